	.target	sm_90a

	.elftype	@"ET_EXEC"


//--------------------- .note.nv.tkinfo           --------------------------
	.section	.note.nv.tkinfo,"",@"SHT_NOTE"
	.sectionflags	@"SHF_NOTE_NV_TKINFO"
	.tkinfo
        /*0018*/ 	.word	0x00000002
        /*0030*/ 	.string	""
        /*0030*/ 	.string	"ptxas"
        /*0030*/ 	.string	"Cuda compilation tools, release 13.0, V13.0.88"
        /*0030*/ 	.string	"Build cuda_13.0.r13.0/compiler.36424714_0"
        /*0030*/ 	.string	"-arch sm_90a -m 64 "



//--------------------- .note.nv.cuinfo           --------------------------
	.section	.note.nv.cuinfo,"",@"SHT_NOTE"
	.sectionflags	@"SHF_NOTE_NV_CUINFO"
        /*0018*/ 	.short	0x0002
        /*001a*/ 	.short	0x005a
        /*001c*/ 	.short	0x0082
	.zero		2


//--------------------- .nv.info                  --------------------------
	.section	.nv.info,"",@"SHT_CUDA_INFO"
	.align	4


	//----- nvinfo : EIATTR_REGCOUNT
	.align		4
        /*0000*/ 	.byte	0x04, 0x2f
        /*0002*/ 	.short	(.L_22 - .L_21)
	.align		4
.L_21:
        /*0004*/ 	.word	index@(_ZN7cutlass13device_kernelIN5flash11enable_sm90INS1_16FlashAttnFwdSm90INS1_25CollectiveMainloopFwdSm90ILi2EN4cute5tupleIJNS5_1CILi1EEES8_S8_EEENS6_IJNS7_ILi128EEENS7_ILi160EEENS7_ILi192EEEEEELi128ENS_12float_e4m3_tEfNS_4arch4Sm90ELb1ELb0ELb0ELb1ELb0ELb1ELb0ELb1ELb1ELb0ELb0ELb0EEENS1_21CollectiveEpilogueFwdINS6_IJSA_SA_SB_EEES9_NS_10bfloat16_tESG_Li256ELb1ELb0ELb0ELb1EEENS1_36VarlenDynamicPersistentTileSchedulerILi128ELi160ELi256ELi128ELb0ELb0ELb1ELb1ELb1ELb1EEEEEEEEEvNT_6ParamsE)
        /*0008*/ 	.word	0x000000a8


	//----- nvinfo : EIATTR_FRAME_SIZE
	.align		4
.L_22:
        /*000c*/ 	.byte	0x04, 0x11
        /*000e*/ 	.short	(.L_24 - .L_23)
	.align		4
.L_23:
        /*0010*/ 	.word	index@(_ZN7cutlass13device_kernelIN5flash11enable_sm90INS1_16FlashAttnFwdSm90INS1_25CollectiveMainloopFwdSm90ILi2EN4cute5tupleIJNS5_1CILi1EEES8_S8_EEENS6_IJNS7_ILi128EEENS7_ILi160EEENS7_ILi192EEEEEELi128ENS_12float_e4m3_tEfNS_4arch4Sm90ELb1ELb0ELb0ELb1ELb0ELb1ELb0ELb1ELb1ELb0ELb0ELb0EEENS1_21CollectiveEpilogueFwdINS6_IJSA_SA_SB_EEES9_NS_10bfloat16_tESG_Li256ELb1ELb0ELb0ELb1EEENS1_36VarlenDynamicPersistentTileSchedulerILi128ELi160ELi256ELi128ELb0ELb0ELb1ELb1ELb1ELb1EEEEEEEEEvNT_6ParamsE)
        /*0014*/ 	.word	0x00000040


	//----- nvinfo : EIATTR_REGCOUNT
	.align		4
.L_24:
        /*0018*/ 	.byte	0x04, 0x2f
        /*001a*/ 	.short	(.L_26 - .L_25)
	.align		4
.L_25:
        /*001c*/ 	.word	index@(_ZN7cutlass13device_kernelIN5flash11enable_sm90INS1_16FlashAttnFwdSm90INS1_25CollectiveMainloopFwdSm90ILi2EN4cute5tupleIJNS5_1CILi1EEES8_S8_EEENS6_IJNS7_ILi128EEENS7_ILi160EEENS7_ILi192EEEEEELi128ENS_12float_e4m3_tEfNS_4arch4Sm90ELb1ELb0ELb0ELb1ELb0ELb0ELb0ELb1ELb1ELb0ELb0ELb0EEENS1_21CollectiveEpilogueFwdINS6_IJSA_SA_SB_EEES9_NS_10bfloat16_tESG_Li256ELb1ELb0ELb0ELb1EEENS1_36VarlenDynamicPersistentTileSchedulerILi128ELi160ELi256ELi128ELb0ELb0ELb1ELb1ELb1ELb1EEEEEEEEEvNT_6ParamsE)
        /*0020*/ 	.word	0x000000a8


	//----- nvinfo : EIATTR_FRAME_SIZE
	.align		4
.L_26:
        /*0024*/ 	.byte	0x04, 0x11
        /*0026*/ 	.short	(.L_28 - .L_27)
	.align		4
.L_27:
        /*0028*/ 	.word	index@(_ZN7cutlass13device_kernelIN5flash11enable_sm90INS1_16FlashAttnFwdSm90INS1_25CollectiveMainloopFwdSm90ILi2EN4cute5tupleIJNS5_1CILi1EEES8_S8_EEENS6_IJNS7_ILi128EEENS7_ILi160EEENS7_ILi192EEEEEELi128ENS_12float_e4m3_tEfNS_4arch4Sm90ELb1ELb0ELb0ELb1ELb0ELb0ELb0ELb1ELb1ELb0ELb0ELb0EEENS1_21CollectiveEpilogueFwdINS6_IJSA_SA_SB_EEES9_NS_10bfloat16_tESG_Li256ELb1ELb0ELb0ELb1EEENS1_36VarlenDynamicPersistentTileSchedulerILi128ELi160ELi256ELi128ELb0ELb0ELb1ELb1ELb1ELb1EEEEEEEEEvNT_6ParamsE)
        /*002c*/ 	.word	0x00000038


	//----- nvinfo : EIATTR_REGCOUNT
	.align		4
.L_28:
        /*0030*/ 	.byte	0x04, 0x2f
        /*0032*/ 	.short	(.L_30 - .L_29)
	.align		4
.L_29:
        /*0034*/ 	.word	index@(_ZN7cutlass13device_kernelIN5flash11enable_sm90INS1_16FlashAttnFwdSm90INS1_25CollectiveMainloopFwdSm90ILi2EN4cute5tupleIJNS5_1CILi1EEES8_S8_EEENS6_IJNS7_ILi128EEENS7_ILi160EEENS7_ILi192EEEEEELi128ENS_12float_e4m3_tEfNS_4arch4Sm90ELb1ELb0ELb0ELb0ELb0ELb0ELb0ELb1ELb1ELb0ELb0ELb0EEENS1_21CollectiveEpilogueFwdINS6_IJSA_SA_SB_EEES9_NS_10bfloat16_tESG_Li256ELb0ELb0ELb0ELb1EEENS1_30DynamicPersistentTileSchedulerILi256ELi128ELb0ELb0ELb1EEEEEEEEEvNT_6ParamsE)
        /*0038*/ 	.word	0x000000a8


	//----- nvinfo : EIATTR_FRAME_SIZE
	.align		4
.L_30:
        /*003c*/ 	.byte	0x04, 0x11
        /*003e*/ 	.short	(.L_32 - .L_31)
	.align		4
.L_31:
        /*0040*/ 	.word	index@(_ZN7cutlass13device_kernelIN5flash11enable_sm90INS1_16FlashAttnFwdSm90INS1_25CollectiveMainloopFwdSm90ILi2EN4cute5tupleIJNS5_1CILi1EEES8_S8_EEENS6_IJNS7_ILi128EEENS7_ILi160EEENS7_ILi192EEEEEELi128ENS_12float_e4m3_tEfNS_4arch4Sm90ELb1ELb0ELb0ELb0ELb0ELb0ELb0ELb1ELb1ELb0ELb0ELb0EEENS1_21CollectiveEpilogueFwdINS6_IJSA_SA_SB_EEES9_NS_10bfloat16_tESG_Li256ELb0ELb0ELb0ELb1EEENS1_30DynamicPersistentTileSchedulerILi256ELi128ELb0ELb0ELb1EEEEEEEEEvNT_6ParamsE)
        /*0044*/ 	.word	0x00000030


	//----- nvinfo : EIATTR_REGCOUNT
	.align		4
.L_32:
        /*0048*/ 	.byte	0x04, 0x2f
        /*004a*/ 	.short	(.L_34 - .L_33)
	.align		4
.L_33:
        /*004c*/ 	.word	index@(_ZN7cutlass13device_kernelIN5flash11enable_sm90INS1_16FlashAttnFwdSm90INS1_25CollectiveMainloopFwdSm90ILi2EN4cute5tupleIJNS5_1CILi1EEES8_S8_EEENS6_IJNS7_ILi128EEENS7_ILi160EEENS7_ILi192EEEEEELi128ENS_12float_e4m3_tEfNS_4arch4Sm90ELb0ELb1ELb0ELb1ELb0ELb1ELb0ELb1ELb1ELb0ELb0ELb0EEENS1_21CollectiveEpilogueFwdINS6_IJSA_SA_SB_EEES9_NS_10bfloat16_tESG_Li256ELb1ELb0ELb0ELb1EEENS1_36VarlenDynamicPersistentTileSchedulerILi128ELi160ELi256ELi128ELb0ELb0ELb1ELb1ELb0ELb1EEEEEEEEEvNT_6ParamsE)
        /*0050*/ 	.word	0x000000a8


	//----- nvinfo : EIATTR_FRAME_SIZE
	.align		4
.L_34:
        /*0054*/ 	.byte	0x04, 0x11
        /*0056*/ 	.short	(.L_36 - .L_35)
	.align		4
.L_35:
        /*0058*/ 	.word	index@(_ZN7cutlass13device_kernelIN5flash11enable_sm90INS1_16FlashAttnFwdSm90INS1_25CollectiveMainloopFwdSm90ILi2EN4cute5tupleIJNS5_1CILi1EEES8_S8_EEENS6_IJNS7_ILi128EEENS7_ILi160EEENS7_ILi192EEEEEELi128ENS_12float_e4m3_tEfNS_4arch4Sm90ELb0ELb1ELb0ELb1ELb0ELb1ELb0ELb1ELb1ELb0ELb0ELb0EEENS1_21CollectiveEpilogueFwdINS6_IJSA_SA_SB_EEES9_NS_10bfloat16_tESG_Li256ELb1ELb0ELb0ELb1EEENS1_36VarlenDynamicPersistentTileSchedulerILi128ELi160ELi256ELi128ELb0ELb0ELb1ELb1ELb0ELb1EEEEEEEEEvNT_6ParamsE)
        /*005c*/ 	.word	0x00000038


	//----- nvinfo : EIATTR_REGCOUNT
	.align		4
.L_36:
        /*0060*/ 	.byte	0x04, 0x2f
        /*0062*/ 	.short	(.L_38 - .L_37)
	.align		4
.L_37:
        /*0064*/ 	.word	index@(_ZN7cutlass13device_kernelIN5flash11enable_sm90INS1_16FlashAttnFwdSm90INS1_25CollectiveMainloopFwdSm90ILi2EN4cute5tupleIJNS5_1CILi1EEES8_S8_EEENS6_IJNS7_ILi128EEENS7_ILi160EEENS7_ILi192EEEEEELi128ENS_12float_e4m3_tEfNS_4arch4Sm90ELb0ELb1ELb0ELb1ELb0ELb0ELb0ELb1ELb1ELb0ELb0ELb0EEENS1_21CollectiveEpilogueFwdINS6_IJSA_SA_SB_EEES9_NS_10bfloat16_tESG_Li256ELb1ELb0ELb0ELb1EEENS1_36VarlenDynamicPersistentTileSchedulerILi128ELi160ELi256ELi128ELb0ELb0ELb1ELb1ELb0ELb1EEEEEEEEEvNT_6ParamsE)
        /*0068*/ 	.word	0x000000a8


	//----- nvinfo : EIATTR_FRAME_SIZE
	.align		4
.L_38:
        /*006c*/ 	.byte	0x04, 0x11
        /*006e*/ 	.short	(.L_40 - .L_39)
	.align		4
.L_39:
        /*0070*/ 	.word	index@(_ZN7cutlass13device_kernelIN5flash11enable_sm90INS1_16FlashAttnFwdSm90INS1_25CollectiveMainloopFwdSm90ILi2EN4cute5tupleIJNS5_1CILi1EEES8_S8_EEENS6_IJNS7_ILi128EEENS7_ILi160EEENS7_ILi192EEEEEELi128ENS_12float_e4m3_tEfNS_4arch4Sm90ELb0ELb1ELb0ELb1ELb0ELb0ELb0ELb1ELb1ELb0ELb0ELb0EEENS1_21CollectiveEpilogueFwdINS6_IJSA_SA_SB_EEES9_NS_10bfloat16_tESG_Li256ELb1ELb0ELb0ELb1EEENS1_36VarlenDynamicPersistentTileSchedulerILi128ELi160ELi256ELi128ELb0ELb0ELb1ELb1ELb0ELb1EEEEEEEEEvNT_6ParamsE)
        /*0074*/ 	.word	0x00000038


	//----- nvinfo : EIATTR_REGCOUNT
	.align		4
.L_40:
        /*0078*/ 	.byte	0x04, 0x2f
        /*007a*/ 	.short	(.L_42 - .L_41)
	.align		4
.L_41:
        /*007c*/ 	.word	index@(_ZN7cutlass13device_kernelIN5flash11enable_sm90INS1_16FlashAttnFwdSm90INS1_25CollectiveMainloopFwdSm90ILi2EN4cute5tupleIJNS5_1CILi1EEES8_S8_EEENS6_IJNS7_ILi128EEENS7_ILi160EEENS7_ILi192EEEEEELi128ENS_12float_e4m3_tEfNS_4arch4Sm90ELb0ELb1ELb0ELb0ELb0ELb0ELb0ELb1ELb1ELb0ELb0ELb0EEENS1_21CollectiveEpilogueFwdINS6_IJSA_SA_SB_EEES9_NS_10bfloat16_tESG_Li256ELb0ELb0ELb0ELb1EEENS1_30DynamicPersistentTileSchedulerILi256ELi128ELb0ELb0ELb1EEEEEEEEEvNT_6ParamsE)
        /*0080*/ 	.word	0x000000a8


	//----- nvinfo : EIATTR_FRAME_SIZE
	.align		4
.L_42:
        /*0084*/ 	.byte	0x04, 0x11
        /*0086*/ 	.short	(.L_44 - .L_43)
	.align		4
.L_43:
        /*0088*/ 	.word	index@(_ZN7cutlass13device_kernelIN5flash11enable_sm90INS1_16FlashAttnFwdSm90INS1_25CollectiveMainloopFwdSm90ILi2EN4cute5tupleIJNS5_1CILi1EEES8_S8_EEENS6_IJNS7_ILi128EEENS7_ILi160EEENS7_ILi192EEEEEELi128ENS_12float_e4m3_tEfNS_4arch4Sm90ELb0ELb1ELb0ELb0ELb0ELb0ELb0ELb1ELb1ELb0ELb0ELb0EEENS1_21CollectiveEpilogueFwdINS6_IJSA_SA_SB_EEES9_NS_10bfloat16_tESG_Li256ELb0ELb0ELb0ELb1EEENS1_30DynamicPersistentTileSchedulerILi256ELi128ELb0ELb0ELb1EEEEEEEEEvNT_6ParamsE)
        /*008c*/ 	.word	0x00000030


	//----- nvinfo : EIATTR_REGCOUNT
	.align		4
.L_44:
        /*0090*/ 	.byte	0x04, 0x2f
        /*0092*/ 	.short	(.L_46 - .L_45)
	.align		4
.L_45:
        /*0094*/ 	.word	index@(_ZN7cutlass13device_kernelIN5flash11enable_sm90INS1_16FlashAttnFwdSm90INS1_25CollectiveMainloopFwdSm90ILi2EN4cute5tupleIJNS5_1CILi1EEES8_S8_EEENS6_IJNS7_ILi128EEENS7_ILi160EEENS7_ILi192EEEEEELi128ENS_12float_e4m3_tEfNS_4arch4Sm90ELb0ELb0ELb0ELb1ELb0ELb1ELb0ELb1ELb1ELb0ELb0ELb0EEENS1_21CollectiveEpilogueFwdINS6_IJSA_SA_SB_EEES9_NS_10bfloat16_tESG_Li256ELb1ELb0ELb0ELb1EEENS1_36VarlenDynamicPersistentTileSchedulerILi128ELi160ELi256ELi128ELb0ELb0ELb1ELb0ELb1ELb1EEEEEEEEEvNT_6ParamsE)
        /*0098*/ 	.word	0x000000a8


	//----- nvinfo : EIATTR_FRAME_SIZE
	.align		4
.L_46:
        /*009c*/ 	.byte	0x04, 0x11
        /*009e*/ 	.short	(.L_48 - .L_47)
	.align		4
.L_47:
        /*00a0*/ 	.word	index@(_ZN7cutlass13device_kernelIN5flash11enable_sm90INS1_16FlashAttnFwdSm90INS1_25CollectiveMainloopFwdSm90ILi2EN4cute5tupleIJNS5_1CILi1EEES8_S8_EEENS6_IJNS7_ILi128EEENS7_ILi160EEENS7_ILi192EEEEEELi128ENS_12float_e4m3_tEfNS_4arch4Sm90ELb0ELb0ELb0ELb1ELb0ELb1ELb0ELb1ELb1ELb0ELb0ELb0EEENS1_21CollectiveEpilogueFwdINS6_IJSA_SA_SB_EEES9_NS_10bfloat16_tESG_Li256ELb1ELb0ELb0ELb1EEENS1_36VarlenDynamicPersistentTileSchedulerILi128ELi160ELi256ELi128ELb0ELb0ELb1ELb0ELb1ELb1EEEEEEEEEvNT_6ParamsE)
        /*00a4*/ 	.word	0x00000048


	//----- nvinfo : EIATTR_REGCOUNT
	.align		4
.L_48:
        /*00a8*/ 	.byte	0x04, 0x2f
        /*00aa*/ 	.short	(.L_50 - .L_49)
	.align		4
.L_49:
        /*00ac*/ 	.word	index@(_ZN7cutlass13device_kernelIN5flash11enable_sm90INS1_16FlashAttnFwdSm90INS1_25CollectiveMainloopFwdSm90ILi2EN4cute5tupleIJNS5_1CILi1EEES8_S8_EEENS6_IJNS7_ILi128EEENS7_ILi160EEENS7_ILi192EEEEEELi128ENS_12float_e4m3_tEfNS_4arch4Sm90ELb0ELb0ELb0ELb1ELb0ELb0ELb0ELb1ELb1ELb0ELb0ELb0EEENS1_21CollectiveEpilogueFwdINS6_IJSA_SA_SB_EEES9_NS_10bfloat16_tESG_Li256ELb1ELb0ELb0ELb1EEENS1_36VarlenDynamicPersistentTileSchedulerILi128ELi160ELi256ELi128ELb0ELb0ELb1ELb0ELb1ELb1EEEEEEEEEvNT_6ParamsE)
        /*00b0*/ 	.word	0x000000a8


	//----- nvinfo : EIATTR_FRAME_SIZE
	.align		4
.L_50:
        /*00b4*/ 	.byte	0x04, 0x11
        /*00b6*/ 	.short	(.L_52 - .L_51)
	.align		4
.L_51:
        /*00b8*/ 	.word	index@(_ZN7cutlass13device_kernelIN5flash11enable_sm90INS1_16FlashAttnFwdSm90INS1_25CollectiveMainloopFwdSm90ILi2EN4cute5tupleIJNS5_1CILi1EEES8_S8_EEENS6_IJNS7_ILi128EEENS7_ILi160EEENS7_ILi192EEEEEELi128ENS_12float_e4m3_tEfNS_4arch4Sm90ELb0ELb0ELb0ELb1ELb0ELb0ELb0ELb1ELb1ELb0ELb0ELb0EEENS1_21CollectiveEpilogueFwdINS6_IJSA_SA_SB_EEES9_NS_10bfloat16_tESG_Li256ELb1ELb0ELb0ELb1EEENS1_36VarlenDynamicPersistentTileSchedulerILi128ELi160ELi256ELi128ELb0ELb0ELb1ELb0ELb1ELb1EEEEEEEEEvNT_6ParamsE)
        /*00bc*/ 	.word	0x00000038


	//----- nvinfo : EIATTR_REGCOUNT
	.align		4
.L_52:
        /*00c0*/ 	.byte	0x04, 0x2f
        /*00c2*/ 	.short	(.L_54 - .L_53)
	.align		4
.L_53:
        /*00c4*/ 	.word	index@(_ZN7cutlass13device_kernelIN5flash11enable_sm90INS1_16FlashAttnFwdSm90INS1_25CollectiveMainloopFwdSm90ILi2EN4cute5tupleIJNS5_1CILi2EEENS7_ILi1EEES9_EEENS6_IJNS7_ILi128EEENS7_ILi160EEENS7_ILi192EEEEEELi128ENS_12float_e4m3_tEfNS_4arch4Sm90ELb0ELb0ELb0ELb0ELb0ELb0ELb0ELb1ELb1ELb0ELb0ELb0EEENS1_21CollectiveEpilogueFwdINS6_IJSB_SB_SC_EEESA_NS_10bfloat16_tESH_Li256ELb0ELb0ELb0ELb1EEENS1_29StaticPersistentTileSchedulerILb0EEEEEEEEEvNT_6ParamsE)
        /*00c8*/ 	.word	0x000000a8


	//----- nvinfo : EIATTR_FRAME_SIZE
	.align		4
.L_54:
        /*00cc*/ 	.byte	0x04, 0x11
        /*00ce*/ 	.short	(.L_56 - .L_55)
	.align		4
.L_55:
        /*00d0*/ 	.word	index@(_ZN7cutlass13device_kernelIN5flash11enable_sm90INS1_16FlashAttnFwdSm90INS1_25CollectiveMainloopFwdSm90ILi2EN4cute5tupleIJNS5_1CILi2EEENS7_ILi1EEES9_EEENS6_IJNS7_ILi128EEENS7_ILi160EEENS7_ILi192EEEEEELi128ENS_12float_e4m3_tEfNS_4arch4Sm90ELb0ELb0ELb0ELb0ELb0ELb0ELb0ELb1ELb1ELb0ELb0ELb0EEENS1_21CollectiveEpilogueFwdINS6_IJSB_SB_SC_EEESA_NS_10bfloat16_tESH_Li256ELb0ELb0ELb0ELb1EEENS1_29StaticPersistentTileSchedulerILb0EEEEEEEEEvNT_6ParamsE)
        /*00d4*/ 	.word	0x00000030


	//----- nvinfo : EIATTR_REGCOUNT
	.align		4
.L_56:
        /*00d8*/ 	.byte	0x04, 0x2f
        /*00da*/ 	.short	(.L_58 - .L_57)
	.align		4
.L_57:
        /*00dc*/ 	.word	index@(_ZN7cutlass13device_kernelIN5flash11enable_sm90INS1_16FlashAttnFwdSm90INS1_25CollectiveMainloopFwdSm90ILi2EN4cute5tupleIJNS5_1CILi1EEES8_S8_EEENS6_IJNS7_ILi128EEENS7_ILi160EEENS7_ILi192EEEEEELi128ENS_12float_e4m3_tEfNS_4arch4Sm90ELb0ELb0ELb0ELb0ELb0ELb0ELb0ELb1ELb1ELb0ELb0ELb0EEENS1_21CollectiveEpilogueFwdINS6_IJSA_SA_SB_EEES9_NS_10bfloat16_tESG_Li256ELb0ELb0ELb0ELb1EEENS1_29StaticPersistentTileSchedulerILb0EEEEEEEEEvNT_6ParamsE)
        /*00e0*/ 	.word	0x000000a8


	//----- nvinfo : EIATTR_FRAME_SIZE
	.align		4
.L_58:
        /*00e4*/ 	.byte	0x04, 0x11
        /*00e6*/ 	.short	(.L_60 - .L_59)
	.align		4
.L_59:
        /*00e8*/ 	.word	index@(_ZN7cutlass13device_kernelIN5flash11enable_sm90INS1_16FlashAttnFwdSm90INS1_25CollectiveMainloopFwdSm90ILi2EN4cute5tupleIJNS5_1CILi1EEES8_S8_EEENS6_IJNS7_ILi128EEENS7_ILi160EEENS7_ILi192EEEEEELi128ENS_12float_e4m3_tEfNS_4arch4Sm90ELb0ELb0ELb0ELb0ELb0ELb0ELb0ELb1ELb1ELb0ELb0ELb0EEENS1_21CollectiveEpilogueFwdINS6_IJSA_SA_SB_EEES9_NS_10bfloat16_tESG_Li256ELb0ELb0ELb0ELb1EEENS1_29StaticPersistentTileSchedulerILb0EEEEEEEEEvNT_6ParamsE)
        /*00ec*/ 	.word	0x00000028


	//----- nvinfo : EIATTR_MIN_STACK_SIZE
	.align		4
.L_60:
        /*00f0*/ 	.byte	0x04, 0x12
        /*00f2*/ 	.short	(.L_62 - .L_61)
	.align		4
.L_61:
        /*00f4*/ 	.word	index@(_ZN7cutlass13device_kernelIN5flash11enable_sm90INS1_16FlashAttnFwdSm90INS1_25CollectiveMainloopFwdSm90ILi2EN4cute5tupleIJNS5_1CILi1EEES8_S8_EEENS6_IJNS7_ILi128EEENS7_ILi160EEENS7_ILi192EEEEEELi128ENS_12float_e4m3_tEfNS_4arch4Sm90ELb0ELb0ELb0ELb0ELb0ELb0ELb0ELb1ELb1ELb0ELb0ELb0EEENS1_21CollectiveEpilogueFwdINS6_IJSA_SA_SB_EEES9_NS_10bfloat16_tESG_Li256ELb0ELb0ELb0ELb1EEENS1_29StaticPersistentTileSchedulerILb0EEEEEEEEEvNT_6ParamsE)
        /*00f8*/ 	.word	0x00000028


	//----- nvinfo : EIATTR_MIN_STACK_SIZE
	.align		4
.L_62:
        /*00fc*/ 	.byte	0x04, 0x12
        /*00fe*/ 	.short	(.L_64 - .L_63)
	.align		4
.L_63:
        /*0100*/ 	.word	index@(_ZN7cutlass13device_kernelIN5flash11enable_sm90INS1_16FlashAttnFwdSm90INS1_25CollectiveMainloopFwdSm90ILi2EN4cute5tupleIJNS5_1CILi2EEENS7_ILi1EEES9_EEENS6_IJNS7_ILi128EEENS7_ILi160EEENS7_ILi192EEEEEELi128ENS_12float_e4m3_tEfNS_4arch4Sm90ELb0ELb0ELb0ELb0ELb0ELb0ELb0ELb1ELb1ELb0ELb0ELb0EEENS1_21CollectiveEpilogueFwdINS6_IJSB_SB_SC_EEESA_NS_10bfloat16_tESH_Li256ELb0ELb0ELb0ELb1EEENS1_29StaticPersistentTileSchedulerILb0EEEEEEEEEvNT_6ParamsE)
        /*0104*/ 	.word	0x00000030


	//----- nvinfo : EIATTR_MIN_STACK_SIZE
	.align		4
.L_64:
        /*0108*/ 	.byte	0x04, 0x12
        /*010a*/ 	.short	(.L_66 - .L_65)
	.align		4
.L_65:
        /*010c*/ 	.word	index@(_ZN7cutlass13device_kernelIN5flash11enable_sm90INS1_16FlashAttnFwdSm90INS1_25CollectiveMainloopFwdSm90ILi2EN4cute5tupleIJNS5_1CILi1EEES8_S8_EEENS6_IJNS7_ILi128EEENS7_ILi160EEENS7_ILi192EEEEEELi128ENS_12float_e4m3_tEfNS_4arch4Sm90ELb0ELb0ELb0ELb1ELb0ELb0ELb0ELb1ELb1ELb0ELb0ELb0EEENS1_21CollectiveEpilogueFwdINS6_IJSA_SA_SB_EEES9_NS_10bfloat16_tESG_Li256ELb1ELb0ELb0ELb1EEENS1_36VarlenDynamicPersistentTileSchedulerILi128ELi160ELi256ELi128ELb0ELb0ELb1ELb0ELb1ELb1EEEEEEEEEvNT_6ParamsE)
        /*0110*/ 	.word	0x00000038


	//----- nvinfo : EIATTR_MIN_STACK_SIZE
	.align		4
.L_66:
        /*0114*/ 	.byte	0x04, 0x12
        /*0116*/ 	.short	(.L_68 - .L_67)
	.align		4
.L_67:
        /*0118*/ 	.word	index@(_ZN7cutlass13device_kernelIN5flash11enable_sm90INS1_16FlashAttnFwdSm90INS1_25CollectiveMainloopFwdSm90ILi2EN4cute5tupleIJNS5_1CILi1EEES8_S8_EEENS6_IJNS7_ILi128EEENS7_ILi160EEENS7_ILi192EEEEEELi128ENS_12float_e4m3_tEfNS_4arch4Sm90ELb0ELb0ELb0ELb1ELb0ELb1ELb0ELb1ELb1ELb0ELb0ELb0EEENS1_21CollectiveEpilogueFwdINS6_IJSA_SA_SB_EEES9_NS_10bfloat16_tESG_Li256ELb1ELb0ELb0ELb1EEENS1_36VarlenDynamicPersistentTileSchedulerILi128ELi160ELi256ELi128ELb0ELb0ELb1ELb0ELb1ELb1EEEEEEEEEvNT_6ParamsE)
        /*011c*/ 	.word	0x00000048


	//----- nvinfo : EIATTR_MIN_STACK_SIZE
	.align		4
.L_68:
        /*0120*/ 	.byte	0x04, 0x12
        /*0122*/ 	.short	(.L_70 - .L_69)
	.align		4
.L_69:
        /*0124*/ 	.word	index@(_ZN7cutlass13device_kernelIN5flash11enable_sm90INS1_16FlashAttnFwdSm90INS1_25CollectiveMainloopFwdSm90ILi2EN4cute5tupleIJNS5_1CILi1EEES8_S8_EEENS6_IJNS7_ILi128EEENS7_ILi160EEENS7_ILi192EEEEEELi128ENS_12float_e4m3_tEfNS_4arch4Sm90ELb0ELb1ELb0ELb0ELb0ELb0ELb0ELb1ELb1ELb0ELb0ELb0EEENS1_21CollectiveEpilogueFwdINS6_IJSA_SA_SB_EEES9_NS_10bfloat16_tESG_Li256ELb0ELb0ELb0ELb1EEENS1_30DynamicPersistentTileSchedulerILi256ELi128ELb0ELb0ELb1EEEEEEEEEvNT_6ParamsE)
        /*0128*/ 	.word	0x00000030


	//----- nvinfo : EIATTR_MIN_STACK_SIZE
	.align		4
.L_70:
        /*012c*/ 	.byte	0x04, 0x12
        /*012e*/ 	.short	(.L_72 - .L_71)
	.align		4
.L_71:
        /*0130*/ 	.word	index@(_ZN7cutlass13device_kernelIN5flash11enable_sm90INS1_16FlashAttnFwdSm90INS1_25CollectiveMainloopFwdSm90ILi2EN4cute5tupleIJNS5_1CILi1EEES8_S8_EEENS6_IJNS7_ILi128EEENS7_ILi160EEENS7_ILi192EEEEEELi128ENS_12float_e4m3_tEfNS_4arch4Sm90ELb0ELb1ELb0ELb1ELb0ELb0ELb0ELb1ELb1ELb0ELb0ELb0EEENS1_21CollectiveEpilogueFwdINS6_IJSA_SA_SB_EEES9_NS_10bfloat16_tESG_Li256ELb1ELb0ELb0ELb1EEENS1_36VarlenDynamicPersistentTileSchedulerILi128ELi160ELi256ELi128ELb0ELb0ELb1ELb1ELb0ELb1EEEEEEEEEvNT_6ParamsE)
        /*0134*/ 	.word	0x00000038


	//----- nvinfo : EIATTR_MIN_STACK_SIZE
	.align		4
.L_72:
        /*0138*/ 	.byte	0x04, 0x12
        /*013a*/ 	.short	(.L_74 - .L_73)
	.align		4
.L_73:
        /*013c*/ 	.word	index@(_ZN7cutlass13device_kernelIN5flash11enable_sm90INS1_16FlashAttnFwdSm90INS1_25CollectiveMainloopFwdSm90ILi2EN4cute5tupleIJNS5_1CILi1EEES8_S8_EEENS6_IJNS7_ILi128EEENS7_ILi160EEENS7_ILi192EEEEEELi128ENS_12float_e4m3_tEfNS_4arch4Sm90ELb0ELb1ELb0ELb1ELb0ELb1ELb0ELb1ELb1ELb0ELb0ELb0EEENS1_21CollectiveEpilogueFwdINS6_IJSA_SA_SB_EEES9_NS_10bfloat16_tESG_Li256ELb1ELb0ELb0ELb1EEENS1_36VarlenDynamicPersistentTileSchedulerILi128ELi160ELi256ELi128ELb0ELb0ELb1ELb1ELb0ELb1EEEEEEEEEvNT_6ParamsE)
        /*0140*/ 	.word	0x00000038


	//----- nvinfo : EIATTR_MIN_STACK_SIZE
	.align		4
.L_74:
        /*0144*/ 	.byte	0x04, 0x12
        /*0146*/ 	.short	(.L_76 - .L_75)
	.align		4
.L_75:
        /*0148*/ 	.word	index@(_ZN7cutlass13device_kernelIN5flash11enable_sm90INS1_16FlashAttnFwdSm90INS1_25CollectiveMainloopFwdSm90ILi2EN4cute5tupleIJNS5_1CILi1EEES8_S8_EEENS6_IJNS7_ILi128EEENS7_ILi160EEENS7_ILi192EEEEEELi128ENS_12float_e4m3_tEfNS_4arch4Sm90ELb1ELb0ELb0ELb0ELb0ELb0ELb0ELb1ELb1ELb0ELb0ELb0EEENS1_21CollectiveEpilogueFwdINS6_IJSA_SA_SB_EEES9_NS_10bfloat16_tESG_Li256ELb0ELb0ELb0ELb1EEENS1_30DynamicPersistentTileSchedulerILi256ELi128ELb0ELb0ELb1EEEEEEEEEvNT_6ParamsE)
        /*014c*/ 	.word	0x00000030


	//----- nvinfo : EIATTR_MIN_STACK_SIZE
	.align		4
.L_76:
        /*0150*/ 	.byte	0x04, 0x12
        /*0152*/ 	.short	(.L_78 - .L_77)
	.align		4
.L_77:
        /*0154*/ 	.word	index@(_ZN7cutlass13device_kernelIN5flash11enable_sm90INS1_16FlashAttnFwdSm90INS1_25CollectiveMainloopFwdSm90ILi2EN4cute5tupleIJNS5_1CILi1EEES8_S8_EEENS6_IJNS7_ILi128EEENS7_ILi160EEENS7_ILi192EEEEEELi128ENS_12float_e4m3_tEfNS_4arch4Sm90ELb1ELb0ELb0ELb1ELb0ELb0ELb0ELb1ELb1ELb0ELb0ELb0EEENS1_21CollectiveEpilogueFwdINS6_IJSA_SA_SB_EEES9_NS_10bfloat16_tESG_Li256ELb1ELb0ELb0ELb1EEENS1_36VarlenDynamicPersistentTileSchedulerILi128ELi160ELi256ELi128ELb0ELb0ELb1ELb1ELb1ELb1EEEEEEEEEvNT_6ParamsE)
        /*0158*/ 	.word	0x00000038


	//----- nvinfo : EIATTR_MIN_STACK_SIZE
	.align		4
.L_78:
        /*015c*/ 	.byte	0x04, 0x12
        /*015e*/ 	.short	(.L_80 - .L_79)
	.align		4
.L_79:
        /*0160*/ 	.word	index@(_ZN7cutlass13device_kernelIN5flash11enable_sm90INS1_16FlashAttnFwdSm90INS1_25CollectiveMainloopFwdSm90ILi2EN4cute5tupleIJNS5_1CILi1EEES8_S8_EEENS6_IJNS7_ILi128EEENS7_ILi160EEENS7_ILi192EEEEEELi128ENS_12float_e4m3_tEfNS_4arch4Sm90ELb1ELb0ELb0ELb1ELb0ELb1ELb0ELb1ELb1ELb0ELb0ELb0EEENS1_21CollectiveEpilogueFwdINS6_IJSA_SA_SB_EEES9_NS_10bfloat16_tESG_Li256ELb1ELb0ELb0ELb1EEENS1_36VarlenDynamicPersistentTileSchedulerILi128ELi160ELi256ELi128ELb0ELb0ELb1ELb1ELb1ELb1EEEEEEEEEvNT_6ParamsE)
        /*0164*/ 	.word	0x00000040
.L_80:


//--------------------- .nv.compat                --------------------------
	.section	.nv.compat,"",@"SHT_CUDA_COMPAT_INFO"
	.align	4
        /*0000*/ 	.byte	0x02, 0x09, 0x01, 0x00, 0x02, 0x02, 0x04, 0x00, 0x02, 0x05, 0x05, 0x00, 0x03, 0x07, 0x01, 0x01
        /*0010*/ 	.byte	0x02, 0x03, 0x01, 0x00, 0x02, 0x06, 0x01, 0x00, 0x04, 0x0b, 0x08, 0x00, 0x00, 0x00, 0x00, 0x00
        /*0020*/ 	.byte	0x00, 0x00, 0x00, 0x00


//--------------------- .nv.info._ZN7cutlass13device_kernelIN5flash11enable_sm90INS1_16FlashAttnFwdSm90INS1_25CollectiveMainloopFwdSm90ILi2EN4cute5tupleIJNS5_1CILi1EEES8_S8_EEENS6_IJNS7_ILi128EEENS7_ILi160EEENS7_ILi192EEEEEELi128ENS_12float_e4m3_tEfNS_4arch4Sm90ELb0ELb0ELb0ELb0ELb0ELb0ELb0ELb1ELb1ELb0ELb0ELb0EEENS1_21CollectiveEpilogueFwdINS6_IJSA_SA_SB_EEES9_NS_10bfloat16_tESG_Li256ELb0ELb0ELb0ELb1EEENS1_29StaticPersistentTileSchedulerILb0EEEEEEEEEvNT_6ParamsE --------------------------
	.section	.nv.info._ZN7cutlass13device_kernelIN5flash11enable_sm90INS1_16FlashAttnFwdSm90INS1_25CollectiveMainloopFwdSm90ILi2EN4cute5tupleIJNS5_1CILi1EEES8_S8_EEENS6_IJNS7_ILi128EEENS7_ILi160EEENS7_ILi192EEEEEELi128ENS_12float_e4m3_tEfNS_4arch4Sm90ELb0ELb0ELb0ELb0ELb0ELb0ELb0ELb1ELb1ELb0ELb0ELb0EEENS1_21CollectiveEpilogueFwdINS6_IJSA_SA_SB_EEES9_NS_10bfloat16_tESG_Li256ELb0ELb0ELb0ELb1EEENS1_29StaticPersistentTileSchedulerILb0EEEEEEEEEvNT_6ParamsE,"",@"SHT_CUDA_INFO"
	.sectionflags	@""
	.align	4


	//----- nvinfo : EIATTR_CUDA_API_VERSION
	.align		4
        /*0000*/ 	.byte	0x04, 0x37
        /*0002*/ 	.short	(.L_82 - .L_81)
.L_81:
        /*0004*/ 	.word	0x00000082


	//----- nvinfo : EIATTR_KPARAM_INFO
	.align		4
.L_82:
        /*0008*/ 	.byte	0x04, 0x17
        /*000a*/ 	.short	(.L_84 - .L_83)
.L_83:
        /*000c*/ 	.word	0x00000000
        /*0010*/ 	.short	0x0000
        /*0012*/ 	.short	0x0070
        /*0014*/ 	.byte	0x00, 0xf0, 0x01, 0x2e


	//----- nvinfo : EIATTR_SPARSE_MMA_MASK
	.align		4
.L_84:
        /*0018*/ 	.byte	0x03, 0x50
        /*001a*/ 	.short	0x0000


	//----- nvinfo : EIATTR_MAXREG_COUNT
	.align		4
        /*001c*/ 	.byte	0x03, 0x1b
        /*001e*/ 	.short	0x00a8


	//----- nvinfo : EIATTR_NUM_BARRIERS
	.align		4
        /*0020*/ 	.byte	0x02, 0x4c
        /*0022*/ 	.byte	0x10
	.zero		1


	//----- nvinfo : EIATTR_EXTERNS
	.align		4
        /*0024*/ 	.byte	0x04, 0x0f
        /*0026*/ 	.short	(.L_86 - .L_85)


	//   ....[0]....
	.align		4
.L_85:
        /*0028*/ 	.word	index@(__assertfail)


	//----- nvinfo : EIATTR_ANNOTATIONS
	.align		4
.L_86:
        /*002c*/ 	.byte	0x04, 0x55
        /*002e*/ 	.short	(.L_88 - .L_87)


	//   ....[0]....
.L_87:
        /*0030*/ 	.word	0x00000001
        /*0034*/ 	.byte	0x20, 0x90, 0x00, 0x00, 0x01, 0x00, 0x00, 0x00, 0x40, 0x90, 0x00, 0x00, 0x01, 0x00, 0x00, 0x00
        /* <DEDUP_REMOVED lines=24> */
        /*01c4*/ 	.byte	0x80, 0xc4, 0x00, 0x00, 0x01, 0x00, 0x00, 0x00, 0xe0, 0xc4, 0x00, 0x00


	//----- nvinfo : EIATTR_MERCURY_ISA_VERSION
	.align		4
.L_88:
        /*01d0*/ 	.byte	0x03, 0x5f
        /*01d2*/ 	.short	0x0101


	//----- nvinfo : EIATTR_INT_WARP_WIDE_INSTR_OFFSETS
	.align		4
        /*01d4*/ 	.byte	0x04, 0x31
        /*01d6*/ 	.short	(.L_90 - .L_89)


	//   ....[0]....
.L_89:
        /*01d8*/ 	.word	0x00000190


	//   ....[1]....
        /*01dc*/ 	.word	0x000001c0


	//   ....[2]....
        /*01e0*/ 	.word	0x000001d0


	//   ....[3]....
        /*01e4*/ 	.word	0x00009ad0


	//----- nvinfo : EIATTR_COOP_GROUP_MASK_REGIDS
	.align		4
.L_90:
        /*01e8*/ 	.byte	0x04, 0x29
        /*01ea*/ 	.short	(.L_92 - .L_91)


	//   ....[0]....
.L_91:
        /*01ec*/ 	.word	0xffffffff


	//   ....[1]....
        /*01f0*/ 	.word	0xffffffff


	//   ....[2]....
        /*01f4*/ 	.word	0xffffffff


	//   ....[3]....
        /*01f8*/ 	.word	0xffffffff


	//   ....[4]....
        /*01fc*/ 	.word	0xffffffff


	//   ....[5]....
        /*0200*/ 	.word	0xffffffff


	//   ....[6]....
        /*0204*/ 	.word	0xffffffff


	//   ....[7]....
        /*0208*/ 	.word	0xffffffff


	//   ....[8]....
        /*020c*/ 	.word	0xffffffff


	//   ....[9]....
        /*0210*/ 	.word	0xffffffff


	//   ....[10]....
        /*0214*/ 	.word	0xffffffff


	//   ....[11]....
        /*0218*/ 	.word	0xffffffff


	//   ....[12]....
        /*021c*/ 	.word	0xffffffff


	//   ....[13]....
        /*0220*/ 	.word	0xffffffff


	//   ....[14]....
        /*0224*/ 	.word	0xffffffff


	//   ....[15]....
        /*0228*/ 	.word	0xffffffff


	//   ....[16]....
        /*022c*/ 	.word	0xffffffff


	//   ....[17]....
        /*0230*/ 	.word	0xffffffff


	//   ....[18]....
        /*0234*/ 	.word	0xffffffff


	//   ....[19]....
        /*0238*/ 	.word	0xffffffff


	//   ....[20]....
        /*023c*/ 	.word	0xffffffff


	//   ....[21]....
        /*0240*/ 	.word	0xffffffff


	//   ....[22]....
        /*0244*/ 	.word	0xffffffff


	//   ....[23]....
        /*0248*/ 	.word	0xffffffff


	//   ....[24]....
        /*024c*/ 	.word	0xffffffff


	//   ....[25]....
        /*0250*/ 	.word	0xffffffff


	//   ....[26]....
        /*0254*/ 	.word	0xffffffff


	//   ....[27]....
        /*0258*/ 	.word	0xffffffff


	//   ....[28]....
        /*025c*/ 	.word	0xffffffff


	//   ....[29]....
        /*0260*/ 	.word	0xffffffff


	//   ....[30]....
        /*0264*/ 	.word	0xffffffff


	//   ....[31]....
        /*0268*/ 	.word	0xffffffff


	//   ....[32]....
        /*026c*/ 	.word	0xffffffff


	//   ....[33]....
        /*0270*/ 	.word	0xffffffff


	//   ....[34]....
        /*0274*/ 	.word	0xffffffff


	//   ....[35]....
        /*0278*/ 	.word	0xffffffff


	//   ....[36]....
        /*027c*/ 	.word	0xffffffff


	//   ....[37]....
        /*0280*/ 	.word	0xffffffff


	//   ....[38]....
        /*0284*/ 	.word	0xffffffff


	//   ....[39]....
        /*0288*/ 	.word	0xffffffff


	//   ....[40]....
        /*028c*/ 	.word	0xffffffff


	//   ....[41]....
        /*0290*/ 	.word	0xffffffff


	//   ....[42]....
        /*0294*/ 	.word	0xffffffff


	//   ....[43]....
        /*0298*/ 	.word	0xffffffff


	//   ....[44]....
        /*029c*/ 	.word	0xffffffff


	//   ....[45]....
        /*02a0*/ 	.word	0xffffffff


	//   ....[46]....
        /*02a4*/ 	.word	0xffffffff


	//   ....[47]....
        /*02a8*/ 	.word	0xffffffff


	//   ....[48]....
        /*02ac*/ 	.word	0xffffffff


	//   ....[49]....
        /*02b0*/ 	.word	0xffffffff


	//   ....[50]....
        /*02b4*/ 	.word	0xffffffff


	//   ....[51]....
        /*02b8*/ 	.word	0xffffffff


	//   ....[52]....
        /*02bc*/ 	.word	0xffffffff


	//   ....[53]....
        /*02c0*/ 	.word	0xffffffff


	//   ....[54]....
        /*02c4*/ 	.word	0xffffffff


	//   ....[55]....
        /*02c8*/ 	.word	0x0500000f


	//----- nvinfo : EIATTR_COOP_GROUP_INSTR_OFFSETS
	.align		4
.L_92:
        /*02cc*/ 	.byte	0x04, 0x28
        /*02ce*/ 	.short	(.L_94 - .L_93)


	//   ....[0]....
.L_93:
        /*02d0*/ 	.word	0x00000070


	//   ....[1]....
        /*02d4*/ 	.word	0x000001a0


	//   ....[2]....
        /*02d8*/ 	.word	0x000001f0


	//   ....[3]....
        /*02dc*/ 	.word	0x000003e0


	//   ....[4]....
        /*02e0*/ 	.word	0x00000540


	//   ....[5]....
        /*02e4*/ 	.word	0x00000660


	//   ....[6]....
        /*02e8*/ 	.word	0x000007c0


	//   ....[7]....
        /*02ec*/ 	.word	0x00000e10


	//   ....[8]....
        /*02f0*/ 	.word	0x00002d20


	//   ....[9]....
        /*02f4*/ 	.word	0x00002e20


	//   ....[10]....
        /*02f8*/ 	.word	0x00003250


	//   ....[11]....
        /*02fc*/ 	.word	0x00003340


	//   ....[12]....
        /*0300*/ 	.word	0x00005bd0


	//   ....[13]....
        /*0304*/ 	.word	0x00005c30


	//   ....[14]....
        /*0308*/ 	.word	0x00005c70


	//   ....[15]....
        /*030c*/ 	.word	0x00005c90


	//   ....[16]....
        /*0310*/ 	.word	0x00007870


	//   ....[17]....
        /*0314*/ 	.word	0x00007880


	//   ....[18]....
        /*0318*/ 	.word	0x00007900


	//   ....[19]....
        /*031c*/ 	.word	0x00007910


	//   ....[20]....
        /*0320*/ 	.word	0x00008830


	//   ....[21]....
        /*0324*/ 	.word	0x00008840


	//   ....[22]....
        /*0328*/ 	.word	0x00008850


	//   ....[23]....
        /*032c*/ 	.word	0x00008860


	//   ....[24]....
        /*0330*/ 	.word	0x00008870


	//   ....[25]....
        /*0334*/ 	.word	0x00008880


	//   ....[26]....
        /*0338*/ 	.word	0x00008890


	//   ....[27]....
        /*033c*/ 	.word	0x000088a0


	//   ....[28]....
        /*0340*/ 	.word	0x000088b0


	//   ....[29]....
        /*0344*/ 	.word	0x000088c0


	//   ....[30]....
        /*0348*/ 	.word	0x000088f0


	//   ....[31]....
        /*034c*/ 	.word	0x00008900


	//   ....[32]....
        /*0350*/ 	.word	0x00008930


	//   ....[33]....
        /*0354*/ 	.word	0x00008990


	//   ....[34]....
        /*0358*/ 	.word	0x000089a0


	//   ....[35]....
        /*035c*/ 	.word	0x000089b0


	//   ....[36]....
        /*0360*/ 	.word	0x000089c0


	//   ....[37]....
        /*0364*/ 	.word	0x000089f0


	//   ....[38]....
        /*0368*/ 	.word	0x00008a00


	//   ....[39]....
        /*036c*/ 	.word	0x00008a10


	//   ....[40]....
        /*0370*/ 	.word	0x00008a30


	//   ....[41]....
        /*0374*/ 	.word	0x00008a40


	//   ....[42]....
        /*0378*/ 	.word	0x00008a50


	//   ....[43]....
        /*037c*/ 	.word	0x00008a60


	//   ....[44]....
        /*0380*/ 	.word	0x00008a90


	//   ....[45]....
        /*0384*/ 	.word	0x00008aa0


	//   ....[46]....
        /*0388*/ 	.word	0x00008ad0


	//   ....[47]....
        /*038c*/ 	.word	0x00008ae0


	//   ....[48]....
        /*0390*/ 	.word	0x00008af0


	//   ....[49]....
        /*0394*/ 	.word	0x00008b00


	//   ....[50]....
        /*0398*/ 	.word	0x00008b10


	//   ....[51]....
        /*039c*/ 	.word	0x00008b20


	//   ....[52]....
        /*03a0*/ 	.word	0x00008d90


	//   ....[53]....
        /*03a4*/ 	.word	0x00009c60


	//   ....[54]....
        /*03a8*/ 	.word	0x0000bd10


	//   ....[55]....
        /*03ac*/ 	.word	0x0000c230


	//----- nvinfo : EIATTR_REG_RECONFIG
	.align		4
.L_94:
        /*03b0*/ 	.byte	0x01, 0x54
	.zero		2


	//----- nvinfo : EIATTR_SYSCALL_OFFSETS
	.align		4
        /*03b4*/ 	.byte	0x04, 0x46
        /*03b6*/ 	.short	(.L_96 - .L_95)


	//   ....[0]....
.L_95:
        /*03b8*/ 	.word	0x000014a0


	//   ....[1]....
        /*03bc*/ 	.word	0x00009590


	//   ....[2]....
        /*03c0*/ 	.word	0x000096d0


	//   ....[3]....
        /*03c4*/ 	.word	0x00009810


	//   ....[4]....
        /*03c8*/ 	.word	0x00009930


	//----- nvinfo : EIATTR_MBARRIER_INSTR_OFFSETS
	.align		4
.L_96:
        /*03cc*/ 	.byte	0x04, 0x39
        /*03ce*/ 	.short	(.L_98 - .L_97)


	//   ....[0]....
.L_97:
        /*03d0*/ 	.word	0x00000290
        /*03d4*/ 	.word	0x000000ff
        /*03d8*/ 	.word	0x00029800
        /*03dc*/ 	.short	0x0100
        /*03de*/ 	.byte	0x06
	.zero		1


	//   ....[1]....
        /*03e0*/ 	.word	0x000002a0
        /*03e4*/ 	.word	0x000000ff
        /*03e8*/ 	.word	0x00029820
        /*03ec*/ 	.short	0x0100
        /*03ee*/ 	.byte	0x06
	.zero		1


	//   ....[2]....
        /*03f0*/ 	.word	0x00000390
        /*03f4*/ 	.word	0x000000ff
        /*03f8*/ 	.word	0x00029830
        /*03fc*/ 	.short	0x0100
        /*03fe*/ 	.byte	0x08
	.zero		1


	//   ....[3]....
        /*0400*/ 	.word	0x000003a0
        /*0404*/ 	.word	0x000000ff
        /*0408*/ 	.word	0x00029840
        /*040c*/ 	.short	0x0100
        /*040e*/ 	.byte	0x08
	.zero		1


	//   ....[4]....
        /*0410*/ 	.word	0x000003b0
        /*0414*/ 	.word	0x000000ff
        /*0418*/ 	.word	0x00029838
        /*041c*/ 	.short	0x0100
        /*041e*/ 	.byte	0x08
	.zero		1


	//   ....[5]....
        /*0420*/ 	.word	0x000003c0
        /*0424*/ 	.word	0x000000ff
        /*0428*/ 	.word	0x00029848
        /*042c*/ 	.short	0x0100
        /*042e*/ 	.byte	0x08
	.zero		1


	//   ....[6]....
        /*0430*/ 	.word	0x000004f0
        /*0434*/ 	.word	0x000000ff
        /*0438*/ 	.word	0x00029850
        /*043c*/ 	.short	0x0100
        /*043e*/ 	.byte	0x08
	.zero		1


	//   ....[7]....
        /*0440*/ 	.word	0x00000500
        /*0444*/ 	.word	0x000000ff
        /*0448*/ 	.word	0x00029860
        /*044c*/ 	.short	0x0100
        /*044e*/ 	.byte	0x08
	.zero		1


	//   ....[8]....
        /*0450*/ 	.word	0x00000510
        /*0454*/ 	.word	0x000000ff
        /*0458*/ 	.word	0x00029858
        /*045c*/ 	.short	0x0100
        /*045e*/ 	.byte	0x08
	.zero		1


	//   ....[9]....
        /*0460*/ 	.word	0x00000520
        /*0464*/ 	.word	0x000000ff
        /*0468*/ 	.word	0x00029868
        /*046c*/ 	.short	0x0100
        /*046e*/ 	.byte	0x08
	.zero		1


	//   ....[10]....
        /*0470*/ 	.word	0x00000610
        /*0474*/ 	.word	0x000000ff
        /*0478*/ 	.word	0x00029870
        /*047c*/ 	.short	0x0100
        /*047e*/ 	.byte	0x06
	.zero		1


	//   ....[11]....
        /*0480*/ 	.word	0x00000620
        /*0484*/ 	.word	0x000000ff
        /*0488*/ 	.word	0x00029880
        /*048c*/ 	.short	0x0100
        /*048e*/ 	.byte	0x06
	.zero		1


	//   ....[12]....
        /*0490*/ 	.word	0x00000630
        /*0494*/ 	.word	0x000000ff
        /*0498*/ 	.word	0x00029878
        /*049c*/ 	.short	0x0100
        /*049e*/ 	.byte	0x06
	.zero		1


	//   ....[13]....
        /*04a0*/ 	.word	0x00000640
        /*04a4*/ 	.word	0x000000ff
        /*04a8*/ 	.word	0x00029888
        /*04ac*/ 	.short	0x0100
        /*04ae*/ 	.byte	0x06
	.zero		1


	//   ....[14]....
        /*04b0*/ 	.word	0x00000770
        /*04b4*/ 	.word	0x000000ff
        /*04b8*/ 	.word	0x00029890
        /*04bc*/ 	.short	0x0100
        /*04be*/ 	.byte	0x08
	.zero		1


	//   ....[15]....
        /*04c0*/ 	.word	0x00000780
        /*04c4*/ 	.word	0x000000ff
        /*04c8*/ 	.word	0x000298a0
        /*04cc*/ 	.short	0x0100
        /*04ce*/ 	.byte	0x08
	.zero		1


	//   ....[16]....
        /*04d0*/ 	.word	0x00000790
        /*04d4*/ 	.word	0x000000ff
        /*04d8*/ 	.word	0x00029898
        /*04dc*/ 	.short	0x0100
        /*04de*/ 	.byte	0x08
	.zero		1


	//   ....[17]....
        /*04e0*/ 	.word	0x000007a0
        /*04e4*/ 	.word	0x000000ff
        /*04e8*/ 	.word	0x000298a8
        /*04ec*/ 	.short	0x0100
        /*04ee*/ 	.byte	0x08
	.zero		1


	//   ....[18]....
        /*04f0*/ 	.word	0x000008d0
        /*04f4*/ 	.word	0x000000ff
        /*04f8*/ 	.word	0x000298b0
        /*04fc*/ 	.short	0x0100
        /*04fe*/ 	.byte	0x08
	.zero		1


	//   ....[19]....
        /*0500*/ 	.word	0x000008e0
        /*0504*/ 	.word	0x000000ff
        /*0508*/ 	.word	0x000298c0
        /*050c*/ 	.short	0x0100
        /*050e*/ 	.byte	0x08
	.zero		1


	//   ....[20]....
        /*0510*/ 	.word	0x000008f0
        /*0514*/ 	.word	0x000000ff
        /*0518*/ 	.word	0x000298b8
        /*051c*/ 	.short	0x0100
        /*051e*/ 	.byte	0x08
	.zero		1


	//   ....[21]....
        /*0520*/ 	.word	0x00000900
        /*0524*/ 	.word	0x000000ff
        /*0528*/ 	.word	0x000298c8
        /*052c*/ 	.short	0x0100
        /*052e*/ 	.byte	0x08
	.zero		1


	//   ....[22]....
        /*0530*/ 	.word	0x00001500
        /*0534*/ 	.word	0x000000ff
        /*0538*/ 	.word	0x00029800
        /*053c*/ 	.short	0x010a
        /*053e*/ 	.byte	0x26
	.zero		1


	//   ....[23]....
        /*0540*/ 	.word	0x00001580
        /*0544*/ 	.word	0x00000004
        /*0548*/ 	.word	0x00029830
        /*054c*/ 	.short	0x010a
        /*054e*/ 	.byte	0x3f
	.zero		1


	//   ....[24]....
        /*0550*/ 	.word	0x000015f0
        /*0554*/ 	.word	0x00000004
        /*0558*/ 	.word	0x00029830
        /*055c*/ 	.short	0x010a
        /*055e*/ 	.byte	0x3f
	.zero		1


	//   ....[25]....
        /*0560*/ 	.word	0x00003320
        /*0564*/ 	.word	0x00000004
        /*0568*/ 	.word	0x00000000
        /*056c*/ 	.short	0x0101
        /*056e*/ 	.byte	0x3f
	.zero		1


	//   ....[26]....
        /*0570*/ 	.word	0x00004950
        /*0574*/ 	.word	0x000000ff
        /*0578*/ 	.word	0x00029830
        /*057c*/ 	.short	0x010a
        /*057e*/ 	.byte	0x06
	.zero		1


	//   ....[27]....
        /*0580*/ 	.word	0x00004990
        /*0584*/ 	.word	0x000000ff
        /*0588*/ 	.word	0x00029830
        /*058c*/ 	.short	0x010a
        /*058e*/ 	.byte	0x06
	.zero		1


	//   ....[28]....
        /*0590*/ 	.word	0x000055b0
        /*0594*/ 	.word	0x000000ff
        /*0598*/ 	.word	0x00029850
        /*059c*/ 	.short	0x010a
        /*059e*/ 	.byte	0x06
	.zero		1


	//   ....[29]....
        /*05a0*/ 	.word	0x000055f0
        /*05a4*/ 	.word	0x000000ff
        /*05a8*/ 	.word	0x00029850
        /*05ac*/ 	.short	0x010a
        /*05ae*/ 	.byte	0x06
	.zero		1


	//   ....[30]....
        /*05b0*/ 	.word	0x00006c90
        /*05b4*/ 	.word	0x00000004
        /*05b8*/ 	.word	0x00000000
        /*05bc*/ 	.short	0x0101
        /*05be*/ 	.byte	0x3f
	.zero		1


	//   ....[31]....
        /*05c0*/ 	.word	0x00006ee0
        /*05c4*/ 	.word	0x000000ff
        /*05c8*/ 	.word	0x00000000
        /*05cc*/ 	.short	0x0101
        /*05ce*/ 	.byte	0x06
	.zero		1


	//   ....[32]....
        /*05d0*/ 	.word	0x00007560
        /*05d4*/ 	.word	0x000000ff
        /*05d8*/ 	.word	0x00029850
        /*05dc*/ 	.short	0x010a
        /*05de*/ 	.byte	0x08
	.zero		1


	//   ....[33]....
        /*05e0*/ 	.word	0x000075a0
        /*05e4*/ 	.word	0x000000ff
        /*05e8*/ 	.word	0x00029850
        /*05ec*/ 	.short	0x010a
        /*05ee*/ 	.byte	0x08
	.zero		1


	//   ....[34]....
        /*05f0*/ 	.word	0x000083d0
        /*05f4*/ 	.word	0x000000ff
        /*05f8*/ 	.word	0x00000000
        /*05fc*/ 	.short	0x0101
        /*05fe*/ 	.byte	0x08
	.zero		1


	//   ....[35]....
        /*0600*/ 	.word	0x00008f20
        /*0604*/ 	.word	0x000000ff
        /*0608*/ 	.word	0x00000000
        /*060c*/ 	.short	0x0101
        /*060e*/ 	.byte	0x06
	.zero		1


	//   ....[36]....
        /*0610*/ 	.word	0x00009e80
        /*0614*/ 	.word	0x00000005
        /*0618*/ 	.word	0x00029880
        /*061c*/ 	.short	0x010a
        /*061e*/ 	.byte	0x3f
	.zero		1


	//   ....[37]....
        /*0620*/ 	.word	0x0000a030
        /*0624*/ 	.word	0x00000005
        /*0628*/ 	.word	0x00029840
        /*062c*/ 	.short	0x010a
        /*062e*/ 	.byte	0x3f
	.zero		1


	//   ....[38]....
        /*0630*/ 	.word	0x0000a4b0
        /*0634*/ 	.word	0x000000ff
        /*0638*/ 	.word	0x00029820
        /*063c*/ 	.short	0x010a
        /*063e*/ 	.byte	0x28
	.zero		1


	//   ....[39]....
        /*0640*/ 	.word	0x0000a770
        /*0644*/ 	.word	0x00000009
        /*0648*/ 	.word	0x00029880
        /*064c*/ 	.short	0x010a
        /*064e*/ 	.byte	0x3f
	.zero		1


	//   ....[40]....
        /*0650*/ 	.word	0x0000a9e0
        /*0654*/ 	.word	0x00000009
        /*0658*/ 	.word	0x00029840
        /*065c*/ 	.short	0x010a
        /*065e*/ 	.byte	0x3f
	.zero		1


	//   ....[41]....
        /*0660*/ 	.word	0x0000aed0
        /*0664*/ 	.word	0x00000003
        /*0668*/ 	.word	0x00029870
        /*066c*/ 	.short	0x010a
        /*066e*/ 	.byte	0x3f
	.zero		1


	//   ....[42]....
        /*0670*/ 	.word	0x0000af60
        /*0674*/ 	.word	0x00000002
        /*0678*/ 	.word	0x00029860
        /*067c*/ 	.short	0x010a
        /*067e*/ 	.byte	0x3f
	.zero		1


	//   ....[43]....
        /*0680*/ 	.word	0x0000b4a0
        /*0684*/ 	.word	0x00000003
        /*0688*/ 	.word	0x00029850
        /*068c*/ 	.short	0x0101
        /*068e*/ 	.byte	0x3f
	.zero		1


	//   ....[44]....
        /*0690*/ 	.word	0x0000b4e0
        /*0694*/ 	.word	0x00000002
        /*0698*/ 	.word	0x00000000
        /*069c*/ 	.short	0x0101
        /*069e*/ 	.byte	0x3f
	.zero		1


	//   ....[45]....
        /*06a0*/ 	.word	0x0000b5a0
        /*06a4*/ 	.word	0x00000014
        /*06a8*/ 	.word	0x00029870
        /*06ac*/ 	.short	0x010a
        /*06ae*/ 	.byte	0x3f
	.zero		1


	//   ....[46]....
        /*06b0*/ 	.word	0x0000b630
        /*06b4*/ 	.word	0x00000014
        /*06b8*/ 	.word	0x00029860
        /*06bc*/ 	.short	0x010a
        /*06be*/ 	.byte	0x3f
	.zero		1


	//   ....[47]....
        /*06c0*/ 	.word	0x0000bb40
        /*06c4*/ 	.word	0x00000014
        /*06c8*/ 	.word	0x00029850
        /*06cc*/ 	.short	0x0101
        /*06ce*/ 	.byte	0x3f
	.zero		1


	//   ....[48]....
        /*06d0*/ 	.word	0x0000bbd0
        /*06d4*/ 	.word	0x00000000
        /*06d8*/ 	.word	0x00000000
        /*06dc*/ 	.short	0x0101
        /*06de*/ 	.byte	0x3f
	.zero		1


	//   ....[49]....
        /*06e0*/ 	.word	0x0000bcc0
        /*06e4*/ 	.word	0x00000009
        /*06e8*/ 	.word	0x00029820
        /*06ec*/ 	.short	0x010a
        /*06ee*/ 	.byte	0x3f
	.zero		1


	//   ....[50]....
        /*06f0*/ 	.word	0x0000be30
        /*06f4*/ 	.word	0x00000005
        /*06f8*/ 	.word	0x00000000
        /*06fc*/ 	.short	0x010a
        /*06fe*/ 	.byte	0x3f
	.zero		1


	//   ....[51]....
        /*0700*/ 	.word	0x0000bea0
        /*0704*/ 	.word	0x00000007
        /*0708*/ 	.word	0x00000000
        /*070c*/ 	.short	0x010a
        /*070e*/ 	.byte	0x3f
	.zero		1


	//   ....[52]....
        /*0710*/ 	.word	0x0000bf00
        /*0714*/ 	.word	0x00000005
        /*0718*/ 	.word	0x00029860
        /*071c*/ 	.short	0x010a
        /*071e*/ 	.byte	0x3f
	.zero		1


	//   ....[53]....
        /*0720*/ 	.word	0x0000bf50
        /*0724*/ 	.word	0x00000003
        /*0728*/ 	.word	0x00029860
        /*072c*/ 	.short	0x010a
        /*072e*/ 	.byte	0x3f
	.zero		1


	//   ....[54]....
        /*0730*/ 	.word	0x0000bf90
        /*0734*/ 	.word	0x00000005
        /*0738*/ 	.word	0x00029880
        /*073c*/ 	.short	0x010a
        /*073e*/ 	.byte	0x3f
	.zero		1


	//   ....[55]....
        /*0740*/ 	.word	0x0000bfb0
        /*0744*/ 	.word	0x00000003
        /*0748*/ 	.word	0x00029880
        /*074c*/ 	.short	0x010a
        /*074e*/ 	.byte	0x3f
	.zero		1


	//   ....[56]....
        /*0750*/ 	.word	0x0000c020
        /*0754*/ 	.word	0x00000003
        /*0758*/ 	.word	0x00029800
        /*075c*/ 	.short	0x010a
        /*075e*/ 	.byte	0x3f
	.zero		1


	//   ....[57]....
        /*0760*/ 	.word	0x0000c070
        /*0764*/ 	.word	0x00000004
        /*0768*/ 	.word	0x00029830
        /*076c*/ 	.short	0x010a
        /*076e*/ 	.byte	0x3f
	.zero		1


	//   ....[58]....
        /*0770*/ 	.word	0x0000c0d0
        /*0774*/ 	.word	0x00000003
        /*0778*/ 	.word	0x00029830
        /*077c*/ 	.short	0x010a
        /*077e*/ 	.byte	0x3f
	.zero		1


	//   ....[59]....
        /*0780*/ 	.word	0x0000c130
        /*0784*/ 	.word	0x00000003
        /*0788*/ 	.word	0x00029850
        /*078c*/ 	.short	0x010a
        /*078e*/ 	.byte	0x3f
	.zero		1


	//   ....[60]....
        /*0790*/ 	.word	0x0000c190
        /*0794*/ 	.word	0x00000007
        /*0798*/ 	.word	0x00029850
        /*079c*/ 	.short	0x010a
        /*079e*/ 	.byte	0x3f
	.zero		1


	//   ....[61]....
        /*07a0*/ 	.word	0x0000c2e0
        /*07a4*/ 	.word	0x00000005
        /*07a8*/ 	.word	0x00029880
        /*07ac*/ 	.short	0x010a
        /*07ae*/ 	.byte	0x3f
	.zero		1


	//   ....[62]....
        /*07b0*/ 	.word	0x0000c330
        /*07b4*/ 	.word	0x00000005
        /*07b8*/ 	.word	0x00029840
        /*07bc*/ 	.short	0x010a
        /*07be*/ 	.byte	0x3f
	.zero		1


	//   ....[63]....
        /*07c0*/ 	.word	0x0000c390
        /*07c4*/ 	.word	0x00000003
        /*07c8*/ 	.word	0x00029820
        /*07cc*/ 	.short	0x010a
        /*07ce*/ 	.byte	0x3f
	.zero		1


	//   ....[64]....
        /*07d0*/ 	.word	0x0000c3e0
        /*07d4*/ 	.word	0x00000009
        /*07d8*/ 	.word	0x00029880
        /*07dc*/ 	.short	0x010a
        /*07de*/ 	.byte	0x3f
	.zero		1


	//   ....[65]....
        /*07e0*/ 	.word	0x0000c430
        /*07e4*/ 	.word	0x00000009
        /*07e8*/ 	.word	0x00029840
        /*07ec*/ 	.short	0x010a
        /*07ee*/ 	.byte	0x3f
	.zero		1


	//   ....[66]....
        /*07f0*/ 	.word	0x0000c490
        /*07f4*/ 	.word	0x00000003
        /*07f8*/ 	.word	0x00029870
        /*07fc*/ 	.short	0x010a
        /*07fe*/ 	.byte	0x3f
	.zero		1


	//   ....[67]....
        /*0800*/ 	.word	0x0000c4f0
        /*0804*/ 	.word	0x00000004
        /*0808*/ 	.word	0x00029860
        /*080c*/ 	.short	0x010a
        /*080e*/ 	.byte	0x3f
	.zero		1


	//   ....[68]....
        /*0810*/ 	.word	0x0000c540
        /*0814*/ 	.word	0x00000014
        /*0818*/ 	.word	0x00029870
        /*081c*/ 	.short	0x010a
        /*081e*/ 	.byte	0x3f
	.zero		1


	//   ....[69]....
        /*0820*/ 	.word	0x0000c590
        /*0824*/ 	.word	0x00000014
        /*0828*/ 	.word	0x00029860
        /*082c*/ 	.short	0x010a
        /*082e*/ 	.byte	0x3f
	.zero		1


	//   ....[70]....
        /*0830*/ 	.word	0x0000c5e0
        /*0834*/ 	.word	0x00000009
        /*0838*/ 	.word	0x00029820
        /*083c*/ 	.short	0x010a
        /*083e*/ 	.byte	0x3f
	.zero		1


	//   ....[71]....
        /*0840*/ 	.word	0x0000c630
        /*0844*/ 	.word	0x00000005
        /*0848*/ 	.word	0x00000000
        /*084c*/ 	.short	0x010a
        /*084e*/ 	.byte	0x3f
	.zero		1


	//   ....[72]....
        /*0850*/ 	.word	0x0000c680
        /*0854*/ 	.word	0x00000007
        /*0858*/ 	.word	0x00000000
        /*085c*/ 	.short	0x010a
        /*085e*/ 	.byte	0x3f
	.zero		1


	//   ....[73]....
        /*0860*/ 	.word	0x0000c6d0
        /*0864*/ 	.word	0x00000005
        /*0868*/ 	.word	0x00029860
        /*086c*/ 	.short	0x010a
        /*086e*/ 	.byte	0x3f
	.zero		1


	//   ....[74]....
        /*0870*/ 	.word	0x0000c720
        /*0874*/ 	.word	0x00000003
        /*0878*/ 	.word	0x00029860
        /*087c*/ 	.short	0x010a
        /*087e*/ 	.byte	0x3f
	.zero		1


	//   ....[75]....
        /*0880*/ 	.word	0x0000c770
        /*0884*/ 	.word	0x00000005
        /*0888*/ 	.word	0x00029880
        /*088c*/ 	.short	0x010a
        /*088e*/ 	.byte	0x3f
	.zero		1


	//----- nvinfo : EIATTR_NUM_MBARRIERS
	.align		4
.L_98:
        /*0890*/ 	.byte	0x03, 0x38
        /*0892*/ 	.short	0x0016


	//----- nvinfo : EIATTR_EXIT_INSTR_OFFSETS
	.align		4
        /*0894*/ 	.byte	0x04, 0x1c
        /*0896*/ 	.short	(.L_100 - .L_99)


	//   ....[0]....
.L_99:
        /*0898*/ 	.word	0x00000a50


	//   ....[1]....
        /*089c*/ 	.word	0x00008fd0


	//   ....[2]....
        /*08a0*/ 	.word	0x0000bd30


	//   ....[3]....
        /*08a4*/ 	.word	0x0000c000


	//----- nvinfo : EIATTR_MAX_THREADS
	.align		4
.L_100:
        /*08a8*/ 	.byte	0x04, 0x05
        /*08aa*/ 	.short	(.L_102 - .L_101)
.L_101:
        /*08ac*/ 	.word	0x00000180
        /*08b0*/ 	.word	0x00000001
        /*08b4*/ 	.word	0x00000001


	//----- nvinfo : EIATTR_CRS_STACK_SIZE
	.align		4
.L_102:
        /*08b8*/ 	.byte	0x04, 0x1e
        /*08ba*/ 	.short	(.L_104 - .L_103)
.L_103:
        /*08bc*/ 	.word	0x00000000


	//----- nvinfo : EIATTR_CBANK_PARAM_SIZE
	.align		4
.L_104:
        /*08c0*/ 	.byte	0x03, 0x19
        /*08c2*/ 	.short	0x0bf0


	//----- nvinfo : EIATTR_PARAM_CBANK
	.align		4
        /*08c4*/ 	.byte	0x04, 0x0a
        /*08c6*/ 	.short	(.L_106 - .L_105)
	.align		4
.L_105:
        /*08c8*/ 	.word	index@(.nv.constant0._ZN7cutlass13device_kernelIN5flash11enable_sm90INS1_16FlashAttnFwdSm90INS1_25CollectiveMainloopFwdSm90ILi2EN4cute5tupleIJNS5_1CILi1EEES8_S8_EEENS6_IJNS7_ILi128EEENS7_ILi160EEENS7_ILi192EEEEEELi128ENS_12float_e4m3_tEfNS_4arch4Sm90ELb0ELb0ELb0ELb0ELb0ELb0ELb0ELb1ELb1ELb0ELb0ELb0EEENS1_21CollectiveEpilogueFwdINS6_IJSA_SA_SB_EEES9_NS_10bfloat16_tESG_Li256ELb0ELb0ELb0ELb1EEENS1_29StaticPersistentTileSchedulerILb0EEEEEEEEEvNT_6ParamsE)
        /*08cc*/ 	.short	0x0210
        /*08ce*/ 	.short	0x0bf0


	//----- nvinfo : EIATTR_SW_WAR
	.align		4
.L_106:
        /*08d0*/ 	.byte	0x04, 0x36
        /*08d2*/ 	.short	(.L_108 - .L_107)
.L_107:
        /*08d4*/ 	.word	0x00000008
.L_108:


//--------------------- .nv.info._ZN7cutlass13device_kernelIN5flash11enable_sm90INS1_16FlashAttnFwdSm90INS1_25CollectiveMainloopFwdSm90ILi2EN4cute5tupleIJNS5_1CILi2EEENS7_ILi1EEES9_EEENS6_IJNS7_ILi128EEENS7_ILi160EEENS7_ILi192EEEEEELi128ENS_12float_e4m3_tEfNS_4arch4Sm90ELb0ELb0ELb0ELb0ELb0ELb0ELb0ELb1ELb1ELb0ELb0ELb0EEENS1_21CollectiveEpilogueFwdINS6_IJSB_SB_SC_EEESA_NS_10bfloat16_tESH_Li256ELb0ELb0ELb0ELb1EEENS1_29StaticPersistentTileSchedulerILb0EEEEEEEEEvNT_6ParamsE --------------------------
	.section	.nv.info._ZN7cutlass13device_kernelIN5flash11enable_sm90INS1_16FlashAttnFwdSm90INS1_25CollectiveMainloopFwdSm90ILi2EN4cute5tupleIJNS5_1CILi2EEENS7_ILi1EEES9_EEENS6_IJNS7_ILi128EEENS7_ILi160EEENS7_ILi192EEEEEELi128ENS_12float_e4m3_tEfNS_4arch4Sm90ELb0ELb0ELb0ELb0ELb0ELb0ELb0ELb1ELb1ELb0ELb0ELb0EEENS1_21CollectiveEpilogueFwdINS6_IJSB_SB_SC_EEESA_NS_10bfloat16_tESH_Li256ELb0ELb0ELb0ELb1EEENS1_29StaticPersistentTileSchedulerILb0EEEEEEEEEvNT_6ParamsE,"",@"SHT_CUDA_INFO"
	.sectionflags	@""
	.align	4


	//----- nvinfo : EIATTR_CUDA_API_VERSION
	.align		4
        /*0000*/ 	.byte	0x04, 0x37
        /*0002*/ 	.short	(.L_110 - .L_109)
.L_109:
        /*0004*/ 	.word	0x00000082


	//----- nvinfo : EIATTR_KPARAM_INFO
	.align		4
.L_110:
        /*0008*/ 	.byte	0x04, 0x17
        /*000a*/ 	.short	(.L_112 - .L_111)
.L_111:
        /*000c*/ 	.word	0x00000000
        /*0010*/ 	.short	0x0000
        /*0012*/ 	.short	0x0070
        /*0014*/ 	.byte	0x00, 0xf0, 0x01, 0x2e


	//----- nvinfo : EIATTR_SPARSE_MMA_MASK
	.align		4
.L_112:
        /*0018*/ 	.byte	0x03, 0x50
        /*001a*/ 	.short	0x0000


	//----- nvinfo : EIATTR_MAXREG_COUNT
	.align		4
        /*001c*/ 	.byte	0x03, 0x1b
        /*001e*/ 	.short	0x00a8


	//----- nvinfo : EIATTR_NUM_BARRIERS
	.align		4
        /*0020*/ 	.byte	0x02, 0x4c
        /*0022*/ 	.byte	0x10
	.zero		1


	//----- nvinfo : EIATTR_EXTERNS
	.align		4
        /*0024*/ 	.byte	0x04, 0x0f
        /*0026*/ 	.short	(.L_114 - .L_113)


	//   ....[0]....
	.align		4
.L_113:
        /*0028*/ 	.word	index@(__assertfail)


	//----- nvinfo : EIATTR_ANNOTATIONS
	.align		4
.L_114:
        /*002c*/ 	.byte	0x04, 0x55
        /*002e*/ 	.short	(.L_116 - .L_115)


	//   ....[0]....
.L_115:
        /* <DEDUP_REMOVED lines=34> */


	//----- nvinfo : EIATTR_MERCURY_ISA_VERSION
	.align		4
.L_116:
        /*0240*/ 	.byte	0x03, 0x5f
        /*0242*/ 	.short	0x0101


	//----- nvinfo : EIATTR_INT_WARP_WIDE_INSTR_OFFSETS
	.align		4
        /*0244*/ 	.byte	0x04, 0x31
        /*0246*/ 	.short	(.L_118 - .L_117)


	//   ....[0]....
.L_117:
        /*0248*/ 	.word	0x00000190


	//   ....[1]....
        /*024c*/ 	.word	0x000001d0


	//   ....[2]....
        /*0250*/ 	.word	0x00000240


	//   ....[3]....
        /*0254*/ 	.word	0x00009df0


	//----- nvinfo : EIATTR_COOP_GROUP_MASK_REGIDS
	.align		4
.L_118:
        /*0258*/ 	.byte	0x04, 0x29
        /*025a*/ 	.short	(.L_120 - .L_119)


	//   ....[0]....
.L_119:
        /*025c*/ 	.word	0xffffffff


	//   ....[1]....
        /*0260*/ 	.word	0xffffffff


	//   ....[2]....
        /*0264*/ 	.word	0xffffffff


	//   ....[3]....
        /*0268*/ 	.word	0xffffffff


	//   ....[4]....
        /*026c*/ 	.word	0xffffffff


	//   ....[5]....
        /*0270*/ 	.word	0xffffffff


	//   ....[6]....
        /*0274*/ 	.word	0xffffffff


	//   ....[7]....
        /*0278*/ 	.word	0xffffffff


	//   ....[8]....
        /*027c*/ 	.word	0xffffffff


	//   ....[9]....
        /*0280*/ 	.word	0xffffffff


	//   ....[10]....
        /*0284*/ 	.word	0xffffffff


	//   ....[11]....
        /*0288*/ 	.word	0xffffffff


	//   ....[12]....
        /*028c*/ 	.word	0xffffffff


	//   ....[13]....
        /*0290*/ 	.word	0xffffffff


	//   ....[14]....
        /*0294*/ 	.word	0xffffffff


	//   ....[15]....
        /*0298*/ 	.word	0xffffffff


	//   ....[16]....
        /*029c*/ 	.word	0xffffffff


	//   ....[17]....
        /*02a0*/ 	.word	0xffffffff


	//   ....[18]....
        /*02a4*/ 	.word	0xffffffff


	//   ....[19]....
        /*02a8*/ 	.word	0xffffffff


	//   ....[20]....
        /*02ac*/ 	.word	0xffffffff


	//   ....[21]....
        /*02b0*/ 	.word	0xffffffff


	//   ....[22]....
        /*02b4*/ 	.word	0xffffffff


	//   ....[23]....
        /*02b8*/ 	.word	0xffffffff


	//   ....[24]....
        /*02bc*/ 	.word	0xffffffff


	//   ....[25]....
        /*02c0*/ 	.word	0xffffffff


	//   ....[26]....
        /*02c4*/ 	.word	0xffffffff


	//   ....[27]....
        /*02c8*/ 	.word	0xffffffff


	//   ....[28]....
        /*02cc*/ 	.word	0xffffffff


	//   ....[29]....
        /*02d0*/ 	.word	0xffffffff


	//   ....[30]....
        /*02d4*/ 	.word	0xffffffff


	//   ....[31]....
        /*02d8*/ 	.word	0xffffffff


	//   ....[32]....
        /*02dc*/ 	.word	0xffffffff


	//   ....[33]....
        /*02e0*/ 	.word	0xffffffff


	//   ....[34]....
        /*02e4*/ 	.word	0xffffffff


	//   ....[35]....
        /*02e8*/ 	.word	0xffffffff


	//   ....[36]....
        /*02ec*/ 	.word	0xffffffff


	//   ....[37]....
        /*02f0*/ 	.word	0xffffffff


	//   ....[38]....
        /*02f4*/ 	.word	0xffffffff


	//   ....[39]....
        /*02f8*/ 	.word	0xffffffff


	//   ....[40]....
        /*02fc*/ 	.word	0xffffffff


	//   ....[41]....
        /*0300*/ 	.word	0xffffffff


	//   ....[42]....
        /*0304*/ 	.word	0xffffffff


	//   ....[43]....
        /*0308*/ 	.word	0xffffffff


	//   ....[44]....
        /*030c*/ 	.word	0xffffffff


	//   ....[45]....
        /*0310*/ 	.word	0xffffffff


	//   ....[46]....
        /*0314*/ 	.word	0xffffffff


	//   ....[47]....
        /*0318*/ 	.word	0xffffffff


	//   ....[48]....
        /*031c*/ 	.word	0xffffffff


	//   ....[49]....
        /*0320*/ 	.word	0xffffffff


	//   ....[50]....
        /*0324*/ 	.word	0xffffffff


	//   ....[51]....
        /*0328*/ 	.word	0xffffffff


	//   ....[52]....
        /*032c*/ 	.word	0xffffffff


	//   ....[53]....
        /*0330*/ 	.word	0xffffffff


	//   ....[54]....
        /*0334*/ 	.word	0xffffffff


	//   ....[55]....
        /*0338*/ 	.word	0xffffffff


	//   ....[56]....
        /*033c*/ 	.word	0x0500000f


	//----- nvinfo : EIATTR_COOP_GROUP_INSTR_OFFSETS
	.align		4
.L_120:
        /*0340*/ 	.byte	0x04, 0x28
        /*0342*/ 	.short	(.L_122 - .L_121)


	//   ....[0]....
.L_121:
        /*0344*/ 	.word	0x00000070


	//   ....[1]....
        /*0348*/ 	.word	0x000001a0


	//   ....[2]....
        /*034c*/ 	.word	0x000001f0


	//   ....[3]....
        /*0350*/ 	.word	0x00000430


	//   ....[4]....
        /*0354*/ 	.word	0x00000650


	//   ....[5]....
        /*0358*/ 	.word	0x00000880


	//   ....[6]....
        /*035c*/ 	.word	0x00000b00


	//   ....[7]....
        /*0360*/ 	.word	0x00000e40


	//   ....[8]....
        /*0364*/ 	.word	0x00001370


	//   ....[9]....
        /*0368*/ 	.word	0x000032a0


	//   ....[10]....
        /*036c*/ 	.word	0x000033a0


	//   ....[11]....
        /*0370*/ 	.word	0x000038a0


	//   ....[12]....
        /*0374*/ 	.word	0x00003940


	//   ....[13]....
        /*0378*/ 	.word	0x00005f60


	//   ....[14]....
        /*037c*/ 	.word	0x00005f70


	//   ....[15]....
        /*0380*/ 	.word	0x00005fa0


	//   ....[16]....
        /*0384*/ 	.word	0x00005fb0


	//   ....[17]....
        /*0388*/ 	.word	0x00007a90


	//   ....[18]....
        /*038c*/ 	.word	0x00007aa0


	//   ....[19]....
        /*0390*/ 	.word	0x00007b20


	//   ....[20]....
        /*0394*/ 	.word	0x00007b30


	//   ....[21]....
        /*0398*/ 	.word	0x00008a50


	//   ....[22]....
        /*039c*/ 	.word	0x00008a60


	//   ....[23]....
        /*03a0*/ 	.word	0x00008a70


	//   ....[24]....
        /*03a4*/ 	.word	0x00008a80


	//   ....[25]....
        /*03a8*/ 	.word	0x00008a90


	//   ....[26]....
        /*03ac*/ 	.word	0x00008aa0


	//   ....[27]....
        /*03b0*/ 	.word	0x00008ab0


	//   ....[28]....
        /*03b4*/ 	.word	0x00008ac0


	//   ....[29]....
        /*03b8*/ 	.word	0x00008af0


	//   ....[30]....
        /*03bc*/ 	.word	0x00008b00


	//   ....[31]....
        /*03c0*/ 	.word	0x00008b30


	//   ....[32]....
        /*03c4*/ 	.word	0x00008b40


	//   ....[33]....
        /*03c8*/ 	.word	0x00008b70


	//   ....[34]....
        /*03cc*/ 	.word	0x00008b80


	//   ....[35]....
        /*03d0*/ 	.word	0x00008bd0


	//   ....[36]....
        /*03d4*/ 	.word	0x00008be0


	//   ....[37]....
        /*03d8*/ 	.word	0x00008bf0


	//   ....[38]....
        /*03dc*/ 	.word	0x00008c00


	//   ....[39]....
        /*03e0*/ 	.word	0x00008c20


	//   ....[40]....
        /*03e4*/ 	.word	0x00008c30


	//   ....[41]....
        /*03e8*/ 	.word	0x00008c40


	//   ....[42]....
        /*03ec*/ 	.word	0x00008c50


	//   ....[43]....
        /*03f0*/ 	.word	0x00008c60


	//   ....[44]....
        /*03f4*/ 	.word	0x00008c70


	//   ....[45]....
        /*03f8*/ 	.word	0x00008c80


	//   ....[46]....
        /*03fc*/ 	.word	0x00008cb0


	//   ....[47]....
        /*0400*/ 	.word	0x00008cc0


	//   ....[48]....
        /*0404*/ 	.word	0x00008cd0


	//   ....[49]....
        /*0408*/ 	.word	0x00008ce0


	//   ....[50]....
        /*040c*/ 	.word	0x00008cf0


	//   ....[51]....
        /*0410*/ 	.word	0x00008d00


	//   ....[52]....
        /*0414*/ 	.word	0x00008d10


	//   ....[53]....
        /*0418*/ 	.word	0x00008fc0


	//   ....[54]....
        /*041c*/ 	.word	0x00009f70


	//   ....[55]....
        /*0420*/ 	.word	0x0000c340


	//   ....[56]....
        /*0424*/ 	.word	0x0000c860


	//----- nvinfo : EIATTR_REG_RECONFIG
	.align		4
.L_122:
        /*0428*/ 	.byte	0x01, 0x54
	.zero		2


	//----- nvinfo : EIATTR_SYSCALL_OFFSETS
	.align		4
        /*042c*/ 	.byte	0x04, 0x46
        /*042e*/ 	.short	(.L_124 - .L_123)


	//   ....[0]....
.L_123:
        /*0430*/ 	.word	0x00001a00


	//   ....[1]....
        /*0434*/ 	.word	0x00009850


	//   ....[2]....
        /*0438*/ 	.word	0x000099d0


	//   ....[3]....
        /*043c*/ 	.word	0x00009b10


	//   ....[4]....
        /*0440*/ 	.word	0x00009c30


	//----- nvinfo : EIATTR_MBARRIER_INSTR_OFFSETS
	.align		4
.L_124:
        /*0444*/ 	.byte	0x04, 0x39
        /*0446*/ 	.short	(.L_126 - .L_125)


	//   ....[0]....
.L_125:
        /*0448*/ 	.word	0x000002d0
        /*044c*/ 	.word	0x000000ff
        /*0450*/ 	.word	0x00029800
        /*0454*/ 	.short	0x0100
        /*0456*/ 	.byte	0x08
	.zero		1


	//   ....[1]....
        /*0458*/ 	.word	0x000002e0
        /*045c*/ 	.word	0x000000ff
        /*0460*/ 	.word	0x00029820
        /*0464*/ 	.short	0x0100
        /*0466*/ 	.byte	0x08
	.zero		1


	//   ....[2]....
        /*0468*/ 	.word	0x000003d0
        /*046c*/ 	.word	0x000000ff
        /*0470*/ 	.word	0x00029830
        /*0474*/ 	.short	0x0100
        /*0476*/ 	.byte	0x08
	.zero		1


	//   ....[3]....
        /*0478*/ 	.word	0x000003e0
        /*047c*/ 	.word	0x000000ff
        /*0480*/ 	.word	0x00029840
        /*0484*/ 	.short	0x0100
        /*0486*/ 	.byte	0x08
	.zero		1


	//   ....[4]....
        /*0488*/ 	.word	0x000003f0
        /*048c*/ 	.word	0x000000ff
        /*0490*/ 	.word	0x00029838
        /*0494*/ 	.short	0x0100
        /*0496*/ 	.byte	0x08
	.zero		1


	//   ....[5]....
        /*0498*/ 	.word	0x00000400
        /*049c*/ 	.word	0x000000ff
        /*04a0*/ 	.word	0x00029848
        /*04a4*/ 	.short	0x0100
        /*04a6*/ 	.byte	0x08
	.zero		1


	//   ....[6]....
        /*04a8*/ 	.word	0x00000600
        /*04ac*/ 	.word	0x000000ff
        /*04b0*/ 	.word	0x00029850
        /*04b4*/ 	.short	0x0100
        /*04b6*/ 	.byte	0x08
	.zero		1


	//   ....[7]....
        /*04b8*/ 	.word	0x00000610
        /*04bc*/ 	.word	0x000000ff
        /*04c0*/ 	.word	0x00029860
        /*04c4*/ 	.short	0x0100
        /*04c6*/ 	.byte	0x08
	.zero		1


	//   ....[8]....
        /*04c8*/ 	.word	0x00000620
        /*04cc*/ 	.word	0x000000ff
        /*04d0*/ 	.word	0x00029858
        /*04d4*/ 	.short	0x0100
        /*04d6*/ 	.byte	0x08
	.zero		1


	//   ....[9]....
        /*04d8*/ 	.word	0x00000630
        /*04dc*/ 	.word	0x000000ff
        /*04e0*/ 	.word	0x00029868
        /*04e4*/ 	.short	0x0100
        /*04e6*/ 	.byte	0x08
	.zero		1


	//   ....[10]....
        /*04e8*/ 	.word	0x00000830
        /*04ec*/ 	.word	0x000000ff
        /*04f0*/ 	.word	0x00029870
        /*04f4*/ 	.short	0x0100
        /*04f6*/ 	.byte	0x08
	.zero		1


	//   ....[11]....
        /*04f8*/ 	.word	0x00000840
        /*04fc*/ 	.word	0x000000ff
        /*0500*/ 	.word	0x00029880
        /*0504*/ 	.short	0x0100
        /*0506*/ 	.byte	0x08
	.zero		1


	//   ....[12]....
        /*0508*/ 	.word	0x00000850
        /*050c*/ 	.word	0x000000ff
        /*0510*/ 	.word	0x00029878
        /*0514*/ 	.short	0x0100
        /*0516*/ 	.byte	0x08
	.zero		1


	//   ....[13]....
        /*0518*/ 	.word	0x00000860
        /*051c*/ 	.word	0x000000ff
        /*0520*/ 	.word	0x00029888
        /*0524*/ 	.short	0x0100
        /*0526*/ 	.byte	0x08
	.zero		1


	//   ....[14]....
        /*0528*/ 	.word	0x00000ab0
        /*052c*/ 	.word	0x000000ff
        /*0530*/ 	.word	0x00029890
        /*0534*/ 	.short	0x0100
        /*0536*/ 	.byte	0x08
	.zero		1


	//   ....[15]....
        /*0538*/ 	.word	0x00000ac0
        /*053c*/ 	.word	0x000000ff
        /*0540*/ 	.word	0x000298a0
        /*0544*/ 	.short	0x0100
        /*0546*/ 	.byte	0x08
	.zero		1


	//   ....[16]....
        /*0548*/ 	.word	0x00000ad0
        /*054c*/ 	.word	0x000000ff
        /*0550*/ 	.word	0x00029898
        /*0554*/ 	.short	0x0100
        /*0556*/ 	.byte	0x08
	.zero		1


	//   ....[17]....
        /*0558*/ 	.word	0x00000ae0
        /*055c*/ 	.word	0x000000ff
        /*0560*/ 	.word	0x000298a8
        /*0564*/ 	.short	0x0100
        /*0566*/ 	.byte	0x08
	.zero		1


	//   ....[18]....
        /*0568*/ 	.word	0x00000d90
        /*056c*/ 	.word	0x000000ff
        /*0570*/ 	.word	0x000298b0
        /*0574*/ 	.short	0x0100
        /*0576*/ 	.byte	0x08
	.zero		1


	//   ....[19]....
        /*0578*/ 	.word	0x00000da0
        /*057c*/ 	.word	0x000000ff
        /*0580*/ 	.word	0x000298c0
        /*0584*/ 	.short	0x0100
        /*0586*/ 	.byte	0x08
	.zero		1


	//   ....[20]....
        /*0588*/ 	.word	0x00000db0
        /*058c*/ 	.word	0x000000ff
        /*0590*/ 	.word	0x000298b8
        /*0594*/ 	.short	0x0100
        /*0596*/ 	.byte	0x08
	.zero		1


	//   ....[21]....
        /*0598*/ 	.word	0x00000dc0
        /*059c*/ 	.word	0x000000ff
        /*05a0*/ 	.word	0x000298c8
        /*05a4*/ 	.short	0x0100
        /*05a6*/ 	.byte	0x08
	.zero		1


	//   ....[22]....
        /*05a8*/ 	.word	0x00001a60
        /*05ac*/ 	.word	0x000000ff
        /*05b0*/ 	.word	0x00029800
        /*05b4*/ 	.short	0x010a
        /*05b6*/ 	.byte	0x26
	.zero		1


	//   ....[23]....
        /*05b8*/ 	.word	0x00001ae0
        /*05bc*/ 	.word	0x00000004
        /*05c0*/ 	.word	0x00029830
        /*05c4*/ 	.short	0x010a
        /*05c6*/ 	.byte	0x3f
	.zero		1


	//   ....[24]....
        /*05c8*/ 	.word	0x00001b20
        /*05cc*/ 	.word	0x00000004
        /*05d0*/ 	.word	0x00029830
        /*05d4*/ 	.short	0x010a
        /*05d6*/ 	.byte	0x3f
	.zero		1


	//   ....[25]....
        /*05d8*/ 	.word	0x00003df0
        /*05dc*/ 	.word	0x0000003d
        /*05e0*/ 	.word	0x00000000
        /*05e4*/ 	.short	0x0101
        /*05e6*/ 	.byte	0x3f
	.zero		1


	//   ....[26]....
        /*05e8*/ 	.word	0x00004b60
        /*05ec*/ 	.word	0x000000ff
        /*05f0*/ 	.word	0x00029830
        /*05f4*/ 	.short	0x010a
        /*05f6*/ 	.byte	0x06
	.zero		1


	//   ....[27]....
        /*05f8*/ 	.word	0x00004ba0
        /*05fc*/ 	.word	0x000000ff
        /*0600*/ 	.word	0x00029830
        /*0604*/ 	.short	0x010a
        /*0606*/ 	.byte	0x06
	.zero		1


	//   ....[28]....
        /*0608*/ 	.word	0x000057c0
        /*060c*/ 	.word	0x000000ff
        /*0610*/ 	.word	0x00029850
        /*0614*/ 	.short	0x010a
        /*0616*/ 	.byte	0x06
	.zero		1


	//   ....[29]....
        /*0618*/ 	.word	0x00005800
        /*061c*/ 	.word	0x000000ff
        /*0620*/ 	.word	0x00029850
        /*0624*/ 	.short	0x010a
        /*0626*/ 	.byte	0x06
	.zero		1


	//   ....[30]....
        /*0628*/ 	.word	0x00006dd0
        /*062c*/ 	.word	0x00000005
        /*0630*/ 	.word	0x00000000
        /*0634*/ 	.short	0x0101
        /*0636*/ 	.byte	0x3f
	.zero		1


	//   ....[31]....
        /*0638*/ 	.word	0x00007100
        /*063c*/ 	.word	0x000000ff
        /*0640*/ 	.word	0x00000000
        /*0644*/ 	.short	0x0101
        /*0646*/ 	.byte	0x06
	.zero		1


	//   ....[32]....
        /*0648*/ 	.word	0x00007780
        /*064c*/ 	.word	0x000000ff
        /*0650*/ 	.word	0x00029850
        /*0654*/ 	.short	0x010a
        /*0656*/ 	.byte	0x08
	.zero		1


	//   ....[33]....
        /*0658*/ 	.word	0x000077c0
        /*065c*/ 	.word	0x000000ff
        /*0660*/ 	.word	0x00029850
        /*0664*/ 	.short	0x010a
        /*0666*/ 	.byte	0x08
	.zero		1


	//   ....[34]....
        /*0668*/ 	.word	0x00008510
        /*066c*/ 	.word	0x000000ff
        /*0670*/ 	.word	0x00000000
        /*0674*/ 	.short	0x0101
        /*0676*/ 	.byte	0x08
	.zero		1


	//   ....[35]....
        /*0678*/ 	.word	0x00009160
        /*067c*/ 	.word	0x000000ff
        /*0680*/ 	.word	0x00000000
        /*0684*/ 	.short	0x0101
        /*0686*/ 	.byte	0x07
	.zero		1


	//   ....[36]....
        /*0688*/ 	.word	0x00009170
        /*068c*/ 	.word	0x000000ff
        /*0690*/ 	.word	0x00000000
        /*0694*/ 	.short	0x0101
        /*0696*/ 	.byte	0x06
	.zero		1


	//   ....[37]....
        /*0698*/ 	.word	0x0000a170
        /*069c*/ 	.word	0x00000002
        /*06a0*/ 	.word	0x00029880
        /*06a4*/ 	.short	0x010a
        /*06a6*/ 	.byte	0x3f
	.zero		1


	//   ....[38]....
        /*06a8*/ 	.word	0x0000a3f0
        /*06ac*/ 	.word	0x00000002
        /*06b0*/ 	.word	0x00029840
        /*06b4*/ 	.short	0x010a
        /*06b6*/ 	.byte	0x3f
	.zero		1


	//   ....[39]....
        /*06b8*/ 	.word	0x0000a900
        /*06bc*/ 	.word	0x000000ff
        /*06c0*/ 	.word	0x00029820
        /*06c4*/ 	.short	0x010a
        /*06c6*/ 	.byte	0x28
	.zero		1


	//   ....[40]....
        /*06c8*/ 	.word	0x0000abb0
        /*06cc*/ 	.word	0x00000004
        /*06d0*/ 	.word	0x00029880
        /*06d4*/ 	.short	0x010a
        /*06d6*/ 	.byte	0x3f
	.zero		1


	//   ....[41]....
        /*06d8*/ 	.word	0x0000aed0
        /*06dc*/ 	.word	0x00000004
        /*06e0*/ 	.word	0x00029840
        /*06e4*/ 	.short	0x010a
        /*06e6*/ 	.byte	0x3f
	.zero		1


	//   ....[42]....
        /*06e8*/ 	.word	0x0000b460
        /*06ec*/ 	.word	0x00000003
        /*06f0*/ 	.word	0x00029870
        /*06f4*/ 	.short	0x010a
        /*06f6*/ 	.byte	0x3f
	.zero		1


	//   ....[43]....
        /*06f8*/ 	.word	0x0000b4d0
        /*06fc*/ 	.word	0x00000002
        /*0700*/ 	.word	0x00029860
        /*0704*/ 	.short	0x010a
        /*0706*/ 	.byte	0x3f
	.zero		1


	//   ....[44]....
        /*0708*/ 	.word	0x0000b9d0
        /*070c*/ 	.word	0x00000002
        /*0710*/ 	.word	0x00029850
        /*0714*/ 	.short	0x0101
        /*0716*/ 	.byte	0x3f
	.zero		1


	//   ....[45]....
        /*0718*/ 	.word	0x0000ba60
        /*071c*/ 	.word	0x00000002
        /*0720*/ 	.word	0x00000000
        /*0724*/ 	.short	0x0101
        /*0726*/ 	.byte	0x3f
	.zero		1


	//   ....[46]....
        /*0728*/ 	.word	0x0000bb70
        /*072c*/ 	.word	0x00000014
        /*0730*/ 	.word	0x00029870
        /*0734*/ 	.short	0x010a
        /*0736*/ 	.byte	0x3f
	.zero		1


	//   ....[47]....
        /*0738*/ 	.word	0x0000bc00
        /*073c*/ 	.word	0x00000014
        /*0740*/ 	.word	0x00029860
        /*0744*/ 	.short	0x010a
        /*0746*/ 	.byte	0x3f
	.zero		1


	//   ....[48]....
        /*0748*/ 	.word	0x0000c100
        /*074c*/ 	.word	0x00000014
        /*0750*/ 	.word	0x00029850
        /*0754*/ 	.short	0x0101
        /*0756*/ 	.byte	0x3f
	.zero		1


	//   ....[49]....
        /*0758*/ 	.word	0x0000c190
        /*075c*/ 	.word	0x00000014
        /*0760*/ 	.word	0x00000000
        /*0764*/ 	.short	0x0101
        /*0766*/ 	.byte	0x3f
	.zero		1


	//   ....[50]....
        /*0768*/ 	.word	0x0000c2f0
        /*076c*/ 	.word	0x00000009
        /*0770*/ 	.word	0x00029820
        /*0774*/ 	.short	0x010a
        /*0776*/ 	.byte	0x3f
	.zero		1


	//   ....[51]....
        /*0778*/ 	.word	0x0000c460
        /*077c*/ 	.word	0x00000005
        /*0780*/ 	.word	0x00000000
        /*0784*/ 	.short	0x010a
        /*0786*/ 	.byte	0x3f
	.zero		1


	//   ....[52]....
        /*0788*/ 	.word	0x0000c4d0
        /*078c*/ 	.word	0x00000007
        /*0790*/ 	.word	0x00000000
        /*0794*/ 	.short	0x010a
        /*0796*/ 	.byte	0x3f
	.zero		1


	//   ....[53]....
        /*0798*/ 	.word	0x0000c530
        /*079c*/ 	.word	0x00000005
        /*07a0*/ 	.word	0x00029860
        /*07a4*/ 	.short	0x010a
        /*07a6*/ 	.byte	0x3f
	.zero		1


	//   ....[54]....
        /*07a8*/ 	.word	0x0000c580
        /*07ac*/ 	.word	0x00000003
        /*07b0*/ 	.word	0x00029860
        /*07b4*/ 	.short	0x010a
        /*07b6*/ 	.byte	0x3f
	.zero		1


	//   ....[55]....
        /*07b8*/ 	.word	0x0000c5c0
        /*07bc*/ 	.word	0x00000005
        /*07c0*/ 	.word	0x00029880
        /*07c4*/ 	.short	0x010a
        /*07c6*/ 	.byte	0x3f
	.zero		1


	//   ....[56]....
        /*07c8*/ 	.word	0x0000c5e0
        /*07cc*/ 	.word	0x00000003
        /*07d0*/ 	.word	0x00029880
        /*07d4*/ 	.short	0x010a
        /*07d6*/ 	.byte	0x3f
	.zero		1


	//   ....[57]....
        /*07d8*/ 	.word	0x0000c650
        /*07dc*/ 	.word	0x00000003
        /*07e0*/ 	.word	0x00029800
        /*07e4*/ 	.short	0x010a
        /*07e6*/ 	.byte	0x3f
	.zero		1


	//   ....[58]....
        /*07e8*/ 	.word	0x0000c6a0
        /*07ec*/ 	.word	0x00000004
        /*07f0*/ 	.word	0x00029830
        /*07f4*/ 	.short	0x010a
        /*07f6*/ 	.byte	0x3f
	.zero		1


	//   ....[59]....
        /*07f8*/ 	.word	0x0000c700
        /*07fc*/ 	.word	0x00000003
        /*0800*/ 	.word	0x00029830
        /*0804*/ 	.short	0x010a
        /*0806*/ 	.byte	0x3f
	.zero		1


	//   ....[60]....
        /*0808*/ 	.word	0x0000c760
        /*080c*/ 	.word	0x00000003
        /*0810*/ 	.word	0x00029850
        /*0814*/ 	.short	0x010a
        /*0816*/ 	.byte	0x3f
	.zero		1


	//   ....[61]....
        /*0818*/ 	.word	0x0000c7c0
        /*081c*/ 	.word	0x00000007
        /*0820*/ 	.word	0x00029850
        /*0824*/ 	.short	0x010a
        /*0826*/ 	.byte	0x3f
	.zero		1


	//   ....[62]....
        /*0828*/ 	.word	0x0000c910
        /*082c*/ 	.word	0x00000002
        /*0830*/ 	.word	0x00029880
        /*0834*/ 	.short	0x010a
        /*0836*/ 	.byte	0x3f
	.zero		1


	//   ....[63]....
        /*0838*/ 	.word	0x0000c960
        /*083c*/ 	.word	0x00000002
        /*0840*/ 	.word	0x00029840
        /*0844*/ 	.short	0x010a
        /*0846*/ 	.byte	0x3f
	.zero		1


	//   ....[64]....
        /*0848*/ 	.word	0x0000c9c0
        /*084c*/ 	.word	0x00000003
        /*0850*/ 	.word	0x00029820
        /*0854*/ 	.short	0x010a
        /*0856*/ 	.byte	0x3f
	.zero		1


	//   ....[65]....
        /*0858*/ 	.word	0x0000ca10
        /*085c*/ 	.word	0x00000004
        /*0860*/ 	.word	0x00029880
        /*0864*/ 	.short	0x010a
        /*0866*/ 	.byte	0x3f
	.zero		1


	//   ....[66]....
        /*0868*/ 	.word	0x0000ca60
        /*086c*/ 	.word	0x00000004
        /*0870*/ 	.word	0x00029840
        /*0874*/ 	.short	0x010a
        /*0876*/ 	.byte	0x3f
	.zero		1


	//   ....[67]....
        /*0878*/ 	.word	0x0000cac0
        /*087c*/ 	.word	0x00000003
        /*0880*/ 	.word	0x00029870
        /*0884*/ 	.short	0x010a
        /*0886*/ 	.byte	0x3f
	.zero		1


	//   ....[68]....
        /*0888*/ 	.word	0x0000cb20
        /*088c*/ 	.word	0x00000004
        /*0890*/ 	.word	0x00029860
        /*0894*/ 	.short	0x010a
        /*0896*/ 	.byte	0x3f
	.zero		1


	//   ....[69]....
        /*0898*/ 	.word	0x0000cb70
        /*089c*/ 	.word	0x00000014
        /*08a0*/ 	.word	0x00029870
        /*08a4*/ 	.short	0x010a
        /*08a6*/ 	.byte	0x3f
	.zero		1


	//   ....[70]....
        /*08a8*/ 	.word	0x0000cbc0
        /*08ac*/ 	.word	0x00000014
        /*08b0*/ 	.word	0x00029860
        /*08b4*/ 	.short	0x010a
        /*08b6*/ 	.byte	0x3f
	.zero		1


	//   ....[71]....
        /*08b8*/ 	.word	0x0000cc10
        /*08bc*/ 	.word	0x00000009
        /*08c0*/ 	.word	0x00029820
        /*08c4*/ 	.short	0x010a
        /*08c6*/ 	.byte	0x3f
	.zero		1


	//   ....[72]....
        /*08c8*/ 	.word	0x0000cc60
        /*08cc*/ 	.word	0x00000005
        /*08d0*/ 	.word	0x00000000
        /*08d4*/ 	.short	0x010a
        /*08d6*/ 	.byte	0x3f
	.zero		1


	//   ....[73]....
        /*08d8*/ 	.word	0x0000ccb0
        /*08dc*/ 	.word	0x00000007
        /*08e0*/ 	.word	0x00000000
        /*08e4*/ 	.short	0x010a
        /*08e6*/ 	.byte	0x3f
	.zero		1


	//   ....[74]....
        /*08e8*/ 	.word	0x0000cd00
        /*08ec*/ 	.word	0x00000005
        /*08f0*/ 	.word	0x00029860
        /*08f4*/ 	.short	0x010a
        /*08f6*/ 	.byte	0x3f
	.zero		1


	//   ....[75]....
        /*08f8*/ 	.word	0x0000cd50
        /*08fc*/ 	.word	0x00000003
        /*0900*/ 	.word	0x00029860
        /*0904*/ 	.short	0x010a
        /*0906*/ 	.byte	0x3f
	.zero		1


	//   ....[76]....
        /*0908*/ 	.word	0x0000cda0
        /*090c*/ 	.word	0x00000005
        /*0910*/ 	.word	0x00029880
        /*0914*/ 	.short	0x010a
        /*0916*/ 	.byte	0x3f
	.zero		1


	//----- nvinfo : EIATTR_NUM_MBARRIERS
	.align		4
.L_126:
        /*0918*/ 	.byte	0x03, 0x38
        /*091a*/ 	.short	0x0016


	//----- nvinfo : EIATTR_EXIT_INSTR_OFFSETS
	.align		4
        /*091c*/ 	.byte	0x04, 0x1c
        /*091e*/ 	.short	(.L_128 - .L_127)


	//   ....[0]....
.L_127:
        /*0920*/ 	.word	0x00000fb0


	//   ....[1]....
        /*0924*/ 	.word	0x00009220


	//   ....[2]....
        /*0928*/ 	.word	0x0000c360


	//   ....[3]....
        /*092c*/ 	.word	0x0000c630


	//----- nvinfo : EIATTR_MAX_THREADS
	.align		4
.L_128:
        /*0930*/ 	.byte	0x04, 0x05
        /*0932*/ 	.short	(.L_130 - .L_129)
.L_129:
        /*0934*/ 	.word	0x00000180
        /*0938*/ 	.word	0x00000001
        /*093c*/ 	.word	0x00000001


	//----- nvinfo : EIATTR_CRS_STACK_SIZE
	.align		4
.L_130:
        /*0940*/ 	.byte	0x04, 0x1e
        /*0942*/ 	.short	(.L_132 - .L_131)
.L_131:
        /*0944*/ 	.word	0x00000000


	//----- nvinfo : EIATTR_CBANK_PARAM_SIZE
	.align		4
.L_132:
        /*0948*/ 	.byte	0x03, 0x19
        /*094a*/ 	.short	0x0bf0


	//----- nvinfo : EIATTR_PARAM_CBANK
	.align		4
        /*094c*/ 	.byte	0x04, 0x0a
        /*094e*/ 	.short	(.L_134 - .L_133)
	.align		4
.L_133:
        /*0950*/ 	.word	index@(.nv.constant0._ZN7cutlass13device_kernelIN5flash11enable_sm90INS1_16FlashAttnFwdSm90INS1_25CollectiveMainloopFwdSm90ILi2EN4cute5tupleIJNS5_1CILi2EEENS7_ILi1EEES9_EEENS6_IJNS7_ILi128EEENS7_ILi160EEENS7_ILi192EEEEEELi128ENS_12float_e4m3_tEfNS_4arch4Sm90ELb0ELb0ELb0ELb0ELb0ELb0ELb0ELb1ELb1ELb0ELb0ELb0EEENS1_21CollectiveEpilogueFwdINS6_IJSB_SB_SC_EEESA_NS_10bfloat16_tESH_Li256ELb0ELb0ELb0ELb1EEENS1_29StaticPersistentTileSchedulerILb0EEEEEEEEEvNT_6ParamsE)
        /*0954*/ 	.short	0x0210
        /*0956*/ 	.short	0x0bf0


	//----- nvinfo : EIATTR_SW_WAR
	.align		4
.L_134:
        /*0958*/ 	.byte	0x04, 0x36
        /*095a*/ 	.short	(.L_136 - .L_135)
.L_135:
        /*095c*/ 	.word	0x00000008
.L_136:


//--------------------- .nv.info._ZN7cutlass13device_kernelIN5flash11enable_sm90INS1_16FlashAttnFwdSm90INS1_25CollectiveMainloopFwdSm90ILi2EN4cute5tupleIJNS5_1CILi1EEES8_S8_EEENS6_IJNS7_ILi128EEENS7_ILi160EEENS7_ILi192EEEEEELi128ENS_12float_e4m3_tEfNS_4arch4Sm90ELb0ELb0ELb0ELb1ELb0ELb0ELb0ELb1ELb1ELb0ELb0ELb0EEENS1_21CollectiveEpilogueFwdINS6_IJSA_SA_SB_EEES9_NS_10bfloat16_tESG_Li256ELb1ELb0ELb0ELb1EEENS1_36VarlenDynamicPersistentTileSchedulerILi128ELi160ELi256ELi128ELb0ELb0ELb1ELb0ELb1ELb1EEEEEEEEEvNT_6ParamsE --------------------------
	.section	.nv.info._ZN7cutlass13device_kernelIN5flash11enable_sm90INS1_16FlashAttnFwdSm90INS1_25CollectiveMainloopFwdSm90ILi2EN4cute5tupleIJNS5_1CILi1EEES8_S8_EEENS6_IJNS7_ILi128EEENS7_ILi160EEENS7_ILi192EEEEEELi128ENS_12float_e4m3_tEfNS_4arch4Sm90ELb0ELb0ELb0ELb1ELb0ELb0ELb0ELb1ELb1ELb0ELb0ELb0EEENS1_21CollectiveEpilogueFwdINS6_IJSA_SA_SB_EEES9_NS_10bfloat16_tESG_Li256ELb1ELb0ELb0ELb1EEENS1_36VarlenDynamicPersistentTileSchedulerILi128ELi160ELi256ELi128ELb0ELb0ELb1ELb0ELb1ELb1EEEEEEEEEvNT_6ParamsE,"",@"SHT_CUDA_INFO"
	.sectionflags	@""
	.align	4


	//----- nvinfo : EIATTR_CUDA_API_VERSION
	.align		4
        /*0000*/ 	.byte	0x04, 0x37
        /*0002*/ 	.short	(.L_138 - .L_137)
.L_137:
        /*0004*/ 	.word	0x00000082


	//----- nvinfo : EIATTR_KPARAM_INFO
	.align		4
.L_138:
        /*0008*/ 	.byte	0x04, 0x17
        /*000a*/ 	.short	(.L_140 - .L_139)
.L_139:
        /*000c*/ 	.word	0x00000000
        /*0010*/ 	.short	0x0000
        /*0012*/ 	.short	0x0070
        /*0014*/ 	.byte	0x00, 0xf0, 0x01, 0x28


	//----- nvinfo : EIATTR_SPARSE_MMA_MASK
	.align		4
.L_140:
        /*0018*/ 	.byte	0x03, 0x50
        /*001a*/ 	.short	0x0000


	//----- nvinfo : EIATTR_MAXREG_COUNT
	.align		4
        /*001c*/ 	.byte	0x03, 0x1b
        /*001e*/ 	.short	0x00a8


	//----- nvinfo : EIATTR_NUM_BARRIERS
	.align		4
        /*0020*/ 	.byte	0x02, 0x4c
        /*0022*/ 	.byte	0x10
	.zero		1


	//----- nvinfo : EIATTR_EXTERNS
	.align		4
        /*0024*/ 	.byte	0x04, 0x0f
        /*0026*/ 	.short	(.L_142 - .L_141)


	//   ....[0]....
	.align		4
.L_141:
        /*0028*/ 	.word	index@(__assertfail)


	//----- nvinfo : EIATTR_ANNOTATIONS
	.align		4
.L_142:
        /*002c*/ 	.byte	0x04, 0x55
        /*002e*/ 	.short	(.L_144 - .L_143)


	//   ....[0]....
.L_143:
        /* <DEDUP_REMOVED lines=43> */


	//----- nvinfo : EIATTR_MERCURY_ISA_VERSION
	.align		4
.L_144:
        /*02d0*/ 	.byte	0x03, 0x5f
        /*02d2*/ 	.short	0x0101


	//----- nvinfo : EIATTR_UNUSED_LOAD_BYTE_OFFSET
	.align		4
        /*02d4*/ 	.byte	0x04, 0x44
        /*02d6*/ 	.short	(.L_146 - .L_145)


	//   ....[0]....
.L_145:
        /*02d8*/ 	.word	0x00000a70
        /*02dc*/ 	.word	0x0000fff0


	//   ....[1]....
        /*02e0*/ 	.word	0x00008670
        /*02e4*/ 	.word	0x0000fff0


	//----- nvinfo : EIATTR_INT_WARP_WIDE_INSTR_OFFSETS
	.align		4
.L_146:
        /*02e8*/ 	.byte	0x04, 0x31
        /*02ea*/ 	.short	(.L_148 - .L_147)


	//   ....[0]....
.L_147:
        /*02ec*/ 	.word	0x00000160


	//   ....[1]....
        /*02f0*/ 	.word	0x000001a0


	//   ....[2]....
        /*02f4*/ 	.word	0x00000210


	//   ....[3]....
        /*02f8*/ 	.word	0x0000bd40


	//   ....[4]....
        /*02fc*/ 	.word	0x0000bdd0


	//   ....[5]....
        /*0300*/ 	.word	0x0000c590


	//   ....[6]....
        /*0304*/ 	.word	0x0000e080


	//   ....[7]....
        /*0308*/ 	.word	0x0000e110


	//----- nvinfo : EIATTR_COOP_GROUP_MASK_REGIDS
	.align		4
.L_148:
        /*030c*/ 	.byte	0x04, 0x29
        /*030e*/ 	.short	(.L_150 - .L_149)


	//   ....[0]....
.L_149:
        /*0310*/ 	.word	0xffffffff


	//   ....[1]....
        /*0314*/ 	.word	0xffffffff


	//   ....[2]....
        /*0318*/ 	.word	0xffffffff


	//   ....[3]....
        /*031c*/ 	.word	0xffffffff


	//   ....[4]....
        /*0320*/ 	.word	0xffffffff


	//   ....[5]....
        /*0324*/ 	.word	0xffffffff


	//   ....[6]....
        /*0328*/ 	.word	0xffffffff


	//   ....[7]....
        /*032c*/ 	.word	0xffffffff


	//   ....[8]....
        /*0330*/ 	.word	0xffffffff


	//   ....[9]....
        /*0334*/ 	.word	0xffffffff


	//   ....[10]....
        /*0338*/ 	.word	0xffffffff


	//   ....[11]....
        /*033c*/ 	.word	0xffffffff


	//   ....[12]....
        /*0340*/ 	.word	0xffffffff


	//   ....[13]....
        /*0344*/ 	.word	0xffffffff


	//   ....[14]....
        /*0348*/ 	.word	0xffffffff


	//   ....[15]....
        /*034c*/ 	.word	0xffffffff


	//   ....[16]....
        /*0350*/ 	.word	0xffffffff


	//   ....[17]....
        /*0354*/ 	.word	0xffffffff


	//   ....[18]....
        /*0358*/ 	.word	0xffffffff


	//   ....[19]....
        /*035c*/ 	.word	0xffffffff


	//   ....[20]....
        /*0360*/ 	.word	0xffffffff


	//   ....[21]....
        /*0364*/ 	.word	0xffffffff


	//   ....[22]....
        /*0368*/ 	.word	0xffffffff


	//   ....[23]....
        /*036c*/ 	.word	0xffffffff


	//   ....[24]....
        /*0370*/ 	.word	0xffffffff


	//   ....[25]....
        /*0374*/ 	.word	0xffffffff


	//   ....[26]....
        /*0378*/ 	.word	0xffffffff


	//   ....[27]....
        /*037c*/ 	.word	0xffffffff


	//   ....[28]....
        /*0380*/ 	.word	0xffffffff


	//   ....[29]....
        /*0384*/ 	.word	0xffffffff


	//   ....[30]....
        /*0388*/ 	.word	0xffffffff


	//   ....[31]....
        /*038c*/ 	.word	0xffffffff


	//   ....[32]....
        /*0390*/ 	.word	0xffffffff


	//   ....[33]....
        /*0394*/ 	.word	0xffffffff


	//   ....[34]....
        /*0398*/ 	.word	0xffffffff


	//   ....[35]....
        /*039c*/ 	.word	0xffffffff


	//   ....[36]....
        /*03a0*/ 	.word	0xffffffff


	//   ....[37]....
        /*03a4*/ 	.word	0xffffffff


	//   ....[38]....
        /*03a8*/ 	.word	0xffffffff


	//   ....[39]....
        /*03ac*/ 	.word	0xffffffff


	//   ....[40]....
        /*03b0*/ 	.word	0xffffffff


	//   ....[41]....
        /*03b4*/ 	.word	0xffffffff


	//   ....[42]....
        /*03b8*/ 	.word	0xffffffff


	//   ....[43]....
        /*03bc*/ 	.word	0xffffffff


	//   ....[44]....
        /*03c0*/ 	.word	0xffffffff


	//   ....[45]....
        /*03c4*/ 	.word	0xffffffff


	//   ....[46]....
        /*03c8*/ 	.word	0xffffffff


	//   ....[47]....
        /*03cc*/ 	.word	0xffffffff


	//   ....[48]....
        /*03d0*/ 	.word	0xffffffff


	//   ....[49]....
        /*03d4*/ 	.word	0xffffffff


	//   ....[50]....
        /*03d8*/ 	.word	0xffffffff


	//   ....[51]....
        /*03dc*/ 	.word	0xffffffff


	//   ....[52]....
        /*03e0*/ 	.word	0xffffffff


	//   ....[53]....
        /*03e4*/ 	.word	0xffffffff


	//   ....[54]....
        /*03e8*/ 	.word	0xffffffff


	//   ....[55]....
        /*03ec*/ 	.word	0xffffffff


	//   ....[56]....
        /*03f0*/ 	.word	0xffffffff


	//   ....[57]....
        /*03f4*/ 	.word	0xffffffff


	//   ....[58]....
        /*03f8*/ 	.word	0xffffffff


	//   ....[59]....
        /*03fc*/ 	.word	0xffffffff


	//   ....[60]....
        /*0400*/ 	.word	0xffffffff


	//   ....[61]....
        /*0404*/ 	.word	0xffffffff


	//   ....[62]....
        /*0408*/ 	.word	0xffffffff


	//   ....[63]....
        /*040c*/ 	.word	0xffffffff


	//   ....[64]....
        /*0410*/ 	.word	0xffffffff


	//   ....[65]....
        /*0414*/ 	.word	0xffffffff


	//   ....[66]....
        /*0418*/ 	.word	0xffffffff


	//   ....[67]....
        /*041c*/ 	.word	0xffffffff


	//   ....[68]....
        /*0420*/ 	.word	0xffffffff


	//   ....[69]....
        /*0424*/ 	.word	0xffffffff


	//   ....[70]....
        /*0428*/ 	.word	0xffffffff


	//   ....[71]....
        /*042c*/ 	.word	0xffffffff


	//   ....[72]....
        /*0430*/ 	.word	0xffffffff


	//   ....[73]....
        /*0434*/ 	.word	0xffffffff


	//   ....[74]....
        /*0438*/ 	.word	0xffffffff


	//   ....[75]....
        /*043c*/ 	.word	0xffffffff


	//   ....[76]....
        /*0440*/ 	.word	0xffffffff


	//   ....[77]....
        /*0444*/ 	.word	0xffffffff


	//   ....[78]....
        /*0448*/ 	.word	0xffffffff


	//   ....[79]....
        /*044c*/ 	.word	0xffffffff


	//   ....[80]....
        /*0450*/ 	.word	0xffffffff


	//   ....[81]....
        /*0454*/ 	.word	0xffffffff


	//   ....[82]....
        /*0458*/ 	.word	0xffffffff


	//   ....[83]....
        /*045c*/ 	.word	0xffffffff


	//   ....[84]....
        /*0460*/ 	.word	0xffffffff


	//   ....[85]....
        /*0464*/ 	.word	0xffffffff


	//   ....[86]....
        /*0468*/ 	.word	0xffffffff


	//   ....[87]....
        /*046c*/ 	.word	0x0500000f


	//   ....[88]....
        /*0470*/ 	.word	0x0500000f


	//----- nvinfo : EIATTR_COOP_GROUP_INSTR_OFFSETS
	.align		4
.L_150:
        /*0474*/ 	.byte	0x04, 0x28
        /*0476*/ 	.short	(.L_152 - .L_151)


	//   ....[0]....
.L_151:
        /*0478*/ 	.word	0x00000070


	//   ....[1]....
        /*047c*/ 	.word	0x00000170


	//   ....[2]....
        /*0480*/ 	.word	0x000001c0


	//   ....[3]....
        /*0484*/ 	.word	0x000003f0


	//   ....[4]....
        /*0488*/ 	.word	0x00000550


	//   ....[5]....
        /*048c*/ 	.word	0x00000670


	//   ....[6]....
        /*0490*/ 	.word	0x000007d0


	//   ....[7]....
        /*0494*/ 	.word	0x00001730


	//   ....[8]....
        /*0498*/ 	.word	0x00003210


	//   ....[9]....
        /*049c*/ 	.word	0x000032e0


	//   ....[10]....
        /*04a0*/ 	.word	0x000037c0


	//   ....[11]....
        /*04a4*/ 	.word	0x000038b0


	//   ....[12]....
        /*04a8*/ 	.word	0x000060a0


	//   ....[13]....
        /*04ac*/ 	.word	0x000060c0


	//   ....[14]....
        /*04b0*/ 	.word	0x000060f0


	//   ....[15]....
        /*04b4*/ 	.word	0x00006120


	//   ....[16]....
        /*04b8*/ 	.word	0x00007ed0


	//   ....[17]....
        /*04bc*/ 	.word	0x00007ee0


	//   ....[18]....
        /*04c0*/ 	.word	0x00007f60


	//   ....[19]....
        /*04c4*/ 	.word	0x00007f70


	//   ....[20]....
        /*04c8*/ 	.word	0x00008ef0


	//   ....[21]....
        /*04cc*/ 	.word	0x00008f00


	//   ....[22]....
        /*04d0*/ 	.word	0x00008f10


	//   ....[23]....
        /*04d4*/ 	.word	0x00008f20


	//   ....[24]....
        /*04d8*/ 	.word	0x00008f30


	//   ....[25]....
        /*04dc*/ 	.word	0x00008f40


	//   ....[26]....
        /*04e0*/ 	.word	0x00008f50


	//   ....[27]....
        /*04e4*/ 	.word	0x00008f60


	//   ....[28]....
        /*04e8*/ 	.word	0x00008f90


	//   ....[29]....
        /*04ec*/ 	.word	0x00008fa0


	//   ....[30]....
        /*04f0*/ 	.word	0x00008fd0


	//   ....[31]....
        /*04f4*/ 	.word	0x00008fe0


	//   ....[32]....
        /*04f8*/ 	.word	0x00008ff0


	//   ....[33]....
        /*04fc*/ 	.word	0x00009000


	//   ....[34]....
        /*0500*/ 	.word	0x00009030


	//   ....[35]....
        /*0504*/ 	.word	0x00009060


	//   ....[36]....
        /*0508*/ 	.word	0x00009070


	//   ....[37]....
        /*050c*/ 	.word	0x00009080


	//   ....[38]....
        /*0510*/ 	.word	0x000090a0


	//   ....[39]....
        /*0514*/ 	.word	0x000090b0


	//   ....[40]....
        /*0518*/ 	.word	0x000090e0


	//   ....[41]....
        /*051c*/ 	.word	0x00009110


	//   ....[42]....
        /*0520*/ 	.word	0x00009120


	//   ....[43]....
        /*0524*/ 	.word	0x00009130


	//   ....[44]....
        /*0528*/ 	.word	0x00009140


	//   ....[45]....
        /*052c*/ 	.word	0x00009150


	//   ....[46]....
        /*0530*/ 	.word	0x00009160


	//   ....[47]....
        /*0534*/ 	.word	0x00009170


	//   ....[48]....
        /*0538*/ 	.word	0x00009180


	//   ....[49]....
        /*053c*/ 	.word	0x000091d0


	//   ....[50]....
        /*0540*/ 	.word	0x00009200


	//   ....[51]....
        /*0544*/ 	.word	0x00009230


	//   ....[52]....
        /*0548*/ 	.word	0x0000ac20


	//   ....[53]....
        /*054c*/ 	.word	0x0000ae30


	//   ....[54]....
        /*0550*/ 	.word	0x0000ae60


	//   ....[55]....
        /*0554*/ 	.word	0x0000ae90


	//   ....[56]....
        /*0558*/ 	.word	0x0000aed0


	//   ....[57]....
        /*055c*/ 	.word	0x0000af00


	//   ....[58]....
        /*0560*/ 	.word	0x0000af30


	//   ....[59]....
        /*0564*/ 	.word	0x0000b0c0


	//   ....[60]....
        /*0568*/ 	.word	0x0000b0f0


	//   ....[61]....
        /*056c*/ 	.word	0x0000b120


	//   ....[62]....
        /*0570*/ 	.word	0x0000b150


	//   ....[63]....
        /*0574*/ 	.word	0x0000b180


	//   ....[64]....
        /*0578*/ 	.word	0x0000b1c0


	//   ....[65]....
        /*057c*/ 	.word	0x0000b250


	//   ....[66]....
        /*0580*/ 	.word	0x0000b290


	//   ....[67]....
        /*0584*/ 	.word	0x0000b320


	//   ....[68]....
        /*0588*/ 	.word	0x0000c6e0


	//   ....[69]....
        /*058c*/ 	.word	0x0000ea80


	//   ....[70]....
        /*0590*/ 	.word	0x0000eab0


	//   ....[71]....
        /*0594*/ 	.word	0x0000eae0


	//   ....[72]....
        /*0598*/ 	.word	0x0000eb10


	//   ....[73]....
        /*059c*/ 	.word	0x0000eb40


	//   ....[74]....
        /*05a0*/ 	.word	0x0000eb50


	//   ....[75]....
        /*05a4*/ 	.word	0x0000eb90


	//   ....[76]....
        /*05a8*/ 	.word	0x0000eba0


	//   ....[77]....
        /*05ac*/ 	.word	0x0000ece0


	//   ....[78]....
        /*05b0*/ 	.word	0x0000ed10


	//   ....[79]....
        /*05b4*/ 	.word	0x0000ed40


	//   ....[80]....
        /*05b8*/ 	.word	0x0000ed70


	//   ....[81]....
        /*05bc*/ 	.word	0x0000eda0


	//   ....[82]....
        /*05c0*/ 	.word	0x0000ede0


	//   ....[83]....
        /*05c4*/ 	.word	0x0000ee70


	//   ....[84]....
        /*05c8*/ 	.word	0x0000eeb0


	//   ....[85]....
        /*05cc*/ 	.word	0x0000ef40


	//   ....[86]....
        /*05d0*/ 	.word	0x0000f3b0


	//   ....[87]....
        /*05d4*/ 	.word	0x0000f8d0


	//   ....[88]....
        /*05d8*/ 	.word	0x0000fd60


	//----- nvinfo : EIATTR_REG_RECONFIG
	.align		4
.L_152:
        /*05dc*/ 	.byte	0x01, 0x54
	.zero		2


	//----- nvinfo : EIATTR_SYSCALL_OFFSETS
	.align		4
        /*05e0*/ 	.byte	0x04, 0x46
        /*05e2*/ 	.short	(.L_154 - .L_153)


	//   ....[0]....
.L_153:
        /*05e4*/ 	.word	0x00001910


	//   ....[1]....
        /*05e8*/ 	.word	0x0000bf70


	//   ....[2]....
        /*05ec*/ 	.word	0x0000c0f0


	//   ....[3]....
        /*05f0*/ 	.word	0x0000c230


	//   ....[4]....
        /*05f4*/ 	.word	0x0000c350


	//----- nvinfo : EIATTR_MBARRIER_INSTR_OFFSETS
	.align		4
.L_154:
        /*05f8*/ 	.byte	0x04, 0x39
        /*05fa*/ 	.short	(.L_156 - .L_155)


	//   ....[0]....
.L_155:
        /*05fc*/ 	.word	0x000002a0
        /*0600*/ 	.word	0x000000ff
        /*0604*/ 	.word	0x00029800
        /*0608*/ 	.short	0x0100
        /*060a*/ 	.byte	0x08
	.zero		1


	//   ....[1]....
        /*060c*/ 	.word	0x000002b0
        /*0610*/ 	.word	0x000000ff
        /*0614*/ 	.word	0x00029820
        /*0618*/ 	.short	0x0100
        /*061a*/ 	.byte	0x08
	.zero		1


	//   ....[2]....
        /*061c*/ 	.word	0x000003a0
        /*0620*/ 	.word	0x000000ff
        /*0624*/ 	.word	0x00029830
        /*0628*/ 	.short	0x0100
        /*062a*/ 	.byte	0x08
	.zero		1


	//   ....[3]....
        /*062c*/ 	.word	0x000003b0
        /*0630*/ 	.word	0x000000ff
        /*0634*/ 	.word	0x00029840
        /*0638*/ 	.short	0x0100
        /*063a*/ 	.byte	0x08
	.zero		1


	//   ....[4]....
        /*063c*/ 	.word	0x000003c0
        /*0640*/ 	.word	0x000000ff
        /*0644*/ 	.word	0x00029838
        /*0648*/ 	.short	0x0100
        /*064a*/ 	.byte	0x08
	.zero		1


	//   ....[5]....
        /*064c*/ 	.word	0x000003d0
        /*0650*/ 	.word	0x000000ff
        /*0654*/ 	.word	0x00029848
        /*0658*/ 	.short	0x0100
        /*065a*/ 	.byte	0x08
	.zero		1


	//   ....[6]....
        /*065c*/ 	.word	0x00000500
        /*0660*/ 	.word	0x000000ff
        /*0664*/ 	.word	0x00029850
        /*0668*/ 	.short	0x0100
        /*066a*/ 	.byte	0x08
	.zero		1


	//   ....[7]....
        /*066c*/ 	.word	0x00000510
        /*0670*/ 	.word	0x000000ff
        /*0674*/ 	.word	0x00029860
        /*0678*/ 	.short	0x0100
        /*067a*/ 	.byte	0x08
	.zero		1


	//   ....[8]....
        /*067c*/ 	.word	0x00000520
        /*0680*/ 	.word	0x000000ff
        /*0684*/ 	.word	0x00029858
        /*0688*/ 	.short	0x0100
        /*068a*/ 	.byte	0x08
	.zero		1


	//   ....[9]....
        /*068c*/ 	.word	0x00000530
        /*0690*/ 	.word	0x000000ff
        /*0694*/ 	.word	0x00029868
        /*0698*/ 	.short	0x0100
        /*069a*/ 	.byte	0x08
	.zero		1


	//   ....[10]....
        /*069c*/ 	.word	0x00000620
        /*06a0*/ 	.word	0x000000ff
        /*06a4*/ 	.word	0x00029870
        /*06a8*/ 	.short	0x0100
        /*06aa*/ 	.byte	0x06
	.zero		1


	//   ....[11]....
        /*06ac*/ 	.word	0x00000630
        /*06b0*/ 	.word	0x000000ff
        /*06b4*/ 	.word	0x00029880
        /*06b8*/ 	.short	0x0100
        /*06ba*/ 	.byte	0x06
	.zero		1


	//   ....[12]....
        /*06bc*/ 	.word	0x00000640
        /*06c0*/ 	.word	0x000000ff
        /*06c4*/ 	.word	0x00029878
        /*06c8*/ 	.short	0x0100
        /*06ca*/ 	.byte	0x06
	.zero		1


	//   ....[13]....
        /*06cc*/ 	.word	0x00000650
        /*06d0*/ 	.word	0x000000ff
        /*06d4*/ 	.word	0x00029888
        /*06d8*/ 	.short	0x0100
        /*06da*/ 	.byte	0x06
	.zero		1


	//   ....[14]....
        /*06dc*/ 	.word	0x00000780
        /*06e0*/ 	.word	0x000000ff
        /*06e4*/ 	.word	0x00029890
        /*06e8*/ 	.short	0x0100
        /*06ea*/ 	.byte	0x08
	.zero		1


	//   ....[15]....
        /*06ec*/ 	.word	0x00000790
        /*06f0*/ 	.word	0x000000ff
        /*06f4*/ 	.word	0x000298a0
        /*06f8*/ 	.short	0x0100
        /*06fa*/ 	.byte	0x08
	.zero		1


	//   ....[16]....
        /*06fc*/ 	.word	0x000007a0
        /*0700*/ 	.word	0x000000ff
        /*0704*/ 	.word	0x00029898
        /*0708*/ 	.short	0x0100
        /*070a*/ 	.byte	0x08
	.zero		1


	//   ....[17]....
        /*070c*/ 	.word	0x000007b0
        /*0710*/ 	.word	0x000000ff
        /*0714*/ 	.word	0x000298a8
        /*0718*/ 	.short	0x0100
        /*071a*/ 	.byte	0x08
	.zero		1


	//   ....[18]....
        /*071c*/ 	.word	0x000008e0
        /*0720*/ 	.word	0x000000ff
        /*0724*/ 	.word	0x000298b0
        /*0728*/ 	.short	0x0100
        /*072a*/ 	.byte	0x08
	.zero		1


	//   ....[19]....
        /*072c*/ 	.word	0x000008f0
        /*0730*/ 	.word	0x000000ff
        /*0734*/ 	.word	0x000298c0
        /*0738*/ 	.short	0x0100
        /*073a*/ 	.byte	0x08
	.zero		1


	//   ....[20]....
        /*073c*/ 	.word	0x00000900
        /*0740*/ 	.word	0x000000ff
        /*0744*/ 	.word	0x000298b8
        /*0748*/ 	.short	0x0100
        /*074a*/ 	.byte	0x08
	.zero		1


	//   ....[21]....
        /*074c*/ 	.word	0x00000910
        /*0750*/ 	.word	0x000000ff
        /*0754*/ 	.word	0x000298c8
        /*0758*/ 	.short	0x0100
        /*075a*/ 	.byte	0x08
	.zero		1


	//   ....[22]....
        /*075c*/ 	.word	0x000019d0
        /*0760*/ 	.word	0x00000000
        /*0764*/ 	.word	0x00029800
        /*0768*/ 	.short	0x010a
        /*076a*/ 	.byte	0x3f
	.zero		1


	//   ....[23]....
        /*076c*/ 	.word	0x00001a50
        /*0770*/ 	.word	0x00000006
        /*0774*/ 	.word	0x00029830
        /*0778*/ 	.short	0x010a
        /*077a*/ 	.byte	0x3f
	.zero		1


	//   ....[24]....
        /*077c*/ 	.word	0x00001ac0
        /*0780*/ 	.word	0x00000006
        /*0784*/ 	.word	0x00029830
        /*0788*/ 	.short	0x010a
        /*078a*/ 	.byte	0x3f
	.zero		1


	//   ....[25]....
        /*078c*/ 	.word	0x00003850
        /*0790*/ 	.word	0x00000006
        /*0794*/ 	.word	0x00000000
        /*0798*/ 	.short	0x0101
        /*079a*/ 	.byte	0x3f
	.zero		1


	//   ....[26]....
        /*079c*/ 	.word	0x00004e60
        /*07a0*/ 	.word	0x000000ff
        /*07a4*/ 	.word	0x00029830
        /*07a8*/ 	.short	0x010a
        /*07aa*/ 	.byte	0x06
	.zero		1


	//   ....[27]....
        /*07ac*/ 	.word	0x00004ea0
        /*07b0*/ 	.word	0x000000ff
        /*07b4*/ 	.word	0x00029830
        /*07b8*/ 	.short	0x010a
        /*07ba*/ 	.byte	0x06
	.zero		1


	//   ....[28]....
        /*07bc*/ 	.word	0x00005af0
        /*07c0*/ 	.word	0x000000ff
        /*07c4*/ 	.word	0x00029850
        /*07c8*/ 	.short	0x010a
        /*07ca*/ 	.byte	0x06
	.zero		1


	//   ....[29]....
        /*07cc*/ 	.word	0x00005b30
        /*07d0*/ 	.word	0x000000ff
        /*07d4*/ 	.word	0x00029850
        /*07d8*/ 	.short	0x010a
        /*07da*/ 	.byte	0x06
	.zero		1


	//   ....[30]....
        /*07dc*/ 	.word	0x000072d0
        /*07e0*/ 	.word	0x00000006
        /*07e4*/ 	.word	0x00000000
        /*07e8*/ 	.short	0x0101
        /*07ea*/ 	.byte	0x3f
	.zero		1


	//   ....[31]....
        /*07ec*/ 	.word	0x000074c0
        /*07f0*/ 	.word	0x0000000a
        /*07f4*/ 	.word	0x00000000
        /*07f8*/ 	.short	0x0101
        /*07fa*/ 	.byte	0x3f
	.zero		1


	//   ....[32]....
        /*07fc*/ 	.word	0x00007b10
        /*0800*/ 	.word	0x0000000f
        /*0804*/ 	.word	0x00029850
        /*0808*/ 	.short	0x010a
        /*080a*/ 	.byte	0x3f
	.zero		1


	//   ....[33]....
        /*080c*/ 	.word	0x00007ba0
        /*0810*/ 	.word	0x0000000f
        /*0814*/ 	.word	0x00029850
        /*0818*/ 	.short	0x010a
        /*081a*/ 	.byte	0x3f
	.zero		1


	//   ....[34]....
        /*081c*/ 	.word	0x00008210
        /*0820*/ 	.word	0x00000004
        /*0824*/ 	.word	0x00000000
        /*0828*/ 	.short	0x0101
        /*082a*/ 	.byte	0x3f
	.zero		1


	//   ....[35]....
        /*082c*/ 	.word	0x00009bc0
        /*0830*/ 	.word	0x00000003
        /*0834*/ 	.word	0x00000000
        /*0838*/ 	.short	0x0101
        /*083a*/ 	.byte	0x3f
	.zero		1


	//   ....[36]....
        /*083c*/ 	.word	0x0000c920
        /*0840*/ 	.word	0x00000002
        /*0844*/ 	.word	0x00029880
        /*0848*/ 	.short	0x010a
        /*084a*/ 	.byte	0x3f
	.zero		1


	//   ....[37]....
        /*084c*/ 	.word	0x0000cae0
        /*0850*/ 	.word	0x00000002
        /*0854*/ 	.word	0x00029840
        /*0858*/ 	.short	0x010a
        /*085a*/ 	.byte	0x3f
	.zero		1


	//   ....[38]....
        /*085c*/ 	.word	0x0000cfb0
        /*0860*/ 	.word	0x000000ff
        /*0864*/ 	.word	0x00029820
        /*0868*/ 	.short	0x010a
        /*086a*/ 	.byte	0x29
	.zero		1


	//   ....[39]....
        /*086c*/ 	.word	0x0000d2b0
        /*0870*/ 	.word	0x00000004
        /*0874*/ 	.word	0x00029880
        /*0878*/ 	.short	0x010a
        /*087a*/ 	.byte	0x3f
	.zero		1


	//   ....[40]....
        /*087c*/ 	.word	0x0000d530
        /*0880*/ 	.word	0x00000004
        /*0884*/ 	.word	0x00029840
        /*0888*/ 	.short	0x010a
        /*088a*/ 	.byte	0x3f
	.zero		1


	//   ....[41]....
        /*088c*/ 	.word	0x0000da40
        /*0890*/ 	.word	0x00000003
        /*0894*/ 	.word	0x00029870
        /*0898*/ 	.short	0x010a
        /*089a*/ 	.byte	0x3f
	.zero		1


	//   ....[42]....
        /*089c*/ 	.word	0x0000dab0
        /*08a0*/ 	.word	0x00000002
        /*08a4*/ 	.word	0x00029860
        /*08a8*/ 	.short	0x010a
        /*08aa*/ 	.byte	0x3f
	.zero		1


	//   ....[43]....
        /*08ac*/ 	.word	0x0000dff0
        /*08b0*/ 	.word	0x00000003
        /*08b4*/ 	.word	0x00029850
        /*08b8*/ 	.short	0x0101
        /*08ba*/ 	.byte	0x3f
	.zero		1


	//   ....[44]....
        /*08bc*/ 	.word	0x0000e030
        /*08c0*/ 	.word	0x00000002
        /*08c4*/ 	.word	0x00000000
        /*08c8*/ 	.short	0x0101
        /*08ca*/ 	.byte	0x3f
	.zero		1


	//   ....[45]....
        /*08cc*/ 	.word	0x0000e1f0
        /*08d0*/ 	.word	0x00000014
        /*08d4*/ 	.word	0x00029870
        /*08d8*/ 	.short	0x010a
        /*08da*/ 	.byte	0x3f
	.zero		1


	//   ....[46]....
        /*08dc*/ 	.word	0x0000e280
        /*08e0*/ 	.word	0x00000014
        /*08e4*/ 	.word	0x00029860
        /*08e8*/ 	.short	0x010a
        /*08ea*/ 	.byte	0x3f
	.zero		1


	//   ....[47]....
        /*08ec*/ 	.word	0x0000e790
        /*08f0*/ 	.word	0x00000014
        /*08f4*/ 	.word	0x00029850
        /*08f8*/ 	.short	0x0101
        /*08fa*/ 	.byte	0x3f
	.zero		1


	//   ....[48]....
        /*08fc*/ 	.word	0x0000e7e0
        /*0900*/ 	.word	0x00000000
        /*0904*/ 	.word	0x00000000
        /*0908*/ 	.short	0x0101
        /*090a*/ 	.byte	0x3f
	.zero		1


	//   ....[49]....
        /*090c*/ 	.word	0x0000f330
        /*0910*/ 	.word	0x00000000
        /*0914*/ 	.word	0x00029820
        /*0918*/ 	.short	0x010a
        /*091a*/ 	.byte	0x3f
	.zero		1


	//   ....[50]....
        /*091c*/ 	.word	0x0000f4f0
        /*0920*/ 	.word	0x00000006
        /*0924*/ 	.word	0x00000000
        /*0928*/ 	.short	0x010a
        /*092a*/ 	.byte	0x3f
	.zero		1


	//   ....[51]....
        /*092c*/ 	.word	0x0000f560
        /*0930*/ 	.word	0x00000007
        /*0934*/ 	.word	0x00000000
        /*0938*/ 	.short	0x010a
        /*093a*/ 	.byte	0x3f
	.zero		1


	//   ....[52]....
        /*093c*/ 	.word	0x0000f5c0
        /*0940*/ 	.word	0x00000004
        /*0944*/ 	.word	0x00029860
        /*0948*/ 	.short	0x010a
        /*094a*/ 	.byte	0x3f
	.zero		1


	//   ....[53]....
        /*094c*/ 	.word	0x0000f610
        /*0950*/ 	.word	0x00000003
        /*0954*/ 	.word	0x00029860
        /*0958*/ 	.short	0x010a
        /*095a*/ 	.byte	0x3f
	.zero		1


	//   ....[54]....
        /*095c*/ 	.word	0x0000f650
        /*0960*/ 	.word	0x00000004
        /*0964*/ 	.word	0x00029880
        /*0968*/ 	.short	0x010a
        /*096a*/ 	.byte	0x3f
	.zero		1


	//   ....[55]....
        /*096c*/ 	.word	0x0000f670
        /*0970*/ 	.word	0x00000003
        /*0974*/ 	.word	0x00029880
        /*0978*/ 	.short	0x010a
        /*097a*/ 	.byte	0x3f
	.zero		1


	//   ....[56]....
        /*097c*/ 	.word	0x0000f6d0
        /*0980*/ 	.word	0x00000000
        /*0984*/ 	.word	0x00029800
        /*0988*/ 	.short	0x010a
        /*098a*/ 	.byte	0x3f
	.zero		1


	//   ....[57]....
        /*098c*/ 	.word	0x0000f720
        /*0990*/ 	.word	0x00000006
        /*0994*/ 	.word	0x00029830
        /*0998*/ 	.short	0x010a
        /*099a*/ 	.byte	0x3f
	.zero		1


	//   ....[58]....
        /*099c*/ 	.word	0x0000f780
        /*09a0*/ 	.word	0x00000003
        /*09a4*/ 	.word	0x00029830
        /*09a8*/ 	.short	0x010a
        /*09aa*/ 	.byte	0x3f
	.zero		1


	//   ....[59]....
        /*09ac*/ 	.word	0x0000f7e0
        /*09b0*/ 	.word	0x00000003
        /*09b4*/ 	.word	0x00029850
        /*09b8*/ 	.short	0x010a
        /*09ba*/ 	.byte	0x3f
	.zero		1


	//   ....[60]....
        /*09bc*/ 	.word	0x0000f830
        /*09c0*/ 	.word	0x0000000f
        /*09c4*/ 	.word	0x00029850
        /*09c8*/ 	.short	0x010a
        /*09ca*/ 	.byte	0x3f
	.zero		1


	//   ....[61]....
        /*09cc*/ 	.word	0x0000f980
        /*09d0*/ 	.word	0x00000002
        /*09d4*/ 	.word	0x00029880
        /*09d8*/ 	.short	0x010a
        /*09da*/ 	.byte	0x3f
	.zero		1


	//   ....[62]....
        /*09dc*/ 	.word	0x0000f9d0
        /*09e0*/ 	.word	0x00000002
        /*09e4*/ 	.word	0x00029840
        /*09e8*/ 	.short	0x010a
        /*09ea*/ 	.byte	0x3f
	.zero		1


	//   ....[63]....
        /*09ec*/ 	.word	0x0000fa30
        /*09f0*/ 	.word	0x00000003
        /*09f4*/ 	.word	0x00029820
        /*09f8*/ 	.short	0x010a
        /*09fa*/ 	.byte	0x3f
	.zero		1


	//   ....[64]....
        /*09fc*/ 	.word	0x0000fa80
        /*0a00*/ 	.word	0x00000004
        /*0a04*/ 	.word	0x00029880
        /*0a08*/ 	.short	0x010a
        /*0a0a*/ 	.byte	0x3f
	.zero		1


	//   ....[65]....
        /*0a0c*/ 	.word	0x0000fad0
        /*0a10*/ 	.word	0x00000004
        /*0a14*/ 	.word	0x00029840
        /*0a18*/ 	.short	0x010a
        /*0a1a*/ 	.byte	0x3f
	.zero		1


	//   ....[66]....
        /*0a1c*/ 	.word	0x0000fb30
        /*0a20*/ 	.word	0x00000003
        /*0a24*/ 	.word	0x00029870
        /*0a28*/ 	.short	0x010a
        /*0a2a*/ 	.byte	0x3f
	.zero		1


	//   ....[67]....
        /*0a2c*/ 	.word	0x0000fb90
        /*0a30*/ 	.word	0x00000004
        /*0a34*/ 	.word	0x00029860
        /*0a38*/ 	.short	0x010a
        /*0a3a*/ 	.byte	0x3f
	.zero		1


	//   ....[68]....
        /*0a3c*/ 	.word	0x0000fbe0
        /*0a40*/ 	.word	0x00000014
        /*0a44*/ 	.word	0x00029870
        /*0a48*/ 	.short	0x010a
        /*0a4a*/ 	.byte	0x3f
	.zero		1


	//   ....[69]....
        /*0a4c*/ 	.word	0x0000fc30
        /*0a50*/ 	.word	0x00000014
        /*0a54*/ 	.word	0x00029860
        /*0a58*/ 	.short	0x010a
        /*0a5a*/ 	.byte	0x3f
	.zero		1


	//   ....[70]....
        /*0a5c*/ 	.word	0x0000fc80
        /*0a60*/ 	.word	0x00000000
        /*0a64*/ 	.word	0x00029820
        /*0a68*/ 	.short	0x010a
        /*0a6a*/ 	.byte	0x3f
	.zero		1


	//   ....[71]....
        /*0a6c*/ 	.word	0x0000fe20
        /*0a70*/ 	.word	0x00000006
        /*0a74*/ 	.word	0x00000000
        /*0a78*/ 	.short	0x010a
        /*0a7a*/ 	.byte	0x3f
	.zero		1


	//   ....[72]....
        /*0a7c*/ 	.word	0x0000fe70
        /*0a80*/ 	.word	0x00000007
        /*0a84*/ 	.word	0x00000000
        /*0a88*/ 	.short	0x010a
        /*0a8a*/ 	.byte	0x3f
	.zero		1


	//   ....[73]....
        /*0a8c*/ 	.word	0x0000fec0
        /*0a90*/ 	.word	0x00000004
        /*0a94*/ 	.word	0x00029860
        /*0a98*/ 	.short	0x010a
        /*0a9a*/ 	.byte	0x3f
	.zero		1


	//   ....[74]....
        /*0a9c*/ 	.word	0x0000ff10
        /*0aa0*/ 	.word	0x00000003
        /*0aa4*/ 	.word	0x00029860
        /*0aa8*/ 	.short	0x010a
        /*0aaa*/ 	.byte	0x3f
	.zero		1


	//   ....[75]....
        /*0aac*/ 	.word	0x0000ff60
        /*0ab0*/ 	.word	0x00000004
        /*0ab4*/ 	.word	0x00029880
        /*0ab8*/ 	.short	0x010a
        /*0aba*/ 	.byte	0x3f
	.zero		1


	//----- nvinfo : EIATTR_NUM_MBARRIERS
	.align		4
.L_156:
        /*0abc*/ 	.byte	0x03, 0x38
        /*0abe*/ 	.short	0x0016


	//----- nvinfo : EIATTR_EXIT_INSTR_OFFSETS
	.align		4
        /*0ac0*/ 	.byte	0x04, 0x1c
        /*0ac2*/ 	.short	(.L_158 - .L_157)


	//   ....[0]....
.L_157:
        /*0ac4*/ 	.word	0x00000ab0


	//   ....[1]....
        /*0ac8*/ 	.word	0x0000abd0


	//   ....[2]....
        /*0acc*/ 	.word	0x0000f6c0


	//----- nvinfo : EIATTR_MAX_THREADS
	.align		4
.L_158:
        /*0ad0*/ 	.byte	0x04, 0x05
        /*0ad2*/ 	.short	(.L_160 - .L_159)
.L_159:
        /*0ad4*/ 	.word	0x00000180
        /*0ad8*/ 	.word	0x00000001
        /*0adc*/ 	.word	0x00000001


	//----- nvinfo : EIATTR_CRS_STACK_SIZE
	.align		4
.L_160:
        /*0ae0*/ 	.byte	0x04, 0x1e
        /*0ae2*/ 	.short	(.L_162 - .L_161)
.L_161:
        /*0ae4*/ 	.word	0x00000000


	//----- nvinfo : EIATTR_CBANK_PARAM_SIZE
	.align		4
.L_162:
        /*0ae8*/ 	.byte	0x03, 0x19
        /*0aea*/ 	.short	0x0a70


	//----- nvinfo : EIATTR_PARAM_CBANK
	.align		4
        /*0aec*/ 	.byte	0x04, 0x0a
        /*0aee*/ 	.short	(.L_164 - .L_163)
	.align		4
.L_163:
        /*0af0*/ 	.word	index@(.nv.constant0._ZN7cutlass13device_kernelIN5flash11enable_sm90INS1_16FlashAttnFwdSm90INS1_25CollectiveMainloopFwdSm90ILi2EN4cute5tupleIJNS5_1CILi1EEES8_S8_EEENS6_IJNS7_ILi128EEENS7_ILi160EEENS7_ILi192EEEEEELi128ENS_12float_e4m3_tEfNS_4arch4Sm90ELb0ELb0ELb0ELb1ELb0ELb0ELb0ELb1ELb1ELb0ELb0ELb0EEENS1_21CollectiveEpilogueFwdINS6_IJSA_SA_SB_EEES9_NS_10bfloat16_tESG_Li256ELb1ELb0ELb0ELb1EEENS1_36VarlenDynamicPersistentTileSchedulerILi128ELi160ELi256ELi128ELb0ELb0ELb1ELb0ELb1ELb1EEEEEEEEEvNT_6ParamsE)
        /*0af4*/ 	.short	0x0210
        /*0af6*/ 	.short	0x0a70


	//----- nvinfo : EIATTR_SW_WAR
	.align		4
.L_164:
        /*0af8*/ 	.byte	0x04, 0x36
        /*0afa*/ 	.short	(.L_166 - .L_165)
.L_165:
        /*0afc*/ 	.word	0x00000008
.L_166:


//--------------------- .nv.info._ZN7cutlass13device_kernelIN5flash11enable_sm90INS1_16FlashAttnFwdSm90INS1_25CollectiveMainloopFwdSm90ILi2EN4cute5tupleIJNS5_1CILi1EEES8_S8_EEENS6_IJNS7_ILi128EEENS7_ILi160EEENS7_ILi192EEEEEELi128ENS_12float_e4m3_tEfNS_4arch4Sm90ELb0ELb0ELb0ELb1ELb0ELb1ELb0ELb1ELb1ELb0ELb0ELb0EEENS1_21CollectiveEpilogueFwdINS6_IJSA_SA_SB_EEES9_NS_10bfloat16_tESG_Li256ELb1ELb0ELb0ELb1EEENS1_36VarlenDynamicPersistentTileSchedulerILi128ELi160ELi256ELi128ELb0ELb0ELb1ELb0ELb1ELb1EEEEEEEEEvNT_6ParamsE --------------------------
	.section	.nv.info._ZN7cutlass13device_kernelIN5flash11enable_sm90INS1_16FlashAttnFwdSm90INS1_25CollectiveMainloopFwdSm90ILi2EN4cute5tupleIJNS5_1CILi1EEES8_S8_EEENS6_IJNS7_ILi128EEENS7_ILi160EEENS7_ILi192EEEEEELi128ENS_12float_e4m3_tEfNS_4arch4Sm90ELb0ELb0ELb0ELb1ELb0ELb1ELb0ELb1ELb1ELb0ELb0ELb0EEENS1_21CollectiveEpilogueFwdINS6_IJSA_SA_SB_EEES9_NS_10bfloat16_tESG_Li256ELb1ELb0ELb0ELb1EEENS1_36VarlenDynamicPersistentTileSchedulerILi128ELi160ELi256ELi128ELb0ELb0ELb1ELb0ELb1ELb1EEEEEEEEEvNT_6ParamsE,"",@"SHT_CUDA_INFO"
	.sectionflags	@""
	.align	4


	//----- nvinfo : EIATTR_CUDA_API_VERSION
	.align		4
        /*0000*/ 	.byte	0x04, 0x37
        /*0002*/ 	.short	(.L_168 - .L_167)
.L_167:
        /*0004*/ 	.word	0x00000082


	//----- nvinfo : EIATTR_KPARAM_INFO
	.align		4
.L_168:
        /*0008*/ 	.byte	0x04, 0x17
        /*000a*/ 	.short	(.L_170 - .L_169)
.L_169:
        /*000c*/ 	.word	0x00000000
        /*0010*/ 	.short	0x0000
        /*0012*/ 	.short	0x0070
        /*0014*/ 	.byte	0x00, 0xf0, 0x01, 0x28


	//----- nvinfo : EIATTR_SPARSE_MMA_MASK
	.align		4
.L_170:
        /*0018*/ 	.byte	0x03, 0x50
        /*001a*/ 	.short	0x0000


	//----- nvinfo : EIATTR_MAXREG_COUNT
	.align		4
        /*001c*/ 	.byte	0x03, 0x1b
        /*001e*/ 	.short	0x00a8


	//----- nvinfo : EIATTR_NUM_BARRIERS
	.align		4
        /*0020*/ 	.byte	0x02, 0x4c
        /*0022*/ 	.byte	0x10
	.zero		1


	//----- nvinfo : EIATTR_EXTERNS
	.align		4
        /*0024*/ 	.byte	0x04, 0x0f
        /*0026*/ 	.short	(.L_172 - .L_171)


	//   ....[0]....
	.align		4
.L_171:
        /*0028*/ 	.word	index@(__assertfail)


	//----- nvinfo : EIATTR_ANNOTATIONS
	.align		4
.L_172:
        /*002c*/ 	.byte	0x04, 0x55
        /*002e*/ 	.short	(.L_174 - .L_173)


	//   ....[0]....
.L_173:
        /* <DEDUP_REMOVED lines=72> */
        /*04a4*/ 	.byte	0xd0, 0x8a, 0x02, 0x00


	//----- nvinfo : EIATTR_MERCURY_ISA_VERSION
	.align		4
.L_174:
        /*04a8*/ 	.byte	0x03, 0x5f
        /*04aa*/ 	.short	0x0101


	//----- nvinfo : EIATTR_UNUSED_LOAD_BYTE_OFFSET
	.align		4
        /*04ac*/ 	.byte	0x04, 0x44
        /*04ae*/ 	.short	(.L_176 - .L_175)


	//   ....[0]....
.L_175:
        /*04b0*/ 	.word	0x00000b10
        /*04b4*/ 	.word	0x0000fff0


	//   ....[1]....
        /*04b8*/ 	.word	0x0001e260
        /*04bc*/ 	.word	0x0000fff0


	//----- nvinfo : EIATTR_INT_WARP_WIDE_INSTR_OFFSETS
	.align		4
.L_176:
        /*04c0*/ 	.byte	0x04, 0x31
        /*04c2*/ 	.short	(.L_178 - .L_177)


	//   ....[0]....
.L_177:
        /*04c4*/ 	.word	0x000001c0


	//   ....[1]....
        /*04c8*/ 	.word	0x00000200


	//   ....[2]....
        /*04cc*/ 	.word	0x00000270


	//   ....[3]....
        /*04d0*/ 	.word	0x00022b40


	//   ....[4]....
        /*04d4*/ 	.word	0x00022bd0


	//   ....[5]....
        /*04d8*/ 	.word	0x00023350


	//   ....[6]....
        /*04dc*/ 	.word	0x00023380


	//   ....[7]....
        /*04e0*/ 	.word	0x00023450


	//   ....[8]....
        /*04e4*/ 	.word	0x00023520


	//   ....[9]....
        /*04e8*/ 	.word	0x00025260


	//   ....[10]....
        /*04ec*/ 	.word	0x000252f0


	//----- nvinfo : EIATTR_COOP_GROUP_MASK_REGIDS
	.align		4
.L_178:
        /*04f0*/ 	.byte	0x04, 0x29
        /*04f2*/ 	.short	(.L_180 - .L_179)


	//   ....[0]....
.L_179:
        /*04f4*/ 	.word	0xffffffff


	//   ....[1]....
        /*04f8*/ 	.word	0xffffffff


	//   ....[2]....
        /*04fc*/ 	.word	0xffffffff


	//   ....[3]....
        /*0500*/ 	.word	0xffffffff


	//   ....[4]....
        /*0504*/ 	.word	0xffffffff


	//   ....[5]....
        /*0508*/ 	.word	0xffffffff


	//   ....[6]....
        /*050c*/ 	.word	0xffffffff


	//   ....[7]....
        /*0510*/ 	.word	0xffffffff


	//   ....[8]....
        /*0514*/ 	.word	0xffffffff


	//   ....[9]....
        /*0518*/ 	.word	0xffffffff


	//   ....[10]....
        /*051c*/ 	.word	0xffffffff


	//   ....[11]....
        /*0520*/ 	.word	0xffffffff


	//   ....[12]....
        /*0524*/ 	.word	0xffffffff


	//   ....[13]....
        /*0528*/ 	.word	0xffffffff


	//   ....[14]....
        /*052c*/ 	.word	0xffffffff


	//   ....[15]....
        /*0530*/ 	.word	0xffffffff


	//   ....[16]....
        /*0534*/ 	.word	0xffffffff


	//   ....[17]....
        /*0538*/ 	.word	0xffffffff


	//   ....[18]....
        /*053c*/ 	.word	0xffffffff


	//   ....[19]....
        /*0540*/ 	.word	0xffffffff


	//   ....[20]....
        /*0544*/ 	.word	0xffffffff


	//   ....[21]....
        /*0548*/ 	.word	0xffffffff


	//   ....[22]....
        /*054c*/ 	.word	0xffffffff


	//   ....[23]....
        /*0550*/ 	.word	0xffffffff


	//   ....[24]....
        /*0554*/ 	.word	0xffffffff


	//   ....[25]....
        /*0558*/ 	.word	0xffffffff


	//   ....[26]....
        /*055c*/ 	.word	0xffffffff


	//   ....[27]....
        /*0560*/ 	.word	0xffffffff


	//   ....[28]....
        /*0564*/ 	.word	0xffffffff


	//   ....[29]....
        /*0568*/ 	.word	0xffffffff


	//   ....[30]....
        /*056c*/ 	.word	0xffffffff


	//   ....[31]....
        /*0570*/ 	.word	0xffffffff


	//   ....[32]....
        /*0574*/ 	.word	0xffffffff


	//   ....[33]....
        /*0578*/ 	.word	0xffffffff


	//   ....[34]....
        /*057c*/ 	.word	0xffffffff


	//   ....[35]....
        /*0580*/ 	.word	0xffffffff


	//   ....[36]....
        /*0584*/ 	.word	0xffffffff


	//   ....[37]....
        /*0588*/ 	.word	0xffffffff


	//   ....[38]....
        /*058c*/ 	.word	0xffffffff


	//   ....[39]....
        /*0590*/ 	.word	0xffffffff


	//   ....[40]....
        /*0594*/ 	.word	0xffffffff


	//   ....[41]....
        /*0598*/ 	.word	0xffffffff


	//   ....[42]....
        /*059c*/ 	.word	0xffffffff


	//   ....[43]....
        /*05a0*/ 	.word	0xffffffff


	//   ....[44]....
        /*05a4*/ 	.word	0xffffffff


	//   ....[45]....
        /*05a8*/ 	.word	0xffffffff


	//   ....[46]....
        /*05ac*/ 	.word	0xffffffff


	//   ....[47]....
        /*05b0*/ 	.word	0xffffffff


	//   ....[48]....
        /*05b4*/ 	.word	0xffffffff


	//   ....[49]....
        /*05b8*/ 	.word	0xffffffff


	//   ....[50]....
        /*05bc*/ 	.word	0xffffffff


	//   ....[51]....
        /*05c0*/ 	.word	0xffffffff


	//   ....[52]....
        /*05c4*/ 	.word	0xffffffff


	//   ....[53]....
        /*05c8*/ 	.word	0xffffffff


	//   ....[54]....
        /*05cc*/ 	.word	0xffffffff


	//   ....[55]....
        /*05d0*/ 	.word	0xffffffff


	//   ....[56]....
        /*05d4*/ 	.word	0xffffffff


	//   ....[57]....
        /*05d8*/ 	.word	0xffffffff


	//   ....[58]....
        /*05dc*/ 	.word	0xffffffff


	//   ....[59]....
        /*05e0*/ 	.word	0xffffffff


	//   ....[60]....
        /*05e4*/ 	.word	0xffffffff


	//   ....[61]....
        /*05e8*/ 	.word	0xffffffff


	//   ....[62]....
        /*05ec*/ 	.word	0xffffffff


	//   ....[63]....
        /*05f0*/ 	.word	0xffffffff


	//   ....[64]....
        /*05f4*/ 	.word	0xffffffff


	//   ....[65]....
        /*05f8*/ 	.word	0xffffffff


	//   ....[66]....
        /*05fc*/ 	.word	0xffffffff


	//   ....[67]....
        /*0600*/ 	.word	0xffffffff


	//   ....[68]....
        /*0604*/ 	.word	0xffffffff


	//   ....[69]....
        /*0608*/ 	.word	0xffffffff


	//   ....[70]....
        /*060c*/ 	.word	0xffffffff


	//   ....[71]....
        /*0610*/ 	.word	0xffffffff


	//   ....[72]....
        /*0614*/ 	.word	0xffffffff


	//   ....[73]....
        /*0618*/ 	.word	0xffffffff


	//   ....[74]....
        /*061c*/ 	.word	0xffffffff


	//   ....[75]....
        /*0620*/ 	.word	0xffffffff


	//   ....[76]....
        /*0624*/ 	.word	0xffffffff


	//   ....[77]....
        /*0628*/ 	.word	0xffffffff


	//   ....[78]....
        /*062c*/ 	.word	0xffffffff


	//   ....[79]....
        /*0630*/ 	.word	0xffffffff


	//   ....[80]....
        /*0634*/ 	.word	0xffffffff


	//   ....[81]....
        /*0638*/ 	.word	0xffffffff


	//   ....[82]....
        /*063c*/ 	.word	0xffffffff


	//   ....[83]....
        /*0640*/ 	.word	0xffffffff


	//   ....[84]....
        /*0644*/ 	.word	0xffffffff


	//   ....[85]....
        /*0648*/ 	.word	0xffffffff


	//   ....[86]....
        /*064c*/ 	.word	0xffffffff


	//   ....[87]....
        /*0650*/ 	.word	0xffffffff


	//   ....[88]....
        /*0654*/ 	.word	0x0500000f


	//   ....[89]....
        /*0658*/ 	.word	0x0500000f


	//   ....[90]....
        /*065c*/ 	.word	0x0500000f


	//   ....[91]....
        /*0660*/ 	.word	0x0500000f


	//   ....[92]....
        /*0664*/ 	.word	0x0500000f


	//   ....[93]....
        /*0668*/ 	.word	0x0500000f


	//   ....[94]....
        /*066c*/ 	.word	0x0500000f


	//   ....[95]....
        /*0670*/ 	.word	0x0500000f


	//   ....[96]....
        /*0674*/ 	.word	0x0500000f


	//   ....[97]....
        /*0678*/ 	.word	0x0500000f


	//   ....[98]....
        /*067c*/ 	.word	0x0500000f


	//   ....[99]....
        /*0680*/ 	.word	0x0500000f


	//   ....[100]....
        /*0684*/ 	.word	0x0500000f


	//   ....[101]....
        /*0688*/ 	.word	0x0500000f


	//   ....[102]....
        /*068c*/ 	.word	0x0500000f


	//   ....[103]....
        /*0690*/ 	.word	0x0500000f


	//   ....[104]....
        /*0694*/ 	.word	0x0500000f


	//   ....[105]....
        /*0698*/ 	.word	0x0500000f


	//   ....[106]....
        /*069c*/ 	.word	0x0500000f


	//   ....[107]....
        /*06a0*/ 	.word	0x0500000f


	//   ....[108]....
        /*06a4*/ 	.word	0x0500000f


	//   ....[109]....
        /*06a8*/ 	.word	0x0500000f


	//   ....[110]....
        /*06ac*/ 	.word	0x0500000f


	//   ....[111]....
        /*06b0*/ 	.word	0x0500000f


	//   ....[112]....
        /*06b4*/ 	.word	0x0500000f


	//   ....[113]....
        /*06b8*/ 	.word	0x0500000f


	//   ....[114]....
        /*06bc*/ 	.word	0x0500000f


	//   ....[115]....
        /*06c0*/ 	.word	0x0500000f


	//   ....[116]....
        /*06c4*/ 	.word	0x0500000f


	//   ....[117]....
        /*06c8*/ 	.word	0x0500000f


	//   ....[118]....
        /*06cc*/ 	.word	0x0500000f


	//   ....[119]....
        /*06d0*/ 	.word	0x0500000f


	//   ....[120]....
        /*06d4*/ 	.word	0x0500000f


	//   ....[121]....
        /*06d8*/ 	.word	0x0500000f


	//   ....[122]....
        /*06dc*/ 	.word	0x0500000f


	//   ....[123]....
        /*06e0*/ 	.word	0x0500000f


	//   ....[124]....
        /*06e4*/ 	.word	0x0500000f


	//   ....[125]....
        /*06e8*/ 	.word	0x0500000f


	//   ....[126]....
        /*06ec*/ 	.word	0x0500000f


	//   ....[127]....
        /*06f0*/ 	.word	0x0500000f


	//   ....[128]....
        /*06f4*/ 	.word	0x0500000f


	//   ....[129]....
        /*06f8*/ 	.word	0x0500000f


	//   ....[130]....
        /*06fc*/ 	.word	0x0500000f


	//   ....[131]....
        /*0700*/ 	.word	0x0500000f


	//   ....[132]....
        /*0704*/ 	.word	0x0500000f


	//   ....[133]....
        /*0708*/ 	.word	0x0500000f


	//   ....[134]....
        /*070c*/ 	.word	0x0500000f


	//   ....[135]....
        /*0710*/ 	.word	0x0500000f


	//   ....[136]....
        /*0714*/ 	.word	0x0500000f


	//   ....[137]....
        /*0718*/ 	.word	0x0500000f


	//   ....[138]....
        /*071c*/ 	.word	0x0500000f


	//   ....[139]....
        /*0720*/ 	.word	0x0500000f


	//   ....[140]....
        /*0724*/ 	.word	0x0500000f


	//   ....[141]....
        /*0728*/ 	.word	0x0500000f


	//   ....[142]....
        /*072c*/ 	.word	0x0500000f


	//   ....[143]....
        /*0730*/ 	.word	0x0500000f


	//   ....[144]....
        /*0734*/ 	.word	0x0500000f


	//   ....[145]....
        /*0738*/ 	.word	0x0500000f


	//   ....[146]....
        /*073c*/ 	.word	0x0500000f


	//   ....[147]....
        /*0740*/ 	.word	0x0500000f


	//   ....[148]....
        /*0744*/ 	.word	0x0500000f


	//----- nvinfo : EIATTR_COOP_GROUP_INSTR_OFFSETS
	.align		4
.L_180:
        /*0748*/ 	.byte	0x04, 0x28
        /*074a*/ 	.short	(.L_182 - .L_181)


	//   ....[0]....
.L_181:
        /*074c*/ 	.word	0x00000070


	//   ....[1]....
        /*0750*/ 	.word	0x000001d0


	//   ....[2]....
        /*0754*/ 	.word	0x00000220


	//   ....[3]....
        /*0758*/ 	.word	0x00000450


	//   ....[4]....
        /*075c*/ 	.word	0x000005b0


	//   ....[5]....
        /*0760*/ 	.word	0x000006d0


	//   ....[6]....
        /*0764*/ 	.word	0x00000830


	//   ....[7]....
        /*0768*/ 	.word	0x00010070


	//   ....[8]....
        /*076c*/ 	.word	0x000188c0


	//   ....[9]....
        /*0770*/ 	.word	0x00018930


	//   ....[10]....
        /*0774*/ 	.word	0x00018fd0


	//   ....[11]....
        /*0778*/ 	.word	0x00019070


	//   ....[12]....
        /*077c*/ 	.word	0x0001bc90


	//   ....[13]....
        /*0780*/ 	.word	0x0001bcc0


	//   ....[14]....
        /*0784*/ 	.word	0x0001bd30


	//   ....[15]....
        /*0788*/ 	.word	0x0001bd60


	//   ....[16]....
        /*078c*/ 	.word	0x0001dab0


	//   ....[17]....
        /*0790*/ 	.word	0x0001db10


	//   ....[18]....
        /*0794*/ 	.word	0x0001db30


	//   ....[19]....
        /*0798*/ 	.word	0x0001db50


	//   ....[20]....
        /*079c*/ 	.word	0x0001e8a0


	//   ....[21]....
        /*07a0*/ 	.word	0x0001e8d0


	//   ....[22]....
        /*07a4*/ 	.word	0x0001e900


	//   ....[23]....
        /*07a8*/ 	.word	0x0001e930


	//   ....[24]....
        /*07ac*/ 	.word	0x0001e960


	//   ....[25]....
        /*07b0*/ 	.word	0x0001e990


	//   ....[26]....
        /*07b4*/ 	.word	0x0001e9c0


	//   ....[27]....
        /*07b8*/ 	.word	0x0001e9f0


	//   ....[28]....
        /*07bc*/ 	.word	0x0001ea20


	//   ....[29]....
        /*07c0*/ 	.word	0x0001ea50


	//   ....[30]....
        /*07c4*/ 	.word	0x0001ea80


	//   ....[31]....
        /*07c8*/ 	.word	0x0001eab0


	//   ....[32]....
        /*07cc*/ 	.word	0x0001eae0


	//   ....[33]....
        /*07d0*/ 	.word	0x0001eb10


	//   ....[34]....
        /*07d4*/ 	.word	0x0001eb40


	//   ....[35]....
        /*07d8*/ 	.word	0x0001eb70


	//   ....[36]....
        /*07dc*/ 	.word	0x0001eba0


	//   ....[37]....
        /*07e0*/ 	.word	0x0001ebd0


	//   ....[38]....
        /*07e4*/ 	.word	0x0001ec00


	//   ....[39]....
        /*07e8*/ 	.word	0x0001ec40


	//   ....[40]....
        /*07ec*/ 	.word	0x0001ec70


	//   ....[41]....
        /*07f0*/ 	.word	0x0001eca0


	//   ....[42]....
        /*07f4*/ 	.word	0x0001ecd0


	//   ....[43]....
        /*07f8*/ 	.word	0x0001ecf0


	//   ....[44]....
        /*07fc*/ 	.word	0x0001ed00


	//   ....[45]....
        /*0800*/ 	.word	0x0001ed10


	//   ....[46]....
        /*0804*/ 	.word	0x0001ed20


	//   ....[47]....
        /*0808*/ 	.word	0x0001ed30


	//   ....[48]....
        /*080c*/ 	.word	0x0001ed40


	//   ....[49]....
        /*0810*/ 	.word	0x0001ed50


	//   ....[50]....
        /*0814*/ 	.word	0x0001ed80


	//   ....[51]....
        /*0818*/ 	.word	0x0001edb0


	//   ....[52]....
        /*081c*/ 	.word	0x000206e0


	//   ....[53]....
        /*0820*/ 	.word	0x000208e0


	//   ....[54]....
        /*0824*/ 	.word	0x00020910


	//   ....[55]....
        /*0828*/ 	.word	0x00020940


	//   ....[56]....
        /*082c*/ 	.word	0x00020980


	//   ....[57]....
        /*0830*/ 	.word	0x000209b0


	//   ....[58]....
        /*0834*/ 	.word	0x000209e0


	//   ....[59]....
        /*0838*/ 	.word	0x00020b60


	//   ....[60]....
        /*083c*/ 	.word	0x00020b90


	//   ....[61]....
        /*0840*/ 	.word	0x00020bc0


	//   ....[62]....
        /*0844*/ 	.word	0x00020bf0


	//   ....[63]....
        /*0848*/ 	.word	0x00020c20


	//   ....[64]....
        /*084c*/ 	.word	0x00020c50


	//   ....[65]....
        /*0850*/ 	.word	0x00020cf0


	//   ....[66]....
        /*0854*/ 	.word	0x00020d20


	//   ....[67]....
        /*0858*/ 	.word	0x00020db0


	//   ....[68]....
        /*085c*/ 	.word	0x00021970


	//   ....[69]....
        /*0860*/ 	.word	0x000236b0


	//   ....[70]....
        /*0864*/ 	.word	0x00025c80


	//   ....[71]....
        /*0868*/ 	.word	0x00025cb0


	//   ....[72]....
        /*086c*/ 	.word	0x00025cf0


	//   ....[73]....
        /*0870*/ 	.word	0x00025d20


	//   ....[74]....
        /*0874*/ 	.word	0x00025d50


	//   ....[75]....
        /*0878*/ 	.word	0x00025d80


	//   ....[76]....
        /*087c*/ 	.word	0x00025db0


	//   ....[77]....
        /*0880*/ 	.word	0x00025de0


	//   ....[78]....
        /*0884*/ 	.word	0x00025f80


	//   ....[79]....
        /*0888*/ 	.word	0x00025fb0


	//   ....[80]....
        /*088c*/ 	.word	0x00025fe0


	//   ....[81]....
        /*0890*/ 	.word	0x00026010


	//   ....[82]....
        /*0894*/ 	.word	0x00026040


	//   ....[83]....
        /*0898*/ 	.word	0x00026070


	//   ....[84]....
        /*089c*/ 	.word	0x00026130


	//   ....[85]....
        /*08a0*/ 	.word	0x00026150


	//   ....[86]....
        /*08a4*/ 	.word	0x000261c0


	//   ....[87]....
        /*08a8*/ 	.word	0x00026710


	//   ....[88]....
        /*08ac*/ 	.word	0x00026bc0


	//   ....[89]....
        /*08b0*/ 	.word	0x00026c70


	//   ....[90]....
        /*08b4*/ 	.word	0x00026d10


	//   ....[91]....
        /*08b8*/ 	.word	0x00026db0


	//   ....[92]....
        /*08bc*/ 	.word	0x00026e50


	//   ....[93]....
        /*08c0*/ 	.word	0x00026f40


	//   ....[94]....
        /*08c4*/ 	.word	0x00026fe0


	//   ....[95]....
        /*08c8*/ 	.word	0x00027080


	//   ....[96]....
        /*08cc*/ 	.word	0x00027120


	//   ....[97]....
        /*08d0*/ 	.word	0x00027360


	//   ....[98]....
        /*08d4*/ 	.word	0x00027480


	//   ....[99]....
        /*08d8*/ 	.word	0x000275a0


	//   ....[100]....
        /*08dc*/ 	.word	0x00027650


	//   ....[101]....
        /*08e0*/ 	.word	0x000276b0


	//   ....[102]....
        /*08e4*/ 	.word	0x00027730


	//   ....[103]....
        /*08e8*/ 	.word	0x00027790


	//   ....[104]....
        /*08ec*/ 	.word	0x00027810


	//   ....[105]....
        /*08f0*/ 	.word	0x00027870


	//   ....[106]....
        /*08f4*/ 	.word	0x000278f0


	//   ....[107]....
        /*08f8*/ 	.word	0x00027950


	//   ....[108]....
        /*08fc*/ 	.word	0x000279d0


	//   ....[109]....
        /*0900*/ 	.word	0x00027a30


	//   ....[110]....
        /*0904*/ 	.word	0x00027ab0


	//   ....[111]....
        /*0908*/ 	.word	0x00027b10


	//   ....[112]....
        /*090c*/ 	.word	0x00027b70


	//   ....[113]....
        /*0910*/ 	.word	0x00027bd0


	//   ....[114]....
        /*0914*/ 	.word	0x00027c50


	//   ....[115]....
        /*0918*/ 	.word	0x00027cb0


	//   ....[116]....
        /*091c*/ 	.word	0x00027d30


	//   ....[117]....
        /*0920*/ 	.word	0x00027d90


	//   ....[118]....
        /*0924*/ 	.word	0x00027e00


	//   ....[119]....
        /*0928*/ 	.word	0x00027e60


	//   ....[120]....
        /*092c*/ 	.word	0x00027ee0


	//   ....[121]....
        /*0930*/ 	.word	0x00027f40


	//   ....[122]....
        /*0934*/ 	.word	0x00027fc0


	//   ....[123]....
        /*0938*/ 	.word	0x00028020


	//   ....[124]....
        /*093c*/ 	.word	0x000280a0


	//   ....[125]....
        /*0940*/ 	.word	0x00028100


	//   ....[126]....
        /*0944*/ 	.word	0x00028170


	//   ....[127]....
        /*0948*/ 	.word	0x000281d0


	//   ....[128]....
        /*094c*/ 	.word	0x00028230


	//   ....[129]....
        /*0950*/ 	.word	0x00028370


	//   ....[130]....
        /*0954*/ 	.word	0x00028650


	//   ....[131]....
        /*0958*/ 	.word	0x00028aa0


	//   ....[132]....
        /*095c*/ 	.word	0x00028b40


	//   ....[133]....
        /*0960*/ 	.word	0x00028c70


	//   ....[134]....
        /*0964*/ 	.word	0x00028ce0


	//   ....[135]....
        /*0968*/ 	.word	0x00028d50


	//   ....[136]....
        /*096c*/ 	.word	0x00028dc0


	//   ....[137]....
        /*0970*/ 	.word	0x00028e30


	//   ....[138]....
        /*0974*/ 	.word	0x00028eb0


	//   ....[139]....
        /*0978*/ 	.word	0x00028f40


	//   ....[140]....
        /*097c*/ 	.word	0x00028fd0


	//   ....[141]....
        /*0980*/ 	.word	0x00029040


	//   ....[142]....
        /*0984*/ 	.word	0x000290b0


	//   ....[143]....
        /*0988*/ 	.word	0x00029120


	//   ....[144]....
        /*098c*/ 	.word	0x000291a0


	//   ....[145]....
        /*0990*/ 	.word	0x00029210


	//   ....[146]....
        /*0994*/ 	.word	0x000292b0


	//   ....[147]....
        /*0998*/ 	.word	0x00029340


	//   ....[148]....
        /*099c*/ 	.word	0x00029460


	//----- nvinfo : EIATTR_REG_RECONFIG
	.align		4
.L_182:
        /*09a0*/ 	.byte	0x01, 0x54
	.zero		2


	//----- nvinfo : EIATTR_SYSCALL_OFFSETS
	.align		4
        /*09a4*/ 	.byte	0x04, 0x46
        /*09a6*/ 	.short	(.L_184 - .L_183)


	//   ....[0]....
.L_183:
        /*09a8*/ 	.word	0x00001ac0


	//   ....[1]....
        /*09ac*/ 	.word	0x00001c10


	//   ....[2]....
        /*09b0*/ 	.word	0x00010200


	//   ....[3]....
        /*09b4*/ 	.word	0x00010650


	//   ....[4]....
        /*09b8*/ 	.word	0x00022d70


	//   ....[5]....
        /*09bc*/ 	.word	0x00022f20


	//   ....[6]....
        /*09c0*/ 	.word	0x00023060


	//   ....[7]....
        /*09c4*/ 	.word	0x00023190


	//----- nvinfo : EIATTR_MBARRIER_INSTR_OFFSETS
	.align		4
.L_184:
        /*09c8*/ 	.byte	0x04, 0x39
        /*09ca*/ 	.short	(.L_186 - .L_185)


	//   ....[0]....
.L_185:
        /*09cc*/ 	.word	0x00000300
        /*09d0*/ 	.word	0x000000ff
        /*09d4*/ 	.word	0x00029800
        /*09d8*/ 	.short	0x0100
        /*09da*/ 	.byte	0x08
	.zero		1


	//   ....[1]....
        /*09dc*/ 	.word	0x00000310
        /*09e0*/ 	.word	0x000000ff
        /*09e4*/ 	.word	0x00029820
        /*09e8*/ 	.short	0x0100
        /*09ea*/ 	.byte	0x08
	.zero		1


	//   ....[2]....
        /*09ec*/ 	.word	0x00000400
        /*09f0*/ 	.word	0x000000ff
        /*09f4*/ 	.word	0x00029830
        /*09f8*/ 	.short	0x0100
        /*09fa*/ 	.byte	0x08
	.zero		1


	//   ....[3]....
        /*09fc*/ 	.word	0x00000410
        /*0a00*/ 	.word	0x000000ff
        /*0a04*/ 	.word	0x00029840
        /*0a08*/ 	.short	0x0100
        /*0a0a*/ 	.byte	0x08
	.zero		1


	//   ....[4]....
        /*0a0c*/ 	.word	0x00000420
        /*0a10*/ 	.word	0x000000ff
        /*0a14*/ 	.word	0x00029838
        /*0a18*/ 	.short	0x0100
        /*0a1a*/ 	.byte	0x08
	.zero		1


	//   ....[5]....
        /*0a1c*/ 	.word	0x00000430
        /*0a20*/ 	.word	0x000000ff
        /*0a24*/ 	.word	0x00029848
        /*0a28*/ 	.short	0x0100
        /*0a2a*/ 	.byte	0x08
	.zero		1


	//   ....[6]....
        /*0a2c*/ 	.word	0x00000560
        /*0a30*/ 	.word	0x000000ff
        /*0a34*/ 	.word	0x00029850
        /*0a38*/ 	.short	0x0100
        /*0a3a*/ 	.byte	0x08
	.zero		1


	//   ....[7]....
        /*0a3c*/ 	.word	0x00000570
        /*0a40*/ 	.word	0x000000ff
        /*0a44*/ 	.word	0x00029860
        /*0a48*/ 	.short	0x0100
        /*0a4a*/ 	.byte	0x08
	.zero		1


	//   ....[8]....
        /*0a4c*/ 	.word	0x00000580
        /*0a50*/ 	.word	0x000000ff
        /*0a54*/ 	.word	0x00029858
        /*0a58*/ 	.short	0x0100
        /*0a5a*/ 	.byte	0x08
	.zero		1


	//   ....[9]....
        /*0a5c*/ 	.word	0x00000590
        /*0a60*/ 	.word	0x000000ff
        /*0a64*/ 	.word	0x00029868
        /*0a68*/ 	.short	0x0100
        /*0a6a*/ 	.byte	0x08
	.zero		1


	//   ....[10]....
        /*0a6c*/ 	.word	0x00000680
        /*0a70*/ 	.word	0x000000ff
        /*0a74*/ 	.word	0x00029870
        /*0a78*/ 	.short	0x0100
        /*0a7a*/ 	.byte	0x06
	.zero		1


	//   ....[11]....
        /*0a7c*/ 	.word	0x00000690
        /*0a80*/ 	.word	0x000000ff
        /*0a84*/ 	.word	0x00029880
        /*0a88*/ 	.short	0x0100
        /*0a8a*/ 	.byte	0x06
	.zero		1


	//   ....[12]....
        /*0a8c*/ 	.word	0x000006a0
        /*0a90*/ 	.word	0x000000ff
        /*0a94*/ 	.word	0x00029878
        /*0a98*/ 	.short	0x0100
        /*0a9a*/ 	.byte	0x06
	.zero		1


	//   ....[13]....
        /*0a9c*/ 	.word	0x000006b0
        /*0aa0*/ 	.word	0x000000ff
        /*0aa4*/ 	.word	0x00029888
        /*0aa8*/ 	.short	0x0100
        /*0aaa*/ 	.byte	0x06
	.zero		1


	//   ....[14]....
        /*0aac*/ 	.word	0x000007e0
        /*0ab0*/ 	.word	0x000000ff
        /*0ab4*/ 	.word	0x00029890
        /*0ab8*/ 	.short	0x0100
        /*0aba*/ 	.byte	0x08
	.zero		1


	//   ....[15]....
        /*0abc*/ 	.word	0x000007f0
        /*0ac0*/ 	.word	0x000000ff
        /*0ac4*/ 	.word	0x000298a0
        /*0ac8*/ 	.short	0x0100
        /*0aca*/ 	.byte	0x08
	.zero		1


	//   ....[16]....
        /*0acc*/ 	.word	0x00000800
        /*0ad0*/ 	.word	0x000000ff
        /*0ad4*/ 	.word	0x00029898
        /*0ad8*/ 	.short	0x0100
        /*0ada*/ 	.byte	0x08
	.zero		1


	//   ....[17]....
        /*0adc*/ 	.word	0x00000810
        /*0ae0*/ 	.word	0x000000ff
        /*0ae4*/ 	.word	0x000298a8
        /*0ae8*/ 	.short	0x0100
        /*0aea*/ 	.byte	0x08
	.zero		1


	//   ....[18]....
        /*0aec*/ 	.word	0x00000940
        /*0af0*/ 	.word	0x000000ff
        /*0af4*/ 	.word	0x000298b0
        /*0af8*/ 	.short	0x0100
        /*0afa*/ 	.byte	0x08
	.zero		1


	//   ....[19]....
        /*0afc*/ 	.word	0x00000950
        /*0b00*/ 	.word	0x000000ff
        /*0b04*/ 	.word	0x000298c0
        /*0b08*/ 	.short	0x0100
        /*0b0a*/ 	.byte	0x08
	.zero		1


	//   ....[20]....
        /*0b0c*/ 	.word	0x00000960
        /*0b10*/ 	.word	0x000000ff
        /*0b14*/ 	.word	0x000298b8
        /*0b18*/ 	.short	0x0100
        /*0b1a*/ 	.byte	0x08
	.zero		1


	//   ....[21]....
        /*0b1c*/ 	.word	0x00000970
        /*0b20*/ 	.word	0x000000ff
        /*0b24*/ 	.word	0x000298c8
        /*0b28*/ 	.short	0x0100
        /*0b2a*/ 	.byte	0x08
	.zero		1


	//   ....[22]....
        /*0b2c*/ 	.word	0x00003490
        /*0b30*/ 	.word	0x00000027
        /*0b34*/ 	.word	0x00029890
        /*0b38*/ 	.short	0x010a
        /*0b3a*/ 	.byte	0x3f
	.zero		1


	//   ....[23]....
        /*0b3c*/ 	.word	0x00009250
        /*0b40*/ 	.word	0x00000027
        /*0b44*/ 	.word	0x00029890
        /*0b48*/ 	.short	0x010a
        /*0b4a*/ 	.byte	0x3f
	.zero		1


	//   ....[24]....
        /*0b4c*/ 	.word	0x0000f130
        /*0b50*/ 	.word	0x00000027
        /*0b54*/ 	.word	0x00029890
        /*0b58*/ 	.short	0x010a
        /*0b5a*/ 	.byte	0x3f
	.zero		1


	//   ....[25]....
        /*0b5c*/ 	.word	0x0000f500
        /*0b60*/ 	.word	0x00000028
        /*0b64*/ 	.word	0x00000000
        /*0b68*/ 	.short	0x0101
        /*0b6a*/ 	.byte	0x3f
	.zero		1


	//   ....[26]....
        /*0b6c*/ 	.word	0x0000f540
        /*0b70*/ 	.word	0x00000027
        /*0b74*/ 	.word	0x000298b0
        /*0b78*/ 	.short	0x010a
        /*0b7a*/ 	.byte	0x3f
	.zero		1


	//   ....[27]....
        /*0b7c*/ 	.word	0x0000f9e0
        /*0b80*/ 	.word	0x00000027
        /*0b84*/ 	.word	0x00000000
        /*0b88*/ 	.short	0x0101
        /*0b8a*/ 	.byte	0x3f
	.zero		1


	//   ....[28]....
        /*0b8c*/ 	.word	0x00010290
        /*0b90*/ 	.word	0x00000012
        /*0b94*/ 	.word	0x00029800
        /*0b98*/ 	.short	0x010a
        /*0b9a*/ 	.byte	0x3f
	.zero		1


	//   ....[29]....
        /*0b9c*/ 	.word	0x000102e0
        /*0ba0*/ 	.word	0x00000012
        /*0ba4*/ 	.word	0x00029800
        /*0ba8*/ 	.short	0x010a
        /*0baa*/ 	.byte	0x3f
	.zero		1


	//   ....[30]....
        /*0bac*/ 	.word	0x00010ae0
        /*0bb0*/ 	.word	0x00000012
        /*0bb4*/ 	.word	0x00029800
        /*0bb8*/ 	.short	0x010a
        /*0bba*/ 	.byte	0x3f
	.zero		1


	//   ....[31]....
        /*0bbc*/ 	.word	0x00013d40
        /*0bc0*/ 	.word	0x00000012
        /*0bc4*/ 	.word	0x00029800
        /*0bc8*/ 	.short	0x010a
        /*0bca*/ 	.byte	0x3f
	.zero		1


	//   ....[32]....
        /*0bcc*/ 	.word	0x00016dc0
        /*0bd0*/ 	.word	0x00000003
        /*0bd4*/ 	.word	0x00029830
        /*0bd8*/ 	.short	0x010a
        /*0bda*/ 	.byte	0x3f
	.zero		1


	//   ....[33]....
        /*0bdc*/ 	.word	0x00016e40
        /*0be0*/ 	.word	0x00000003
        /*0be4*/ 	.word	0x00029830
        /*0be8*/ 	.short	0x010a
        /*0bea*/ 	.byte	0x3f
	.zero		1


	//   ....[34]....
        /*0bec*/ 	.word	0x00019330
        /*0bf0*/ 	.word	0x00000029
        /*0bf4*/ 	.word	0x00000000
        /*0bf8*/ 	.short	0x0101
        /*0bfa*/ 	.byte	0x3f
	.zero		1


	//   ....[35]....
        /*0bfc*/ 	.word	0x0001a570
        /*0c00*/ 	.word	0x0000000b
        /*0c04*/ 	.word	0x00029830
        /*0c08*/ 	.short	0x010a
        /*0c0a*/ 	.byte	0x3f
	.zero		1


	//   ....[36]....
        /*0c0c*/ 	.word	0x0001a5c0
        /*0c10*/ 	.word	0x0000000b
        /*0c14*/ 	.word	0x00029830
        /*0c18*/ 	.short	0x010a
        /*0c1a*/ 	.byte	0x3f
	.zero		1


	//   ....[37]....
        /*0c1c*/ 	.word	0x0001b6c0
        /*0c20*/ 	.word	0x0000000b
        /*0c24*/ 	.word	0x00029850
        /*0c28*/ 	.short	0x010a
        /*0c2a*/ 	.byte	0x3f
	.zero		1


	//   ....[38]....
        /*0c2c*/ 	.word	0x0001b710
        /*0c30*/ 	.word	0x0000000b
        /*0c34*/ 	.word	0x00029850
        /*0c38*/ 	.short	0x010a
        /*0c3a*/ 	.byte	0x3f
	.zero		1


	//   ....[39]....
        /*0c3c*/ 	.word	0x0001ce30
        /*0c40*/ 	.word	0x00000004
        /*0c44*/ 	.word	0x00000000
        /*0c48*/ 	.short	0x0101
        /*0c4a*/ 	.byte	0x3f
	.zero		1


	//   ....[40]....
        /*0c4c*/ 	.word	0x0001d080
        /*0c50*/ 	.word	0x00000009
        /*0c54*/ 	.word	0x00000000
        /*0c58*/ 	.short	0x0101
        /*0c5a*/ 	.byte	0x3f
	.zero		1


	//   ....[41]....
        /*0c5c*/ 	.word	0x0001d740
        /*0c60*/ 	.word	0x00000015
        /*0c64*/ 	.word	0x00029850
        /*0c68*/ 	.short	0x010a
        /*0c6a*/ 	.byte	0x3f
	.zero		1


	//   ....[42]....
        /*0c6c*/ 	.word	0x0001d7c0
        /*0c70*/ 	.word	0x00000015
        /*0c74*/ 	.word	0x00029850
        /*0c78*/ 	.short	0x010a
        /*0c7a*/ 	.byte	0x3f
	.zero		1


	//   ....[43]....
        /*0c7c*/ 	.word	0x0001ddf0
        /*0c80*/ 	.word	0x00000000
        /*0c84*/ 	.word	0x00000000
        /*0c88*/ 	.short	0x0101
        /*0c8a*/ 	.byte	0x3f
	.zero		1


	//   ....[44]....
        /*0c8c*/ 	.word	0x0001f700
        /*0c90*/ 	.word	0x00000000
        /*0c94*/ 	.word	0x00000000
        /*0c98*/ 	.short	0x0101
        /*0c9a*/ 	.byte	0x3f
	.zero		1


	//   ....[45]....
        /*0c9c*/ 	.word	0x00021a80
        /*0ca0*/ 	.word	0x0000000b
        /*0ca4*/ 	.word	0x00029820
        /*0ca8*/ 	.short	0x010a
        /*0caa*/ 	.byte	0x3f
	.zero		1


	//   ....[46]....
        /*0cac*/ 	.word	0x00021b50
        /*0cb0*/ 	.word	0x00000008
        /*0cb4*/ 	.word	0x000298a0
        /*0cb8*/ 	.short	0x010a
        /*0cba*/ 	.byte	0x3f
	.zero		1


	//   ....[47]....
        /*0cbc*/ 	.word	0x00021f70
        /*0cc0*/ 	.word	0x00000008
        /*0cc4*/ 	.word	0x000298c0
        /*0cc8*/ 	.short	0x010a
        /*0cca*/ 	.byte	0x3f
	.zero		1


	//   ....[48]....
        /*0ccc*/ 	.word	0x00022370
        /*0cd0*/ 	.word	0x00000007
        /*0cd4*/ 	.word	0x000298a0
        /*0cd8*/ 	.short	0x010a
        /*0cda*/ 	.byte	0x3f
	.zero		1


	//   ....[49]....
        /*0cdc*/ 	.word	0x00022770
        /*0ce0*/ 	.word	0x00000007
        /*0ce4*/ 	.word	0x000298c0
        /*0ce8*/ 	.short	0x010a
        /*0cea*/ 	.byte	0x3f
	.zero		1


	//   ....[50]....
        /*0cec*/ 	.word	0x00023940
        /*0cf0*/ 	.word	0x00000006
        /*0cf4*/ 	.word	0x00029880
        /*0cf8*/ 	.short	0x010a
        /*0cfa*/ 	.byte	0x3f
	.zero		1


	//   ....[51]....
        /*0cfc*/ 	.word	0x00023b20
        /*0d00*/ 	.word	0x00000006
        /*0d04*/ 	.word	0x00029840
        /*0d08*/ 	.short	0x010a
        /*0d0a*/ 	.byte	0x3f
	.zero		1


	//   ....[52]....
        /*0d0c*/ 	.word	0x000240c0
        /*0d10*/ 	.word	0x00000004
        /*0d14*/ 	.word	0x00029820
        /*0d18*/ 	.short	0x010a
        /*0d1a*/ 	.byte	0x3f
	.zero		1


	//   ....[53]....
        /*0d1c*/ 	.word	0x00024400
        /*0d20*/ 	.word	0x00000004
        /*0d24*/ 	.word	0x00029880
        /*0d28*/ 	.short	0x010a
        /*0d2a*/ 	.byte	0x3f
	.zero		1


	//   ....[54]....
        /*0d2c*/ 	.word	0x00024670
        /*0d30*/ 	.word	0x00000004
        /*0d34*/ 	.word	0x00029840
        /*0d38*/ 	.short	0x010a
        /*0d3a*/ 	.byte	0x3f
	.zero		1


	//   ....[55]....
        /*0d3c*/ 	.word	0x00024ba0
        /*0d40*/ 	.word	0x00000004
        /*0d44*/ 	.word	0x00029870
        /*0d48*/ 	.short	0x010a
        /*0d4a*/ 	.byte	0x3f
	.zero		1


	//   ....[56]....
        /*0d4c*/ 	.word	0x00024c30
        /*0d50*/ 	.word	0x00000004
        /*0d54*/ 	.word	0x00029860
        /*0d58*/ 	.short	0x010a
        /*0d5a*/ 	.byte	0x3f
	.zero		1


	//   ....[57]....
        /*0d5c*/ 	.word	0x000251d0
        /*0d60*/ 	.word	0x00000003
        /*0d64*/ 	.word	0x00029850
        /*0d68*/ 	.short	0x0101
        /*0d6a*/ 	.byte	0x3f
	.zero		1


	//   ....[58]....
        /*0d6c*/ 	.word	0x00025210
        /*0d70*/ 	.word	0x00000003
        /*0d74*/ 	.word	0x00000000
        /*0d78*/ 	.short	0x0101
        /*0d7a*/ 	.byte	0x3f
	.zero		1


	//   ....[59]....
        /*0d7c*/ 	.word	0x00025400
        /*0d80*/ 	.word	0x00000014
        /*0d84*/ 	.word	0x00029870
        /*0d88*/ 	.short	0x010a
        /*0d8a*/ 	.byte	0x3f
	.zero		1


	//   ....[60]....
        /*0d8c*/ 	.word	0x00025490
        /*0d90*/ 	.word	0x00000014
        /*0d94*/ 	.word	0x00029860
        /*0d98*/ 	.short	0x010a
        /*0d9a*/ 	.byte	0x3f
	.zero		1


	//   ....[61]....
        /*0d9c*/ 	.word	0x000259e0
        /*0da0*/ 	.word	0x00000014
        /*0da4*/ 	.word	0x00029850
        /*0da8*/ 	.short	0x0101
        /*0daa*/ 	.byte	0x3f
	.zero		1


	//   ....[62]....
        /*0dac*/ 	.word	0x00025a30
        /*0db0*/ 	.word	0x00000000
        /*0db4*/ 	.word	0x00000000
        /*0db8*/ 	.short	0x0101
        /*0dba*/ 	.byte	0x3f
	.zero		1


	//   ....[63]....
        /*0dbc*/ 	.word	0x00026690
        /*0dc0*/ 	.word	0x00000000
        /*0dc4*/ 	.word	0x00029820
        /*0dc8*/ 	.short	0x010a
        /*0dca*/ 	.byte	0x3f
	.zero		1


	//   ....[64]....
        /*0dcc*/ 	.word	0x00026840
        /*0dd0*/ 	.word	0x00000006
        /*0dd4*/ 	.word	0x00000000
        /*0dd8*/ 	.short	0x010a
        /*0dda*/ 	.byte	0x3f
	.zero		1


	//   ....[65]....
        /*0ddc*/ 	.word	0x000268b0
        /*0de0*/ 	.word	0x00000007
        /*0de4*/ 	.word	0x00000000
        /*0de8*/ 	.short	0x010a
        /*0dea*/ 	.byte	0x3f
	.zero		1


	//   ....[66]....
        /*0dec*/ 	.word	0x00026910
        /*0df0*/ 	.word	0x00000004
        /*0df4*/ 	.word	0x00029860
        /*0df8*/ 	.short	0x010a
        /*0dfa*/ 	.byte	0x3f
	.zero		1


	//   ....[67]....
        /*0dfc*/ 	.word	0x00026960
        /*0e00*/ 	.word	0x00000003
        /*0e04*/ 	.word	0x00029860
        /*0e08*/ 	.short	0x010a
        /*0e0a*/ 	.byte	0x3f
	.zero		1


	//   ....[68]....
        /*0e0c*/ 	.word	0x000269a0
        /*0e10*/ 	.word	0x00000004
        /*0e14*/ 	.word	0x00029880
        /*0e18*/ 	.short	0x010a
        /*0e1a*/ 	.byte	0x3f
	.zero		1


	//   ....[69]....
        /*0e1c*/ 	.word	0x000269c0
        /*0e20*/ 	.word	0x00000003
        /*0e24*/ 	.word	0x00029880
        /*0e28*/ 	.short	0x010a
        /*0e2a*/ 	.byte	0x3f
	.zero		1


	//   ....[70]....
        /*0e2c*/ 	.word	0x00026a20
        /*0e30*/ 	.word	0x00000027
        /*0e34*/ 	.word	0x00029890
        /*0e38*/ 	.short	0x010a
        /*0e3a*/ 	.byte	0x3f
	.zero		1


	//   ....[71]....
        /*0e3c*/ 	.word	0x00026a70
        /*0e40*/ 	.word	0x00000027
        /*0e44*/ 	.word	0x00029890
        /*0e48*/ 	.short	0x010a
        /*0e4a*/ 	.byte	0x3f
	.zero		1


	//   ....[72]....
        /*0e4c*/ 	.word	0x00026ac0
        /*0e50*/ 	.word	0x00000027
        /*0e54*/ 	.word	0x00029890
        /*0e58*/ 	.short	0x010a
        /*0e5a*/ 	.byte	0x3f
	.zero		1


	//   ....[73]....
        /*0e5c*/ 	.word	0x00026b10
        /*0e60*/ 	.word	0x00000027
        /*0e64*/ 	.word	0x000298b0
        /*0e68*/ 	.short	0x010a
        /*0e6a*/ 	.byte	0x3f
	.zero		1


	//   ....[74]....
        /*0e6c*/ 	.word	0x00026e90
        /*0e70*/ 	.word	0x00000012
        /*0e74*/ 	.word	0x00029800
        /*0e78*/ 	.short	0x010a
        /*0e7a*/ 	.byte	0x3f
	.zero		1


	//   ....[75]....
        /*0e7c*/ 	.word	0x00027160
        /*0e80*/ 	.word	0x00000012
        /*0e84*/ 	.word	0x00029800
        /*0e88*/ 	.short	0x010a
        /*0e8a*/ 	.byte	0x3f
	.zero		1


	//   ....[76]....
        /*0e8c*/ 	.word	0x000271b0
        /*0e90*/ 	.word	0x00000003
        /*0e94*/ 	.word	0x00029830
        /*0e98*/ 	.short	0x010a
        /*0e9a*/ 	.byte	0x3f
	.zero		1


	//   ....[77]....
        /*0e9c*/ 	.word	0x00027200
        /*0ea0*/ 	.word	0x0000000b
        /*0ea4*/ 	.word	0x00029830
        /*0ea8*/ 	.short	0x010a
        /*0eaa*/ 	.byte	0x3f
	.zero		1


	//   ....[78]....
        /*0eac*/ 	.word	0x00027250
        /*0eb0*/ 	.word	0x0000000b
        /*0eb4*/ 	.word	0x00029850
        /*0eb8*/ 	.short	0x010a
        /*0eba*/ 	.byte	0x3f
	.zero		1


	//   ....[79]....
        /*0ebc*/ 	.word	0x000272a0
        /*0ec0*/ 	.word	0x00000015
        /*0ec4*/ 	.word	0x00029850
        /*0ec8*/ 	.short	0x010a
        /*0eca*/ 	.byte	0x3f
	.zero		1


	//   ....[80]....
        /*0ecc*/ 	.word	0x00028430
        /*0ed0*/ 	.word	0x0000000b
        /*0ed4*/ 	.word	0x00029820
        /*0ed8*/ 	.short	0x010a
        /*0eda*/ 	.byte	0x3f
	.zero		1


	//   ....[81]....
        /*0edc*/ 	.word	0x00028480
        /*0ee0*/ 	.word	0x00000008
        /*0ee4*/ 	.word	0x000298a0
        /*0ee8*/ 	.short	0x010a
        /*0eea*/ 	.byte	0x3f
	.zero		1


	//   ....[82]....
        /*0eec*/ 	.word	0x000284d0
        /*0ef0*/ 	.word	0x00000008
        /*0ef4*/ 	.word	0x000298c0
        /*0ef8*/ 	.short	0x010a
        /*0efa*/ 	.byte	0x3f
	.zero		1


	//   ....[83]....
        /*0efc*/ 	.word	0x00028520
        /*0f00*/ 	.word	0x00000007
        /*0f04*/ 	.word	0x000298a0
        /*0f08*/ 	.short	0x010a
        /*0f0a*/ 	.byte	0x3f
	.zero		1


	//   ....[84]....
        /*0f0c*/ 	.word	0x00028570
        /*0f10*/ 	.word	0x00000007
        /*0f14*/ 	.word	0x000298c0
        /*0f18*/ 	.short	0x010a
        /*0f1a*/ 	.byte	0x3f
	.zero		1


	//   ....[85]....
        /*0f1c*/ 	.word	0x00028710
        /*0f20*/ 	.word	0x00000006
        /*0f24*/ 	.word	0x00029880
        /*0f28*/ 	.short	0x010a
        /*0f2a*/ 	.byte	0x3f
	.zero		1


	//   ....[86]....
        /*0f2c*/ 	.word	0x00028760
        /*0f30*/ 	.word	0x00000006
        /*0f34*/ 	.word	0x00029840
        /*0f38*/ 	.short	0x010a
        /*0f3a*/ 	.byte	0x3f
	.zero		1


	//   ....[87]....
        /*0f3c*/ 	.word	0x000287e0
        /*0f40*/ 	.word	0x00000004
        /*0f44*/ 	.word	0x00029820
        /*0f48*/ 	.short	0x010a
        /*0f4a*/ 	.byte	0x3f
	.zero		1


	//   ....[88]....
        /*0f4c*/ 	.word	0x00028830
        /*0f50*/ 	.word	0x00000004
        /*0f54*/ 	.word	0x00029880
        /*0f58*/ 	.short	0x010a
        /*0f5a*/ 	.byte	0x3f
	.zero		1


	//   ....[89]....
        /*0f5c*/ 	.word	0x00028880
        /*0f60*/ 	.word	0x00000004
        /*0f64*/ 	.word	0x00029840
        /*0f68*/ 	.short	0x010a
        /*0f6a*/ 	.byte	0x3f
	.zero		1


	//   ....[90]....
        /*0f6c*/ 	.word	0x000288e0
        /*0f70*/ 	.word	0x00000004
        /*0f74*/ 	.word	0x00029870
        /*0f78*/ 	.short	0x010a
        /*0f7a*/ 	.byte	0x3f
	.zero		1


	//   ....[91]....
        /*0f7c*/ 	.word	0x00028940
        /*0f80*/ 	.word	0x00000004
        /*0f84*/ 	.word	0x00029860
        /*0f88*/ 	.short	0x010a
        /*0f8a*/ 	.byte	0x3f
	.zero		1


	//   ....[92]....
        /*0f8c*/ 	.word	0x00028990
        /*0f90*/ 	.word	0x00000014
        /*0f94*/ 	.word	0x00029870
        /*0f98*/ 	.short	0x010a
        /*0f9a*/ 	.byte	0x3f
	.zero		1


	//   ....[93]....
        /*0f9c*/ 	.word	0x000289e0
        /*0fa0*/ 	.word	0x00000014
        /*0fa4*/ 	.word	0x00029860
        /*0fa8*/ 	.short	0x010a
        /*0faa*/ 	.byte	0x3f
	.zero		1


	//   ....[94]....
        /*0fac*/ 	.word	0x00029380
        /*0fb0*/ 	.word	0x00000000
        /*0fb4*/ 	.word	0x00029820
        /*0fb8*/ 	.short	0x010a
        /*0fba*/ 	.byte	0x3f
	.zero		1


	//   ....[95]....
        /*0fbc*/ 	.word	0x00029520
        /*0fc0*/ 	.word	0x00000006
        /*0fc4*/ 	.word	0x00000000
        /*0fc8*/ 	.short	0x010a
        /*0fca*/ 	.byte	0x3f
	.zero		1


	//   ....[96]....
        /*0fcc*/ 	.word	0x00029570
        /*0fd0*/ 	.word	0x00000007
        /*0fd4*/ 	.word	0x00000000
        /*0fd8*/ 	.short	0x010a
        /*0fda*/ 	.byte	0x3f
	.zero		1


	//   ....[97]....
        /*0fdc*/ 	.word	0x000295c0
        /*0fe0*/ 	.word	0x00000004
        /*0fe4*/ 	.word	0x00029860
        /*0fe8*/ 	.short	0x010a
        /*0fea*/ 	.byte	0x3f
	.zero		1


	//   ....[98]....
        /*0fec*/ 	.word	0x00029610
        /*0ff0*/ 	.word	0x00000003
        /*0ff4*/ 	.word	0x00029860
        /*0ff8*/ 	.short	0x010a
        /*0ffa*/ 	.byte	0x3f
	.zero		1


	//   ....[99]....
        /*0ffc*/ 	.word	0x00029660
        /*1000*/ 	.word	0x00000004
        /*1004*/ 	.word	0x00029880
        /*1008*/ 	.short	0x010a
        /*100a*/ 	.byte	0x3f
	.zero		1


	//----- nvinfo : EIATTR_NUM_MBARRIERS
	.align		4
.L_186:
        /*100c*/ 	.byte	0x03, 0x38
        /*100e*/ 	.short	0x0016


	//----- nvinfo : EIATTR_EXIT_INSTR_OFFSETS
	.align		4
        /*1010*/ 	.byte	0x04, 0x1c
        /*1012*/ 	.short	(.L_188 - .L_187)


	//   ....[0]....
.L_187:
        /*1014*/ 	.word	0x00026a10


	//----- nvinfo : EIATTR_MAX_THREADS
	.align		4
.L_188:
        /*1018*/ 	.byte	0x04, 0x05
        /*101a*/ 	.short	(.L_190 - .L_189)
.L_189:
        /*101c*/ 	.word	0x00000180
        /*1020*/ 	.word	0x00000001
        /*1024*/ 	.word	0x00000001


	//----- nvinfo : EIATTR_CRS_STACK_SIZE
	.align		4
.L_190:
        /*1028*/ 	.byte	0x04, 0x1e
        /*102a*/ 	.short	(.L_192 - .L_191)
.L_191:
        /*102c*/ 	.word	0x00000000


	//----- nvinfo : EIATTR_CBANK_PARAM_SIZE
	.align		4
.L_192:
        /*1030*/ 	.byte	0x03, 0x19
        /*1032*/ 	.short	0x0a70


	//----- nvinfo : EIATTR_PARAM_CBANK
	.align		4
        /*1034*/ 	.byte	0x04, 0x0a
        /*1036*/ 	.short	(.L_194 - .L_193)
	.align		4
.L_193:
        /*1038*/ 	.word	index@(.nv.constant0._ZN7cutlass13device_kernelIN5flash11enable_sm90INS1_16FlashAttnFwdSm90INS1_25CollectiveMainloopFwdSm90ILi2EN4cute5tupleIJNS5_1CILi1EEES8_S8_EEENS6_IJNS7_ILi128EEENS7_ILi160EEENS7_ILi192EEEEEELi128ENS_12float_e4m3_tEfNS_4arch4Sm90ELb0ELb0ELb0ELb1ELb0ELb1ELb0ELb1ELb1ELb0ELb0ELb0EEENS1_21CollectiveEpilogueFwdINS6_IJSA_SA_SB_EEES9_NS_10bfloat16_tESG_Li256ELb1ELb0ELb0ELb1EEENS1_36VarlenDynamicPersistentTileSchedulerILi128ELi160ELi256ELi128ELb0ELb0ELb1ELb0ELb1ELb1EEEEEEEEEvNT_6ParamsE)
        /*103c*/ 	.short	0x0210
        /*103e*/ 	.short	0x0a70


	//----- nvinfo : EIATTR_SW_WAR
	.align		4
.L_194:
        /*1040*/ 	.byte	0x04, 0x36
        /*1042*/ 	.short	(.L_196 - .L_195)
.L_195:
        /*1044*/ 	.word	0x00000008
.L_196:


//--------------------- .nv.info._ZN7cutlass13device_kernelIN5flash11enable_sm90INS1_16FlashAttnFwdSm90INS1_25CollectiveMainloopFwdSm90ILi2EN4cute5tupleIJNS5_1CILi1EEES8_S8_EEENS6_IJNS7_ILi128EEENS7_ILi160EEENS7_ILi192EEEEEELi128ENS_12float_e4m3_tEfNS_4arch4Sm90ELb0ELb1ELb0ELb0ELb0ELb0ELb0ELb1ELb1ELb0ELb0ELb0EEENS1_21CollectiveEpilogueFwdINS6_IJSA_SA_SB_EEES9_NS_10bfloat16_tESG_Li256ELb0ELb0ELb0ELb1EEENS1_30DynamicPersistentTileSchedulerILi256ELi128ELb0ELb0ELb1EEEEEEEEEvNT_6ParamsE --------------------------
	.section	.nv.info._ZN7cutlass13device_kernelIN5flash11enable_sm90INS1_16FlashAttnFwdSm90INS1_25CollectiveMainloopFwdSm90ILi2EN4cute5tupleIJNS5_1CILi1EEES8_S8_EEENS6_IJNS7_ILi128EEENS7_ILi160EEENS7_ILi192EEEEEELi128ENS_12float_e4m3_tEfNS_4arch4Sm90ELb0ELb1ELb0ELb0ELb0ELb0ELb0ELb1ELb1ELb0ELb0ELb0EEENS1_21CollectiveEpilogueFwdINS6_IJSA_SA_SB_EEES9_NS_10bfloat16_tESG_Li256ELb0ELb0ELb0ELb1EEENS1_30DynamicPersistentTileSchedulerILi256ELi128ELb0ELb0ELb1EEEEEEEEEvNT_6ParamsE,"",@"SHT_CUDA_INFO"
	.sectionflags	@""
	.align	4


	//----- nvinfo : EIATTR_CUDA_API_VERSION
	.align		4
        /*0000*/ 	.byte	0x04, 0x37
        /*0002*/ 	.short	(.L_198 - .L_197)
.L_197:
        /*0004*/ 	.word	0x00000082


	//----- nvinfo : EIATTR_KPARAM_INFO
	.align		4
.L_198:
        /*0008*/ 	.byte	0x04, 0x17
        /*000a*/ 	.short	(.L_200 - .L_199)
.L_199:
        /*000c*/ 	.word	0x00000000
        /*0010*/ 	.short	0x0000
        /*0012*/ 	.short	0x0070
        /*0014*/ 	.byte	0x00, 0xf0, 0x01, 0x2e


	//----- nvinfo : EIATTR_SPARSE_MMA_MASK
	.align		4
.L_200:
        /*0018*/ 	.byte	0x03, 0x50
        /*001a*/ 	.short	0x0000


	//----- nvinfo : EIATTR_MAXREG_COUNT
	.align		4
        /*001c*/ 	.byte	0x03, 0x1b
        /*001e*/ 	.short	0x00a8


	//----- nvinfo : EIATTR_NUM_BARRIERS
	.align		4
        /*0020*/ 	.byte	0x02, 0x4c
        /*0022*/ 	.byte	0x10
	.zero		1


	//----- nvinfo : EIATTR_EXTERNS
	.align		4
        /*0024*/ 	.byte	0x04, 0x0f
        /*0026*/ 	.short	(.L_202 - .L_201)


	//   ....[0]....
	.align		4
.L_201:
        /*0028*/ 	.word	index@(__assertfail)


	//----- nvinfo : EIATTR_ANNOTATIONS
	.align		4
.L_202:
        /*002c*/ 	.byte	0x04, 0x55
        /*002e*/ 	.short	(.L_204 - .L_203)


	//   ....[0]....
.L_203:
        /* <DEDUP_REMOVED lines=35> */


	//----- nvinfo : EIATTR_MERCURY_ISA_VERSION
	.align		4
.L_204:
        /*0248*/ 	.byte	0x03, 0x5f
        /*024a*/ 	.short	0x0101


	//----- nvinfo : EIATTR_INT_WARP_WIDE_INSTR_OFFSETS
	.align		4
        /*024c*/ 	.byte	0x04, 0x31
        /*024e*/ 	.short	(.L_206 - .L_205)


	//   ....[0]....
.L_205:
        /*0250*/ 	.word	0x00000190


	//   ....[1]....
        /*0254*/ 	.word	0x000001c0


	//   ....[2]....
        /*0258*/ 	.word	0x000001d0


	//   ....[3]....
        /*025c*/ 	.word	0x00014cc0


	//   ....[4]....
        /*0260*/ 	.word	0x00014d50


	//   ....[5]....
        /*0264*/ 	.word	0x00015470


	//   ....[6]....
        /*0268*/ 	.word	0x00016ef0


	//   ....[7]....
        /*026c*/ 	.word	0x00016f80


	//----- nvinfo : EIATTR_COOP_GROUP_MASK_REGIDS
	.align		4
.L_206:
        /*0270*/ 	.byte	0x04, 0x29
        /*0272*/ 	.short	(.L_208 - .L_207)


	//   ....[0]....
.L_207:
        /*0274*/ 	.word	0xffffffff


	//   ....[1]....
        /*0278*/ 	.word	0xffffffff


	//   ....[2]....
        /*027c*/ 	.word	0xffffffff


	//   ....[3]....
        /*0280*/ 	.word	0xffffffff


	//   ....[4]....
        /*0284*/ 	.word	0xffffffff


	//   ....[5]....
        /*0288*/ 	.word	0xffffffff


	//   ....[6]....
        /*028c*/ 	.word	0xffffffff


	//   ....[7]....
        /*0290*/ 	.word	0xffffffff


	//   ....[8]....
        /*0294*/ 	.word	0xffffffff


	//   ....[9]....
        /*0298*/ 	.word	0xffffffff


	//   ....[10]....
        /*029c*/ 	.word	0xffffffff


	//   ....[11]....
        /*02a0*/ 	.word	0xffffffff


	//   ....[12]....
        /*02a4*/ 	.word	0xffffffff


	//   ....[13]....
        /*02a8*/ 	.word	0xffffffff


	//   ....[14]....
        /*02ac*/ 	.word	0xffffffff


	//   ....[15]....
        /*02b0*/ 	.word	0xffffffff


	//   ....[16]....
        /*02b4*/ 	.word	0xffffffff


	//   ....[17]....
        /*02b8*/ 	.word	0xffffffff


	//   ....[18]....
        /*02bc*/ 	.word	0xffffffff


	//   ....[19]....
        /*02c0*/ 	.word	0xffffffff


	//   ....[20]....
        /*02c4*/ 	.word	0xffffffff


	//   ....[21]....
        /*02c8*/ 	.word	0xffffffff


	//   ....[22]....
        /*02cc*/ 	.word	0xffffffff


	//   ....[23]....
        /*02d0*/ 	.word	0xffffffff


	//   ....[24]....
        /*02d4*/ 	.word	0xffffffff


	//   ....[25]....
        /*02d8*/ 	.word	0xffffffff


	//   ....[26]....
        /*02dc*/ 	.word	0xffffffff


	//   ....[27]....
        /*02e0*/ 	.word	0xffffffff


	//   ....[28]....
        /*02e4*/ 	.word	0xffffffff


	//   ....[29]....
        /*02e8*/ 	.word	0xffffffff


	//   ....[30]....
        /*02ec*/ 	.word	0xffffffff


	//   ....[31]....
        /*02f0*/ 	.word	0xffffffff


	//   ....[32]....
        /*02f4*/ 	.word	0xffffffff


	//   ....[33]....
        /*02f8*/ 	.word	0xffffffff


	//   ....[34]....
        /*02fc*/ 	.word	0xffffffff


	//   ....[35]....
        /*0300*/ 	.word	0xffffffff


	//   ....[36]....
        /*0304*/ 	.word	0xffffffff


	//   ....[37]....
        /*0308*/ 	.word	0xffffffff


	//   ....[38]....
        /*030c*/ 	.word	0xffffffff


	//   ....[39]....
        /*0310*/ 	.word	0xffffffff


	//   ....[40]....
        /*0314*/ 	.word	0xffffffff


	//   ....[41]....
        /*0318*/ 	.word	0xffffffff


	//   ....[42]....
        /*031c*/ 	.word	0xffffffff


	//   ....[43]....
        /*0320*/ 	.word	0xffffffff


	//   ....[44]....
        /*0324*/ 	.word	0xffffffff


	//   ....[45]....
        /*0328*/ 	.word	0xffffffff


	//   ....[46]....
        /*032c*/ 	.word	0xffffffff


	//   ....[47]....
        /*0330*/ 	.word	0xffffffff


	//   ....[48]....
        /*0334*/ 	.word	0xffffffff


	//   ....[49]....
        /*0338*/ 	.word	0xffffffff


	//   ....[50]....
        /*033c*/ 	.word	0xffffffff


	//   ....[51]....
        /*0340*/ 	.word	0xffffffff


	//   ....[52]....
        /*0344*/ 	.word	0xffffffff


	//   ....[53]....
        /*0348*/ 	.word	0xffffffff


	//   ....[54]....
        /*034c*/ 	.word	0xffffffff


	//   ....[55]....
        /*0350*/ 	.word	0xffffffff


	//   ....[56]....
        /*0354*/ 	.word	0xffffffff


	//   ....[57]....
        /*0358*/ 	.word	0xffffffff


	//   ....[58]....
        /*035c*/ 	.word	0xffffffff


	//   ....[59]....
        /*0360*/ 	.word	0xffffffff


	//   ....[60]....
        /*0364*/ 	.word	0xffffffff


	//   ....[61]....
        /*0368*/ 	.word	0xffffffff


	//   ....[62]....
        /*036c*/ 	.word	0xffffffff


	//   ....[63]....
        /*0370*/ 	.word	0xffffffff


	//   ....[64]....
        /*0374*/ 	.word	0xffffffff


	//   ....[65]....
        /*0378*/ 	.word	0x0500000f


	//   ....[66]....
        /*037c*/ 	.word	0x0500000f


	//----- nvinfo : EIATTR_COOP_GROUP_INSTR_OFFSETS
	.align		4
.L_208:
        /*0380*/ 	.byte	0x04, 0x28
        /*0382*/ 	.short	(.L_210 - .L_209)


	//   ....[0]....
.L_209:
        /*0384*/ 	.word	0x00000070


	//   ....[1]....
        /*0388*/ 	.word	0x000001a0


	//   ....[2]....
        /*038c*/ 	.word	0x000001f0


	//   ....[3]....
        /*0390*/ 	.word	0x000003e0


	//   ....[4]....
        /*0394*/ 	.word	0x00000540


	//   ....[5]....
        /*0398*/ 	.word	0x00000660


	//   ....[6]....
        /*039c*/ 	.word	0x000007c0


	//   ....[7]....
        /*03a0*/ 	.word	0x00001ae0


	//   ....[8]....
        /*03a4*/ 	.word	0x000042e0


	//   ....[9]....
        /*03a8*/ 	.word	0x000043f0


	//   ....[10]....
        /*03ac*/ 	.word	0x00004eb0


	//   ....[11]....
        /*03b0*/ 	.word	0x00004f10


	//   ....[12]....
        /*03b4*/ 	.word	0x00008740


	//   ....[13]....
        /*03b8*/ 	.word	0x00008aa0


	//   ....[14]....
        /*03bc*/ 	.word	0x000093a0


	//   ....[15]....
        /*03c0*/ 	.word	0x00009420


	//   ....[16]....
        /*03c4*/ 	.word	0x0000bd70


	//   ....[17]....
        /*03c8*/ 	.word	0x0000bdd0


	//   ....[18]....
        /*03cc*/ 	.word	0x0000be00


	//   ....[19]....
        /*03d0*/ 	.word	0x0000be20


	//   ....[20]....
        /*03d4*/ 	.word	0x0000fdd0


	//   ....[21]....
        /*03d8*/ 	.word	0x0000fee0


	//   ....[22]....
        /*03dc*/ 	.word	0x00010a20


	//   ....[23]....
        /*03e0*/ 	.word	0x00010aa0


	//   ....[24]....
        /*03e4*/ 	.word	0x000121d0


	//   ....[25]....
        /*03e8*/ 	.word	0x000121e0


	//   ....[26]....
        /*03ec*/ 	.word	0x00012260


	//   ....[27]....
        /*03f0*/ 	.word	0x00012270


	//   ....[28]....
        /*03f4*/ 	.word	0x00013270


	//   ....[29]....
        /*03f8*/ 	.word	0x00013280


	//   ....[30]....
        /*03fc*/ 	.word	0x00013290


	//   ....[31]....
        /*0400*/ 	.word	0x000132a0


	//   ....[32]....
        /*0404*/ 	.word	0x000132b0


	//   ....[33]....
        /*0408*/ 	.word	0x000132c0


	//   ....[34]....
        /*040c*/ 	.word	0x000132d0


	//   ....[35]....
        /*0410*/ 	.word	0x000132e0


	//   ....[36]....
        /*0414*/ 	.word	0x00013310


	//   ....[37]....
        /*0418*/ 	.word	0x00013320


	//   ....[38]....
        /*041c*/ 	.word	0x00013350


	//   ....[39]....
        /*0420*/ 	.word	0x00013360


	//   ....[40]....
        /*0424*/ 	.word	0x00013390


	//   ....[41]....
        /*0428*/ 	.word	0x000133a0


	//   ....[42]....
        /*042c*/ 	.word	0x000133d0


	//   ....[43]....
        /*0430*/ 	.word	0x000133e0


	//   ....[44]....
        /*0434*/ 	.word	0x00013400


	//   ....[45]....
        /*0438*/ 	.word	0x00013410


	//   ....[46]....
        /*043c*/ 	.word	0x00013420


	//   ....[47]....
        /*0440*/ 	.word	0x00013430


	//   ....[48]....
        /*0444*/ 	.word	0x00013440


	//   ....[49]....
        /*0448*/ 	.word	0x00013460


	//   ....[50]....
        /*044c*/ 	.word	0x00013490


	//   ....[51]....
        /*0450*/ 	.word	0x000134b0


	//   ....[52]....
        /*0454*/ 	.word	0x000134c0


	//   ....[53]....
        /*0458*/ 	.word	0x000134d0


	//   ....[54]....
        /*045c*/ 	.word	0x000134e0


	//   ....[55]....
        /*0460*/ 	.word	0x00013500


	//   ....[56]....
        /*0464*/ 	.word	0x00013510


	//   ....[57]....
        /*0468*/ 	.word	0x00013520


	//   ....[58]....
        /*046c*/ 	.word	0x00013530


	//   ....[59]....
        /*0470*/ 	.word	0x00013560


	//   ....[60]....
        /*0474*/ 	.word	0x00013780


	//   ....[61]....
        /*0478*/ 	.word	0x00014250


	//   ....[62]....
        /*047c*/ 	.word	0x000155b0


	//   ....[63]....
        /*0480*/ 	.word	0x00017840


	//   ....[64]....
        /*0484*/ 	.word	0x000179e0


	//   ....[65]....
        /*0488*/ 	.word	0x000180a0


	//   ....[66]....
        /*048c*/ 	.word	0x00018530


	//----- nvinfo : EIATTR_REG_RECONFIG
	.align		4
.L_210:
        /*0490*/ 	.byte	0x01, 0x54
	.zero		2


	//----- nvinfo : EIATTR_SYSCALL_OFFSETS
	.align		4
        /*0494*/ 	.byte	0x04, 0x46
        /*0496*/ 	.short	(.L_212 - .L_211)


	//   ....[0]....
.L_211:
        /*0498*/ 	.word	0x00001c90


	//   ....[1]....
        /*049c*/ 	.word	0x00014ef0


	//   ....[2]....
        /*04a0*/ 	.word	0x00015070


	//   ....[3]....
        /*04a4*/ 	.word	0x000151b0


	//   ....[4]....
        /*04a8*/ 	.word	0x000152d0


	//----- nvinfo : EIATTR_MBARRIER_INSTR_OFFSETS
	.align		4
.L_212:
        /*04ac*/ 	.byte	0x04, 0x39
        /*04ae*/ 	.short	(.L_214 - .L_213)


	//   ....[0]....
.L_213:
        /*04b0*/ 	.word	0x00000290
        /*04b4*/ 	.word	0x000000ff
        /*04b8*/ 	.word	0x00029800
        /*04bc*/ 	.short	0x0100
        /*04be*/ 	.byte	0x06
	.zero		1


	//   ....[1]....
        /*04c0*/ 	.word	0x000002a0
        /*04c4*/ 	.word	0x000000ff
        /*04c8*/ 	.word	0x00029820
        /*04cc*/ 	.short	0x0100
        /*04ce*/ 	.byte	0x06
	.zero		1


	//   ....[2]....
        /*04d0*/ 	.word	0x00000390
        /*04d4*/ 	.word	0x000000ff
        /*04d8*/ 	.word	0x00029830
        /*04dc*/ 	.short	0x0100
        /*04de*/ 	.byte	0x08
	.zero		1


	//   ....[3]....
        /*04e0*/ 	.word	0x000003a0
        /*04e4*/ 	.word	0x000000ff
        /*04e8*/ 	.word	0x00029840
        /*04ec*/ 	.short	0x0100
        /*04ee*/ 	.byte	0x08
	.zero		1


	//   ....[4]....
        /*04f0*/ 	.word	0x000003b0
        /*04f4*/ 	.word	0x000000ff
        /*04f8*/ 	.word	0x00029838
        /*04fc*/ 	.short	0x0100
        /*04fe*/ 	.byte	0x08
	.zero		1


	//   ....[5]....
        /*0500*/ 	.word	0x000003c0
        /*0504*/ 	.word	0x000000ff
        /*0508*/ 	.word	0x00029848
        /*050c*/ 	.short	0x0100
        /*050e*/ 	.byte	0x08
	.zero		1


	//   ....[6]....
        /*0510*/ 	.word	0x000004f0
        /*0514*/ 	.word	0x000000ff
        /*0518*/ 	.word	0x00029850
        /*051c*/ 	.short	0x0100
        /*051e*/ 	.byte	0x08
	.zero		1


	//   ....[7]....
        /*0520*/ 	.word	0x00000500
        /*0524*/ 	.word	0x000000ff
        /*0528*/ 	.word	0x00029860
        /*052c*/ 	.short	0x0100
        /*052e*/ 	.byte	0x08
	.zero		1


	//   ....[8]....
        /*0530*/ 	.word	0x00000510
        /*0534*/ 	.word	0x000000ff
        /*0538*/ 	.word	0x00029858
        /*053c*/ 	.short	0x0100
        /*053e*/ 	.byte	0x08
	.zero		1


	//   ....[9]....
        /*0540*/ 	.word	0x00000520
        /*0544*/ 	.word	0x000000ff
        /*0548*/ 	.word	0x00029868
        /*054c*/ 	.short	0x0100
        /*054e*/ 	.byte	0x08
	.zero		1


	//   ....[10]....
        /*0550*/ 	.word	0x00000610
        /*0554*/ 	.word	0x000000ff
        /*0558*/ 	.word	0x00029870
        /*055c*/ 	.short	0x0100
        /*055e*/ 	.byte	0x06
	.zero		1


	//   ....[11]....
        /*0560*/ 	.word	0x00000620
        /*0564*/ 	.word	0x000000ff
        /*0568*/ 	.word	0x00029880
        /*056c*/ 	.short	0x0100
        /*056e*/ 	.byte	0x06
	.zero		1


	//   ....[12]....
        /*0570*/ 	.word	0x00000630
        /*0574*/ 	.word	0x000000ff
        /*0578*/ 	.word	0x00029878
        /*057c*/ 	.short	0x0100
        /*057e*/ 	.byte	0x06
	.zero		1


	//   ....[13]....
        /*0580*/ 	.word	0x00000640
        /*0584*/ 	.word	0x000000ff
        /*0588*/ 	.word	0x00029888
        /*058c*/ 	.short	0x0100
        /*058e*/ 	.byte	0x06
	.zero		1


	//   ....[14]....
        /*0590*/ 	.word	0x00000770
        /*0594*/ 	.word	0x000000ff
        /*0598*/ 	.word	0x00029890
        /*059c*/ 	.short	0x0100
        /*059e*/ 	.byte	0x08
	.zero		1


	//   ....[15]....
        /*05a0*/ 	.word	0x00000780
        /*05a4*/ 	.word	0x000000ff
        /*05a8*/ 	.word	0x000298a0
        /*05ac*/ 	.short	0x0100
        /*05ae*/ 	.byte	0x08
	.zero		1


	//   ....[16]....
        /*05b0*/ 	.word	0x00000790
        /*05b4*/ 	.word	0x000000ff
        /*05b8*/ 	.word	0x00029898
        /*05bc*/ 	.short	0x0100
        /*05be*/ 	.byte	0x08
	.zero		1


	//   ....[17]....
        /*05c0*/ 	.word	0x000007a0
        /*05c4*/ 	.word	0x000000ff
        /*05c8*/ 	.word	0x000298a8
        /*05cc*/ 	.short	0x0100
        /*05ce*/ 	.byte	0x08
	.zero		1


	//   ....[18]....
        /*05d0*/ 	.word	0x000008d0
        /*05d4*/ 	.word	0x000000ff
        /*05d8*/ 	.word	0x000298b0
        /*05dc*/ 	.short	0x0100
        /*05de*/ 	.byte	0x08
	.zero		1


	//   ....[19]....
        /*05e0*/ 	.word	0x000008e0
        /*05e4*/ 	.word	0x000000ff
        /*05e8*/ 	.word	0x000298c0
        /*05ec*/ 	.short	0x0100
        /*05ee*/ 	.byte	0x08
	.zero		1


	//   ....[20]....
        /*05f0*/ 	.word	0x000008f0
        /*05f4*/ 	.word	0x000000ff
        /*05f8*/ 	.word	0x000298b8
        /*05fc*/ 	.short	0x0100
        /*05fe*/ 	.byte	0x08
	.zero		1


	//   ....[21]....
        /*0600*/ 	.word	0x00000900
        /*0604*/ 	.word	0x000000ff
        /*0608*/ 	.word	0x000298c8
        /*060c*/ 	.short	0x0100
        /*060e*/ 	.byte	0x08
	.zero		1


	//   ....[22]....
        /*0610*/ 	.word	0x00001d10
        /*0614*/ 	.word	0x000000ff
        /*0618*/ 	.word	0x00029800
        /*061c*/ 	.short	0x010a
        /*061e*/ 	.byte	0x25
	.zero		1


	//   ....[23]....
        /*0620*/ 	.word	0x00001d90
        /*0624*/ 	.word	0x00000003
        /*0628*/ 	.word	0x00029830
        /*062c*/ 	.short	0x010a
        /*062e*/ 	.byte	0x3f
	.zero		1


	//   ....[24]....
        /*0630*/ 	.word	0x00001e10
        /*0634*/ 	.word	0x00000003
        /*0638*/ 	.word	0x00029830
        /*063c*/ 	.short	0x010a
        /*063e*/ 	.byte	0x3f
	.zero		1


	//   ....[25]....
        /*0640*/ 	.word	0x00002c50
        /*0644*/ 	.word	0x00000000
        /*0648*/ 	.word	0x00000000
        /*064c*/ 	.short	0x0101
        /*064e*/ 	.byte	0x3f
	.zero		1


	//   ....[26]....
        /*0650*/ 	.word	0x000061e0
        /*0654*/ 	.word	0x000000ff
        /*0658*/ 	.word	0x00029830
        /*065c*/ 	.short	0x010a
        /*065e*/ 	.byte	0x06
	.zero		1


	//   ....[27]....
        /*0660*/ 	.word	0x00006220
        /*0664*/ 	.word	0x000000ff
        /*0668*/ 	.word	0x00029830
        /*066c*/ 	.short	0x010a
        /*066e*/ 	.byte	0x06
	.zero		1


	//   ....[28]....
        /*0670*/ 	.word	0x00006e30
        /*0674*/ 	.word	0x000000ff
        /*0678*/ 	.word	0x00029850
        /*067c*/ 	.short	0x010a
        /*067e*/ 	.byte	0x06
	.zero		1


	//   ....[29]....
        /*0680*/ 	.word	0x00006e70
        /*0684*/ 	.word	0x000000ff
        /*0688*/ 	.word	0x00029850
        /*068c*/ 	.short	0x010a
        /*068e*/ 	.byte	0x06
	.zero		1


	//   ....[30]....
        /*0690*/ 	.word	0x00007140
        /*0694*/ 	.word	0x00000009
        /*0698*/ 	.word	0x00000000
        /*069c*/ 	.short	0x0101
        /*069e*/ 	.byte	0x3f
	.zero		1


	//   ....[31]....
        /*06a0*/ 	.word	0x0000a170
        /*06a4*/ 	.word	0x000000ff
        /*06a8*/ 	.word	0x00000000
        /*06ac*/ 	.short	0x0101
        /*06ae*/ 	.byte	0x06
	.zero		1


	//   ....[32]....
        /*06b0*/ 	.word	0x0000aad0
        /*06b4*/ 	.word	0x000000ff
        /*06b8*/ 	.word	0x00029830
        /*06bc*/ 	.short	0x010a
        /*06be*/ 	.byte	0x05
	.zero		1


	//   ....[33]....
        /*06c0*/ 	.word	0x0000ab10
        /*06c4*/ 	.word	0x000000ff
        /*06c8*/ 	.word	0x00029830
        /*06cc*/ 	.short	0x010a
        /*06ce*/ 	.byte	0x05
	.zero		1


	//   ....[34]....
        /*06d0*/ 	.word	0x0000b750
        /*06d4*/ 	.word	0x000000ff
        /*06d8*/ 	.word	0x00029850
        /*06dc*/ 	.short	0x010a
        /*06de*/ 	.byte	0x06
	.zero		1


	//   ....[35]....
        /*06e0*/ 	.word	0x0000b790
        /*06e4*/ 	.word	0x000000ff
        /*06e8*/ 	.word	0x00029850
        /*06ec*/ 	.short	0x010a
        /*06ee*/ 	.byte	0x06
	.zero		1


	//   ....[36]....
        /*06f0*/ 	.word	0x0000cd70
        /*06f4*/ 	.word	0x00000004
        /*06f8*/ 	.word	0x00000000
        /*06fc*/ 	.short	0x0101
        /*06fe*/ 	.byte	0x3f
	.zero		1


	//   ....[37]....
        /*0700*/ 	.word	0x0000d0a0
        /*0704*/ 	.word	0x000000ff
        /*0708*/ 	.word	0x00000000
        /*070c*/ 	.short	0x0101
        /*070e*/ 	.byte	0x06
	.zero		1


	//   ....[38]....
        /*0710*/ 	.word	0x0000d840
        /*0714*/ 	.word	0x000000ff
        /*0718*/ 	.word	0x00029830
        /*071c*/ 	.short	0x010a
        /*071e*/ 	.byte	0x05
	.zero		1


	//   ....[39]....
        /*0720*/ 	.word	0x0000d880
        /*0724*/ 	.word	0x000000ff
        /*0728*/ 	.word	0x00029830
        /*072c*/ 	.short	0x010a
        /*072e*/ 	.byte	0x05
	.zero		1


	//   ....[40]....
        /*0730*/ 	.word	0x0000e4c0
        /*0734*/ 	.word	0x000000ff
        /*0738*/ 	.word	0x00029850
        /*073c*/ 	.short	0x010a
        /*073e*/ 	.byte	0x06
	.zero		1


	//   ....[41]....
        /*0740*/ 	.word	0x0000e500
        /*0744*/ 	.word	0x000000ff
        /*0748*/ 	.word	0x00029850
        /*074c*/ 	.short	0x010a
        /*074e*/ 	.byte	0x06
	.zero		1


	//   ....[42]....
        /*0750*/ 	.word	0x0000e830
        /*0754*/ 	.word	0x00000000
        /*0758*/ 	.word	0x00000000
        /*075c*/ 	.short	0x0101
        /*075e*/ 	.byte	0x3f
	.zero		1


	//   ....[43]....
        /*0760*/ 	.word	0x00011800
        /*0764*/ 	.word	0x000000ff
        /*0768*/ 	.word	0x00000000
        /*076c*/ 	.short	0x0101
        /*076e*/ 	.byte	0x06
	.zero		1


	//   ....[44]....
        /*0770*/ 	.word	0x00011e80
        /*0774*/ 	.word	0x000000ff
        /*0778*/ 	.word	0x00029850
        /*077c*/ 	.short	0x010a
        /*077e*/ 	.byte	0x09
	.zero		1


	//   ....[45]....
        /*0780*/ 	.word	0x00011ec0
        /*0784*/ 	.word	0x000000ff
        /*0788*/ 	.word	0x00029850
        /*078c*/ 	.short	0x010a
        /*078e*/ 	.byte	0x09
	.zero		1


	//   ....[46]....
        /*0790*/ 	.word	0x00012580
        /*0794*/ 	.word	0x000000ff
        /*0798*/ 	.word	0x00000000
        /*079c*/ 	.short	0x0101
        /*079e*/ 	.byte	0x04
	.zero		1


	//   ....[47]....
        /*07a0*/ 	.word	0x00013920
        /*07a4*/ 	.word	0x000000ff
        /*07a8*/ 	.word	0x00000000
        /*07ac*/ 	.short	0x0101
        /*07ae*/ 	.byte	0x05
	.zero		1


	//   ....[48]....
        /*07b0*/ 	.word	0x000157c0
        /*07b4*/ 	.word	0x00000002
        /*07b8*/ 	.word	0x00029880
        /*07bc*/ 	.short	0x010a
        /*07be*/ 	.byte	0x3f
	.zero		1


	//   ....[49]....
        /*07c0*/ 	.word	0x00015970
        /*07c4*/ 	.word	0x00000002
        /*07c8*/ 	.word	0x00029840
        /*07cc*/ 	.short	0x010a
        /*07ce*/ 	.byte	0x3f
	.zero		1


	//   ....[50]....
        /*07d0*/ 	.word	0x00015e60
        /*07d4*/ 	.word	0x000000ff
        /*07d8*/ 	.word	0x00029820
        /*07dc*/ 	.short	0x010a
        /*07de*/ 	.byte	0x28
	.zero		1


	//   ....[51]....
        /*07e0*/ 	.word	0x00016120
        /*07e4*/ 	.word	0x00000004
        /*07e8*/ 	.word	0x00029880
        /*07ec*/ 	.short	0x010a
        /*07ee*/ 	.byte	0x3f
	.zero		1


	//   ....[52]....
        /*07f0*/ 	.word	0x00016370
        /*07f4*/ 	.word	0x00000004
        /*07f8*/ 	.word	0x00029840
        /*07fc*/ 	.short	0x010a
        /*07fe*/ 	.byte	0x3f
	.zero		1


	//   ....[53]....
        /*0800*/ 	.word	0x00016880
        /*0804*/ 	.word	0x00000003
        /*0808*/ 	.word	0x00029870
        /*080c*/ 	.short	0x010a
        /*080e*/ 	.byte	0x3f
	.zero		1


	//   ....[54]....
        /*0810*/ 	.word	0x000168f0
        /*0814*/ 	.word	0x00000002
        /*0818*/ 	.word	0x00029860
        /*081c*/ 	.short	0x010a
        /*081e*/ 	.byte	0x3f
	.zero		1


	//   ....[55]....
        /*0820*/ 	.word	0x00016e60
        /*0824*/ 	.word	0x00000003
        /*0828*/ 	.word	0x00029850
        /*082c*/ 	.short	0x0101
        /*082e*/ 	.byte	0x3f
	.zero		1


	//   ....[56]....
        /*0830*/ 	.word	0x00016ea0
        /*0834*/ 	.word	0x00000002
        /*0838*/ 	.word	0x00000000
        /*083c*/ 	.short	0x0101
        /*083e*/ 	.byte	0x3f
	.zero		1


	//   ....[57]....
        /*0840*/ 	.word	0x00017060
        /*0844*/ 	.word	0x00000014
        /*0848*/ 	.word	0x00029870
        /*084c*/ 	.short	0x010a
        /*084e*/ 	.byte	0x3f
	.zero		1


	//   ....[58]....
        /*0850*/ 	.word	0x000170f0
        /*0854*/ 	.word	0x00000014
        /*0858*/ 	.word	0x00029860
        /*085c*/ 	.short	0x010a
        /*085e*/ 	.byte	0x3f
	.zero		1


	//   ....[59]....
        /*0860*/ 	.word	0x00017630
        /*0864*/ 	.word	0x00000014
        /*0868*/ 	.word	0x00029850
        /*086c*/ 	.short	0x0101
        /*086e*/ 	.byte	0x3f
	.zero		1


	//   ....[60]....
        /*0870*/ 	.word	0x00017680
        /*0874*/ 	.word	0x00000000
        /*0878*/ 	.word	0x00000000
        /*087c*/ 	.short	0x0101
        /*087e*/ 	.byte	0x3f
	.zero		1


	//   ....[61]....
        /*0880*/ 	.word	0x00017960
        /*0884*/ 	.word	0x00000000
        /*0888*/ 	.word	0x00029820
        /*088c*/ 	.short	0x010a
        /*088e*/ 	.byte	0x3f
	.zero		1


	//   ....[62]....
        /*0890*/ 	.word	0x00017b20
        /*0894*/ 	.word	0x00000006
        /*0898*/ 	.word	0x00000000
        /*089c*/ 	.short	0x010a
        /*089e*/ 	.byte	0x3f
	.zero		1


	//   ....[63]....
        /*08a0*/ 	.word	0x00017b90
        /*08a4*/ 	.word	0x00000007
        /*08a8*/ 	.word	0x00000000
        /*08ac*/ 	.short	0x010a
        /*08ae*/ 	.byte	0x3f
	.zero		1


	//   ....[64]....
        /*08b0*/ 	.word	0x00017bf0
        /*08b4*/ 	.word	0x00000004
        /*08b8*/ 	.word	0x00029860
        /*08bc*/ 	.short	0x010a
        /*08be*/ 	.byte	0x3f
	.zero		1


	//   ....[65]....
        /*08c0*/ 	.word	0x00017c40
        /*08c4*/ 	.word	0x00000003
        /*08c8*/ 	.word	0x00029860
        /*08cc*/ 	.short	0x010a
        /*08ce*/ 	.byte	0x3f
	.zero		1


	//   ....[66]....
        /*08d0*/ 	.word	0x00017c80
        /*08d4*/ 	.word	0x00000004
        /*08d8*/ 	.word	0x00029880
        /*08dc*/ 	.short	0x010a
        /*08de*/ 	.byte	0x3f
	.zero		1


	//   ....[67]....
        /*08e0*/ 	.word	0x00017ca0
        /*08e4*/ 	.word	0x00000003
        /*08e8*/ 	.word	0x00029880
        /*08ec*/ 	.short	0x010a
        /*08ee*/ 	.byte	0x3f
	.zero		1


	//   ....[68]....
        /*08f0*/ 	.word	0x00017d10
        /*08f4*/ 	.word	0x00000003
        /*08f8*/ 	.word	0x00029800
        /*08fc*/ 	.short	0x010a
        /*08fe*/ 	.byte	0x3f
	.zero		1


	//   ....[69]....
        /*0900*/ 	.word	0x00017d60
        /*0904*/ 	.word	0x00000003
        /*0908*/ 	.word	0x00029830
        /*090c*/ 	.short	0x010a
        /*090e*/ 	.byte	0x3f
	.zero		1


	//   ....[70]....
        /*0910*/ 	.word	0x00017dc0
        /*0914*/ 	.word	0x0000000a
        /*0918*/ 	.word	0x00029830
        /*091c*/ 	.short	0x010a
        /*091e*/ 	.byte	0x3f
	.zero		1


	//   ....[71]....
        /*0920*/ 	.word	0x00017e20
        /*0924*/ 	.word	0x0000000a
        /*0928*/ 	.word	0x00029850
        /*092c*/ 	.short	0x010a
        /*092e*/ 	.byte	0x3f
	.zero		1


	//   ....[72]....
        /*0930*/ 	.word	0x00017e80
        /*0934*/ 	.word	0x0000000d
        /*0938*/ 	.word	0x00029830
        /*093c*/ 	.short	0x010a
        /*093e*/ 	.byte	0x3f
	.zero		1


	//   ....[73]....
        /*0940*/ 	.word	0x00017ee0
        /*0944*/ 	.word	0x0000000d
        /*0948*/ 	.word	0x00029850
        /*094c*/ 	.short	0x010a
        /*094e*/ 	.byte	0x3f
	.zero		1


	//   ....[74]....
        /*0950*/ 	.word	0x00017f40
        /*0954*/ 	.word	0x0000000d
        /*0958*/ 	.word	0x00029830
        /*095c*/ 	.short	0x010a
        /*095e*/ 	.byte	0x3f
	.zero		1


	//   ....[75]....
        /*0960*/ 	.word	0x00017fa0
        /*0964*/ 	.word	0x0000000d
        /*0968*/ 	.word	0x00029850
        /*096c*/ 	.short	0x010a
        /*096e*/ 	.byte	0x3f
	.zero		1


	//   ....[76]....
        /*0970*/ 	.word	0x00018000
        /*0974*/ 	.word	0x00000006
        /*0978*/ 	.word	0x00029850
        /*097c*/ 	.short	0x010a
        /*097e*/ 	.byte	0x3f
	.zero		1


	//   ....[77]....
        /*0980*/ 	.word	0x00018150
        /*0984*/ 	.word	0x00000002
        /*0988*/ 	.word	0x00029880
        /*098c*/ 	.short	0x010a
        /*098e*/ 	.byte	0x3f
	.zero		1


	//   ....[78]....
        /*0990*/ 	.word	0x000181a0
        /*0994*/ 	.word	0x00000002
        /*0998*/ 	.word	0x00029840
        /*099c*/ 	.short	0x010a
        /*099e*/ 	.byte	0x3f
	.zero		1


	//   ....[79]....
        /*09a0*/ 	.word	0x00018200
        /*09a4*/ 	.word	0x00000003
        /*09a8*/ 	.word	0x00029820
        /*09ac*/ 	.short	0x010a
        /*09ae*/ 	.byte	0x3f
	.zero		1


	//   ....[80]....
        /*09b0*/ 	.word	0x00018250
        /*09b4*/ 	.word	0x00000004
        /*09b8*/ 	.word	0x00029880
        /*09bc*/ 	.short	0x010a
        /*09be*/ 	.byte	0x3f
	.zero		1


	//   ....[81]....
        /*09c0*/ 	.word	0x000182a0
        /*09c4*/ 	.word	0x00000004
        /*09c8*/ 	.word	0x00029840
        /*09cc*/ 	.short	0x010a
        /*09ce*/ 	.byte	0x3f
	.zero		1


	//   ....[82]....
        /*09d0*/ 	.word	0x00018300
        /*09d4*/ 	.word	0x00000003
        /*09d8*/ 	.word	0x00029870
        /*09dc*/ 	.short	0x010a
        /*09de*/ 	.byte	0x3f
	.zero		1


	//   ....[83]....
        /*09e0*/ 	.word	0x00018360
        /*09e4*/ 	.word	0x00000004
        /*09e8*/ 	.word	0x00029860
        /*09ec*/ 	.short	0x010a
        /*09ee*/ 	.byte	0x3f
	.zero		1


	//   ....[84]....
        /*09f0*/ 	.word	0x000183b0
        /*09f4*/ 	.word	0x00000014
        /*09f8*/ 	.word	0x00029870
        /*09fc*/ 	.short	0x010a
        /*09fe*/ 	.byte	0x3f
	.zero		1


	//   ....[85]....
        /*0a00*/ 	.word	0x00018400
        /*0a04*/ 	.word	0x00000014
        /*0a08*/ 	.word	0x00029860
        /*0a0c*/ 	.short	0x010a
        /*0a0e*/ 	.byte	0x3f
	.zero		1


	//   ....[86]....
        /*0a10*/ 	.word	0x00018450
        /*0a14*/ 	.word	0x00000000
        /*0a18*/ 	.word	0x00029820
        /*0a1c*/ 	.short	0x010a
        /*0a1e*/ 	.byte	0x3f
	.zero		1


	//   ....[87]....
        /*0a20*/ 	.word	0x000185f0
        /*0a24*/ 	.word	0x00000006
        /*0a28*/ 	.word	0x00000000
        /*0a2c*/ 	.short	0x010a
        /*0a2e*/ 	.byte	0x3f
	.zero		1


	//   ....[88]....
        /*0a30*/ 	.word	0x00018640
        /*0a34*/ 	.word	0x00000007
        /*0a38*/ 	.word	0x00000000
        /*0a3c*/ 	.short	0x010a
        /*0a3e*/ 	.byte	0x3f
	.zero		1


	//   ....[89]....
        /*0a40*/ 	.word	0x00018690
        /*0a44*/ 	.word	0x00000004
        /*0a48*/ 	.word	0x00029860
        /*0a4c*/ 	.short	0x010a
        /*0a4e*/ 	.byte	0x3f
	.zero		1


	//   ....[90]....
        /*0a50*/ 	.word	0x000186e0
        /*0a54*/ 	.word	0x00000003
        /*0a58*/ 	.word	0x00029860
        /*0a5c*/ 	.short	0x010a
        /*0a5e*/ 	.byte	0x3f
	.zero		1


	//   ....[91]....
        /*0a60*/ 	.word	0x00018730
        /*0a64*/ 	.word	0x00000004
        /*0a68*/ 	.word	0x00029880
        /*0a6c*/ 	.short	0x010a
        /*0a6e*/ 	.byte	0x3f
	.zero		1


	//----- nvinfo : EIATTR_NUM_MBARRIERS
	.align		4
.L_214:
        /*0a70*/ 	.byte	0x03, 0x38
        /*0a72*/ 	.short	0x0016


	//----- nvinfo : EIATTR_EXIT_INSTR_OFFSETS
	.align		4
        /*0a74*/ 	.byte	0x04, 0x1c
        /*0a76*/ 	.short	(.L_216 - .L_215)


	//   ....[0]....
.L_215:
        /*0a78*/ 	.word	0x00000a60


	//   ....[1]....
        /*0a7c*/ 	.word	0x000141f0


	//   ....[2]....
        /*0a80*/ 	.word	0x00017cf0


	//----- nvinfo : EIATTR_MAX_THREADS
	.align		4
.L_216:
        /*0a84*/ 	.byte	0x04, 0x05
        /*0a86*/ 	.short	(.L_218 - .L_217)
.L_217:
        /*0a88*/ 	.word	0x00000180
        /*0a8c*/ 	.word	0x00000001
        /*0a90*/ 	.word	0x00000001


	//----- nvinfo : EIATTR_CRS_STACK_SIZE
	.align		4
.L_218:
        /*0a94*/ 	.byte	0x04, 0x1e
        /*0a96*/ 	.short	(.L_220 - .L_219)
.L_219:
        /*0a98*/ 	.word	0x00000000


	//----- nvinfo : EIATTR_CBANK_PARAM_SIZE
	.align		4
.L_220:
        /*0a9c*/ 	.byte	0x03, 0x19
        /*0a9e*/ 	.short	0x0bf0


	//----- nvinfo : EIATTR_PARAM_CBANK
	.align		4
        /*0aa0*/ 	.byte	0x04, 0x0a
        /*0aa2*/ 	.short	(.L_222 - .L_221)
	.align		4
.L_221:
        /*0aa4*/ 	.word	index@(.nv.constant0._ZN7cutlass13device_kernelIN5flash11enable_sm90INS1_16FlashAttnFwdSm90INS1_25CollectiveMainloopFwdSm90ILi2EN4cute5tupleIJNS5_1CILi1EEES8_S8_EEENS6_IJNS7_ILi128EEENS7_ILi160EEENS7_ILi192EEEEEELi128ENS_12float_e4m3_tEfNS_4arch4Sm90ELb0ELb1ELb0ELb0ELb0ELb0ELb0ELb1ELb1ELb0ELb0ELb0EEENS1_21CollectiveEpilogueFwdINS6_IJSA_SA_SB_EEES9_NS_10bfloat16_tESG_Li256ELb0ELb0ELb0ELb1EEENS1_30DynamicPersistentTileSchedulerILi256ELi128ELb0ELb0ELb1EEEEEEEEEvNT_6ParamsE)
        /*0aa8*/ 	.short	0x0210
        /*0aaa*/ 	.short	0x0bf0


	//----- nvinfo : EIATTR_SW_WAR
	.align		4
.L_222:
        /*0aac*/ 	.byte	0x04, 0x36
        /*0aae*/ 	.short	(.L_224 - .L_223)
.L_223:
        /*0ab0*/ 	.word	0x00000008
.L_224:


//--------------------- .nv.info._ZN7cutlass13device_kernelIN5flash11enable_sm90INS1_16FlashAttnFwdSm90INS1_25CollectiveMainloopFwdSm90ILi2EN4cute5tupleIJNS5_1CILi1EEES8_S8_EEENS6_IJNS7_ILi128EEENS7_ILi160EEENS7_ILi192EEEEEELi128ENS_12float_e4m3_tEfNS_4arch4Sm90ELb0ELb1ELb0ELb1ELb0ELb0ELb0ELb1ELb1ELb0ELb0ELb0EEENS1_21CollectiveEpilogueFwdINS6_IJSA_SA_SB_EEES9_NS_10bfloat16_tESG_Li256ELb1ELb0ELb0ELb1EEENS1_36VarlenDynamicPersistentTileSchedulerILi128ELi160ELi256ELi128ELb0ELb0ELb1ELb1ELb0ELb1EEEEEEEEEvNT_6ParamsE --------------------------
	.section	.nv.info._ZN7cutlass13device_kernelIN5flash11enable_sm90INS1_16FlashAttnFwdSm90INS1_25CollectiveMainloopFwdSm90ILi2EN4cute5tupleIJNS5_1CILi1EEES8_S8_EEENS6_IJNS7_ILi128EEENS7_ILi160EEENS7_ILi192EEEEEELi128ENS_12float_e4m3_tEfNS_4arch4Sm90ELb0ELb1ELb0ELb1ELb0ELb0ELb0ELb1ELb1ELb0ELb0ELb0EEENS1_21CollectiveEpilogueFwdINS6_IJSA_SA_SB_EEES9_NS_10bfloat16_tESG_Li256ELb1ELb0ELb0ELb1EEENS1_36VarlenDynamicPersistentTileSchedulerILi128ELi160ELi256ELi128ELb0ELb0ELb1ELb1ELb0ELb1EEEEEEEEEvNT_6ParamsE,"",@"SHT_CUDA_INFO"
	.sectionflags	@""
	.align	4


	//----- nvinfo : EIATTR_CUDA_API_VERSION
	.align		4
        /*0000*/ 	.byte	0x04, 0x37
        /*0002*/ 	.short	(.L_226 - .L_225)
.L_225:
        /*0004*/ 	.word	0x00000082


	//----- nvinfo : EIATTR_KPARAM_INFO
	.align		4
.L_226:
        /*0008*/ 	.byte	0x04, 0x17
        /*000a*/ 	.short	(.L_228 - .L_227)
.L_227:
        /*000c*/ 	.word	0x00000000
        /*0010*/ 	.short	0x0000
        /*0012*/ 	.short	0x0070
        /*0014*/ 	.byte	0x00, 0xf0, 0x01, 0x28


	//----- nvinfo : EIATTR_SPARSE_MMA_MASK
	.align		4
.L_228:
        /*0018*/ 	.byte	0x03, 0x50
        /*001a*/ 	.short	0x0000


	//----- nvinfo : EIATTR_MAXREG_COUNT
	.align		4
        /*001c*/ 	.byte	0x03, 0x1b
        /*001e*/ 	.short	0x00a8


	//----- nvinfo : EIATTR_NUM_BARRIERS
	.align		4
        /*0020*/ 	.byte	0x02, 0x4c
        /*0022*/ 	.byte	0x10
	.zero		1


	//----- nvinfo : EIATTR_EXTERNS
	.align		4
        /*0024*/ 	.byte	0x04, 0x0f
        /*0026*/ 	.short	(.L_230 - .L_229)


	//   ....[0]....
	.align		4
.L_229:
        /*0028*/ 	.word	index@(__assertfail)


	//----- nvinfo : EIATTR_ANNOTATIONS
	.align		4
.L_230:
        /*002c*/ 	.byte	0x04, 0x55
        /*002e*/ 	.short	(.L_232 - .L_231)


	//   ....[0]....
.L_231:
        /* <DEDUP_REMOVED lines=43> */


	//----- nvinfo : EIATTR_MERCURY_ISA_VERSION
	.align		4
.L_232:
        /*02d0*/ 	.byte	0x03, 0x5f
        /*02d2*/ 	.short	0x0101


	//----- nvinfo : EIATTR_UNUSED_LOAD_BYTE_OFFSET
	.align		4
        /*02d4*/ 	.byte	0x04, 0x44
        /*02d6*/ 	.short	(.L_234 - .L_233)


	//   ....[0]....
.L_233:
        /*02d8*/ 	.word	0x00000a70
        /*02dc*/ 	.word	0x0000fff0


	//   ....[1]....
        /*02e0*/ 	.word	0x000129c0
        /*02e4*/ 	.word	0x0000fff0


	//----- nvinfo : EIATTR_INT_WARP_WIDE_INSTR_OFFSETS
	.align		4
.L_234:
        /*02e8*/ 	.byte	0x04, 0x31
        /*02ea*/ 	.short	(.L_236 - .L_235)


	//   ....[0]....
.L_235:
        /*02ec*/ 	.word	0x00000160


	//   ....[1]....
        /*02f0*/ 	.word	0x000001a0


	//   ....[2]....
        /*02f4*/ 	.word	0x00000210


	//   ....[3]....
        /*02f8*/ 	.word	0x00016690


	//   ....[4]....
        /*02fc*/ 	.word	0x00016720


	//   ....[5]....
        /*0300*/ 	.word	0x00016eb0


	//   ....[6]....
        /*0304*/ 	.word	0x000189e0


	//   ....[7]....
        /*0308*/ 	.word	0x00018a70


	//----- nvinfo : EIATTR_COOP_GROUP_MASK_REGIDS
	.align		4
.L_236:
        /*030c*/ 	.byte	0x04, 0x29
        /*030e*/ 	.short	(.L_238 - .L_237)


	//   ....[0]....
.L_237:
        /*0310*/ 	.word	0xffffffff


	//   ....[1]....
        /*0314*/ 	.word	0xffffffff


	//   ....[2]....
        /*0318*/ 	.word	0xffffffff


	//   ....[3]....
        /*031c*/ 	.word	0xffffffff


	//   ....[4]....
        /*0320*/ 	.word	0xffffffff


	//   ....[5]....
        /*0324*/ 	.word	0xffffffff


	//   ....[6]....
        /*0328*/ 	.word	0xffffffff


	//   ....[7]....
        /*032c*/ 	.word	0xffffffff


	//   ....[8]....
        /*0330*/ 	.word	0xffffffff


	//   ....[9]....
        /*0334*/ 	.word	0xffffffff


	//   ....[10]....
        /*0338*/ 	.word	0xffffffff


	//   ....[11]....
        /*033c*/ 	.word	0xffffffff


	//   ....[12]....
        /*0340*/ 	.word	0xffffffff


	//   ....[13]....
        /*0344*/ 	.word	0xffffffff


	//   ....[14]....
        /*0348*/ 	.word	0xffffffff


	//   ....[15]....
        /*034c*/ 	.word	0xffffffff


	//   ....[16]....
        /*0350*/ 	.word	0xffffffff


	//   ....[17]....
        /*0354*/ 	.word	0xffffffff


	//   ....[18]....
        /*0358*/ 	.word	0xffffffff


	//   ....[19]....
        /*035c*/ 	.word	0xffffffff


	//   ....[20]....
        /*0360*/ 	.word	0xffffffff


	//   ....[21]....
        /*0364*/ 	.word	0xffffffff


	//   ....[22]....
        /*0368*/ 	.word	0xffffffff


	//   ....[23]....
        /*036c*/ 	.word	0xffffffff


	//   ....[24]....
        /*0370*/ 	.word	0xffffffff


	//   ....[25]....
        /*0374*/ 	.word	0xffffffff


	//   ....[26]....
        /*0378*/ 	.word	0xffffffff


	//   ....[27]....
        /*037c*/ 	.word	0xffffffff


	//   ....[28]....
        /*0380*/ 	.word	0xffffffff


	//   ....[29]....
        /*0384*/ 	.word	0xffffffff


	//   ....[30]....
        /*0388*/ 	.word	0xffffffff


	//   ....[31]....
        /*038c*/ 	.word	0xffffffff


	//   ....[32]....
        /*0390*/ 	.word	0xffffffff


	//   ....[33]....
        /*0394*/ 	.word	0xffffffff


	//   ....[34]....
        /*0398*/ 	.word	0xffffffff


	//   ....[35]....
        /*039c*/ 	.word	0xffffffff


	//   ....[36]....
        /*03a0*/ 	.word	0xffffffff


	//   ....[37]....
        /*03a4*/ 	.word	0xffffffff


	//   ....[38]....
        /*03a8*/ 	.word	0xffffffff


	//   ....[39]....
        /*03ac*/ 	.word	0xffffffff


	//   ....[40]....
        /*03b0*/ 	.word	0xffffffff


	//   ....[41]....
        /*03b4*/ 	.word	0xffffffff


	//   ....[42]....
        /*03b8*/ 	.word	0xffffffff


	//   ....[43]....
        /*03bc*/ 	.word	0xffffffff


	//   ....[44]....
        /*03c0*/ 	.word	0xffffffff


	//   ....[45]....
        /*03c4*/ 	.word	0xffffffff


	//   ....[46]....
        /*03c8*/ 	.word	0xffffffff


	//   ....[47]....
        /*03cc*/ 	.word	0xffffffff


	//   ....[48]....
        /*03d0*/ 	.word	0xffffffff


	//   ....[49]....
        /*03d4*/ 	.word	0xffffffff


	//   ....[50]....
        /*03d8*/ 	.word	0xffffffff


	//   ....[51]....
        /*03dc*/ 	.word	0xffffffff


	//   ....[52]....
        /*03e0*/ 	.word	0xffffffff


	//   ....[53]....
        /*03e4*/ 	.word	0xffffffff


	//   ....[54]....
        /*03e8*/ 	.word	0xffffffff


	//   ....[55]....
        /*03ec*/ 	.word	0xffffffff


	//   ....[56]....
        /*03f0*/ 	.word	0xffffffff


	//   ....[57]....
        /*03f4*/ 	.word	0xffffffff


	//   ....[58]....
        /*03f8*/ 	.word	0xffffffff


	//   ....[59]....
        /*03fc*/ 	.word	0xffffffff


	//   ....[60]....
        /*0400*/ 	.word	0xffffffff


	//   ....[61]....
        /*0404*/ 	.word	0xffffffff


	//   ....[62]....
        /*0408*/ 	.word	0xffffffff


	//   ....[63]....
        /*040c*/ 	.word	0xffffffff


	//   ....[64]....
        /*0410*/ 	.word	0xffffffff


	//   ....[65]....
        /*0414*/ 	.word	0xffffffff


	//   ....[66]....
        /*0418*/ 	.word	0xffffffff


	//   ....[67]....
        /*041c*/ 	.word	0xffffffff


	//   ....[68]....
        /*0420*/ 	.word	0xffffffff


	//   ....[69]....
        /*0424*/ 	.word	0xffffffff


	//   ....[70]....
        /*0428*/ 	.word	0xffffffff


	//   ....[71]....
        /*042c*/ 	.word	0xffffffff


	//   ....[72]....
        /*0430*/ 	.word	0xffffffff


	//   ....[73]....
        /*0434*/ 	.word	0xffffffff


	//   ....[74]....
        /*0438*/ 	.word	0xffffffff


	//   ....[75]....
        /*043c*/ 	.word	0xffffffff


	//   ....[76]....
        /*0440*/ 	.word	0xffffffff


	//   ....[77]....
        /*0444*/ 	.word	0xffffffff


	//   ....[78]....
        /*0448*/ 	.word	0xffffffff


	//   ....[79]....
        /*044c*/ 	.word	0xffffffff


	//   ....[80]....
        /*0450*/ 	.word	0xffffffff


	//   ....[81]....
        /*0454*/ 	.word	0xffffffff


	//   ....[82]....
        /*0458*/ 	.word	0xffffffff


	//   ....[83]....
        /*045c*/ 	.word	0xffffffff


	//   ....[84]....
        /*0460*/ 	.word	0xffffffff


	//   ....[85]....
        /*0464*/ 	.word	0xffffffff


	//   ....[86]....
        /*0468*/ 	.word	0xffffffff


	//   ....[87]....
        /*046c*/ 	.word	0xffffffff


	//   ....[88]....
        /*0470*/ 	.word	0xffffffff


	//   ....[89]....
        /*0474*/ 	.word	0xffffffff


	//   ....[90]....
        /*0478*/ 	.word	0xffffffff


	//   ....[91]....
        /*047c*/ 	.word	0xffffffff


	//   ....[92]....
        /*0480*/ 	.word	0xffffffff


	//   ....[93]....
        /*0484*/ 	.word	0xffffffff


	//   ....[94]....
        /*0488*/ 	.word	0xffffffff


	//   ....[95]....
        /*048c*/ 	.word	0x0500000f


	//   ....[96]....
        /*0490*/ 	.word	0x0500000f


	//----- nvinfo : EIATTR_COOP_GROUP_INSTR_OFFSETS
	.align		4
.L_238:
        /*0494*/ 	.byte	0x04, 0x28
        /*0496*/ 	.short	(.L_240 - .L_239)


	//   ....[0]....
.L_239:
        /*0498*/ 	.word	0x00000070


	//   ....[1]....
        /*049c*/ 	.word	0x00000170


	//   ....[2]....
        /*04a0*/ 	.word	0x000001c0


	//   ....[3]....
        /*04a4*/ 	.word	0x000003f0


	//   ....[4]....
        /*04a8*/ 	.word	0x00000550


	//   ....[5]....
        /*04ac*/ 	.word	0x00000670


	//   ....[6]....
        /*04b0*/ 	.word	0x000007d0


	//   ....[7]....
        /*04b4*/ 	.word	0x00001b50


	//   ....[8]....
        /*04b8*/ 	.word	0x00004310


	//   ....[9]....
        /*04bc*/ 	.word	0x00004420


	//   ....[10]....
        /*04c0*/ 	.word	0x00004f00


	//   ....[11]....
        /*04c4*/ 	.word	0x00004f50


	//   ....[12]....
        /*04c8*/ 	.word	0x00008790


	//   ....[13]....
        /*04cc*/ 	.word	0x000088a0


	//   ....[14]....
        /*04d0*/ 	.word	0x00009410


	//   ....[15]....
        /*04d4*/ 	.word	0x00009480


	//   ....[16]....
        /*04d8*/ 	.word	0x0000bdc0


	//   ....[17]....
        /*04dc*/ 	.word	0x0000be20


	//   ....[18]....
        /*04e0*/ 	.word	0x0000be50


	//   ....[19]....
        /*04e4*/ 	.word	0x0000be70


	//   ....[20]....
        /*04e8*/ 	.word	0x0000fe20


	//   ....[21]....
        /*04ec*/ 	.word	0x000101a0


	//   ....[22]....
        /*04f0*/ 	.word	0x00010a80


	//   ....[23]....
        /*04f4*/ 	.word	0x00010b00


	//   ....[24]....
        /*04f8*/ 	.word	0x00012220


	//   ....[25]....
        /*04fc*/ 	.word	0x00012230


	//   ....[26]....
        /*0500*/ 	.word	0x000122b0


	//   ....[27]....
        /*0504*/ 	.word	0x000122c0


	//   ....[28]....
        /*0508*/ 	.word	0x00013230


	//   ....[29]....
        /*050c*/ 	.word	0x00013240


	//   ....[30]....
        /*0510*/ 	.word	0x00013250


	//   ....[31]....
        /*0514*/ 	.word	0x00013260


	//   ....[32]....
        /*0518*/ 	.word	0x00013270


	//   ....[33]....
        /*051c*/ 	.word	0x00013280


	//   ....[34]....
        /*0520*/ 	.word	0x00013290


	//   ....[35]....
        /*0524*/ 	.word	0x000132a0


	//   ....[36]....
        /*0528*/ 	.word	0x000132d0


	//   ....[37]....
        /*052c*/ 	.word	0x000132e0


	//   ....[38]....
        /*0530*/ 	.word	0x00013310


	//   ....[39]....
        /*0534*/ 	.word	0x00013320


	//   ....[40]....
        /*0538*/ 	.word	0x00013350


	//   ....[41]....
        /*053c*/ 	.word	0x00013360


	//   ....[42]....
        /*0540*/ 	.word	0x00013390


	//   ....[43]....
        /*0544*/ 	.word	0x000133a0


	//   ....[44]....
        /*0548*/ 	.word	0x000133b0


	//   ....[45]....
        /*054c*/ 	.word	0x000133e0


	//   ....[46]....
        /*0550*/ 	.word	0x000133f0


	//   ....[47]....
        /*0554*/ 	.word	0x00013420


	//   ....[48]....
        /*0558*/ 	.word	0x00013450


	//   ....[49]....
        /*055c*/ 	.word	0x00013460


	//   ....[50]....
        /*0560*/ 	.word	0x00013470


	//   ....[51]....
        /*0564*/ 	.word	0x00013480


	//   ....[52]....
        /*0568*/ 	.word	0x000134b0


	//   ....[53]....
        /*056c*/ 	.word	0x000134e0


	//   ....[54]....
        /*0570*/ 	.word	0x00013510


	//   ....[55]....
        /*0574*/ 	.word	0x00013520


	//   ....[56]....
        /*0578*/ 	.word	0x00013580


	//   ....[57]....
        /*057c*/ 	.word	0x00013590


	//   ....[58]....
        /*0580*/ 	.word	0x000135a0


	//   ....[59]....
        /*0584*/ 	.word	0x000135d0


	//   ....[60]....
        /*0588*/ 	.word	0x00014fa0


	//   ....[61]....
        /*058c*/ 	.word	0x00015190


	//   ....[62]....
        /*0590*/ 	.word	0x000151c0


	//   ....[63]....
        /*0594*/ 	.word	0x000151f0


	//   ....[64]....
        /*0598*/ 	.word	0x00015230


	//   ....[65]....
        /*059c*/ 	.word	0x00015260


	//   ....[66]....
        /*05a0*/ 	.word	0x000152a0


	//   ....[67]....
        /*05a4*/ 	.word	0x00015430


	//   ....[68]....
        /*05a8*/ 	.word	0x00015460


	//   ....[69]....
        /*05ac*/ 	.word	0x00015490


	//   ....[70]....
        /*05b0*/ 	.word	0x000154c0


	//   ....[71]....
        /*05b4*/ 	.word	0x000154f0


	//   ....[72]....
        /*05b8*/ 	.word	0x00015530


	//   ....[73]....
        /*05bc*/ 	.word	0x000155d0


	//   ....[74]....
        /*05c0*/ 	.word	0x00015660


	//   ....[75]....
        /*05c4*/ 	.word	0x00015710


	//   ....[76]....
        /*05c8*/ 	.word	0x00017020


	//   ....[77]....
        /*05cc*/ 	.word	0x00019420


	//   ....[78]....
        /*05d0*/ 	.word	0x00019450


	//   ....[79]....
        /*05d4*/ 	.word	0x00019480


	//   ....[80]....
        /*05d8*/ 	.word	0x000194b0


	//   ....[81]....
        /*05dc*/ 	.word	0x000194e0


	//   ....[82]....
        /*05e0*/ 	.word	0x000194f0


	//   ....[83]....
        /*05e4*/ 	.word	0x00019520


	//   ....[84]....
        /*05e8*/ 	.word	0x00019530


	//   ....[85]....
        /*05ec*/ 	.word	0x00019670


	//   ....[86]....
        /*05f0*/ 	.word	0x000196a0


	//   ....[87]....
        /*05f4*/ 	.word	0x000196d0


	//   ....[88]....
        /*05f8*/ 	.word	0x00019700


	//   ....[89]....
        /*05fc*/ 	.word	0x00019730


	//   ....[90]....
        /*0600*/ 	.word	0x00019770


	//   ....[91]....
        /*0604*/ 	.word	0x00019800


	//   ....[92]....
        /*0608*/ 	.word	0x000198a0


	//   ....[93]....
        /*060c*/ 	.word	0x00019900


	//   ....[94]....
        /*0610*/ 	.word	0x00019fa0


	//   ....[95]....
        /*0614*/ 	.word	0x0001a660


	//   ....[96]....
        /*0618*/ 	.word	0x0001aaf0


	//----- nvinfo : EIATTR_REG_RECONFIG
	.align		4
.L_240:
        /*061c*/ 	.byte	0x01, 0x54
	.zero		2


	//----- nvinfo : EIATTR_SYSCALL_OFFSETS
	.align		4
        /*0620*/ 	.byte	0x04, 0x46
        /*0622*/ 	.short	(.L_242 - .L_241)


	//   ....[0]....
.L_241:
        /*0624*/ 	.word	0x00001d30


	//   ....[1]....
        /*0628*/ 	.word	0x000168c0


	//   ....[2]....
        /*062c*/ 	.word	0x00016a40


	//   ....[3]....
        /*0630*/ 	.word	0x00016b80


	//   ....[4]....
        /*0634*/ 	.word	0x00016ca0


	//----- nvinfo : EIATTR_MBARRIER_INSTR_OFFSETS
	.align		4
.L_242:
        /*0638*/ 	.byte	0x04, 0x39
        /*063a*/ 	.short	(.L_244 - .L_243)


	//   ....[0]....
.L_243:
        /*063c*/ 	.word	0x000002a0
        /*0640*/ 	.word	0x000000ff
        /*0644*/ 	.word	0x00029800
        /*0648*/ 	.short	0x0100
        /*064a*/ 	.byte	0x08
	.zero		1


	//   ....[1]....
        /*064c*/ 	.word	0x000002b0
        /*0650*/ 	.word	0x000000ff
        /*0654*/ 	.word	0x00029820
        /*0658*/ 	.short	0x0100
        /*065a*/ 	.byte	0x08
	.zero		1


	//   ....[2]....
        /*065c*/ 	.word	0x000003a0
        /*0660*/ 	.word	0x000000ff
        /*0664*/ 	.word	0x00029830
        /*0668*/ 	.short	0x0100
        /*066a*/ 	.byte	0x08
	.zero		1


	//   ....[3]....
        /*066c*/ 	.word	0x000003b0
        /*0670*/ 	.word	0x000000ff
        /*0674*/ 	.word	0x00029840
        /*0678*/ 	.short	0x0100
        /*067a*/ 	.byte	0x08
	.zero		1


	//   ....[4]....
        /*067c*/ 	.word	0x000003c0
        /*0680*/ 	.word	0x000000ff
        /*0684*/ 	.word	0x00029838
        /*0688*/ 	.short	0x0100
        /*068a*/ 	.byte	0x08
	.zero		1


	//   ....[5]....
        /*068c*/ 	.word	0x000003d0
        /*0690*/ 	.word	0x000000ff
        /*0694*/ 	.word	0x00029848
        /*0698*/ 	.short	0x0100
        /*069a*/ 	.byte	0x08
	.zero		1


	//   ....[6]....
        /*069c*/ 	.word	0x00000500
        /*06a0*/ 	.word	0x000000ff
        /*06a4*/ 	.word	0x00029850
        /*06a8*/ 	.short	0x0100
        /*06aa*/ 	.byte	0x08
	.zero		1


	//   ....[7]....
        /*06ac*/ 	.word	0x00000510
        /*06b0*/ 	.word	0x000000ff
        /*06b4*/ 	.word	0x00029860
        /*06b8*/ 	.short	0x0100
        /*06ba*/ 	.byte	0x08
	.zero		1


	//   ....[8]....
        /*06bc*/ 	.word	0x00000520
        /*06c0*/ 	.word	0x000000ff
        /*06c4*/ 	.word	0x00029858
        /*06c8*/ 	.short	0x0100
        /*06ca*/ 	.byte	0x08
	.zero		1


	//   ....[9]....
        /*06cc*/ 	.word	0x00000530
        /*06d0*/ 	.word	0x000000ff
        /*06d4*/ 	.word	0x00029868
        /*06d8*/ 	.short	0x0100
        /*06da*/ 	.byte	0x08
	.zero		1


	//   ....[10]....
        /*06dc*/ 	.word	0x00000620
        /*06e0*/ 	.word	0x000000ff
        /*06e4*/ 	.word	0x00029870
        /*06e8*/ 	.short	0x0100
        /*06ea*/ 	.byte	0x06
	.zero		1


	//   ....[11]....
        /*06ec*/ 	.word	0x00000630
        /*06f0*/ 	.word	0x000000ff
        /*06f4*/ 	.word	0x00029880
        /*06f8*/ 	.short	0x0100
        /*06fa*/ 	.byte	0x06
	.zero		1


	//   ....[12]....
        /*06fc*/ 	.word	0x00000640
        /*0700*/ 	.word	0x000000ff
        /*0704*/ 	.word	0x00029878
        /*0708*/ 	.short	0x0100
        /*070a*/ 	.byte	0x06
	.zero		1


	//   ....[13]....
        /*070c*/ 	.word	0x00000650
        /*0710*/ 	.word	0x000000ff
        /*0714*/ 	.word	0x00029888
        /*0718*/ 	.short	0x0100
        /*071a*/ 	.byte	0x06
	.zero		1


	//   ....[14]....
        /*071c*/ 	.word	0x00000780
        /*0720*/ 	.word	0x000000ff
        /*0724*/ 	.word	0x00029890
        /*0728*/ 	.short	0x0100
        /*072a*/ 	.byte	0x08
	.zero		1


	//   ....[15]....
        /*072c*/ 	.word	0x00000790
        /*0730*/ 	.word	0x000000ff
        /*0734*/ 	.word	0x000298a0
        /*0738*/ 	.short	0x0100
        /*073a*/ 	.byte	0x08
	.zero		1


	//   ....[16]....
        /*073c*/ 	.word	0x000007a0
        /*0740*/ 	.word	0x000000ff
        /*0744*/ 	.word	0x00029898
        /*0748*/ 	.short	0x0100
        /*074a*/ 	.byte	0x08
	.zero		1


	//   ....[17]....
        /*074c*/ 	.word	0x000007b0
        /*0750*/ 	.word	0x000000ff
        /*0754*/ 	.word	0x000298a8
        /*0758*/ 	.short	0x0100
        /*075a*/ 	.byte	0x08
	.zero		1


	//   ....[18]....
        /*075c*/ 	.word	0x000008e0
        /*0760*/ 	.word	0x000000ff
        /*0764*/ 	.word	0x000298b0
        /*0768*/ 	.short	0x0100
        /*076a*/ 	.byte	0x08
	.zero		1


	//   ....[19]....
        /*076c*/ 	.word	0x000008f0
        /*0770*/ 	.word	0x000000ff
        /*0774*/ 	.word	0x000298c0
        /*0778*/ 	.short	0x0100
        /*077a*/ 	.byte	0x08
	.zero		1


	//   ....[20]....
        /*077c*/ 	.word	0x00000900
        /*0780*/ 	.word	0x000000ff
        /*0784*/ 	.word	0x000298b8
        /*0788*/ 	.short	0x0100
        /*078a*/ 	.byte	0x08
	.zero		1


	//   ....[21]....
        /*078c*/ 	.word	0x00000910
        /*0790*/ 	.word	0x000000ff
        /*0794*/ 	.word	0x000298c8
        /*0798*/ 	.short	0x0100
        /*079a*/ 	.byte	0x08
	.zero		1


	//   ....[22]....
        /*079c*/ 	.word	0x00001db0
        /*07a0*/ 	.word	0x000000ff
        /*07a4*/ 	.word	0x00029800
        /*07a8*/ 	.short	0x010a
        /*07aa*/ 	.byte	0x29
	.zero		1


	//   ....[23]....
        /*07ac*/ 	.word	0x00001e30
        /*07b0*/ 	.word	0x00000003
        /*07b4*/ 	.word	0x00029830
        /*07b8*/ 	.short	0x010a
        /*07ba*/ 	.byte	0x3f
	.zero		1


	//   ....[24]....
        /*07bc*/ 	.word	0x00001eb0
        /*07c0*/ 	.word	0x00000003
        /*07c4*/ 	.word	0x00029830
        /*07c8*/ 	.short	0x010a
        /*07ca*/ 	.byte	0x3f
	.zero		1


	//   ....[25]....
        /*07cc*/ 	.word	0x00002ca0
        /*07d0*/ 	.word	0x00000000
        /*07d4*/ 	.word	0x00000000
        /*07d8*/ 	.short	0x0101
        /*07da*/ 	.byte	0x3f
	.zero		1


	//   ....[26]....
        /*07dc*/ 	.word	0x00006240
        /*07e0*/ 	.word	0x000000ff
        /*07e4*/ 	.word	0x00029830
        /*07e8*/ 	.short	0x010a
        /*07ea*/ 	.byte	0x06
	.zero		1


	//   ....[27]....
        /*07ec*/ 	.word	0x00006280
        /*07f0*/ 	.word	0x000000ff
        /*07f4*/ 	.word	0x00029830
        /*07f8*/ 	.short	0x010a
        /*07fa*/ 	.byte	0x06
	.zero		1


	//   ....[28]....
        /*07fc*/ 	.word	0x00006e90
        /*0800*/ 	.word	0x000000ff
        /*0804*/ 	.word	0x00029850
        /*0808*/ 	.short	0x010a
        /*080a*/ 	.byte	0x06
	.zero		1


	//   ....[29]....
        /*080c*/ 	.word	0x00006ed0
        /*0810*/ 	.word	0x000000ff
        /*0814*/ 	.word	0x00029850
        /*0818*/ 	.short	0x010a
        /*081a*/ 	.byte	0x06
	.zero		1


	//   ....[30]....
        /*081c*/ 	.word	0x000071e0
        /*0820*/ 	.word	0x00000008
        /*0824*/ 	.word	0x00000000
        /*0828*/ 	.short	0x0101
        /*082a*/ 	.byte	0x3f
	.zero		1


	//   ....[31]....
        /*082c*/ 	.word	0x0000a1c0
        /*0830*/ 	.word	0x000000ff
        /*0834*/ 	.word	0x00000000
        /*0838*/ 	.short	0x0101
        /*083a*/ 	.byte	0x06
	.zero		1


	//   ....[32]....
        /*083c*/ 	.word	0x0000ab20
        /*0840*/ 	.word	0x000000ff
        /*0844*/ 	.word	0x00029830
        /*0848*/ 	.short	0x010a
        /*084a*/ 	.byte	0x06
	.zero		1


	//   ....[33]....
        /*084c*/ 	.word	0x0000ab60
        /*0850*/ 	.word	0x000000ff
        /*0854*/ 	.word	0x00029830
        /*0858*/ 	.short	0x010a
        /*085a*/ 	.byte	0x06
	.zero		1


	//   ....[34]....
        /*085c*/ 	.word	0x0000b7a0
        /*0860*/ 	.word	0x000000ff
        /*0864*/ 	.word	0x00029850
        /*0868*/ 	.short	0x010a
        /*086a*/ 	.byte	0x06
	.zero		1


	//   ....[35]....
        /*086c*/ 	.word	0x0000b7e0
        /*0870*/ 	.word	0x000000ff
        /*0874*/ 	.word	0x00029850
        /*0878*/ 	.short	0x010a
        /*087a*/ 	.byte	0x06
	.zero		1


	//   ....[36]....
        /*087c*/ 	.word	0x0000ce80
        /*0880*/ 	.word	0x00000005
        /*0884*/ 	.word	0x00000000
        /*0888*/ 	.short	0x0101
        /*088a*/ 	.byte	0x3f
	.zero		1


	//   ....[37]....
        /*088c*/ 	.word	0x0000d0f0
        /*0890*/ 	.word	0x000000ff
        /*0894*/ 	.word	0x00000000
        /*0898*/ 	.short	0x0101
        /*089a*/ 	.byte	0x06
	.zero		1


	//   ....[38]....
        /*089c*/ 	.word	0x0000d8a0
        /*08a0*/ 	.word	0x000000ff
        /*08a4*/ 	.word	0x00029830
        /*08a8*/ 	.short	0x010a
        /*08aa*/ 	.byte	0x06
	.zero		1


	//   ....[39]....
        /*08ac*/ 	.word	0x0000d8e0
        /*08b0*/ 	.word	0x000000ff
        /*08b4*/ 	.word	0x00029830
        /*08b8*/ 	.short	0x010a
        /*08ba*/ 	.byte	0x06
	.zero		1


	//   ....[40]....
        /*08bc*/ 	.word	0x0000e520
        /*08c0*/ 	.word	0x000000ff
        /*08c4*/ 	.word	0x00029850
        /*08c8*/ 	.short	0x010a
        /*08ca*/ 	.byte	0x06
	.zero		1


	//   ....[41]....
        /*08cc*/ 	.word	0x0000e560
        /*08d0*/ 	.word	0x000000ff
        /*08d4*/ 	.word	0x00029850
        /*08d8*/ 	.short	0x010a
        /*08da*/ 	.byte	0x06
	.zero		1


	//   ....[42]....
        /*08dc*/ 	.word	0x0000e880
        /*08e0*/ 	.word	0x00000000
        /*08e4*/ 	.word	0x00000000
        /*08e8*/ 	.short	0x0101
        /*08ea*/ 	.byte	0x3f
	.zero		1


	//   ....[43]....
        /*08ec*/ 	.word	0x00011850
        /*08f0*/ 	.word	0x000000ff
        /*08f4*/ 	.word	0x00000000
        /*08f8*/ 	.short	0x0101
        /*08fa*/ 	.byte	0x06
	.zero		1


	//   ....[44]....
        /*08fc*/ 	.word	0x00011ed0
        /*0900*/ 	.word	0x000000ff
        /*0904*/ 	.word	0x00029850
        /*0908*/ 	.short	0x010a
        /*090a*/ 	.byte	0x09
	.zero		1


	//   ....[45]....
        /*090c*/ 	.word	0x00011f10
        /*0910*/ 	.word	0x000000ff
        /*0914*/ 	.word	0x00029850
        /*0918*/ 	.short	0x010a
        /*091a*/ 	.byte	0x09
	.zero		1


	//   ....[46]....
        /*091c*/ 	.word	0x000125b0
        /*0920*/ 	.word	0x000000ff
        /*0924*/ 	.word	0x00000000
        /*0928*/ 	.short	0x0101
        /*092a*/ 	.byte	0x04
	.zero		1


	//   ....[47]....
        /*092c*/ 	.word	0x00013ef0
        /*0930*/ 	.word	0x00000000
        /*0934*/ 	.word	0x00000000
        /*0938*/ 	.short	0x0101
        /*093a*/ 	.byte	0x3f
	.zero		1


	//   ....[48]....
        /*093c*/ 	.word	0x00017250
        /*0940*/ 	.word	0x00000003
        /*0944*/ 	.word	0x00029880
        /*0948*/ 	.short	0x010a
        /*094a*/ 	.byte	0x3f
	.zero		1


	//   ....[49]....
        /*094c*/ 	.word	0x00017410
        /*0950*/ 	.word	0x00000003
        /*0954*/ 	.word	0x00029840
        /*0958*/ 	.short	0x010a
        /*095a*/ 	.byte	0x3f
	.zero		1


	//   ....[50]....
        /*095c*/ 	.word	0x00017910
        /*0960*/ 	.word	0x000000ff
        /*0964*/ 	.word	0x00029820
        /*0968*/ 	.short	0x010a
        /*096a*/ 	.byte	0x29
	.zero		1


	//   ....[51]....
        /*096c*/ 	.word	0x00017bd0
        /*0970*/ 	.word	0x00000004
        /*0974*/ 	.word	0x00029880
        /*0978*/ 	.short	0x010a
        /*097a*/ 	.byte	0x3f
	.zero		1


	//   ....[52]....
        /*097c*/ 	.word	0x00017e50
        /*0980*/ 	.word	0x00000004
        /*0984*/ 	.word	0x00029840
        /*0988*/ 	.short	0x010a
        /*098a*/ 	.byte	0x3f
	.zero		1


	//   ....[53]....
        /*098c*/ 	.word	0x00018360
        /*0990*/ 	.word	0x00000003
        /*0994*/ 	.word	0x00029870
        /*0998*/ 	.short	0x010a
        /*099a*/ 	.byte	0x3f
	.zero		1


	//   ....[54]....
        /*099c*/ 	.word	0x000183d0
        /*09a0*/ 	.word	0x00000002
        /*09a4*/ 	.word	0x00029860
        /*09a8*/ 	.short	0x010a
        /*09aa*/ 	.byte	0x3f
	.zero		1


	//   ....[55]....
        /*09ac*/ 	.word	0x00018930
        /*09b0*/ 	.word	0x00000002
        /*09b4*/ 	.word	0x00029850
        /*09b8*/ 	.short	0x0101
        /*09ba*/ 	.byte	0x3f
	.zero		1


	//   ....[56]....
        /*09bc*/ 	.word	0x00018990
        /*09c0*/ 	.word	0x00000002
        /*09c4*/ 	.word	0x00000000
        /*09c8*/ 	.short	0x0101
        /*09ca*/ 	.byte	0x3f
	.zero		1


	//   ....[57]....
        /*09cc*/ 	.word	0x00018b50
        /*09d0*/ 	.word	0x00000014
        /*09d4*/ 	.word	0x00029870
        /*09d8*/ 	.short	0x010a
        /*09da*/ 	.byte	0x3f
	.zero		1


	//   ....[58]....
        /*09dc*/ 	.word	0x00018be0
        /*09e0*/ 	.word	0x00000014
        /*09e4*/ 	.word	0x00029860
        /*09e8*/ 	.short	0x010a
        /*09ea*/ 	.byte	0x3f
	.zero		1


	//   ....[59]....
        /*09ec*/ 	.word	0x00019120
        /*09f0*/ 	.word	0x00000014
        /*09f4*/ 	.word	0x00029850
        /*09f8*/ 	.short	0x0101
        /*09fa*/ 	.byte	0x3f
	.zero		1


	//   ....[60]....
        /*09fc*/ 	.word	0x00019170
        /*0a00*/ 	.word	0x00000000
        /*0a04*/ 	.word	0x00000000
        /*0a08*/ 	.short	0x0101
        /*0a0a*/ 	.byte	0x3f
	.zero		1


	//   ....[61]....
        /*0a0c*/ 	.word	0x00019f20
        /*0a10*/ 	.word	0x00000000
        /*0a14*/ 	.word	0x00029820
        /*0a18*/ 	.short	0x010a
        /*0a1a*/ 	.byte	0x3f
	.zero		1


	//   ....[62]....
        /*0a1c*/ 	.word	0x0001a0e0
        /*0a20*/ 	.word	0x00000006
        /*0a24*/ 	.word	0x00000000
        /*0a28*/ 	.short	0x010a
        /*0a2a*/ 	.byte	0x3f
	.zero		1


	//   ....[63]....
        /*0a2c*/ 	.word	0x0001a150
        /*0a30*/ 	.word	0x00000007
        /*0a34*/ 	.word	0x00000000
        /*0a38*/ 	.short	0x010a
        /*0a3a*/ 	.byte	0x3f
	.zero		1


	//   ....[64]....
        /*0a3c*/ 	.word	0x0001a1b0
        /*0a40*/ 	.word	0x00000004
        /*0a44*/ 	.word	0x00029860
        /*0a48*/ 	.short	0x010a
        /*0a4a*/ 	.byte	0x3f
	.zero		1


	//   ....[65]....
        /*0a4c*/ 	.word	0x0001a200
        /*0a50*/ 	.word	0x00000003
        /*0a54*/ 	.word	0x00029860
        /*0a58*/ 	.short	0x010a
        /*0a5a*/ 	.byte	0x3f
	.zero		1


	//   ....[66]....
        /*0a5c*/ 	.word	0x0001a240
        /*0a60*/ 	.word	0x00000004
        /*0a64*/ 	.word	0x00029880
        /*0a68*/ 	.short	0x010a
        /*0a6a*/ 	.byte	0x3f
	.zero		1


	//   ....[67]....
        /*0a6c*/ 	.word	0x0001a260
        /*0a70*/ 	.word	0x00000003
        /*0a74*/ 	.word	0x00029880
        /*0a78*/ 	.short	0x010a
        /*0a7a*/ 	.byte	0x3f
	.zero		1


	//   ....[68]....
        /*0a7c*/ 	.word	0x0001a2d0
        /*0a80*/ 	.word	0x00000003
        /*0a84*/ 	.word	0x00029800
        /*0a88*/ 	.short	0x010a
        /*0a8a*/ 	.byte	0x3f
	.zero		1


	//   ....[69]....
        /*0a8c*/ 	.word	0x0001a320
        /*0a90*/ 	.word	0x00000003
        /*0a94*/ 	.word	0x00029830
        /*0a98*/ 	.short	0x010a
        /*0a9a*/ 	.byte	0x3f
	.zero		1


	//   ....[70]....
        /*0a9c*/ 	.word	0x0001a380
        /*0aa0*/ 	.word	0x0000000f
        /*0aa4*/ 	.word	0x00029830
        /*0aa8*/ 	.short	0x010a
        /*0aaa*/ 	.byte	0x3f
	.zero		1


	//   ....[71]....
        /*0aac*/ 	.word	0x0001a3e0
        /*0ab0*/ 	.word	0x0000000f
        /*0ab4*/ 	.word	0x00029850
        /*0ab8*/ 	.short	0x010a
        /*0aba*/ 	.byte	0x3f
	.zero		1


	//   ....[72]....
        /*0abc*/ 	.word	0x0001a440
        /*0ac0*/ 	.word	0x0000000d
        /*0ac4*/ 	.word	0x00029830
        /*0ac8*/ 	.short	0x010a
        /*0aca*/ 	.byte	0x3f
	.zero		1


	//   ....[73]....
        /*0acc*/ 	.word	0x0001a4a0
        /*0ad0*/ 	.word	0x0000000d
        /*0ad4*/ 	.word	0x00029850
        /*0ad8*/ 	.short	0x010a
        /*0ada*/ 	.byte	0x3f
	.zero		1


	//   ....[74]....
        /*0adc*/ 	.word	0x0001a500
        /*0ae0*/ 	.word	0x0000000f
        /*0ae4*/ 	.word	0x00029830
        /*0ae8*/ 	.short	0x010a
        /*0aea*/ 	.byte	0x3f
	.zero		1


	//   ....[75]....
        /*0aec*/ 	.word	0x0001a560
        /*0af0*/ 	.word	0x0000000f
        /*0af4*/ 	.word	0x00029850
        /*0af8*/ 	.short	0x010a
        /*0afa*/ 	.byte	0x3f
	.zero		1


	//   ....[76]....
        /*0afc*/ 	.word	0x0001a5c0
        /*0b00*/ 	.word	0x00000004
        /*0b04*/ 	.word	0x00029850
        /*0b08*/ 	.short	0x010a
        /*0b0a*/ 	.byte	0x3f
	.zero		1


	//   ....[77]....
        /*0b0c*/ 	.word	0x0001a710
        /*0b10*/ 	.word	0x00000003
        /*0b14*/ 	.word	0x00029880
        /*0b18*/ 	.short	0x010a
        /*0b1a*/ 	.byte	0x3f
	.zero		1


	//   ....[78]....
        /*0b1c*/ 	.word	0x0001a760
        /*0b20*/ 	.word	0x00000003
        /*0b24*/ 	.word	0x00029840
        /*0b28*/ 	.short	0x010a
        /*0b2a*/ 	.byte	0x3f
	.zero		1


	//   ....[79]....
        /*0b2c*/ 	.word	0x0001a7c0
        /*0b30*/ 	.word	0x00000003
        /*0b34*/ 	.word	0x00029820
        /*0b38*/ 	.short	0x010a
        /*0b3a*/ 	.byte	0x3f
	.zero		1


	//   ....[80]....
        /*0b3c*/ 	.word	0x0001a810
        /*0b40*/ 	.word	0x00000004
        /*0b44*/ 	.word	0x00029880
        /*0b48*/ 	.short	0x010a
        /*0b4a*/ 	.byte	0x3f
	.zero		1


	//   ....[81]....
        /*0b4c*/ 	.word	0x0001a860
        /*0b50*/ 	.word	0x00000004
        /*0b54*/ 	.word	0x00029840
        /*0b58*/ 	.short	0x010a
        /*0b5a*/ 	.byte	0x3f
	.zero		1


	//   ....[82]....
        /*0b5c*/ 	.word	0x0001a8c0
        /*0b60*/ 	.word	0x00000003
        /*0b64*/ 	.word	0x00029870
        /*0b68*/ 	.short	0x010a
        /*0b6a*/ 	.byte	0x3f
	.zero		1


	//   ....[83]....
        /*0b6c*/ 	.word	0x0001a920
        /*0b70*/ 	.word	0x00000004
        /*0b74*/ 	.word	0x00029860
        /*0b78*/ 	.short	0x010a
        /*0b7a*/ 	.byte	0x3f
	.zero		1


	//   ....[84]....
        /*0b7c*/ 	.word	0x0001a970
        /*0b80*/ 	.word	0x00000014
        /*0b84*/ 	.word	0x00029870
        /*0b88*/ 	.short	0x010a
        /*0b8a*/ 	.byte	0x3f
	.zero		1


	//   ....[85]....
        /*0b8c*/ 	.word	0x0001a9c0
        /*0b90*/ 	.word	0x00000014
        /*0b94*/ 	.word	0x00029860
        /*0b98*/ 	.short	0x010a
        /*0b9a*/ 	.byte	0x3f
	.zero		1


	//   ....[86]....
        /*0b9c*/ 	.word	0x0001aa10
        /*0ba0*/ 	.word	0x00000000
        /*0ba4*/ 	.word	0x00029820
        /*0ba8*/ 	.short	0x010a
        /*0baa*/ 	.byte	0x3f
	.zero		1


	//   ....[87]....
        /*0bac*/ 	.word	0x0001abb0
        /*0bb0*/ 	.word	0x00000006
        /*0bb4*/ 	.word	0x00000000
        /*0bb8*/ 	.short	0x010a
        /*0bba*/ 	.byte	0x3f
	.zero		1


	//   ....[88]....
        /*0bbc*/ 	.word	0x0001ac00
        /*0bc0*/ 	.word	0x00000007
        /*0bc4*/ 	.word	0x00000000
        /*0bc8*/ 	.short	0x010a
        /*0bca*/ 	.byte	0x3f
	.zero		1


	//   ....[89]....
        /*0bcc*/ 	.word	0x0001ac50
        /*0bd0*/ 	.word	0x00000004
        /*0bd4*/ 	.word	0x00029860
        /*0bd8*/ 	.short	0x010a
        /*0bda*/ 	.byte	0x3f
	.zero		1


	//   ....[90]....
        /*0bdc*/ 	.word	0x0001aca0
        /*0be0*/ 	.word	0x00000003
        /*0be4*/ 	.word	0x00029860
        /*0be8*/ 	.short	0x010a
        /*0bea*/ 	.byte	0x3f
	.zero		1


	//   ....[91]....
        /*0bec*/ 	.word	0x0001acf0
        /*0bf0*/ 	.word	0x00000004
        /*0bf4*/ 	.word	0x00029880
        /*0bf8*/ 	.short	0x010a
        /*0bfa*/ 	.byte	0x3f
	.zero		1


	//----- nvinfo : EIATTR_NUM_MBARRIERS
	.align		4
.L_244:
        /*0bfc*/ 	.byte	0x03, 0x38
        /*0bfe*/ 	.short	0x0016


	//----- nvinfo : EIATTR_EXIT_INSTR_OFFSETS
	.align		4
        /*0c00*/ 	.byte	0x04, 0x1c
        /*0c02*/ 	.short	(.L_246 - .L_245)


	//   ....[0]....
.L_245:
        /*0c04*/ 	.word	0x00000ab0


	//   ....[1]....
        /*0c08*/ 	.word	0x00014f40


	//   ....[2]....
        /*0c0c*/ 	.word	0x0001a2b0


	//----- nvinfo : EIATTR_MAX_THREADS
	.align		4
.L_246:
        /*0c10*/ 	.byte	0x04, 0x05
        /*0c12*/ 	.short	(.L_248 - .L_247)
.L_247:
        /*0c14*/ 	.word	0x00000180
        /*0c18*/ 	.word	0x00000001
        /*0c1c*/ 	.word	0x00000001


	//----- nvinfo : EIATTR_CRS_STACK_SIZE
	.align		4
.L_248:
        /*0c20*/ 	.byte	0x04, 0x1e
        /*0c22*/ 	.short	(.L_250 - .L_249)
.L_249:
        /*0c24*/ 	.word	0x00000000


	//----- nvinfo : EIATTR_CBANK_PARAM_SIZE
	.align		4
.L_250:
        /*0c28*/ 	.byte	0x03, 0x19
        /*0c2a*/ 	.short	0x0a70


	//----- nvinfo : EIATTR_PARAM_CBANK
	.align		4
        /*0c2c*/ 	.byte	0x04, 0x0a
        /*0c2e*/ 	.short	(.L_252 - .L_251)
	.align		4
.L_251:
        /*0c30*/ 	.word	index@(.nv.constant0._ZN7cutlass13device_kernelIN5flash11enable_sm90INS1_16FlashAttnFwdSm90INS1_25CollectiveMainloopFwdSm90ILi2EN4cute5tupleIJNS5_1CILi1EEES8_S8_EEENS6_IJNS7_ILi128EEENS7_ILi160EEENS7_ILi192EEEEEELi128ENS_12float_e4m3_tEfNS_4arch4Sm90ELb0ELb1ELb0ELb1ELb0ELb0ELb0ELb1ELb1ELb0ELb0ELb0EEENS1_21CollectiveEpilogueFwdINS6_IJSA_SA_SB_EEES9_NS_10bfloat16_tESG_Li256ELb1ELb0ELb0ELb1EEENS1_36VarlenDynamicPersistentTileSchedulerILi128ELi160ELi256ELi128ELb0ELb0ELb1ELb1ELb0ELb1EEEEEEEEEvNT_6ParamsE)
        /*0c34*/ 	.short	0x0210
        /*0c36*/ 	.short	0x0a70


	//----- nvinfo : EIATTR_SW_WAR
	.align		4
.L_252:
        /*0c38*/ 	.byte	0x04, 0x36
        /*0c3a*/ 	.short	(.L_254 - .L_253)
.L_253:
        /*0c3c*/ 	.word	0x00000008
.L_254:


//--------------------- .nv.info._ZN7cutlass13device_kernelIN5flash11enable_sm90INS1_16FlashAttnFwdSm90INS1_25CollectiveMainloopFwdSm90ILi2EN4cute5tupleIJNS5_1CILi1EEES8_S8_EEENS6_IJNS7_ILi128EEENS7_ILi160EEENS7_ILi192EEEEEELi128ENS_12float_e4m3_tEfNS_4arch4Sm90ELb0ELb1ELb0ELb1ELb0ELb1ELb0ELb1ELb1ELb0ELb0ELb0EEENS1_21CollectiveEpilogueFwdINS6_IJSA_SA_SB_EEES9_NS_10bfloat16_tESG_Li256ELb1ELb0ELb0ELb1EEENS1_36VarlenDynamicPersistentTileSchedulerILi128ELi160ELi256ELi128ELb0ELb0ELb1ELb1ELb0ELb1EEEEEEEEEvNT_6ParamsE --------------------------
	.section	.nv.info._ZN7cutlass13device_kernelIN5flash11enable_sm90INS1_16FlashAttnFwdSm90INS1_25CollectiveMainloopFwdSm90ILi2EN4cute5tupleIJNS5_1CILi1EEES8_S8_EEENS6_IJNS7_ILi128EEENS7_ILi160EEENS7_ILi192EEEEEELi128ENS_12float_e4m3_tEfNS_4arch4Sm90ELb0ELb1ELb0ELb1ELb0ELb1ELb0ELb1ELb1ELb0ELb0ELb0EEENS1_21CollectiveEpilogueFwdINS6_IJSA_SA_SB_EEES9_NS_10bfloat16_tESG_Li256ELb1ELb0ELb0ELb1EEENS1_36VarlenDynamicPersistentTileSchedulerILi128ELi160ELi256ELi128ELb0ELb0ELb1ELb1ELb0ELb1EEEEEEEEEvNT_6ParamsE,"",@"SHT_CUDA_INFO"
	.sectionflags	@""
	.align	4


	//----- nvinfo : EIATTR_CUDA_API_VERSION
	.align		4
        /*0000*/ 	.byte	0x04, 0x37
        /*0002*/ 	.short	(.L_256 - .L_255)
.L_255:
        /*0004*/ 	.word	0x00000082


	//----- nvinfo : EIATTR_KPARAM_INFO
	.align		4
.L_256:
        /*0008*/ 	.byte	0x04, 0x17
        /*000a*/ 	.short	(.L_258 - .L_257)
.L_257:
        /*000c*/ 	.word	0x00000000
        /*0010*/ 	.short	0x0000
        /*0012*/ 	.short	0x0070
        /*0014*/ 	.byte	0x00, 0xf0, 0x01, 0x28


	//----- nvinfo : EIATTR_SPARSE_MMA_MASK
	.align		4
.L_258:
        /*0018*/ 	.byte	0x03, 0x50
        /*001a*/ 	.short	0x0000


	//----- nvinfo : EIATTR_MAXREG_COUNT
	.align		4
        /*001c*/ 	.byte	0x03, 0x1b
        /*001e*/ 	.short	0x00a8


	//----- nvinfo : EIATTR_NUM_BARRIERS
	.align		4
        /*0020*/ 	.byte	0x02, 0x4c
        /*0022*/ 	.byte	0x10
	.zero		1


	//----- nvinfo : EIATTR_EXTERNS
	.align		4
        /*0024*/ 	.byte	0x04, 0x0f
        /*0026*/ 	.short	(.L_260 - .L_259)


	//   ....[0]....
	.align		4
.L_259:
        /*0028*/ 	.word	index@(__assertfail)


	//----- nvinfo : EIATTR_ANNOTATIONS
	.align		4
.L_260:
        /*002c*/ 	.byte	0x04, 0x55
        /*002e*/ 	.short	(.L_262 - .L_261)


	//   ....[0]....
.L_261:
        /* <DEDUP_REMOVED lines=54> */


	//----- nvinfo : EIATTR_MERCURY_ISA_VERSION
	.align		4
.L_262:
        /*0378*/ 	.byte	0x03, 0x5f
        /*037a*/ 	.short	0x0101


	//----- nvinfo : EIATTR_UNUSED_LOAD_BYTE_OFFSET
	.align		4
        /*037c*/ 	.byte	0x04, 0x44
        /*037e*/ 	.short	(.L_264 - .L_263)


	//   ....[0]....
.L_263:
        /*0380*/ 	.word	0x00000b20
        /*0384*/ 	.word	0x0000fff0


	//   ....[1]....
        /*0388*/ 	.word	0x00029e00
        /*038c*/ 	.word	0x0000fff0


	//----- nvinfo : EIATTR_INT_WARP_WIDE_INSTR_OFFSETS
	.align		4
.L_264:
        /*0390*/ 	.byte	0x04, 0x31
        /*0392*/ 	.short	(.L_266 - .L_265)


	//   ....[0]....
.L_265:
        /*0394*/ 	.word	0x000001c0


	//   ....[1]....
        /*0398*/ 	.word	0x00000200


	//   ....[2]....
        /*039c*/ 	.word	0x00000270


	//   ....[3]....
        /*03a0*/ 	.word	0x0002f060


	//   ....[4]....
        /*03a4*/ 	.word	0x0002f0f0


	//   ....[5]....
        /*03a8*/ 	.word	0x0002f800


	//   ....[6]....
        /*03ac*/ 	.word	0x0002f830


	//   ....[7]....
        /*03b0*/ 	.word	0x0002f910


	//   ....[8]....
        /*03b4*/ 	.word	0x0002f9e0


	//   ....[9]....
        /*03b8*/ 	.word	0x000316a0


	//   ....[10]....
        /*03bc*/ 	.word	0x00031730


	//----- nvinfo : EIATTR_COOP_GROUP_MASK_REGIDS
	.align		4
.L_266:
        /*03c0*/ 	.byte	0x04, 0x29
        /*03c2*/ 	.short	(.L_268 - .L_267)


	//   ....[0]....
.L_267:
        /*03c4*/ 	.word	0xffffffff


	//   ....[1]....
        /*03c8*/ 	.word	0xffffffff


	//   ....[2]....
        /*03cc*/ 	.word	0xffffffff


	//   ....[3]....
        /*03d0*/ 	.word	0xffffffff


	//   ....[4]....
        /*03d4*/ 	.word	0xffffffff


	//   ....[5]....
        /*03d8*/ 	.word	0xffffffff


	//   ....[6]....
        /*03dc*/ 	.word	0xffffffff


	//   ....[7]....
        /*03e0*/ 	.word	0xffffffff


	//   ....[8]....
        /*03e4*/ 	.word	0xffffffff


	//   ....[9]....
        /*03e8*/ 	.word	0xffffffff


	//   ....[10]....
        /*03ec*/ 	.word	0xffffffff


	//   ....[11]....
        /*03f0*/ 	.word	0xffffffff


	//   ....[12]....
        /*03f4*/ 	.word	0xffffffff


	//   ....[13]....
        /*03f8*/ 	.word	0xffffffff


	//   ....[14]....
        /*03fc*/ 	.word	0xffffffff


	//   ....[15]....
        /*0400*/ 	.word	0xffffffff


	//   ....[16]....
        /*0404*/ 	.word	0xffffffff


	//   ....[17]....
        /*0408*/ 	.word	0xffffffff


	//   ....[18]....
        /*040c*/ 	.word	0xffffffff


	//   ....[19]....
        /*0410*/ 	.word	0xffffffff


	//   ....[20]....
        /*0414*/ 	.word	0xffffffff


	//   ....[21]....
        /*0418*/ 	.word	0xffffffff


	//   ....[22]....
        /*041c*/ 	.word	0xffffffff


	//   ....[23]....
        /*0420*/ 	.word	0xffffffff


	//   ....[24]....
        /*0424*/ 	.word	0xffffffff


	//   ....[25]....
        /*0428*/ 	.word	0xffffffff


	//   ....[26]....
        /*042c*/ 	.word	0xffffffff


	//   ....[27]....
        /*0430*/ 	.word	0xffffffff


	//   ....[28]....
        /*0434*/ 	.word	0xffffffff


	//   ....[29]....
        /*0438*/ 	.word	0xffffffff


	//   ....[30]....
        /*043c*/ 	.word	0xffffffff


	//   ....[31]....
        /*0440*/ 	.word	0xffffffff


	//   ....[32]....
        /*0444*/ 	.word	0xffffffff


	//   ....[33]....
        /*0448*/ 	.word	0xffffffff


	//   ....[34]....
        /*044c*/ 	.word	0xffffffff


	//   ....[35]....
        /*0450*/ 	.word	0xffffffff


	//   ....[36]....
        /*0454*/ 	.word	0xffffffff


	//   ....[37]....
        /*0458*/ 	.word	0xffffffff


	//   ....[38]....
        /*045c*/ 	.word	0xffffffff


	//   ....[39]....
        /*0460*/ 	.word	0xffffffff


	//   ....[40]....
        /*0464*/ 	.word	0xffffffff


	//   ....[41]....
        /*0468*/ 	.word	0xffffffff


	//   ....[42]....
        /*046c*/ 	.word	0xffffffff


	//   ....[43]....
        /*0470*/ 	.word	0xffffffff


	//   ....[44]....
        /*0474*/ 	.word	0xffffffff


	//   ....[45]....
        /*0478*/ 	.word	0xffffffff


	//   ....[46]....
        /*047c*/ 	.word	0xffffffff


	//   ....[47]....
        /*0480*/ 	.word	0xffffffff


	//   ....[48]....
        /*0484*/ 	.word	0xffffffff


	//   ....[49]....
        /*0488*/ 	.word	0xffffffff


	//   ....[50]....
        /*048c*/ 	.word	0xffffffff


	//   ....[51]....
        /*0490*/ 	.word	0xffffffff


	//   ....[52]....
        /*0494*/ 	.word	0xffffffff


	//   ....[53]....
        /*0498*/ 	.word	0xffffffff


	//   ....[54]....
        /*049c*/ 	.word	0xffffffff


	//   ....[55]....
        /*04a0*/ 	.word	0xffffffff


	//   ....[56]....
        /*04a4*/ 	.word	0xffffffff


	//   ....[57]....
        /*04a8*/ 	.word	0xffffffff


	//   ....[58]....
        /*04ac*/ 	.word	0xffffffff


	//   ....[59]....
        /*04b0*/ 	.word	0xffffffff


	//   ....[60]....
        /*04b4*/ 	.word	0xffffffff


	//   ....[61]....
        /*04b8*/ 	.word	0xffffffff


	//   ....[62]....
        /*04bc*/ 	.word	0xffffffff


	//   ....[63]....
        /*04c0*/ 	.word	0xffffffff


	//   ....[64]....
        /*04c4*/ 	.word	0xffffffff


	//   ....[65]....
        /*04c8*/ 	.word	0xffffffff


	//   ....[66]....
        /*04cc*/ 	.word	0xffffffff


	//   ....[67]....
        /*04d0*/ 	.word	0xffffffff


	//   ....[68]....
        /*04d4*/ 	.word	0xffffffff


	//   ....[69]....
        /*04d8*/ 	.word	0xffffffff


	//   ....[70]....
        /*04dc*/ 	.word	0xffffffff


	//   ....[71]....
        /*04e0*/ 	.word	0xffffffff


	//   ....[72]....
        /*04e4*/ 	.word	0xffffffff


	//   ....[73]....
        /*04e8*/ 	.word	0xffffffff


	//   ....[74]....
        /*04ec*/ 	.word	0xffffffff


	//   ....[75]....
        /*04f0*/ 	.word	0xffffffff


	//   ....[76]....
        /*04f4*/ 	.word	0xffffffff


	//   ....[77]....
        /*04f8*/ 	.word	0xffffffff


	//   ....[78]....
        /*04fc*/ 	.word	0xffffffff


	//   ....[79]....
        /*0500*/ 	.word	0xffffffff


	//   ....[80]....
        /*0504*/ 	.word	0xffffffff


	//   ....[81]....
        /*0508*/ 	.word	0xffffffff


	//   ....[82]....
        /*050c*/ 	.word	0xffffffff


	//   ....[83]....
        /*0510*/ 	.word	0xffffffff


	//   ....[84]....
        /*0514*/ 	.word	0xffffffff


	//   ....[85]....
        /*0518*/ 	.word	0xffffffff


	//   ....[86]....
        /*051c*/ 	.word	0xffffffff


	//   ....[87]....
        /*0520*/ 	.word	0xffffffff


	//   ....[88]....
        /*0524*/ 	.word	0xffffffff


	//   ....[89]....
        /*0528*/ 	.word	0xffffffff


	//   ....[90]....
        /*052c*/ 	.word	0xffffffff


	//   ....[91]....
        /*0530*/ 	.word	0xffffffff


	//   ....[92]....
        /*0534*/ 	.word	0xffffffff


	//   ....[93]....
        /*0538*/ 	.word	0xffffffff


	//   ....[94]....
        /*053c*/ 	.word	0xffffffff


	//   ....[95]....
        /*0540*/ 	.word	0xffffffff


	//   ....[96]....
        /*0544*/ 	.word	0x0500000f


	//   ....[97]....
        /*0548*/ 	.word	0x0500000f


	//   ....[98]....
        /*054c*/ 	.word	0x0500000f


	//   ....[99]....
        /*0550*/ 	.word	0x0500000f


	//   ....[100]....
        /*0554*/ 	.word	0x0500000f


	//   ....[101]....
        /*0558*/ 	.word	0x0500000f


	//   ....[102]....
        /*055c*/ 	.word	0x0500000f


	//   ....[103]....
        /*0560*/ 	.word	0x0500000f


	//   ....[104]....
        /*0564*/ 	.word	0x0500000f


	//   ....[105]....
        /*0568*/ 	.word	0x0500000f


	//   ....[106]....
        /*056c*/ 	.word	0x0500000f


	//   ....[107]....
        /*0570*/ 	.word	0x0500000f


	//   ....[108]....
        /*0574*/ 	.word	0x0500000f


	//   ....[109]....
        /*0578*/ 	.word	0x0500000f


	//   ....[110]....
        /*057c*/ 	.word	0x0500000f


	//   ....[111]....
        /*0580*/ 	.word	0x0500000f


	//   ....[112]....
        /*0584*/ 	.word	0x0500000f


	//   ....[113]....
        /*0588*/ 	.word	0x0500000f


	//   ....[114]....
        /*058c*/ 	.word	0x0500000f


	//   ....[115]....
        /*0590*/ 	.word	0x0500000f


	//   ....[116]....
        /*0594*/ 	.word	0x0500000f


	//   ....[117]....
        /*0598*/ 	.word	0x0500000f


	//   ....[118]....
        /*059c*/ 	.word	0x0500000f


	//   ....[119]....
        /*05a0*/ 	.word	0x0500000f


	//   ....[120]....
        /*05a4*/ 	.word	0x0500000f


	//   ....[121]....
        /*05a8*/ 	.word	0x0500000f


	//   ....[122]....
        /*05ac*/ 	.word	0x0500000f


	//   ....[123]....
        /*05b0*/ 	.word	0x0500000f


	//   ....[124]....
        /*05b4*/ 	.word	0x0500000f


	//   ....[125]....
        /*05b8*/ 	.word	0x0500000f


	//   ....[126]....
        /*05bc*/ 	.word	0x0500000f


	//   ....[127]....
        /*05c0*/ 	.word	0x0500000f


	//   ....[128]....
        /*05c4*/ 	.word	0x0500000f


	//   ....[129]....
        /*05c8*/ 	.word	0x0500000f


	//   ....[130]....
        /*05cc*/ 	.word	0x0500000f


	//   ....[131]....
        /*05d0*/ 	.word	0x0500000f


	//   ....[132]....
        /*05d4*/ 	.word	0x0500000f


	//   ....[133]....
        /*05d8*/ 	.word	0x0500000f


	//   ....[134]....
        /*05dc*/ 	.word	0x0500000f


	//   ....[135]....
        /*05e0*/ 	.word	0x0500000f


	//   ....[136]....
        /*05e4*/ 	.word	0x0500000f


	//   ....[137]....
        /*05e8*/ 	.word	0x0500000f


	//   ....[138]....
        /*05ec*/ 	.word	0x0500000f


	//   ....[139]....
        /*05f0*/ 	.word	0x0500000f


	//   ....[140]....
        /*05f4*/ 	.word	0x0500000f


	//   ....[141]....
        /*05f8*/ 	.word	0x0500000f


	//   ....[142]....
        /*05fc*/ 	.word	0x0500000f


	//   ....[143]....
        /*0600*/ 	.word	0x0500000f


	//   ....[144]....
        /*0604*/ 	.word	0x0500000f


	//   ....[145]....
        /*0608*/ 	.word	0x0500000f


	//   ....[146]....
        /*060c*/ 	.word	0x0500000f


	//   ....[147]....
        /*0610*/ 	.word	0x0500000f


	//   ....[148]....
        /*0614*/ 	.word	0x0500000f


	//   ....[149]....
        /*0618*/ 	.word	0x0500000f


	//   ....[150]....
        /*061c*/ 	.word	0x0500000f


	//   ....[151]....
        /*0620*/ 	.word	0x0500000f


	//   ....[152]....
        /*0624*/ 	.word	0x0500000f


	//   ....[153]....
        /*0628*/ 	.word	0x0500000f


	//   ....[154]....
        /*062c*/ 	.word	0x0500000f


	//   ....[155]....
        /*0630*/ 	.word	0x0500000f


	//   ....[156]....
        /*0634*/ 	.word	0x0500000f


	//----- nvinfo : EIATTR_COOP_GROUP_INSTR_OFFSETS
	.align		4
.L_268:
        /*0638*/ 	.byte	0x04, 0x28
        /*063a*/ 	.short	(.L_270 - .L_269)


	//   ....[0]....
.L_269:
        /*063c*/ 	.word	0x00000070


	//   ....[1]....
        /*0640*/ 	.word	0x000001d0


	//   ....[2]....
        /*0644*/ 	.word	0x00000220


	//   ....[3]....
        /*0648*/ 	.word	0x00000450


	//   ....[4]....
        /*064c*/ 	.word	0x000005b0


	//   ....[5]....
        /*0650*/ 	.word	0x000006d0


	//   ....[6]....
        /*0654*/ 	.word	0x00000830


	//   ....[7]....
        /*0658*/ 	.word	0x00010690


	//   ....[8]....
        /*065c*/ 	.word	0x0001a2c0


	//   ....[9]....
        /*0660*/ 	.word	0x0001a3e0


	//   ....[10]....
        /*0664*/ 	.word	0x0001ae80


	//   ....[11]....
        /*0668*/ 	.word	0x0001aee0


	//   ....[12]....
        /*066c*/ 	.word	0x0001f470


	//   ....[13]....
        /*0670*/ 	.word	0x0001f490


	//   ....[14]....
        /*0674*/ 	.word	0x0001fae0


	//   ....[15]....
        /*0678*/ 	.word	0x0001fb50


	//   ....[16]....
        /*067c*/ 	.word	0x00022950


	//   ....[17]....
        /*0680*/ 	.word	0x00022980


	//   ....[18]....
        /*0684*/ 	.word	0x000229e0


	//   ....[19]....
        /*0688*/ 	.word	0x00022a00


	//   ....[20]....
        /*068c*/ 	.word	0x00027200


	//   ....[21]....
        /*0690*/ 	.word	0x00027310


	//   ....[22]....
        /*0694*/ 	.word	0x00027e80


	//   ....[23]....
        /*0698*/ 	.word	0x00027ee0


	//   ....[24]....
        /*069c*/ 	.word	0x00029640


	//   ....[25]....
        /*06a0*/ 	.word	0x00029650


	//   ....[26]....
        /*06a4*/ 	.word	0x000296d0


	//   ....[27]....
        /*06a8*/ 	.word	0x000296e0


	//   ....[28]....
        /*06ac*/ 	.word	0x0002a440


	//   ....[29]....
        /*06b0*/ 	.word	0x0002a470


	//   ....[30]....
        /*06b4*/ 	.word	0x0002a4a0


	//   ....[31]....
        /*06b8*/ 	.word	0x0002a4d0


	//   ....[32]....
        /*06bc*/ 	.word	0x0002a500


	//   ....[33]....
        /*06c0*/ 	.word	0x0002a530


	//   ....[34]....
        /*06c4*/ 	.word	0x0002a560


	//   ....[35]....
        /*06c8*/ 	.word	0x0002a590


	//   ....[36]....
        /*06cc*/ 	.word	0x0002a5c0


	//   ....[37]....
        /*06d0*/ 	.word	0x0002a5f0


	//   ....[38]....
        /*06d4*/ 	.word	0x0002a620


	//   ....[39]....
        /*06d8*/ 	.word	0x0002a650


	//   ....[40]....
        /*06dc*/ 	.word	0x0002a680


	//   ....[41]....
        /*06e0*/ 	.word	0x0002a6b0


	//   ....[42]....
        /*06e4*/ 	.word	0x0002a6e0


	//   ....[43]....
        /*06e8*/ 	.word	0x0002a710


	//   ....[44]....
        /*06ec*/ 	.word	0x0002a740


	//   ....[45]....
        /*06f0*/ 	.word	0x0002a770


	//   ....[46]....
        /*06f4*/ 	.word	0x0002a7a0


	//   ....[47]....
        /*06f8*/ 	.word	0x0002a7d0


	//   ....[48]....
        /*06fc*/ 	.word	0x0002a800


	//   ....[49]....
        /*0700*/ 	.word	0x0002a830


	//   ....[50]....
        /*0704*/ 	.word	0x0002a860


	//   ....[51]....
        /*0708*/ 	.word	0x0002a880


	//   ....[52]....
        /*070c*/ 	.word	0x0002a890


	//   ....[53]....
        /*0710*/ 	.word	0x0002a8a0


	//   ....[54]....
        /*0714*/ 	.word	0x0002a8c0


	//   ....[55]....
        /*0718*/ 	.word	0x0002a8d0


	//   ....[56]....
        /*071c*/ 	.word	0x0002a8e0


	//   ....[57]....
        /*0720*/ 	.word	0x0002a8f0


	//   ....[58]....
        /*0724*/ 	.word	0x0002a920


	//   ....[59]....
        /*0728*/ 	.word	0x0002a950


	//   ....[60]....
        /*072c*/ 	.word	0x0002c2d0


	//   ....[61]....
        /*0730*/ 	.word	0x0002c4a0


	//   ....[62]....
        /*0734*/ 	.word	0x0002c4d0


	//   ....[63]....
        /*0738*/ 	.word	0x0002c500


	//   ....[64]....
        /*073c*/ 	.word	0x0002c530


	//   ....[65]....
        /*0740*/ 	.word	0x0002c560


	//   ....[66]....
        /*0744*/ 	.word	0x0002c5a0


	//   ....[67]....
        /*0748*/ 	.word	0x0002c720


	//   ....[68]....
        /*074c*/ 	.word	0x0002c750


	//   ....[69]....
        /*0750*/ 	.word	0x0002c780


	//   ....[70]....
        /*0754*/ 	.word	0x0002c7b0


	//   ....[71]....
        /*0758*/ 	.word	0x0002c7e0


	//   ....[72]....
        /*075c*/ 	.word	0x0002c810


	//   ....[73]....
        /*0760*/ 	.word	0x0002c8b0


	//   ....[74]....
        /*0764*/ 	.word	0x0002c8f0


	//   ....[75]....
        /*0768*/ 	.word	0x0002c9b0


	//   ....[76]....
        /*076c*/ 	.word	0x0002db50


	//   ....[77]....
        /*0770*/ 	.word	0x0002fb70


	//   ....[78]....
        /*0774*/ 	.word	0x000320a0


	//   ....[79]....
        /*0778*/ 	.word	0x000320d0


	//   ....[80]....
        /*077c*/ 	.word	0x00032110


	//   ....[81]....
        /*0780*/ 	.word	0x00032140


	//   ....[82]....
        /*0784*/ 	.word	0x00032170


	//   ....[83]....
        /*0788*/ 	.word	0x000321a0


	//   ....[84]....
        /*078c*/ 	.word	0x000321d0


	//   ....[85]....
        /*0790*/ 	.word	0x00032200


	//   ....[86]....
        /*0794*/ 	.word	0x000323a0


	//   ....[87]....
        /*0798*/ 	.word	0x000323d0


	//   ....[88]....
        /*079c*/ 	.word	0x00032400


	//   ....[89]....
        /*07a0*/ 	.word	0x00032430


	//   ....[90]....
        /*07a4*/ 	.word	0x00032460


	//   ....[91]....
        /*07a8*/ 	.word	0x00032490


	//   ....[92]....
        /*07ac*/ 	.word	0x00032550


	//   ....[93]....
        /*07b0*/ 	.word	0x00032570


	//   ....[94]....
        /*07b4*/ 	.word	0x000325e0


	//   ....[95]....
        /*07b8*/ 	.word	0x00032d70


	//   ....[96]....
        /*07bc*/ 	.word	0x00033200


	//   ....[97]....
        /*07c0*/ 	.word	0x000332a0


	//   ....[98]....
        /*07c4*/ 	.word	0x00033340


	//   ....[99]....
        /*07c8*/ 	.word	0x000333e0


	//   ....[100]....
        /*07cc*/ 	.word	0x00033480


	//   ....[101]....
        /*07d0*/ 	.word	0x00033560


	//   ....[102]....
        /*07d4*/ 	.word	0x00033600


	//   ....[103]....
        /*07d8*/ 	.word	0x000336a0


	//   ....[104]....
        /*07dc*/ 	.word	0x00033740


	//   ....[105]....
        /*07e0*/ 	.word	0x00033ad0


	//   ....[106]....
        /*07e4*/ 	.word	0x00033c00


	//   ....[107]....
        /*07e8*/ 	.word	0x00033d30


	//   ....[108]....
        /*07ec*/ 	.word	0x00033db0


	//   ....[109]....
        /*07f0*/ 	.word	0x00033e10


	//   ....[110]....
        /*07f4*/ 	.word	0x00033e90


	//   ....[111]....
        /*07f8*/ 	.word	0x00033ef0


	//   ....[112]....
        /*07fc*/ 	.word	0x00033f70


	//   ....[113]....
        /*0800*/ 	.word	0x00033fd0


	//   ....[114]....
        /*0804*/ 	.word	0x00034050


	//   ....[115]....
        /*0808*/ 	.word	0x000340b0


	//   ....[116]....
        /*080c*/ 	.word	0x00034130


	//   ....[117]....
        /*0810*/ 	.word	0x00034190


	//   ....[118]....
        /*0814*/ 	.word	0x00034210


	//   ....[119]....
        /*0818*/ 	.word	0x00034270


	//   ....[120]....
        /*081c*/ 	.word	0x000342d0


	//   ....[121]....
        /*0820*/ 	.word	0x00034330


	//   ....[122]....
        /*0824*/ 	.word	0x000343c0


	//   ....[123]....
        /*0828*/ 	.word	0x00034420


	//   ....[124]....
        /*082c*/ 	.word	0x000344a0


	//   ....[125]....
        /*0830*/ 	.word	0x00034500


	//   ....[126]....
        /*0834*/ 	.word	0x00034570


	//   ....[127]....
        /*0838*/ 	.word	0x000345d0


	//   ....[128]....
        /*083c*/ 	.word	0x00034650


	//   ....[129]....
        /*0840*/ 	.word	0x000346b0


	//   ....[130]....
        /*0844*/ 	.word	0x00034730


	//   ....[131]....
        /*0848*/ 	.word	0x00034790


	//   ....[132]....
        /*084c*/ 	.word	0x00034810


	//   ....[133]....
        /*0850*/ 	.word	0x00034870


	//   ....[134]....
        /*0854*/ 	.word	0x000348e0


	//   ....[135]....
        /*0858*/ 	.word	0x00034940


	//   ....[136]....
        /*085c*/ 	.word	0x000349a0


	//   ....[137]....
        /*0860*/ 	.word	0x00034ad0


	//   ....[138]....
        /*0864*/ 	.word	0x00034db0


	//   ....[139]....
        /*0868*/ 	.word	0x000351e0


	//   ....[140]....
        /*086c*/ 	.word	0x00035280


	//   ....[141]....
        /*0870*/ 	.word	0x000353b0


	//   ....[142]....
        /*0874*/ 	.word	0x00035420


	//   ....[143]....
        /*0878*/ 	.word	0x00035490


	//   ....[144]....
        /*087c*/ 	.word	0x00035500


	//   ....[145]....
        /*0880*/ 	.word	0x00035570


	//   ....[146]....
        /*0884*/ 	.word	0x000355f0


	//   ....[147]....
        /*0888*/ 	.word	0x00035680


	//   ....[148]....
        /*088c*/ 	.word	0x00035710


	//   ....[149]....
        /*0890*/ 	.word	0x00035780


	//   ....[150]....
        /*0894*/ 	.word	0x000357f0


	//   ....[151]....
        /*0898*/ 	.word	0x00035860


	//   ....[152]....
        /*089c*/ 	.word	0x000358e0


	//   ....[153]....
        /*08a0*/ 	.word	0x00035950


	//   ....[154]....
        /*08a4*/ 	.word	0x000359f0


	//   ....[155]....
        /*08a8*/ 	.word	0x00035a80


	//   ....[156]....
        /*08ac*/ 	.word	0x00035bb0


	//----- nvinfo : EIATTR_REG_RECONFIG
	.align		4
.L_270:
        /*08b0*/ 	.byte	0x01, 0x54
	.zero		2


	//----- nvinfo : EIATTR_SYSCALL_OFFSETS
	.align		4
        /*08b4*/ 	.byte	0x04, 0x46
        /*08b6*/ 	.short	(.L_272 - .L_271)


	//   ....[0]....
.L_271:
        /*08b8*/ 	.word	0x00001d80


	//   ....[1]....
        /*08bc*/ 	.word	0x00001ed0


	//   ....[2]....
        /*08c0*/ 	.word	0x00010820


	//   ....[3]....
        /*08c4*/ 	.word	0x00010b50


	//   ....[4]....
        /*08c8*/ 	.word	0x0002f290


	//   ....[5]....
        /*08cc*/ 	.word	0x0002f3e0


	//   ....[6]....
        /*08d0*/ 	.word	0x0002f520


	//   ....[7]....
        /*08d4*/ 	.word	0x0002f640


	//----- nvinfo : EIATTR_MBARRIER_INSTR_OFFSETS
	.align		4
.L_272:
        /*08d8*/ 	.byte	0x04, 0x39
        /*08da*/ 	.short	(.L_274 - .L_273)


	//   ....[0]....
.L_273:
        /*08dc*/ 	.word	0x00000300
        /*08e0*/ 	.word	0x000000ff
        /*08e4*/ 	.word	0x00029800
        /*08e8*/ 	.short	0x0100
        /*08ea*/ 	.byte	0x08
	.zero		1


	//   ....[1]....
        /*08ec*/ 	.word	0x00000310
        /*08f0*/ 	.word	0x000000ff
        /*08f4*/ 	.word	0x00029820
        /*08f8*/ 	.short	0x0100
        /*08fa*/ 	.byte	0x08
	.zero		1


	//   ....[2]....
        /*08fc*/ 	.word	0x00000400
        /*0900*/ 	.word	0x000000ff
        /*0904*/ 	.word	0x00029830
        /*0908*/ 	.short	0x0100
        /*090a*/ 	.byte	0x08
	.zero		1


	//   ....[3]....
        /*090c*/ 	.word	0x00000410
        /*0910*/ 	.word	0x000000ff
        /*0914*/ 	.word	0x00029840
        /*0918*/ 	.short	0x0100
        /*091a*/ 	.byte	0x08
	.zero		1


	//   ....[4]....
        /*091c*/ 	.word	0x00000420
        /*0920*/ 	.word	0x000000ff
        /*0924*/ 	.word	0x00029838
        /*0928*/ 	.short	0x0100
        /*092a*/ 	.byte	0x08
	.zero		1


	//   ....[5]....
        /*092c*/ 	.word	0x00000430
        /*0930*/ 	.word	0x000000ff
        /*0934*/ 	.word	0x00029848
        /*0938*/ 	.short	0x0100
        /*093a*/ 	.byte	0x08
	.zero		1


	//   ....[6]....
        /*093c*/ 	.word	0x00000560
        /*0940*/ 	.word	0x000000ff
        /*0944*/ 	.word	0x00029850
        /*0948*/ 	.short	0x0100
        /*094a*/ 	.byte	0x08
	.zero		1


	//   ....[7]....
        /*094c*/ 	.word	0x00000570
        /*0950*/ 	.word	0x000000ff
        /*0954*/ 	.word	0x00029860
        /*0958*/ 	.short	0x0100
        /*095a*/ 	.byte	0x08
	.zero		1


	//   ....[8]....
        /*095c*/ 	.word	0x00000580
        /*0960*/ 	.word	0x000000ff
        /*0964*/ 	.word	0x00029858
        /*0968*/ 	.short	0x0100
        /*096a*/ 	.byte	0x08
	.zero		1


	//   ....[9]....
        /*096c*/ 	.word	0x00000590
        /*0970*/ 	.word	0x000000ff
        /*0974*/ 	.word	0x00029868
        /*0978*/ 	.short	0x0100
        /*097a*/ 	.byte	0x08
	.zero		1


	//   ....[10]....
        /*097c*/ 	.word	0x00000680
        /*0980*/ 	.word	0x000000ff
        /*0984*/ 	.word	0x00029870
        /*0988*/ 	.short	0x0100
        /*098a*/ 	.byte	0x06
	.zero		1


	//   ....[11]....
        /*098c*/ 	.word	0x00000690
        /*0990*/ 	.word	0x000000ff
        /*0994*/ 	.word	0x00029880
        /*0998*/ 	.short	0x0100
        /*099a*/ 	.byte	0x06
	.zero		1


	//   ....[12]....
        /*099c*/ 	.word	0x000006a0
        /*09a0*/ 	.word	0x000000ff
        /*09a4*/ 	.word	0x00029878
        /*09a8*/ 	.short	0x0100
        /*09aa*/ 	.byte	0x06
	.zero		1


	//   ....[13]....
        /*09ac*/ 	.word	0x000006b0
        /*09b0*/ 	.word	0x000000ff
        /*09b4*/ 	.word	0x00029888
        /*09b8*/ 	.short	0x0100
        /*09ba*/ 	.byte	0x06
	.zero		1


	//   ....[14]....
        /*09bc*/ 	.word	0x000007e0
        /*09c0*/ 	.word	0x000000ff
        /*09c4*/ 	.word	0x00029890
        /*09c8*/ 	.short	0x0100
        /*09ca*/ 	.byte	0x08
	.zero		1


	//   ....[15]....
        /*09cc*/ 	.word	0x000007f0
        /*09d0*/ 	.word	0x000000ff
        /*09d4*/ 	.word	0x000298a0
        /*09d8*/ 	.short	0x0100
        /*09da*/ 	.byte	0x08
	.zero		1


	//   ....[16]....
        /*09dc*/ 	.word	0x00000800
        /*09e0*/ 	.word	0x000000ff
        /*09e4*/ 	.word	0x00029898
        /*09e8*/ 	.short	0x0100
        /*09ea*/ 	.byte	0x08
	.zero		1


	//   ....[17]....
        /*09ec*/ 	.word	0x00000810
        /*09f0*/ 	.word	0x000000ff
        /*09f4*/ 	.word	0x000298a8
        /*09f8*/ 	.short	0x0100
        /*09fa*/ 	.byte	0x08
	.zero		1


	//   ....[18]....
        /*09fc*/ 	.word	0x00000940
        /*0a00*/ 	.word	0x000000ff
        /*0a04*/ 	.word	0x000298b0
        /*0a08*/ 	.short	0x0100
        /*0a0a*/ 	.byte	0x08
	.zero		1


	//   ....[19]....
        /*0a0c*/ 	.word	0x00000950
        /*0a10*/ 	.word	0x000000ff
        /*0a14*/ 	.word	0x000298c0
        /*0a18*/ 	.short	0x0100
        /*0a1a*/ 	.byte	0x08
	.zero		1


	//   ....[20]....
        /*0a1c*/ 	.word	0x00000960
        /*0a20*/ 	.word	0x000000ff
        /*0a24*/ 	.word	0x000298b8
        /*0a28*/ 	.short	0x0100
        /*0a2a*/ 	.byte	0x08
	.zero		1


	//   ....[21]....
        /*0a2c*/ 	.word	0x00000970
        /*0a30*/ 	.word	0x000000ff
        /*0a34*/ 	.word	0x000298c8
        /*0a38*/ 	.short	0x0100
        /*0a3a*/ 	.byte	0x08
	.zero		1


	//   ....[22]....
        /*0a3c*/ 	.word	0x00003740
        /*0a40*/ 	.word	0x00000026
        /*0a44*/ 	.word	0x00029890
        /*0a48*/ 	.short	0x010a
        /*0a4a*/ 	.byte	0x3f
	.zero		1


	//   ....[23]....
        /*0a4c*/ 	.word	0x00009510
        /*0a50*/ 	.word	0x00000026
        /*0a54*/ 	.word	0x00029890
        /*0a58*/ 	.short	0x010a
        /*0a5a*/ 	.byte	0x3f
	.zero		1


	//   ....[24]....
        /*0a5c*/ 	.word	0x0000f3d0
        /*0a60*/ 	.word	0x00000026
        /*0a64*/ 	.word	0x00029890
        /*0a68*/ 	.short	0x010a
        /*0a6a*/ 	.byte	0x3f
	.zero		1


	//   ....[25]....
        /*0a6c*/ 	.word	0x0000f7a0
        /*0a70*/ 	.word	0x00000028
        /*0a74*/ 	.word	0x00000000
        /*0a78*/ 	.short	0x0101
        /*0a7a*/ 	.byte	0x3f
	.zero		1


	//   ....[26]....
        /*0a7c*/ 	.word	0x0000f7e0
        /*0a80*/ 	.word	0x00000026
        /*0a84*/ 	.word	0x000298b0
        /*0a88*/ 	.short	0x010a
        /*0a8a*/ 	.byte	0x3f
	.zero		1


	//   ....[27]....
        /*0a8c*/ 	.word	0x0000fca0
        /*0a90*/ 	.word	0x00000026
        /*0a94*/ 	.word	0x00000000
        /*0a98*/ 	.short	0x0101
        /*0a9a*/ 	.byte	0x3f
	.zero		1


	//   ....[28]....
        /*0a9c*/ 	.word	0x000108b0
        /*0aa0*/ 	.word	0x00000011
        /*0aa4*/ 	.word	0x00029800
        /*0aa8*/ 	.short	0x010a
        /*0aaa*/ 	.byte	0x3f
	.zero		1


	//   ....[29]....
        /*0aac*/ 	.word	0x00010900
        /*0ab0*/ 	.word	0x00000011
        /*0ab4*/ 	.word	0x00029800
        /*0ab8*/ 	.short	0x010a
        /*0aba*/ 	.byte	0x3f
	.zero		1


	//   ....[30]....
        /*0abc*/ 	.word	0x00011390
        /*0ac0*/ 	.word	0x00000011
        /*0ac4*/ 	.word	0x00029800
        /*0ac8*/ 	.short	0x010a
        /*0aca*/ 	.byte	0x3f
	.zero		1


	//   ....[31]....
        /*0acc*/ 	.word	0x000148a0
        /*0ad0*/ 	.word	0x00000011
        /*0ad4*/ 	.word	0x00029800
        /*0ad8*/ 	.short	0x010a
        /*0ada*/ 	.byte	0x3f
	.zero		1


	//   ....[32]....
        /*0adc*/ 	.word	0x000179a0
        /*0ae0*/ 	.word	0x00000003
        /*0ae4*/ 	.word	0x00029830
        /*0ae8*/ 	.short	0x010a
        /*0aea*/ 	.byte	0x3f
	.zero		1


	//   ....[33]....
        /*0aec*/ 	.word	0x00017a10
        /*0af0*/ 	.word	0x00000003
        /*0af4*/ 	.word	0x00029830
        /*0af8*/ 	.short	0x010a
        /*0afa*/ 	.byte	0x3f
	.zero		1


	//   ....[34]....
        /*0afc*/ 	.word	0x00018c60
        /*0b00*/ 	.word	0x00000000
        /*0b04*/ 	.word	0x00000000
        /*0b08*/ 	.short	0x0101
        /*0b0a*/ 	.byte	0x3f
	.zero		1


	//   ....[35]....
        /*0b0c*/ 	.word	0x0001c1b0
        /*0b10*/ 	.word	0x00000015
        /*0b14*/ 	.word	0x00029830
        /*0b18*/ 	.short	0x010a
        /*0b1a*/ 	.byte	0x3f
	.zero		1


	//   ....[36]....
        /*0b1c*/ 	.word	0x0001c200
        /*0b20*/ 	.word	0x00000015
        /*0b24*/ 	.word	0x00029830
        /*0b28*/ 	.short	0x010a
        /*0b2a*/ 	.byte	0x3f
	.zero		1


	//   ....[37]....
        /*0b2c*/ 	.word	0x0001d2c0
        /*0b30*/ 	.word	0x00000015
        /*0b34*/ 	.word	0x00029850
        /*0b38*/ 	.short	0x010a
        /*0b3a*/ 	.byte	0x3f
	.zero		1


	//   ....[38]....
        /*0b3c*/ 	.word	0x0001d300
        /*0b40*/ 	.word	0x00000015
        /*0b44*/ 	.word	0x00029850
        /*0b48*/ 	.short	0x010a
        /*0b4a*/ 	.byte	0x3f
	.zero		1


	//   ....[39]....
        /*0b4c*/ 	.word	0x0001d640
        /*0b50*/ 	.word	0x00000008
        /*0b54*/ 	.word	0x00000000
        /*0b58*/ 	.short	0x0101
        /*0b5a*/ 	.byte	0x3f
	.zero		1


	//   ....[40]....
        /*0b5c*/ 	.word	0x000208d0
        /*0b60*/ 	.word	0x00000000
        /*0b64*/ 	.word	0x00000000
        /*0b68*/ 	.short	0x0101
        /*0b6a*/ 	.byte	0x3f
	.zero		1


	//   ....[41]....
        /*0b6c*/ 	.word	0x00021200
        /*0b70*/ 	.word	0x00000000
        /*0b74*/ 	.word	0x00029830
        /*0b78*/ 	.short	0x010a
        /*0b7a*/ 	.byte	0x3f
	.zero		1


	//   ....[42]....
        /*0b7c*/ 	.word	0x00021250
        /*0b80*/ 	.word	0x00000000
        /*0b84*/ 	.word	0x00029830
        /*0b88*/ 	.short	0x010a
        /*0b8a*/ 	.byte	0x3f
	.zero		1


	//   ....[43]....
        /*0b8c*/ 	.word	0x00022360
        /*0b90*/ 	.word	0x00000003
        /*0b94*/ 	.word	0x00029850
        /*0b98*/ 	.short	0x010a
        /*0b9a*/ 	.byte	0x3f
	.zero		1


	//   ....[44]....
        /*0b9c*/ 	.word	0x000223b0
        /*0ba0*/ 	.word	0x00000003
        /*0ba4*/ 	.word	0x00029850
        /*0ba8*/ 	.short	0x010a
        /*0baa*/ 	.byte	0x3f
	.zero		1


	//   ....[45]....
        /*0bac*/ 	.word	0x00023b90
        /*0bb0*/ 	.word	0x00000006
        /*0bb4*/ 	.word	0x00000000
        /*0bb8*/ 	.short	0x0101
        /*0bba*/ 	.byte	0x3f
	.zero		1


	//   ....[46]....
        /*0bbc*/ 	.word	0x00023d40
        /*0bc0*/ 	.word	0x0000000a
        /*0bc4*/ 	.word	0x00000000
        /*0bc8*/ 	.short	0x0101
        /*0bca*/ 	.byte	0x3f
	.zero		1


	//   ....[47]....
        /*0bcc*/ 	.word	0x000244c0
        /*0bd0*/ 	.word	0x00000000
        /*0bd4*/ 	.word	0x00029830
        /*0bd8*/ 	.short	0x010a
        /*0bda*/ 	.byte	0x3f
	.zero		1


	//   ....[48]....
        /*0bdc*/ 	.word	0x00024510
        /*0be0*/ 	.word	0x00000000
        /*0be4*/ 	.word	0x00029830
        /*0be8*/ 	.short	0x010a
        /*0bea*/ 	.byte	0x3f
	.zero		1


	//   ....[49]....
        /*0bec*/ 	.word	0x00025620
        /*0bf0*/ 	.word	0x00000003
        /*0bf4*/ 	.word	0x00029850
        /*0bf8*/ 	.short	0x010a
        /*0bfa*/ 	.byte	0x3f
	.zero		1


	//   ....[50]....
        /*0bfc*/ 	.word	0x00025660
        /*0c00*/ 	.word	0x00000003
        /*0c04*/ 	.word	0x00029850
        /*0c08*/ 	.short	0x010a
        /*0c0a*/ 	.byte	0x3f
	.zero		1


	//   ....[51]....
        /*0c0c*/ 	.word	0x000259e0
        /*0c10*/ 	.word	0x00000000
        /*0c14*/ 	.word	0x00000000
        /*0c18*/ 	.short	0x0101
        /*0c1a*/ 	.byte	0x3f
	.zero		1


	//   ....[52]....
        /*0c1c*/ 	.word	0x00028c50
        /*0c20*/ 	.word	0x00000005
        /*0c24*/ 	.word	0x00000000
        /*0c28*/ 	.short	0x0101
        /*0c2a*/ 	.byte	0x3f
	.zero		1


	//   ....[53]....
        /*0c2c*/ 	.word	0x000292c0
        /*0c30*/ 	.word	0x0000000f
        /*0c34*/ 	.word	0x00029850
        /*0c38*/ 	.short	0x010a
        /*0c3a*/ 	.byte	0x3f
	.zero		1


	//   ....[54]....
        /*0c3c*/ 	.word	0x00029340
        /*0c40*/ 	.word	0x0000000f
        /*0c44*/ 	.word	0x00029850
        /*0c48*/ 	.short	0x010a
        /*0c4a*/ 	.byte	0x3f
	.zero		1


	//   ....[55]....
        /*0c4c*/ 	.word	0x00029990
        /*0c50*/ 	.word	0x00000000
        /*0c54*/ 	.word	0x00000000
        /*0c58*/ 	.short	0x0101
        /*0c5a*/ 	.byte	0x3f
	.zero		1


	//   ....[56]....
        /*0c5c*/ 	.word	0x0002b2c0
        /*0c60*/ 	.word	0x00000000
        /*0c64*/ 	.word	0x00000000
        /*0c68*/ 	.short	0x0101
        /*0c6a*/ 	.byte	0x3f
	.zero		1


	//   ....[57]....
        /*0c6c*/ 	.word	0x0002dc60
        /*0c70*/ 	.word	0x0000000c
        /*0c74*/ 	.word	0x00029820
        /*0c78*/ 	.short	0x010a
        /*0c7a*/ 	.byte	0x3f
	.zero		1


	//   ....[58]....
        /*0c7c*/ 	.word	0x0002dd30
        /*0c80*/ 	.word	0x00000008
        /*0c84*/ 	.word	0x000298a0
        /*0c88*/ 	.short	0x010a
        /*0c8a*/ 	.byte	0x3f
	.zero		1


	//   ....[59]....
        /*0c8c*/ 	.word	0x0002e150
        /*0c90*/ 	.word	0x00000008
        /*0c94*/ 	.word	0x000298c0
        /*0c98*/ 	.short	0x010a
        /*0c9a*/ 	.byte	0x3f
	.zero		1


	//   ....[60]....
        /*0c9c*/ 	.word	0x0002e550
        /*0ca0*/ 	.word	0x00000008
        /*0ca4*/ 	.word	0x000298a0
        /*0ca8*/ 	.short	0x010a
        /*0caa*/ 	.byte	0x3f
	.zero		1


	//   ....[61]....
        /*0cac*/ 	.word	0x0002e950
        /*0cb0*/ 	.word	0x00000008
        /*0cb4*/ 	.word	0x000298c0
        /*0cb8*/ 	.short	0x010a
        /*0cba*/ 	.byte	0x3f
	.zero		1


	//   ....[62]....
        /*0cbc*/ 	.word	0x0002fdf0
        /*0cc0*/ 	.word	0x00000005
        /*0cc4*/ 	.word	0x00029880
        /*0cc8*/ 	.short	0x010a
        /*0cca*/ 	.byte	0x3f
	.zero		1


	//   ....[63]....
        /*0ccc*/ 	.word	0x0002ffc0
        /*0cd0*/ 	.word	0x00000005
        /*0cd4*/ 	.word	0x00029840
        /*0cd8*/ 	.short	0x010a
        /*0cda*/ 	.byte	0x3f
	.zero		1


	//   ....[64]....
        /*0cdc*/ 	.word	0x00030550
        /*0ce0*/ 	.word	0x00000004
        /*0ce4*/ 	.word	0x00029820
        /*0ce8*/ 	.short	0x010a
        /*0cea*/ 	.byte	0x3f
	.zero		1


	//   ....[65]....
        /*0cec*/ 	.word	0x00030880
        /*0cf0*/ 	.word	0x00000004
        /*0cf4*/ 	.word	0x00029880
        /*0cf8*/ 	.short	0x010a
        /*0cfa*/ 	.byte	0x3f
	.zero		1


	//   ....[66]....
        /*0cfc*/ 	.word	0x00030ae0
        /*0d00*/ 	.word	0x00000004
        /*0d04*/ 	.word	0x00029840
        /*0d08*/ 	.short	0x010a
        /*0d0a*/ 	.byte	0x3f
	.zero		1


	//   ....[67]....
        /*0d0c*/ 	.word	0x00031000
        /*0d10*/ 	.word	0x00000014
        /*0d14*/ 	.word	0x00029870
        /*0d18*/ 	.short	0x010a
        /*0d1a*/ 	.byte	0x3f
	.zero		1


	//   ....[68]....
        /*0d1c*/ 	.word	0x00031070
        /*0d20*/ 	.word	0x00000014
        /*0d24*/ 	.word	0x00029860
        /*0d28*/ 	.short	0x010a
        /*0d2a*/ 	.byte	0x3f
	.zero		1


	//   ....[69]....
        /*0d2c*/ 	.word	0x000315d0
        /*0d30*/ 	.word	0x00000014
        /*0d34*/ 	.word	0x00029850
        /*0d38*/ 	.short	0x0101
        /*0d3a*/ 	.byte	0x3f
	.zero		1


	//   ....[70]....
        /*0d3c*/ 	.word	0x00031630
        /*0d40*/ 	.word	0x00000014
        /*0d44*/ 	.word	0x00000000
        /*0d48*/ 	.short	0x0101
        /*0d4a*/ 	.byte	0x3f
	.zero		1


	//   ....[71]....
        /*0d4c*/ 	.word	0x00031850
        /*0d50*/ 	.word	0x00000011
        /*0d54*/ 	.word	0x00029870
        /*0d58*/ 	.short	0x010a
        /*0d5a*/ 	.byte	0x3f
	.zero		1


	//   ....[72]....
        /*0d5c*/ 	.word	0x000318c0
        /*0d60*/ 	.word	0x00000011
        /*0d64*/ 	.word	0x00029860
        /*0d68*/ 	.short	0x010a
        /*0d6a*/ 	.byte	0x3f
	.zero		1


	//   ....[73]....
        /*0d6c*/ 	.word	0x00031e30
        /*0d70*/ 	.word	0x00000011
        /*0d74*/ 	.word	0x00029850
        /*0d78*/ 	.short	0x0101
        /*0d7a*/ 	.byte	0x3f
	.zero		1


	//   ....[74]....
        /*0d7c*/ 	.word	0x00031ea0
        /*0d80*/ 	.word	0x00000000
        /*0d84*/ 	.word	0x00000000
        /*0d88*/ 	.short	0x0101
        /*0d8a*/ 	.byte	0x3f
	.zero		1


	//   ....[75]....
        /*0d8c*/ 	.word	0x00032cf0
        /*0d90*/ 	.word	0x00000000
        /*0d94*/ 	.word	0x00029820
        /*0d98*/ 	.short	0x010a
        /*0d9a*/ 	.byte	0x3f
	.zero		1


	//   ....[76]....
        /*0d9c*/ 	.word	0x00032ed0
        /*0da0*/ 	.word	0x00000006
        /*0da4*/ 	.word	0x00000000
        /*0da8*/ 	.short	0x010a
        /*0daa*/ 	.byte	0x3f
	.zero		1


	//   ....[77]....
        /*0dac*/ 	.word	0x00032f00
        /*0db0*/ 	.word	0x00000007
        /*0db4*/ 	.word	0x00000000
        /*0db8*/ 	.short	0x010a
        /*0dba*/ 	.byte	0x3f
	.zero		1


	//   ....[78]....
        /*0dbc*/ 	.word	0x00032f50
        /*0dc0*/ 	.word	0x00000004
        /*0dc4*/ 	.word	0x00029860
        /*0dc8*/ 	.short	0x010a
        /*0dca*/ 	.byte	0x3f
	.zero		1


	//   ....[79]....
        /*0dcc*/ 	.word	0x00032fa0
        /*0dd0*/ 	.word	0x00000003
        /*0dd4*/ 	.word	0x00029860
        /*0dd8*/ 	.short	0x010a
        /*0dda*/ 	.byte	0x3f
	.zero		1


	//   ....[80]....
        /*0ddc*/ 	.word	0x00032fe0
        /*0de0*/ 	.word	0x00000004
        /*0de4*/ 	.word	0x00029880
        /*0de8*/ 	.short	0x010a
        /*0dea*/ 	.byte	0x3f
	.zero		1


	//   ....[81]....
        /*0dec*/ 	.word	0x00033000
        /*0df0*/ 	.word	0x00000003
        /*0df4*/ 	.word	0x00029880
        /*0df8*/ 	.short	0x010a
        /*0dfa*/ 	.byte	0x3f
	.zero		1


	//   ....[82]....
        /*0dfc*/ 	.word	0x00033060
        /*0e00*/ 	.word	0x00000026
        /*0e04*/ 	.word	0x00029890
        /*0e08*/ 	.short	0x010a
        /*0e0a*/ 	.byte	0x3f
	.zero		1


	//   ....[83]....
        /*0e0c*/ 	.word	0x000330b0
        /*0e10*/ 	.word	0x00000026
        /*0e14*/ 	.word	0x00029890
        /*0e18*/ 	.short	0x010a
        /*0e1a*/ 	.byte	0x3f
	.zero		1


	//   ....[84]....
        /*0e1c*/ 	.word	0x00033100
        /*0e20*/ 	.word	0x00000026
        /*0e24*/ 	.word	0x00029890
        /*0e28*/ 	.short	0x010a
        /*0e2a*/ 	.byte	0x3f
	.zero		1


	//   ....[85]....
        /*0e2c*/ 	.word	0x00033150
        /*0e30*/ 	.word	0x00000026
        /*0e34*/ 	.word	0x000298b0
        /*0e38*/ 	.short	0x010a
        /*0e3a*/ 	.byte	0x3f
	.zero		1


	//   ....[86]....
        /*0e3c*/ 	.word	0x000334c0
        /*0e40*/ 	.word	0x00000011
        /*0e44*/ 	.word	0x00029800
        /*0e48*/ 	.short	0x010a
        /*0e4a*/ 	.byte	0x3f
	.zero		1


	//   ....[87]....
        /*0e4c*/ 	.word	0x00033780
        /*0e50*/ 	.word	0x00000011
        /*0e54*/ 	.word	0x00029800
        /*0e58*/ 	.short	0x010a
        /*0e5a*/ 	.byte	0x3f
	.zero		1


	//   ....[88]....
        /*0e5c*/ 	.word	0x000337d0
        /*0e60*/ 	.word	0x00000003
        /*0e64*/ 	.word	0x00029830
        /*0e68*/ 	.short	0x010a
        /*0e6a*/ 	.byte	0x3f
	.zero		1


	//   ....[89]....
        /*0e6c*/ 	.word	0x00033820
        /*0e70*/ 	.word	0x00000015
        /*0e74*/ 	.word	0x00029830
        /*0e78*/ 	.short	0x010a
        /*0e7a*/ 	.byte	0x3f
	.zero		1


	//   ....[90]....
        /*0e7c*/ 	.word	0x00033870
        /*0e80*/ 	.word	0x00000015
        /*0e84*/ 	.word	0x00029850
        /*0e88*/ 	.short	0x010a
        /*0e8a*/ 	.byte	0x3f
	.zero		1


	//   ....[91]....
        /*0e8c*/ 	.word	0x000338c0
        /*0e90*/ 	.word	0x00000000
        /*0e94*/ 	.word	0x00029830
        /*0e98*/ 	.short	0x010a
        /*0e9a*/ 	.byte	0x3f
	.zero		1


	//   ....[92]....
        /*0e9c*/ 	.word	0x00033910
        /*0ea0*/ 	.word	0x00000003
        /*0ea4*/ 	.word	0x00029850
        /*0ea8*/ 	.short	0x010a
        /*0eaa*/ 	.byte	0x3f
	.zero		1


	//   ....[93]....
        /*0eac*/ 	.word	0x00033960
        /*0eb0*/ 	.word	0x00000000
        /*0eb4*/ 	.word	0x00029830
        /*0eb8*/ 	.short	0x010a
        /*0eba*/ 	.byte	0x3f
	.zero		1


	//   ....[94]....
        /*0ebc*/ 	.word	0x000339b0
        /*0ec0*/ 	.word	0x00000003
        /*0ec4*/ 	.word	0x00029850
        /*0ec8*/ 	.short	0x010a
        /*0eca*/ 	.byte	0x3f
	.zero		1


	//   ....[95]....
        /*0ecc*/ 	.word	0x00033a00
        /*0ed0*/ 	.word	0x0000000f
        /*0ed4*/ 	.word	0x00029850
        /*0ed8*/ 	.short	0x010a
        /*0eda*/ 	.byte	0x3f
	.zero		1


	//   ....[96]....
        /*0edc*/ 	.word	0x00034b90
        /*0ee0*/ 	.word	0x0000000c
        /*0ee4*/ 	.word	0x00029820
        /*0ee8*/ 	.short	0x010a
        /*0eea*/ 	.byte	0x3f
	.zero		1


	//   ....[97]....
        /*0eec*/ 	.word	0x00034be0
        /*0ef0*/ 	.word	0x00000008
        /*0ef4*/ 	.word	0x000298a0
        /*0ef8*/ 	.short	0x010a
        /*0efa*/ 	.byte	0x3f
	.zero		1


	//   ....[98]....
        /*0efc*/ 	.word	0x00034c30
        /*0f00*/ 	.word	0x00000008
        /*0f04*/ 	.word	0x000298c0
        /*0f08*/ 	.short	0x010a
        /*0f0a*/ 	.byte	0x3f
	.zero		1


	//   ....[99]....
        /*0f0c*/ 	.word	0x00034c80
        /*0f10*/ 	.word	0x00000008
        /*0f14*/ 	.word	0x000298a0
        /*0f18*/ 	.short	0x010a
        /*0f1a*/ 	.byte	0x3f
	.zero		1


	//   ....[100]....
        /*0f1c*/ 	.word	0x00034cd0
        /*0f20*/ 	.word	0x00000008
        /*0f24*/ 	.word	0x000298c0
        /*0f28*/ 	.short	0x010a
        /*0f2a*/ 	.byte	0x3f
	.zero		1


	//   ....[101]....
        /*0f2c*/ 	.word	0x00034e70
        /*0f30*/ 	.word	0x00000005
        /*0f34*/ 	.word	0x00029880
        /*0f38*/ 	.short	0x010a
        /*0f3a*/ 	.byte	0x3f
	.zero		1


	//   ....[102]....
        /*0f3c*/ 	.word	0x00034ec0
        /*0f40*/ 	.word	0x00000005
        /*0f44*/ 	.word	0x00029840
        /*0f48*/ 	.short	0x010a
        /*0f4a*/ 	.byte	0x3f
	.zero		1


	//   ....[103]....
        /*0f4c*/ 	.word	0x00034f40
        /*0f50*/ 	.word	0x00000004
        /*0f54*/ 	.word	0x00029820
        /*0f58*/ 	.short	0x010a
        /*0f5a*/ 	.byte	0x3f
	.zero		1


	//   ....[104]....
        /*0f5c*/ 	.word	0x00034f90
        /*0f60*/ 	.word	0x00000004
        /*0f64*/ 	.word	0x00029880
        /*0f68*/ 	.short	0x010a
        /*0f6a*/ 	.byte	0x3f
	.zero		1


	//   ....[105]....
        /*0f6c*/ 	.word	0x00034fe0
        /*0f70*/ 	.word	0x00000004
        /*0f74*/ 	.word	0x00029840
        /*0f78*/ 	.short	0x010a
        /*0f7a*/ 	.byte	0x3f
	.zero		1


	//   ....[106]....
        /*0f7c*/ 	.word	0x00035030
        /*0f80*/ 	.word	0x00000014
        /*0f84*/ 	.word	0x00029870
        /*0f88*/ 	.short	0x010a
        /*0f8a*/ 	.byte	0x3f
	.zero		1


	//   ....[107]....
        /*0f8c*/ 	.word	0x00035080
        /*0f90*/ 	.word	0x00000014
        /*0f94*/ 	.word	0x00029860
        /*0f98*/ 	.short	0x010a
        /*0f9a*/ 	.byte	0x3f
	.zero		1


	//   ....[108]....
        /*0f9c*/ 	.word	0x000350d0
        /*0fa0*/ 	.word	0x00000011
        /*0fa4*/ 	.word	0x00029870
        /*0fa8*/ 	.short	0x010a
        /*0faa*/ 	.byte	0x3f
	.zero		1


	//   ....[109]....
        /*0fac*/ 	.word	0x00035120
        /*0fb0*/ 	.word	0x00000011
        /*0fb4*/ 	.word	0x00029860
        /*0fb8*/ 	.short	0x010a
        /*0fba*/ 	.byte	0x3f
	.zero		1


	//   ....[110]....
        /*0fbc*/ 	.word	0x00035ad0
        /*0fc0*/ 	.word	0x00000000
        /*0fc4*/ 	.word	0x00029820
        /*0fc8*/ 	.short	0x010a
        /*0fca*/ 	.byte	0x3f
	.zero		1


	//   ....[111]....
        /*0fcc*/ 	.word	0x00035c70
        /*0fd0*/ 	.word	0x00000006
        /*0fd4*/ 	.word	0x00000000
        /*0fd8*/ 	.short	0x010a
        /*0fda*/ 	.byte	0x3f
	.zero		1


	//   ....[112]....
        /*0fdc*/ 	.word	0x00035cc0
        /*0fe0*/ 	.word	0x00000007
        /*0fe4*/ 	.word	0x00000000
        /*0fe8*/ 	.short	0x010a
        /*0fea*/ 	.byte	0x3f
	.zero		1


	//   ....[113]....
        /*0fec*/ 	.word	0x00035d10
        /*0ff0*/ 	.word	0x00000004
        /*0ff4*/ 	.word	0x00029860
        /*0ff8*/ 	.short	0x010a
        /*0ffa*/ 	.byte	0x3f
	.zero		1


	//   ....[114]....
        /*0ffc*/ 	.word	0x00035d60
        /*1000*/ 	.word	0x00000003
        /*1004*/ 	.word	0x00029860
        /*1008*/ 	.short	0x010a
        /*100a*/ 	.byte	0x3f
	.zero		1


	//   ....[115]....
        /*100c*/ 	.word	0x00035db0
        /*1010*/ 	.word	0x00000004
        /*1014*/ 	.word	0x00029880
        /*1018*/ 	.short	0x010a
        /*101a*/ 	.byte	0x3f
	.zero		1


	//----- nvinfo : EIATTR_NUM_MBARRIERS
	.align		4
.L_274:
        /*101c*/ 	.byte	0x03, 0x38
        /*101e*/ 	.short	0x0016


	//----- nvinfo : EIATTR_EXIT_INSTR_OFFSETS
	.align		4
        /*1020*/ 	.byte	0x04, 0x1c
        /*1022*/ 	.short	(.L_276 - .L_275)


	//   ....[0]....
.L_275:
        /*1024*/ 	.word	0x00033050


	//----- nvinfo : EIATTR_MAX_THREADS
	.align		4
.L_276:
        /*1028*/ 	.byte	0x04, 0x05
        /*102a*/ 	.short	(.L_278 - .L_277)
.L_277:
        /*102c*/ 	.word	0x00000180
        /*1030*/ 	.word	0x00000001
        /*1034*/ 	.word	0x00000001


	//----- nvinfo : EIATTR_CRS_STACK_SIZE
	.align		4
.L_278:
        /*1038*/ 	.byte	0x04, 0x1e
        /*103a*/ 	.short	(.L_280 - .L_279)
.L_279:
        /*103c*/ 	.word	0x00000000


	//----- nvinfo : EIATTR_CBANK_PARAM_SIZE
	.align		4
.L_280:
        /*1040*/ 	.byte	0x03, 0x19
        /*1042*/ 	.short	0x0a70


	//----- nvinfo : EIATTR_PARAM_CBANK
	.align		4
        /*1044*/ 	.byte	0x04, 0x0a
        /*1046*/ 	.short	(.L_282 - .L_281)
	.align		4
.L_281:
        /*1048*/ 	.word	index@(.nv.constant0._ZN7cutlass13device_kernelIN5flash11enable_sm90INS1_16FlashAttnFwdSm90INS1_25CollectiveMainloopFwdSm90ILi2EN4cute5tupleIJNS5_1CILi1EEES8_S8_EEENS6_IJNS7_ILi128EEENS7_ILi160EEENS7_ILi192EEEEEELi128ENS_12float_e4m3_tEfNS_4arch4Sm90ELb0ELb1ELb0ELb1ELb0ELb1ELb0ELb1ELb1ELb0ELb0ELb0EEENS1_21CollectiveEpilogueFwdINS6_IJSA_SA_SB_EEES9_NS_10bfloat16_tESG_Li256ELb1ELb0ELb0ELb1EEENS1_36VarlenDynamicPersistentTileSchedulerILi128ELi160ELi256ELi128ELb0ELb0ELb1ELb1ELb0ELb1EEEEEEEEEvNT_6ParamsE)
        /*104c*/ 	.short	0x0210
        /*104e*/ 	.short	0x0a70


	//----- nvinfo : EIATTR_SW_WAR
	.align		4
.L_282:
        /*1050*/ 	.byte	0x04, 0x36
        /*1052*/ 	.short	(.L_284 - .L_283)
.L_283:
        /*1054*/ 	.word	0x00000008
.L_284:


//--------------------- .nv.info._ZN7cutlass13device_kernelIN5flash11enable_sm90INS1_16FlashAttnFwdSm90INS1_25CollectiveMainloopFwdSm90ILi2EN4cute5tupleIJNS5_1CILi1EEES8_S8_EEENS6_IJNS7_ILi128EEENS7_ILi160EEENS7_ILi192EEEEEELi128ENS_12float_e4m3_tEfNS_4arch4Sm90ELb1ELb0ELb0ELb0ELb0ELb0ELb0ELb1ELb1ELb0ELb0ELb0EEENS1_21CollectiveEpilogueFwdINS6_IJSA_SA_SB_EEES9_NS_10bfloat16_tESG_Li256ELb0ELb0ELb0ELb1EEENS1_30DynamicPersistentTileSchedulerILi256ELi128ELb0ELb0ELb1EEEEEEEEEvNT_6ParamsE --------------------------
	.section	.nv.info._ZN7cutlass13device_kernelIN5flash11enable_sm90INS1_16FlashAttnFwdSm90INS1_25CollectiveMainloopFwdSm90ILi2EN4cute5tupleIJNS5_1CILi1EEES8_S8_EEENS6_IJNS7_ILi128EEENS7_ILi160EEENS7_ILi192EEEEEELi128ENS_12float_e4m3_tEfNS_4arch4Sm90ELb1ELb0ELb0ELb0ELb0ELb0ELb0ELb1ELb1ELb0ELb0ELb0EEENS1_21CollectiveEpilogueFwdINS6_IJSA_SA_SB_EEES9_NS_10bfloat16_tESG_Li256ELb0ELb0ELb0ELb1EEENS1_30DynamicPersistentTileSchedulerILi256ELi128ELb0ELb0ELb1EEEEEEEEEvNT_6ParamsE,"",@"SHT_CUDA_INFO"
	.sectionflags	@""
	.align	4


	//----- nvinfo : EIATTR_CUDA_API_VERSION
	.align		4
        /*0000*/ 	.byte	0x04, 0x37
        /*0002*/ 	.short	(.L_286 - .L_285)
.L_285:
        /*0004*/ 	.word	0x00000082


	//----- nvinfo : EIATTR_KPARAM_INFO
	.align		4
.L_286:
        /*0008*/ 	.byte	0x04, 0x17
        /*000a*/ 	.short	(.L_288 - .L_287)
.L_287:
        /*000c*/ 	.word	0x00000000
        /*0010*/ 	.short	0x0000
        /*0012*/ 	.short	0x0070
        /*0014*/ 	.byte	0x00, 0xf0, 0x01, 0x2e


	//----- nvinfo : EIATTR_SPARSE_MMA_MASK
	.align		4
.L_288:
        /*0018*/ 	.byte	0x03, 0x50
        /*001a*/ 	.short	0x0000


	//----- nvinfo : EIATTR_MAXREG_COUNT
	.align		4
        /*001c*/ 	.byte	0x03, 0x1b
        /*001e*/ 	.short	0x00a8


	//----- nvinfo : EIATTR_NUM_BARRIERS
	.align		4
        /*0020*/ 	.byte	0x02, 0x4c
        /*0022*/ 	.byte	0x10
	.zero		1


	//----- nvinfo : EIATTR_EXTERNS
	.align		4
        /*0024*/ 	.byte	0x04, 0x0f
        /*0026*/ 	.short	(.L_290 - .L_289)


	//   ....[0]....
	.align		4
.L_289:
        /*0028*/ 	.word	index@(__assertfail)


	//----- nvinfo : EIATTR_ANNOTATIONS
	.align		4
.L_290:
        /*002c*/ 	.byte	0x04, 0x55
        /*002e*/ 	.short	(.L_292 - .L_291)


	//   ....[0]....
.L_291:
        /* <DEDUP_REMOVED lines=33> */


	//----- nvinfo : EIATTR_MERCURY_ISA_VERSION
	.align		4
.L_292:
        /*0230*/ 	.byte	0x03, 0x5f
        /*0232*/ 	.short	0x0101


	//----- nvinfo : EIATTR_INT_WARP_WIDE_INSTR_OFFSETS
	.align		4
        /*0234*/ 	.byte	0x04, 0x31
        /*0236*/ 	.short	(.L_294 - .L_293)


	//   ....[0]....
.L_293:
        /*0238*/ 	.word	0x00000190


	//   ....[1]....
        /*023c*/ 	.word	0x000001c0


	//   ....[2]....
        /*0240*/ 	.word	0x000001d0


	//   ....[3]....
        /*0244*/ 	.word	0x0000e0b0


	//   ....[4]....
        /*0248*/ 	.word	0x0000e140


	//   ....[5]....
        /*024c*/ 	.word	0x0000e820


	//   ....[6]....
        /*0250*/ 	.word	0x000102d0


	//   ....[7]....
        /*0254*/ 	.word	0x00010360


	//----- nvinfo : EIATTR_COOP_GROUP_MASK_REGIDS
	.align		4
.L_294:
        /*0258*/ 	.byte	0x04, 0x29
        /*025a*/ 	.short	(.L_296 - .L_295)


	//   ....[0]....
.L_295:
        /*025c*/ 	.word	0xffffffff


	//   ....[1]....
        /*0260*/ 	.word	0xffffffff


	//   ....[2]....
        /*0264*/ 	.word	0xffffffff


	//   ....[3]....
        /*0268*/ 	.word	0xffffffff


	//   ....[4]....
        /*026c*/ 	.word	0xffffffff


	//   ....[5]....
        /*0270*/ 	.word	0xffffffff


	//   ....[6]....
        /*0274*/ 	.word	0xffffffff


	//   ....[7]....
        /*0278*/ 	.word	0xffffffff


	//   ....[8]....
        /*027c*/ 	.word	0xffffffff


	//   ....[9]....
        /*0280*/ 	.word	0xffffffff


	//   ....[10]....
        /*0284*/ 	.word	0xffffffff


	//   ....[11]....
        /*0288*/ 	.word	0xffffffff


	//   ....[12]....
        /*028c*/ 	.word	0xffffffff


	//   ....[13]....
        /*0290*/ 	.word	0xffffffff


	//   ....[14]....
        /*0294*/ 	.word	0xffffffff


	//   ....[15]....
        /*0298*/ 	.word	0xffffffff


	//   ....[16]....
        /*029c*/ 	.word	0xffffffff


	//   ....[17]....
        /*02a0*/ 	.word	0xffffffff


	//   ....[18]....
        /*02a4*/ 	.word	0xffffffff


	//   ....[19]....
        /*02a8*/ 	.word	0xffffffff


	//   ....[20]....
        /*02ac*/ 	.word	0xffffffff


	//   ....[21]....
        /*02b0*/ 	.word	0xffffffff


	//   ....[22]....
        /*02b4*/ 	.word	0xffffffff


	//   ....[23]....
        /*02b8*/ 	.word	0xffffffff


	//   ....[24]....
        /*02bc*/ 	.word	0xffffffff


	//   ....[25]....
        /*02c0*/ 	.word	0xffffffff


	//   ....[26]....
        /*02c4*/ 	.word	0xffffffff


	//   ....[27]....
        /*02c8*/ 	.word	0xffffffff


	//   ....[28]....
        /*02cc*/ 	.word	0xffffffff


	//   ....[29]....
        /*02d0*/ 	.word	0xffffffff


	//   ....[30]....
        /*02d4*/ 	.word	0xffffffff


	//   ....[31]....
        /*02d8*/ 	.word	0xffffffff


	//   ....[32]....
        /*02dc*/ 	.word	0xffffffff


	//   ....[33]....
        /*02e0*/ 	.word	0xffffffff


	//   ....[34]....
        /*02e4*/ 	.word	0xffffffff


	//   ....[35]....
        /*02e8*/ 	.word	0xffffffff


	//   ....[36]....
        /*02ec*/ 	.word	0xffffffff


	//   ....[37]....
        /*02f0*/ 	.word	0xffffffff


	//   ....[38]....
        /*02f4*/ 	.word	0xffffffff


	//   ....[39]....
        /*02f8*/ 	.word	0xffffffff


	//   ....[40]....
        /*02fc*/ 	.word	0xffffffff


	//   ....[41]....
        /*0300*/ 	.word	0xffffffff


	//   ....[42]....
        /*0304*/ 	.word	0xffffffff


	//   ....[43]....
        /*0308*/ 	.word	0xffffffff


	//   ....[44]....
        /*030c*/ 	.word	0xffffffff


	//   ....[45]....
        /*0310*/ 	.word	0xffffffff


	//   ....[46]....
        /*0314*/ 	.word	0xffffffff


	//   ....[47]....
        /*0318*/ 	.word	0xffffffff


	//   ....[48]....
        /*031c*/ 	.word	0xffffffff


	//   ....[49]....
        /*0320*/ 	.word	0xffffffff


	//   ....[50]....
        /*0324*/ 	.word	0xffffffff


	//   ....[51]....
        /*0328*/ 	.word	0xffffffff


	//   ....[52]....
        /*032c*/ 	.word	0xffffffff


	//   ....[53]....
        /*0330*/ 	.word	0xffffffff


	//   ....[54]....
        /*0334*/ 	.word	0xffffffff


	//   ....[55]....
        /*0338*/ 	.word	0xffffffff


	//   ....[56]....
        /*033c*/ 	.word	0xffffffff


	//   ....[57]....
        /*0340*/ 	.word	0xffffffff


	//   ....[58]....
        /*0344*/ 	.word	0xffffffff


	//   ....[59]....
        /*0348*/ 	.word	0xffffffff


	//   ....[60]....
        /*034c*/ 	.word	0xffffffff


	//   ....[61]....
        /*0350*/ 	.word	0x0500000f


	//   ....[62]....
        /*0354*/ 	.word	0x0500000f


	//----- nvinfo : EIATTR_COOP_GROUP_INSTR_OFFSETS
	.align		4
.L_296:
        /*0358*/ 	.byte	0x04, 0x28
        /*035a*/ 	.short	(.L_298 - .L_297)


	//   ....[0]....
.L_297:
        /*035c*/ 	.word	0x00000070


	//   ....[1]....
        /*0360*/ 	.word	0x000001a0


	//   ....[2]....
        /*0364*/ 	.word	0x000001f0


	//   ....[3]....
        /*0368*/ 	.word	0x000003e0


	//   ....[4]....
        /*036c*/ 	.word	0x00000540


	//   ....[5]....
        /*0370*/ 	.word	0x00000660


	//   ....[6]....
        /*0374*/ 	.word	0x000007c0


	//   ....[7]....
        /*0378*/ 	.word	0x000017d0


	//   ....[8]....
        /*037c*/ 	.word	0x000030a0


	//   ....[9]....
        /*0380*/ 	.word	0x000030c0


	//   ....[10]....
        /*0384*/ 	.word	0x00003d10


	//   ....[11]....
        /*0388*/ 	.word	0x00003d90


	//   ....[12]....
        /*038c*/ 	.word	0x000067f0


	//   ....[13]....
        /*0390*/ 	.word	0x000068b0


	//   ....[14]....
        /*0394*/ 	.word	0x00007440


	//   ....[15]....
        /*0398*/ 	.word	0x000074b0


	//   ....[16]....
        /*039c*/ 	.word	0x00009c00


	//   ....[17]....
        /*03a0*/ 	.word	0x00009c60


	//   ....[18]....
        /*03a4*/ 	.word	0x00009c90


	//   ....[19]....
        /*03a8*/ 	.word	0x00009cb0


	//   ....[20]....
        /*03ac*/ 	.word	0x0000b8e0


	//   ....[21]....
        /*03b0*/ 	.word	0x0000b8f0


	//   ....[22]....
        /*03b4*/ 	.word	0x0000b970


	//   ....[23]....
        /*03b8*/ 	.word	0x0000b980


	//   ....[24]....
        /*03bc*/ 	.word	0x0000c970


	//   ....[25]....
        /*03c0*/ 	.word	0x0000c980


	//   ....[26]....
        /*03c4*/ 	.word	0x0000c990


	//   ....[27]....
        /*03c8*/ 	.word	0x0000c9a0


	//   ....[28]....
        /*03cc*/ 	.word	0x0000c9b0


	//   ....[29]....
        /*03d0*/ 	.word	0x0000c9c0


	//   ....[30]....
        /*03d4*/ 	.word	0x0000c9d0


	//   ....[31]....
        /*03d8*/ 	.word	0x0000c9e0


	//   ....[32]....
        /*03dc*/ 	.word	0x0000ca10


	//   ....[33]....
        /*03e0*/ 	.word	0x0000ca20


	//   ....[34]....
        /*03e4*/ 	.word	0x0000caa0


	//   ....[35]....
        /*03e8*/ 	.word	0x0000cab0


	//   ....[36]....
        /*03ec*/ 	.word	0x0000cae0


	//   ....[37]....
        /*03f0*/ 	.word	0x0000caf0


	//   ....[38]....
        /*03f4*/ 	.word	0x0000cb00


	//   ....[39]....
        /*03f8*/ 	.word	0x0000cb10


	//   ....[40]....
        /*03fc*/ 	.word	0x0000cb20


	//   ....[41]....
        /*0400*/ 	.word	0x0000cb50


	//   ....[42]....
        /*0404*/ 	.word	0x0000cb70


	//   ....[43]....
        /*0408*/ 	.word	0x0000cb80


	//   ....[44]....
        /*040c*/ 	.word	0x0000cb90


	//   ....[45]....
        /*0410*/ 	.word	0x0000cba0


	//   ....[46]....
        /*0414*/ 	.word	0x0000cbd0


	//   ....[47]....
        /*0418*/ 	.word	0x0000cc00


	//   ....[48]....
        /*041c*/ 	.word	0x0000cc20


	//   ....[49]....
        /*0420*/ 	.word	0x0000cc30


	//   ....[50]....
        /*0424*/ 	.word	0x0000cc40


	//   ....[51]....
        /*0428*/ 	.word	0x0000cc50


	//   ....[52]....
        /*042c*/ 	.word	0x0000cc60


	//   ....[53]....
        /*0430*/ 	.word	0x0000cc80


	//   ....[54]....
        /*0434*/ 	.word	0x0000cc90


	//   ....[55]....
        /*0438*/ 	.word	0x0000ccb0


	//   ....[56]....
        /*043c*/ 	.word	0x0000ce90


	//   ....[57]....
        /*0440*/ 	.word	0x0000d950


	//   ....[58]....
        /*0444*/ 	.word	0x0000e960


	//   ....[59]....
        /*0448*/ 	.word	0x00010c20


	//   ....[60]....
        /*044c*/ 	.word	0x00010dc0


	//   ....[61]....
        /*0450*/ 	.word	0x000113c0


	//   ....[62]....
        /*0454*/ 	.word	0x00011850


	//----- nvinfo : EIATTR_REG_RECONFIG
	.align		4
.L_298:
        /*0458*/ 	.byte	0x01, 0x54
	.zero		2


	//----- nvinfo : EIATTR_SYSCALL_OFFSETS
	.align		4
        /*045c*/ 	.byte	0x04, 0x46
        /*045e*/ 	.short	(.L_300 - .L_299)


	//   ....[0]....
.L_299:
        /*0460*/ 	.word	0x00001980


	//   ....[1]....
        /*0464*/ 	.word	0x0000e2e0


	//   ....[2]....
        /*0468*/ 	.word	0x0000e420


	//   ....[3]....
        /*046c*/ 	.word	0x0000e560


	//   ....[4]....
        /*0470*/ 	.word	0x0000e680


	//----- nvinfo : EIATTR_MBARRIER_INSTR_OFFSETS
	.align		4
.L_300:
        /*0474*/ 	.byte	0x04, 0x39
        /*0476*/ 	.short	(.L_302 - .L_301)


	//   ....[0]....
.L_301:
        /*0478*/ 	.word	0x00000290
        /*047c*/ 	.word	0x000000ff
        /*0480*/ 	.word	0x00029800
        /*0484*/ 	.short	0x0100
        /*0486*/ 	.byte	0x06
	.zero		1


	//   ....[1]....
        /*0488*/ 	.word	0x000002a0
        /*048c*/ 	.word	0x000000ff
        /*0490*/ 	.word	0x00029820
        /*0494*/ 	.short	0x0100
        /*0496*/ 	.byte	0x06
	.zero		1


	//   ....[2]....
        /*0498*/ 	.word	0x00000390
        /*049c*/ 	.word	0x000000ff
        /*04a0*/ 	.word	0x00029830
        /*04a4*/ 	.short	0x0100
        /*04a6*/ 	.byte	0x08
	.zero		1


	//   ....[3]....
        /*04a8*/ 	.word	0x000003a0
        /*04ac*/ 	.word	0x000000ff
        /*04b0*/ 	.word	0x00029840
        /*04b4*/ 	.short	0x0100
        /*04b6*/ 	.byte	0x08
	.zero		1


	//   ....[4]....
        /*04b8*/ 	.word	0x000003b0
        /*04bc*/ 	.word	0x000000ff
        /*04c0*/ 	.word	0x00029838
        /*04c4*/ 	.short	0x0100
        /*04c6*/ 	.byte	0x08
	.zero		1


	//   ....[5]....
        /*04c8*/ 	.word	0x000003c0
        /*04cc*/ 	.word	0x000000ff
        /*04d0*/ 	.word	0x00029848
        /*04d4*/ 	.short	0x0100
        /*04d6*/ 	.byte	0x08
	.zero		1


	//   ....[6]....
        /*04d8*/ 	.word	0x000004f0
        /*04dc*/ 	.word	0x000000ff
        /*04e0*/ 	.word	0x00029850
        /*04e4*/ 	.short	0x0100
        /*04e6*/ 	.byte	0x08
	.zero		1


	//   ....[7]....
        /*04e8*/ 	.word	0x00000500
        /*04ec*/ 	.word	0x000000ff
        /*04f0*/ 	.word	0x00029860
        /*04f4*/ 	.short	0x0100
        /*04f6*/ 	.byte	0x08
	.zero		1


	//   ....[8]....
        /*04f8*/ 	.word	0x00000510
        /*04fc*/ 	.word	0x000000ff
        /*0500*/ 	.word	0x00029858
        /*0504*/ 	.short	0x0100
        /*0506*/ 	.byte	0x08
	.zero		1


	//   ....[9]....
        /*0508*/ 	.word	0x00000520
        /*050c*/ 	.word	0x000000ff
        /*0510*/ 	.word	0x00029868
        /*0514*/ 	.short	0x0100
        /*0516*/ 	.byte	0x08
	.zero		1


	//   ....[10]....
        /*0518*/ 	.word	0x00000610
        /*051c*/ 	.word	0x000000ff
        /*0520*/ 	.word	0x00029870
        /*0524*/ 	.short	0x0100
        /*0526*/ 	.byte	0x06
	.zero		1


	//   ....[11]....
        /*0528*/ 	.word	0x00000620
        /*052c*/ 	.word	0x000000ff
        /*0530*/ 	.word	0x00029880
        /*0534*/ 	.short	0x0100
        /*0536*/ 	.byte	0x06
	.zero		1


	//   ....[12]....
        /*0538*/ 	.word	0x00000630
        /*053c*/ 	.word	0x000000ff
        /*0540*/ 	.word	0x00029878
        /*0544*/ 	.short	0x0100
        /*0546*/ 	.byte	0x06
	.zero		1


	//   ....[13]....
        /*0548*/ 	.word	0x00000640
        /*054c*/ 	.word	0x000000ff
        /*0550*/ 	.word	0x00029888
        /*0554*/ 	.short	0x0100
        /*0556*/ 	.byte	0x06
	.zero		1


	//   ....[14]....
        /*0558*/ 	.word	0x00000770
        /*055c*/ 	.word	0x000000ff
        /*0560*/ 	.word	0x00029890
        /*0564*/ 	.short	0x0100
        /*0566*/ 	.byte	0x08
	.zero		1


	//   ....[15]....
        /*0568*/ 	.word	0x00000780
        /*056c*/ 	.word	0x000000ff
        /*0570*/ 	.word	0x000298a0
        /*0574*/ 	.short	0x0100
        /*0576*/ 	.byte	0x08
	.zero		1


	//   ....[16]....
        /*0578*/ 	.word	0x00000790
        /*057c*/ 	.word	0x000000ff
        /*0580*/ 	.word	0x00029898
        /*0584*/ 	.short	0x0100
        /*0586*/ 	.byte	0x08
	.zero		1


	//   ....[17]....
        /*0588*/ 	.word	0x000007a0
        /*058c*/ 	.word	0x000000ff
        /*0590*/ 	.word	0x000298a8
        /*0594*/ 	.short	0x0100
        /*0596*/ 	.byte	0x08
	.zero		1


	//   ....[18]....
        /*0598*/ 	.word	0x000008d0
        /*059c*/ 	.word	0x000000ff
        /*05a0*/ 	.word	0x000298b0
        /*05a4*/ 	.short	0x0100
        /*05a6*/ 	.byte	0x08
	.zero		1


	//   ....[19]....
        /*05a8*/ 	.word	0x000008e0
        /*05ac*/ 	.word	0x000000ff
        /*05b0*/ 	.word	0x000298c0
        /*05b4*/ 	.short	0x0100
        /*05b6*/ 	.byte	0x08
	.zero		1


	//   ....[20]....
        /*05b8*/ 	.word	0x000008f0
        /*05bc*/ 	.word	0x000000ff
        /*05c0*/ 	.word	0x000298b8
        /*05c4*/ 	.short	0x0100
        /*05c6*/ 	.byte	0x08
	.zero		1


	//   ....[21]....
        /*05c8*/ 	.word	0x00000900
        /*05cc*/ 	.word	0x000000ff
        /*05d0*/ 	.word	0x000298c8
        /*05d4*/ 	.short	0x0100
        /*05d6*/ 	.byte	0x08
	.zero		1


	//   ....[22]....
        /*05d8*/ 	.word	0x00001a00
        /*05dc*/ 	.word	0x000000ff
        /*05e0*/ 	.word	0x00029800
        /*05e4*/ 	.short	0x010a
        /*05e6*/ 	.byte	0x26
	.zero		1


	//   ....[23]....
        /*05e8*/ 	.word	0x00001a80
        /*05ec*/ 	.word	0x00000002
        /*05f0*/ 	.word	0x00029830
        /*05f4*/ 	.short	0x010a
        /*05f6*/ 	.byte	0x3f
	.zero		1


	//   ....[24]....
        /*05f8*/ 	.word	0x00001af0
        /*05fc*/ 	.word	0x00000002
        /*0600*/ 	.word	0x00029830
        /*0604*/ 	.short	0x010a
        /*0606*/ 	.byte	0x3f
	.zero		1


	//   ....[25]....
        /*0608*/ 	.word	0x00002f40
        /*060c*/ 	.word	0x00000002
        /*0610*/ 	.word	0x00000000
        /*0614*/ 	.short	0x0101
        /*0616*/ 	.byte	0x3f
	.zero		1


	//   ....[26]....
        /*0618*/ 	.word	0x00005190
        /*061c*/ 	.word	0x000000ff
        /*0620*/ 	.word	0x00029830
        /*0624*/ 	.short	0x010a
        /*0626*/ 	.byte	0x05
	.zero		1


	//   ....[27]....
        /*0628*/ 	.word	0x000051d0
        /*062c*/ 	.word	0x000000ff
        /*0630*/ 	.word	0x00029830
        /*0634*/ 	.short	0x010a
        /*0636*/ 	.byte	0x05
	.zero		1


	//   ....[28]....
        /*0638*/ 	.word	0x00005e10
        /*063c*/ 	.word	0x000000ff
        /*0640*/ 	.word	0x00029850
        /*0644*/ 	.short	0x010a
        /*0646*/ 	.byte	0x05
	.zero		1


	//   ....[29]....
        /*0648*/ 	.word	0x00005e50
        /*064c*/ 	.word	0x000000ff
        /*0650*/ 	.word	0x00029850
        /*0654*/ 	.short	0x010a
        /*0656*/ 	.byte	0x05
	.zero		1


	//   ....[30]....
        /*0658*/ 	.word	0x00007e70
        /*065c*/ 	.word	0x00000002
        /*0660*/ 	.word	0x00000000
        /*0664*/ 	.short	0x0101
        /*0666*/ 	.byte	0x3f
	.zero		1


	//   ....[31]....
        /*0668*/ 	.word	0x00008270
        /*066c*/ 	.word	0x000000ff
        /*0670*/ 	.word	0x00000000
        /*0674*/ 	.short	0x0101
        /*0676*/ 	.byte	0x05
	.zero		1


	//   ....[32]....
        /*0678*/ 	.word	0x00008990
        /*067c*/ 	.word	0x000000ff
        /*0680*/ 	.word	0x00029830
        /*0684*/ 	.short	0x010a
        /*0686*/ 	.byte	0x05
	.zero		1


	//   ....[33]....
        /*0688*/ 	.word	0x000089d0
        /*068c*/ 	.word	0x000000ff
        /*0690*/ 	.word	0x00029830
        /*0694*/ 	.short	0x010a
        /*0696*/ 	.byte	0x05
	.zero		1


	//   ....[34]....
        /*0698*/ 	.word	0x000095e0
        /*069c*/ 	.word	0x000000ff
        /*06a0*/ 	.word	0x00029850
        /*06a4*/ 	.short	0x010a
        /*06a6*/ 	.byte	0x05
	.zero		1


	//   ....[35]....
        /*06a8*/ 	.word	0x00009620
        /*06ac*/ 	.word	0x000000ff
        /*06b0*/ 	.word	0x00029850
        /*06b4*/ 	.short	0x010a
        /*06b6*/ 	.byte	0x05
	.zero		1


	//   ....[36]....
        /*06b8*/ 	.word	0x0000ac30
        /*06bc*/ 	.word	0x00000002
        /*06c0*/ 	.word	0x00000000
        /*06c4*/ 	.short	0x0101
        /*06c6*/ 	.byte	0x3f
	.zero		1


	//   ....[37]....
        /*06c8*/ 	.word	0x0000af10
        /*06cc*/ 	.word	0x000000ff
        /*06d0*/ 	.word	0x00000000
        /*06d4*/ 	.short	0x0101
        /*06d6*/ 	.byte	0x05
	.zero		1


	//   ....[38]....
        /*06d8*/ 	.word	0x0000b590
        /*06dc*/ 	.word	0x000000ff
        /*06e0*/ 	.word	0x00029850
        /*06e4*/ 	.short	0x010a
        /*06e6*/ 	.byte	0x09
	.zero		1


	//   ....[39]....
        /*06e8*/ 	.word	0x0000b5d0
        /*06ec*/ 	.word	0x000000ff
        /*06f0*/ 	.word	0x00029850
        /*06f4*/ 	.short	0x010a
        /*06f6*/ 	.byte	0x09
	.zero		1


	//   ....[40]....
        /*06f8*/ 	.word	0x0000bd50
        /*06fc*/ 	.word	0x000000ff
        /*0700*/ 	.word	0x00000000
        /*0704*/ 	.short	0x0101
        /*0706*/ 	.byte	0x04
	.zero		1


	//   ....[41]....
        /*0708*/ 	.word	0x0000d030
        /*070c*/ 	.word	0x000000ff
        /*0710*/ 	.word	0x00000000
        /*0714*/ 	.short	0x0101
        /*0716*/ 	.byte	0x05
	.zero		1


	//   ....[42]....
        /*0718*/ 	.word	0x0000eb80
        /*071c*/ 	.word	0x00000005
        /*0720*/ 	.word	0x00029880
        /*0724*/ 	.short	0x010a
        /*0726*/ 	.byte	0x3f
	.zero		1


	//   ....[43]....
        /*0728*/ 	.word	0x0000ed30
        /*072c*/ 	.word	0x00000005
        /*0730*/ 	.word	0x00029840
        /*0734*/ 	.short	0x010a
        /*0736*/ 	.byte	0x3f
	.zero		1


	//   ....[44]....
        /*0738*/ 	.word	0x0000f200
        /*073c*/ 	.word	0x000000ff
        /*0740*/ 	.word	0x00029820
        /*0744*/ 	.short	0x010a
        /*0746*/ 	.byte	0x28
	.zero		1


	//   ....[45]....
        /*0748*/ 	.word	0x0000f500
        /*074c*/ 	.word	0x00000004
        /*0750*/ 	.word	0x00029880
        /*0754*/ 	.short	0x010a
        /*0756*/ 	.byte	0x3f
	.zero		1


	//   ....[46]....
        /*0758*/ 	.word	0x0000f750
        /*075c*/ 	.word	0x00000004
        /*0760*/ 	.word	0x00029840
        /*0764*/ 	.short	0x010a
        /*0766*/ 	.byte	0x3f
	.zero		1


	//   ....[47]....
        /*0768*/ 	.word	0x0000fc60
        /*076c*/ 	.word	0x00000003
        /*0770*/ 	.word	0x00029870
        /*0774*/ 	.short	0x010a
        /*0776*/ 	.byte	0x3f
	.zero		1


	//   ....[48]....
        /*0778*/ 	.word	0x0000fcd0
        /*077c*/ 	.word	0x00000002
        /*0780*/ 	.word	0x00029860
        /*0784*/ 	.short	0x010a
        /*0786*/ 	.byte	0x3f
	.zero		1


	//   ....[49]....
        /*0788*/ 	.word	0x00010240
        /*078c*/ 	.word	0x00000003
        /*0790*/ 	.word	0x00029850
        /*0794*/ 	.short	0x0101
        /*0796*/ 	.byte	0x3f
	.zero		1


	//   ....[50]....
        /*0798*/ 	.word	0x00010280
        /*079c*/ 	.word	0x00000002
        /*07a0*/ 	.word	0x00000000
        /*07a4*/ 	.short	0x0101
        /*07a6*/ 	.byte	0x3f
	.zero		1


	//   ....[51]....
        /*07a8*/ 	.word	0x00010440
        /*07ac*/ 	.word	0x00000014
        /*07b0*/ 	.word	0x00029870
        /*07b4*/ 	.short	0x010a
        /*07b6*/ 	.byte	0x3f
	.zero		1


	//   ....[52]....
        /*07b8*/ 	.word	0x000104d0
        /*07bc*/ 	.word	0x00000014
        /*07c0*/ 	.word	0x00029860
        /*07c4*/ 	.short	0x010a
        /*07c6*/ 	.byte	0x3f
	.zero		1


	//   ....[53]....
        /*07c8*/ 	.word	0x00010a10
        /*07cc*/ 	.word	0x00000014
        /*07d0*/ 	.word	0x00029850
        /*07d4*/ 	.short	0x0101
        /*07d6*/ 	.byte	0x3f
	.zero		1


	//   ....[54]....
        /*07d8*/ 	.word	0x00010a60
        /*07dc*/ 	.word	0x00000000
        /*07e0*/ 	.word	0x00000000
        /*07e4*/ 	.short	0x0101
        /*07e6*/ 	.byte	0x3f
	.zero		1


	//   ....[55]....
        /*07e8*/ 	.word	0x00010d40
        /*07ec*/ 	.word	0x00000000
        /*07f0*/ 	.word	0x00029820
        /*07f4*/ 	.short	0x010a
        /*07f6*/ 	.byte	0x3f
	.zero		1


	//   ....[56]....
        /*07f8*/ 	.word	0x00010f00
        /*07fc*/ 	.word	0x00000006
        /*0800*/ 	.word	0x00000000
        /*0804*/ 	.short	0x010a
        /*0806*/ 	.byte	0x3f
	.zero		1


	//   ....[57]....
        /*0808*/ 	.word	0x00010f70
        /*080c*/ 	.word	0x00000007
        /*0810*/ 	.word	0x00000000
        /*0814*/ 	.short	0x010a
        /*0816*/ 	.byte	0x3f
	.zero		1


	//   ....[58]....
        /*0818*/ 	.word	0x00010fd0
        /*081c*/ 	.word	0x00000004
        /*0820*/ 	.word	0x00029860
        /*0824*/ 	.short	0x010a
        /*0826*/ 	.byte	0x3f
	.zero		1


	//   ....[59]....
        /*0828*/ 	.word	0x00011020
        /*082c*/ 	.word	0x00000003
        /*0830*/ 	.word	0x00029860
        /*0834*/ 	.short	0x010a
        /*0836*/ 	.byte	0x3f
	.zero		1


	//   ....[60]....
        /*0838*/ 	.word	0x00011060
        /*083c*/ 	.word	0x00000004
        /*0840*/ 	.word	0x00029880
        /*0844*/ 	.short	0x010a
        /*0846*/ 	.byte	0x3f
	.zero		1


	//   ....[61]....
        /*0848*/ 	.word	0x00011080
        /*084c*/ 	.word	0x00000003
        /*0850*/ 	.word	0x00029880
        /*0854*/ 	.short	0x010a
        /*0856*/ 	.byte	0x3f
	.zero		1


	//   ....[62]....
        /*0858*/ 	.word	0x000110f0
        /*085c*/ 	.word	0x00000003
        /*0860*/ 	.word	0x00029800
        /*0864*/ 	.short	0x010a
        /*0866*/ 	.byte	0x3f
	.zero		1


	//   ....[63]....
        /*0868*/ 	.word	0x00011140
        /*086c*/ 	.word	0x00000002
        /*0870*/ 	.word	0x00029830
        /*0874*/ 	.short	0x010a
        /*0876*/ 	.byte	0x3f
	.zero		1


	//   ....[64]....
        /*0878*/ 	.word	0x000111a0
        /*087c*/ 	.word	0x00000007
        /*0880*/ 	.word	0x00029830
        /*0884*/ 	.short	0x010a
        /*0886*/ 	.byte	0x3f
	.zero		1


	//   ....[65]....
        /*0888*/ 	.word	0x00011200
        /*088c*/ 	.word	0x00000007
        /*0890*/ 	.word	0x00029850
        /*0894*/ 	.short	0x010a
        /*0896*/ 	.byte	0x3f
	.zero		1


	//   ....[66]....
        /*0898*/ 	.word	0x00011260
        /*089c*/ 	.word	0x00000009
        /*08a0*/ 	.word	0x00029830
        /*08a4*/ 	.short	0x010a
        /*08a6*/ 	.byte	0x3f
	.zero		1


	//   ....[67]....
        /*08a8*/ 	.word	0x000112c0
        /*08ac*/ 	.word	0x00000009
        /*08b0*/ 	.word	0x00029850
        /*08b4*/ 	.short	0x010a
        /*08b6*/ 	.byte	0x3f
	.zero		1


	//   ....[68]....
        /*08b8*/ 	.word	0x00011320
        /*08bc*/ 	.word	0x00000005
        /*08c0*/ 	.word	0x00029850
        /*08c4*/ 	.short	0x010a
        /*08c6*/ 	.byte	0x3f
	.zero		1


	//   ....[69]....
        /*08c8*/ 	.word	0x00011470
        /*08cc*/ 	.word	0x00000005
        /*08d0*/ 	.word	0x00029880
        /*08d4*/ 	.short	0x010a
        /*08d6*/ 	.byte	0x3f
	.zero		1


	//   ....[70]....
        /*08d8*/ 	.word	0x000114c0
        /*08dc*/ 	.word	0x00000005
        /*08e0*/ 	.word	0x00029840
        /*08e4*/ 	.short	0x010a
        /*08e6*/ 	.byte	0x3f
	.zero		1


	//   ....[71]....
        /*08e8*/ 	.word	0x00011520
        /*08ec*/ 	.word	0x00000003
        /*08f0*/ 	.word	0x00029820
        /*08f4*/ 	.short	0x010a
        /*08f6*/ 	.byte	0x3f
	.zero		1


	//   ....[72]....
        /*08f8*/ 	.word	0x00011570
        /*08fc*/ 	.word	0x00000004
        /*0900*/ 	.word	0x00029880
        /*0904*/ 	.short	0x010a
        /*0906*/ 	.byte	0x3f
	.zero		1


	//   ....[73]....
        /*0908*/ 	.word	0x000115c0
        /*090c*/ 	.word	0x00000004
        /*0910*/ 	.word	0x00029840
        /*0914*/ 	.short	0x010a
        /*0916*/ 	.byte	0x3f
	.zero		1


	//   ....[74]....
        /*0918*/ 	.word	0x00011620
        /*091c*/ 	.word	0x00000003
        /*0920*/ 	.word	0x00029870
        /*0924*/ 	.short	0x010a
        /*0926*/ 	.byte	0x3f
	.zero		1


	//   ....[75]....
        /*0928*/ 	.word	0x00011680
        /*092c*/ 	.word	0x00000004
        /*0930*/ 	.word	0x00029860
        /*0934*/ 	.short	0x010a
        /*0936*/ 	.byte	0x3f
	.zero		1


	//   ....[76]....
        /*0938*/ 	.word	0x000116d0
        /*093c*/ 	.word	0x00000014
        /*0940*/ 	.word	0x00029870
        /*0944*/ 	.short	0x010a
        /*0946*/ 	.byte	0x3f
	.zero		1


	//   ....[77]....
        /*0948*/ 	.word	0x00011720
        /*094c*/ 	.word	0x00000014
        /*0950*/ 	.word	0x00029860
        /*0954*/ 	.short	0x010a
        /*0956*/ 	.byte	0x3f
	.zero		1


	//   ....[78]....
        /*0958*/ 	.word	0x00011770
        /*095c*/ 	.word	0x00000000
        /*0960*/ 	.word	0x00029820
        /*0964*/ 	.short	0x010a
        /*0966*/ 	.byte	0x3f
	.zero		1


	//   ....[79]....
        /*0968*/ 	.word	0x00011910
        /*096c*/ 	.word	0x00000006
        /*0970*/ 	.word	0x00000000
        /*0974*/ 	.short	0x010a
        /*0976*/ 	.byte	0x3f
	.zero		1


	//   ....[80]....
        /*0978*/ 	.word	0x00011960
        /*097c*/ 	.word	0x00000007
        /*0980*/ 	.word	0x00000000
        /*0984*/ 	.short	0x010a
        /*0986*/ 	.byte	0x3f
	.zero		1


	//   ....[81]....
        /*0988*/ 	.word	0x000119b0
        /*098c*/ 	.word	0x00000004
        /*0990*/ 	.word	0x00029860
        /*0994*/ 	.short	0x010a
        /*0996*/ 	.byte	0x3f
	.zero		1


	//   ....[82]....
        /*0998*/ 	.word	0x00011a00
        /*099c*/ 	.word	0x00000003
        /*09a0*/ 	.word	0x00029860
        /*09a4*/ 	.short	0x010a
        /*09a6*/ 	.byte	0x3f
	.zero		1


	//   ....[83]....
        /*09a8*/ 	.word	0x00011a50
        /*09ac*/ 	.word	0x00000004
        /*09b0*/ 	.word	0x00029880
        /*09b4*/ 	.short	0x010a
        /*09b6*/ 	.byte	0x3f
	.zero		1


	//----- nvinfo : EIATTR_NUM_MBARRIERS
	.align		4
.L_302:
        /*09b8*/ 	.byte	0x03, 0x38
        /*09ba*/ 	.short	0x0016


	//----- nvinfo : EIATTR_EXIT_INSTR_OFFSETS
	.align		4
        /*09bc*/ 	.byte	0x04, 0x1c
        /*09be*/ 	.short	(.L_304 - .L_303)


	//   ....[0]....
.L_303:
        /*09c0*/ 	.word	0x00000a60


	//   ....[1]....
        /*09c4*/ 	.word	0x0000d900


	//   ....[2]....
        /*09c8*/ 	.word	0x000110d0


	//----- nvinfo : EIATTR_MAX_THREADS
	.align		4
.L_304:
        /*09cc*/ 	.byte	0x04, 0x05
        /*09ce*/ 	.short	(.L_306 - .L_305)
.L_305:
        /*09d0*/ 	.word	0x00000180
        /*09d4*/ 	.word	0x00000001
        /*09d8*/ 	.word	0x00000001


	//----- nvinfo : EIATTR_CRS_STACK_SIZE
	.align		4
.L_306:
        /*09dc*/ 	.byte	0x04, 0x1e
        /*09de*/ 	.short	(.L_308 - .L_307)
.L_307:
        /*09e0*/ 	.word	0x00000000


	//----- nvinfo : EIATTR_CBANK_PARAM_SIZE
	.align		4
.L_308:
        /*09e4*/ 	.byte	0x03, 0x19
        /*09e6*/ 	.short	0x0bf0


	//----- nvinfo : EIATTR_PARAM_CBANK
	.align		4
        /*09e8*/ 	.byte	0x04, 0x0a
        /*09ea*/ 	.short	(.L_310 - .L_309)
	.align		4
.L_309:
        /*09ec*/ 	.word	index@(.nv.constant0._ZN7cutlass13device_kernelIN5flash11enable_sm90INS1_16FlashAttnFwdSm90INS1_25CollectiveMainloopFwdSm90ILi2EN4cute5tupleIJNS5_1CILi1EEES8_S8_EEENS6_IJNS7_ILi128EEENS7_ILi160EEENS7_ILi192EEEEEELi128ENS_12float_e4m3_tEfNS_4arch4Sm90ELb1ELb0ELb0ELb0ELb0ELb0ELb0ELb1ELb1ELb0ELb0ELb0EEENS1_21CollectiveEpilogueFwdINS6_IJSA_SA_SB_EEES9_NS_10bfloat16_tESG_Li256ELb0ELb0ELb0ELb1EEENS1_30DynamicPersistentTileSchedulerILi256ELi128ELb0ELb0ELb1EEEEEEEEEvNT_6ParamsE)
        /*09f0*/ 	.short	0x0210
        /*09f2*/ 	.short	0x0bf0


	//----- nvinfo : EIATTR_SW_WAR
	.align		4
.L_310:
        /*09f4*/ 	.byte	0x04, 0x36
        /*09f6*/ 	.short	(.L_312 - .L_311)
.L_311:
        /*09f8*/ 	.word	0x00000008
.L_312:


//--------------------- .nv.info._ZN7cutlass13device_kernelIN5flash11enable_sm90INS1_16FlashAttnFwdSm90INS1_25CollectiveMainloopFwdSm90ILi2EN4cute5tupleIJNS5_1CILi1EEES8_S8_EEENS6_IJNS7_ILi128EEENS7_ILi160EEENS7_ILi192EEEEEELi128ENS_12float_e4m3_tEfNS_4arch4Sm90ELb1ELb0ELb0ELb1ELb0ELb0ELb0ELb1ELb1ELb0ELb0ELb0EEENS1_21CollectiveEpilogueFwdINS6_IJSA_SA_SB_EEES9_NS_10bfloat16_tESG_Li256ELb1ELb0ELb0ELb1EEENS1_36VarlenDynamicPersistentTileSchedulerILi128ELi160ELi256ELi128ELb0ELb0ELb1ELb1ELb1ELb1EEEEEEEEEvNT_6ParamsE --------------------------
	.section	.nv.info._ZN7cutlass13device_kernelIN5flash11enable_sm90INS1_16FlashAttnFwdSm90INS1_25CollectiveMainloopFwdSm90ILi2EN4cute5tupleIJNS5_1CILi1EEES8_S8_EEENS6_IJNS7_ILi128EEENS7_ILi160EEENS7_ILi192EEEEEELi128ENS_12float_e4m3_tEfNS_4arch4Sm90ELb1ELb0ELb0ELb1ELb0ELb0ELb0ELb1ELb1ELb0ELb0ELb0EEENS1_21CollectiveEpilogueFwdINS6_IJSA_SA_SB_EEES9_NS_10bfloat16_tESG_Li256ELb1ELb0ELb0ELb1EEENS1_36VarlenDynamicPersistentTileSchedulerILi128ELi160ELi256ELi128ELb0ELb0ELb1ELb1ELb1ELb1EEEEEEEEEvNT_6ParamsE,"",@"SHT_CUDA_INFO"
	.sectionflags	@""
	.align	4


	//----- nvinfo : EIATTR_CUDA_API_VERSION
	.align		4
        /*0000*/ 	.byte	0x04, 0x37
        /*0002*/ 	.short	(.L_314 - .L_313)
.L_313:
        /*0004*/ 	.word	0x00000082


	//----- nvinfo : EIATTR_KPARAM_INFO
	.align		4
.L_314:
        /*0008*/ 	.byte	0x04, 0x17
        /*000a*/ 	.short	(.L_316 - .L_315)
.L_315:
        /*000c*/ 	.word	0x00000000
        /*0010*/ 	.short	0x0000
        /*0012*/ 	.short	0x0070
        /*0014*/ 	.byte	0x00, 0xf0, 0x01, 0x28


	//----- nvinfo : EIATTR_SPARSE_MMA_MASK
	.align		4
.L_316:
        /*0018*/ 	.byte	0x03, 0x50
        /*001a*/ 	.short	0x0000


	//----- nvinfo : EIATTR_MAXREG_COUNT
	.align		4
        /*001c*/ 	.byte	0x03, 0x1b
        /*001e*/ 	.short	0x00a8


	//----- nvinfo : EIATTR_NUM_BARRIERS
	.align		4
        /*0020*/ 	.byte	0x02, 0x4c
        /*0022*/ 	.byte	0x10
	.zero		1


	//----- nvinfo : EIATTR_EXTERNS
	.align		4
        /*0024*/ 	.byte	0x04, 0x0f
        /*0026*/ 	.short	(.L_318 - .L_317)


	//   ....[0]....
	.align		4
.L_317:
        /*0028*/ 	.word	index@(__assertfail)


	//----- nvinfo : EIATTR_ANNOTATIONS
	.align		4
.L_318:
        /*002c*/ 	.byte	0x04, 0x55
        /*002e*/ 	.short	(.L_320 - .L_319)


	//   ....[0]....
.L_319:
        /* <DEDUP_REMOVED lines=40> */


	//----- nvinfo : EIATTR_MERCURY_ISA_VERSION
	.align		4
.L_320:
        /*02a0*/ 	.byte	0x03, 0x5f
        /*02a2*/ 	.short	0x0101


	//----- nvinfo : EIATTR_UNUSED_LOAD_BYTE_OFFSET
	.align		4
        /*02a4*/ 	.byte	0x04, 0x44
        /*02a6*/ 	.short	(.L_322 - .L_321)


	//   ....[0]....
.L_321:
        /*02a8*/ 	.word	0x00000a70
        /*02ac*/ 	.word	0x0000fff0


	//   ....[1]....
        /*02b0*/ 	.word	0x0000c0b0
        /*02b4*/ 	.word	0x0000fff0


	//----- nvinfo : EIATTR_INT_WARP_WIDE_INSTR_OFFSETS
	.align		4
.L_322:
        /*02b8*/ 	.byte	0x04, 0x31
        /*02ba*/ 	.short	(.L_324 - .L_323)


	//   ....[0]....
.L_323:
        /*02bc*/ 	.word	0x00000160


	//   ....[1]....
        /*02c0*/ 	.word	0x000001a0


	//   ....[2]....
        /*02c4*/ 	.word	0x00000210


	//   ....[3]....
        /*02c8*/ 	.word	0x0000fba0


	//   ....[4]....
        /*02cc*/ 	.word	0x0000fc30


	//   ....[5]....
        /*02d0*/ 	.word	0x000103b0


	//   ....[6]....
        /*02d4*/ 	.word	0x00011e90


	//   ....[7]....
        /*02d8*/ 	.word	0x00011f20


	//----- nvinfo : EIATTR_COOP_GROUP_MASK_REGIDS
	.align		4
.L_324:
        /*02dc*/ 	.byte	0x04, 0x29
        /*02de*/ 	.short	(.L_326 - .L_325)


	//   ....[0]....
.L_325:
        /*02e0*/ 	.word	0xffffffff


	//   ....[1]....
        /*02e4*/ 	.word	0xffffffff


	//   ....[2]....
        /*02e8*/ 	.word	0xffffffff


	//   ....[3]....
        /*02ec*/ 	.word	0xffffffff


	//   ....[4]....
        /*02f0*/ 	.word	0xffffffff


	//   ....[5]....
        /*02f4*/ 	.word	0xffffffff


	//   ....[6]....
        /*02f8*/ 	.word	0xffffffff


	//   ....[7]....
        /*02fc*/ 	.word	0xffffffff


	//   ....[8]....
        /*0300*/ 	.word	0xffffffff


	//   ....[9]....
        /*0304*/ 	.word	0xffffffff


	//   ....[10]....
        /*0308*/ 	.word	0xffffffff


	//   ....[11]....
        /*030c*/ 	.word	0xffffffff


	//   ....[12]....
        /*0310*/ 	.word	0xffffffff


	//   ....[13]....
        /*0314*/ 	.word	0xffffffff


	//   ....[14]....
        /*0318*/ 	.word	0xffffffff


	//   ....[15]....
        /*031c*/ 	.word	0xffffffff


	//   ....[16]....
        /*0320*/ 	.word	0xffffffff


	//   ....[17]....
        /*0324*/ 	.word	0xffffffff


	//   ....[18]....
        /*0328*/ 	.word	0xffffffff


	//   ....[19]....
        /*032c*/ 	.word	0xffffffff


	//   ....[20]....
        /*0330*/ 	.word	0xffffffff


	//   ....[21]....
        /*0334*/ 	.word	0xffffffff


	//   ....[22]....
        /*0338*/ 	.word	0xffffffff


	//   ....[23]....
        /*033c*/ 	.word	0xffffffff


	//   ....[24]....
        /*0340*/ 	.word	0xffffffff


	//   ....[25]....
        /*0344*/ 	.word	0xffffffff


	//   ....[26]....
        /*0348*/ 	.word	0xffffffff


	//   ....[27]....
        /*034c*/ 	.word	0xffffffff


	//   ....[28]....
        /*0350*/ 	.word	0xffffffff


	//   ....[29]....
        /*0354*/ 	.word	0xffffffff


	//   ....[30]....
        /*0358*/ 	.word	0xffffffff


	//   ....[31]....
        /*035c*/ 	.word	0xffffffff


	//   ....[32]....
        /*0360*/ 	.word	0xffffffff


	//   ....[33]....
        /*0364*/ 	.word	0xffffffff


	//   ....[34]....
        /*0368*/ 	.word	0xffffffff


	//   ....[35]....
        /*036c*/ 	.word	0xffffffff


	//   ....[36]....
        /*0370*/ 	.word	0xffffffff


	//   ....[37]....
        /*0374*/ 	.word	0xffffffff


	//   ....[38]....
        /*0378*/ 	.word	0xffffffff


	//   ....[39]....
        /*037c*/ 	.word	0xffffffff


	//   ....[40]....
        /*0380*/ 	.word	0xffffffff


	//   ....[41]....
        /*0384*/ 	.word	0xffffffff


	//   ....[42]....
        /*0388*/ 	.word	0xffffffff


	//   ....[43]....
        /*038c*/ 	.word	0xffffffff


	//   ....[44]....
        /*0390*/ 	.word	0xffffffff


	//   ....[45]....
        /*0394*/ 	.word	0xffffffff


	//   ....[46]....
        /*0398*/ 	.word	0xffffffff


	//   ....[47]....
        /*039c*/ 	.word	0xffffffff


	//   ....[48]....
        /*03a0*/ 	.word	0xffffffff


	//   ....[49]....
        /*03a4*/ 	.word	0xffffffff


	//   ....[50]....
        /*03a8*/ 	.word	0xffffffff


	//   ....[51]....
        /*03ac*/ 	.word	0xffffffff


	//   ....[52]....
        /*03b0*/ 	.word	0xffffffff


	//   ....[53]....
        /*03b4*/ 	.word	0xffffffff


	//   ....[54]....
        /*03b8*/ 	.word	0xffffffff


	//   ....[55]....
        /*03bc*/ 	.word	0xffffffff


	//   ....[56]....
        /*03c0*/ 	.word	0xffffffff


	//   ....[57]....
        /*03c4*/ 	.word	0xffffffff


	//   ....[58]....
        /*03c8*/ 	.word	0xffffffff


	//   ....[59]....
        /*03cc*/ 	.word	0xffffffff


	//   ....[60]....
        /*03d0*/ 	.word	0xffffffff


	//   ....[61]....
        /*03d4*/ 	.word	0xffffffff


	//   ....[62]....
        /*03d8*/ 	.word	0xffffffff


	//   ....[63]....
        /*03dc*/ 	.word	0xffffffff


	//   ....[64]....
        /*03e0*/ 	.word	0xffffffff


	//   ....[65]....
        /*03e4*/ 	.word	0xffffffff


	//   ....[66]....
        /*03e8*/ 	.word	0xffffffff


	//   ....[67]....
        /*03ec*/ 	.word	0xffffffff


	//   ....[68]....
        /*03f0*/ 	.word	0xffffffff


	//   ....[69]....
        /*03f4*/ 	.word	0xffffffff


	//   ....[70]....
        /*03f8*/ 	.word	0xffffffff


	//   ....[71]....
        /*03fc*/ 	.word	0xffffffff


	//   ....[72]....
        /*0400*/ 	.word	0xffffffff


	//   ....[73]....
        /*0404*/ 	.word	0xffffffff


	//   ....[74]....
        /*0408*/ 	.word	0xffffffff


	//   ....[75]....
        /*040c*/ 	.word	0xffffffff


	//   ....[76]....
        /*0410*/ 	.word	0xffffffff


	//   ....[77]....
        /*0414*/ 	.word	0xffffffff


	//   ....[78]....
        /*0418*/ 	.word	0xffffffff


	//   ....[79]....
        /*041c*/ 	.word	0xffffffff


	//   ....[80]....
        /*0420*/ 	.word	0xffffffff


	//   ....[81]....
        /*0424*/ 	.word	0xffffffff


	//   ....[82]....
        /*0428*/ 	.word	0xffffffff


	//   ....[83]....
        /*042c*/ 	.word	0xffffffff


	//   ....[84]....
        /*0430*/ 	.word	0xffffffff


	//   ....[85]....
        /*0434*/ 	.word	0xffffffff


	//   ....[86]....
        /*0438*/ 	.word	0xffffffff


	//   ....[87]....
        /*043c*/ 	.word	0xffffffff


	//   ....[88]....
        /*0440*/ 	.word	0xffffffff


	//   ....[89]....
        /*0444*/ 	.word	0xffffffff


	//   ....[90]....
        /*0448*/ 	.word	0xffffffff


	//   ....[91]....
        /*044c*/ 	.word	0x0500000f


	//   ....[92]....
        /*0450*/ 	.word	0x0500000f


	//----- nvinfo : EIATTR_COOP_GROUP_INSTR_OFFSETS
	.align		4
.L_326:
        /*0454*/ 	.byte	0x04, 0x28
        /*0456*/ 	.short	(.L_328 - .L_327)


	//   ....[0]....
.L_327:
        /*0458*/ 	.word	0x00000070


	//   ....[1]....
        /*045c*/ 	.word	0x00000170


	//   ....[2]....
        /*0460*/ 	.word	0x000001c0


	//   ....[3]....
        /*0464*/ 	.word	0x000003f0


	//   ....[4]....
        /*0468*/ 	.word	0x00000550


	//   ....[5]....
        /*046c*/ 	.word	0x00000670


	//   ....[6]....
        /*0470*/ 	.word	0x000007d0


	//   ....[7]....
        /*0474*/ 	.word	0x000018e0


	//   ....[8]....
        /*0478*/ 	.word	0x000031a0


	//   ....[9]....
        /*047c*/ 	.word	0x000031c0


	//   ....[10]....
        /*0480*/ 	.word	0x00003df0


	//   ....[11]....
        /*0484*/ 	.word	0x00003e50


	//   ....[12]....
        /*0488*/ 	.word	0x00006840


	//   ....[13]....
        /*048c*/ 	.word	0x00006900


	//   ....[14]....
        /*0490*/ 	.word	0x00007490


	//   ....[15]....
        /*0494*/ 	.word	0x00007500


	//   ....[16]....
        /*0498*/ 	.word	0x00009c50


	//   ....[17]....
        /*049c*/ 	.word	0x00009cb0


	//   ....[18]....
        /*04a0*/ 	.word	0x00009ce0


	//   ....[19]....
        /*04a4*/ 	.word	0x00009d00


	//   ....[20]....
        /*04a8*/ 	.word	0x0000b910


	//   ....[21]....
        /*04ac*/ 	.word	0x0000b920


	//   ....[22]....
        /*04b0*/ 	.word	0x0000b9a0


	//   ....[23]....
        /*04b4*/ 	.word	0x0000b9b0


	//   ....[24]....
        /*04b8*/ 	.word	0x0000c990


	//   ....[25]....
        /*04bc*/ 	.word	0x0000c9a0


	//   ....[26]....
        /*04c0*/ 	.word	0x0000c9b0


	//   ....[27]....
        /*04c4*/ 	.word	0x0000c9c0


	//   ....[28]....
        /*04c8*/ 	.word	0x0000c9d0


	//   ....[29]....
        /*04cc*/ 	.word	0x0000c9e0


	//   ....[30]....
        /*04d0*/ 	.word	0x0000c9f0


	//   ....[31]....
        /*04d4*/ 	.word	0x0000ca00


	//   ....[32]....
        /*04d8*/ 	.word	0x0000ca30


	//   ....[33]....
        /*04dc*/ 	.word	0x0000ca40


	//   ....[34]....
        /*04e0*/ 	.word	0x0000ca50


	//   ....[35]....
        /*04e4*/ 	.word	0x0000ca80


	//   ....[36]....
        /*04e8*/ 	.word	0x0000cae0


	//   ....[37]....
        /*04ec*/ 	.word	0x0000caf0


	//   ....[38]....
        /*04f0*/ 	.word	0x0000cb00


	//   ....[39]....
        /*04f4*/ 	.word	0x0000cb30


	//   ....[40]....
        /*04f8*/ 	.word	0x0000cb50


	//   ....[41]....
        /*04fc*/ 	.word	0x0000cb60


	//   ....[42]....
        /*0500*/ 	.word	0x0000cb70


	//   ....[43]....
        /*0504*/ 	.word	0x0000cb80


	//   ....[44]....
        /*0508*/ 	.word	0x0000cb90


	//   ....[45]....
        /*050c*/ 	.word	0x0000cba0


	//   ....[46]....
        /*0510*/ 	.word	0x0000cbb0


	//   ....[47]....
        /*0514*/ 	.word	0x0000cbc0


	//   ....[48]....
        /*0518*/ 	.word	0x0000cbd0


	//   ....[49]....
        /*051c*/ 	.word	0x0000cbe0


	//   ....[50]....
        /*0520*/ 	.word	0x0000cbf0


	//   ....[51]....
        /*0524*/ 	.word	0x0000cc00


	//   ....[52]....
        /*0528*/ 	.word	0x0000cc10


	//   ....[53]....
        /*052c*/ 	.word	0x0000cc40


	//   ....[54]....
        /*0530*/ 	.word	0x0000cc70


	//   ....[55]....
        /*0534*/ 	.word	0x0000cca0


	//   ....[56]....
        /*0538*/ 	.word	0x0000e720


	//   ....[57]....
        /*053c*/ 	.word	0x0000e900


	//   ....[58]....
        /*0540*/ 	.word	0x0000e930


	//   ....[59]....
        /*0544*/ 	.word	0x0000e960


	//   ....[60]....
        /*0548*/ 	.word	0x0000e9a0


	//   ....[61]....
        /*054c*/ 	.word	0x0000e9d0


	//   ....[62]....
        /*0550*/ 	.word	0x0000ea10


	//   ....[63]....
        /*0554*/ 	.word	0x0000eba0


	//   ....[64]....
        /*0558*/ 	.word	0x0000ebd0


	//   ....[65]....
        /*055c*/ 	.word	0x0000ec00


	//   ....[66]....
        /*0560*/ 	.word	0x0000ec30


	//   ....[67]....
        /*0564*/ 	.word	0x0000ec60


	//   ....[68]....
        /*0568*/ 	.word	0x0000eca0


	//   ....[69]....
        /*056c*/ 	.word	0x0000ed40


	//   ....[70]....
        /*0570*/ 	.word	0x0000edd0


	//   ....[71]....
        /*0574*/ 	.word	0x0000ee80


	//   ....[72]....
        /*0578*/ 	.word	0x000104f0


	//   ....[73]....
        /*057c*/ 	.word	0x000128d0


	//   ....[74]....
        /*0580*/ 	.word	0x00012900


	//   ....[75]....
        /*0584*/ 	.word	0x00012930


	//   ....[76]....
        /*0588*/ 	.word	0x00012960


	//   ....[77]....
        /*058c*/ 	.word	0x00012990


	//   ....[78]....
        /*0590*/ 	.word	0x000129a0


	//   ....[79]....
        /*0594*/ 	.word	0x000129d0


	//   ....[80]....
        /*0598*/ 	.word	0x000129e0


	//   ....[81]....
        /*059c*/ 	.word	0x00012b20


	//   ....[82]....
        /*05a0*/ 	.word	0x00012b50


	//   ....[83]....
        /*05a4*/ 	.word	0x00012b80


	//   ....[84]....
        /*05a8*/ 	.word	0x00012bb0


	//   ....[85]....
        /*05ac*/ 	.word	0x00012be0


	//   ....[86]....
        /*05b0*/ 	.word	0x00012c20


	//   ....[87]....
        /*05b4*/ 	.word	0x00012cb0


	//   ....[88]....
        /*05b8*/ 	.word	0x00012d50


	//   ....[89]....
        /*05bc*/ 	.word	0x00012db0


	//   ....[90]....
        /*05c0*/ 	.word	0x00013450


	//   ....[91]....
        /*05c4*/ 	.word	0x00013a50


	//   ....[92]....
        /*05c8*/ 	.word	0x00013ee0


	//----- nvinfo : EIATTR_REG_RECONFIG
	.align		4
.L_328:
        /*05cc*/ 	.byte	0x01, 0x54
	.zero		2


	//----- nvinfo : EIATTR_SYSCALL_OFFSETS
	.align		4
        /*05d0*/ 	.byte	0x04, 0x46
        /*05d2*/ 	.short	(.L_330 - .L_329)


	//   ....[0]....
.L_329:
        /*05d4*/ 	.word	0x00001ac0


	//   ....[1]....
        /*05d8*/ 	.word	0x0000fdd0


	//   ....[2]....
        /*05dc*/ 	.word	0x0000ff10


	//   ....[3]....
        /*05e0*/ 	.word	0x00010050


	//   ....[4]....
        /*05e4*/ 	.word	0x00010170


	//----- nvinfo : EIATTR_MBARRIER_INSTR_OFFSETS
	.align		4
.L_330:
        /*05e8*/ 	.byte	0x04, 0x39
        /*05ea*/ 	.short	(.L_332 - .L_331)


	//   ....[0]....
.L_331:
        /*05ec*/ 	.word	0x000002a0
        /*05f0*/ 	.word	0x000000ff
        /*05f4*/ 	.word	0x00029800
        /*05f8*/ 	.short	0x0100
        /*05fa*/ 	.byte	0x08
	.zero		1


	//   ....[1]....
        /*05fc*/ 	.word	0x000002b0
        /*0600*/ 	.word	0x000000ff
        /*0604*/ 	.word	0x00029820
        /*0608*/ 	.short	0x0100
        /*060a*/ 	.byte	0x08
	.zero		1


	//   ....[2]....
        /*060c*/ 	.word	0x000003a0
        /*0610*/ 	.word	0x000000ff
        /*0614*/ 	.word	0x00029830
        /*0618*/ 	.short	0x0100
        /*061a*/ 	.byte	0x08
	.zero		1


	//   ....[3]....
        /*061c*/ 	.word	0x000003b0
        /*0620*/ 	.word	0x000000ff
        /*0624*/ 	.word	0x00029840
        /*0628*/ 	.short	0x0100
        /*062a*/ 	.byte	0x08
	.zero		1


	//   ....[4]....
        /*062c*/ 	.word	0x000003c0
        /*0630*/ 	.word	0x000000ff
        /*0634*/ 	.word	0x00029838
        /*0638*/ 	.short	0x0100
        /*063a*/ 	.byte	0x08
	.zero		1


	//   ....[5]....
        /*063c*/ 	.word	0x000003d0
        /*0640*/ 	.word	0x000000ff
        /*0644*/ 	.word	0x00029848
        /*0648*/ 	.short	0x0100
        /*064a*/ 	.byte	0x08
	.zero		1


	//   ....[6]....
        /*064c*/ 	.word	0x00000500
        /*0650*/ 	.word	0x000000ff
        /*0654*/ 	.word	0x00029850
        /*0658*/ 	.short	0x0100
        /*065a*/ 	.byte	0x08
	.zero		1


	//   ....[7]....
        /*065c*/ 	.word	0x00000510
        /*0660*/ 	.word	0x000000ff
        /*0664*/ 	.word	0x00029860
        /*0668*/ 	.short	0x0100
        /*066a*/ 	.byte	0x08
	.zero		1


	//   ....[8]....
        /*066c*/ 	.word	0x00000520
        /*0670*/ 	.word	0x000000ff
        /*0674*/ 	.word	0x00029858
        /*0678*/ 	.short	0x0100
        /*067a*/ 	.byte	0x08
	.zero		1


	//   ....[9]....
        /*067c*/ 	.word	0x00000530
        /*0680*/ 	.word	0x000000ff
        /*0684*/ 	.word	0x00029868
        /*0688*/ 	.short	0x0100
        /*068a*/ 	.byte	0x08
	.zero		1


	//   ....[10]....
        /*068c*/ 	.word	0x00000620
        /*0690*/ 	.word	0x000000ff
        /*0694*/ 	.word	0x00029870
        /*0698*/ 	.short	0x0100
        /*069a*/ 	.byte	0x06
	.zero		1


	//   ....[11]....
        /*069c*/ 	.word	0x00000630
        /*06a0*/ 	.word	0x000000ff
        /*06a4*/ 	.word	0x00029880
        /*06a8*/ 	.short	0x0100
        /*06aa*/ 	.byte	0x06
	.zero		1


	//   ....[12]....
        /*06ac*/ 	.word	0x00000640
        /*06b0*/ 	.word	0x000000ff
        /*06b4*/ 	.word	0x00029878
        /*06b8*/ 	.short	0x0100
        /*06ba*/ 	.byte	0x06
	.zero		1


	//   ....[13]....
        /*06bc*/ 	.word	0x00000650
        /*06c0*/ 	.word	0x000000ff
        /*06c4*/ 	.word	0x00029888
        /*06c8*/ 	.short	0x0100
        /*06ca*/ 	.byte	0x06
	.zero		1


	//   ....[14]....
        /*06cc*/ 	.word	0x00000780
        /*06d0*/ 	.word	0x000000ff
        /*06d4*/ 	.word	0x00029890
        /*06d8*/ 	.short	0x0100
        /*06da*/ 	.byte	0x08
	.zero		1


	//   ....[15]....
        /*06dc*/ 	.word	0x00000790
        /*06e0*/ 	.word	0x000000ff
        /*06e4*/ 	.word	0x000298a0
        /*06e8*/ 	.short	0x0100
        /*06ea*/ 	.byte	0x08
	.zero		1


	//   ....[16]....
        /*06ec*/ 	.word	0x000007a0
        /*06f0*/ 	.word	0x000000ff
        /*06f4*/ 	.word	0x00029898
        /*06f8*/ 	.short	0x0100
        /*06fa*/ 	.byte	0x08
	.zero		1


	//   ....[17]....
        /*06fc*/ 	.word	0x000007b0
        /*0700*/ 	.word	0x000000ff
        /*0704*/ 	.word	0x000298a8
        /*0708*/ 	.short	0x0100
        /*070a*/ 	.byte	0x08
	.zero		1


	//   ....[18]....
        /*070c*/ 	.word	0x000008e0
        /*0710*/ 	.word	0x000000ff
        /*0714*/ 	.word	0x000298b0
        /*0718*/ 	.short	0x0100
        /*071a*/ 	.byte	0x08
	.zero		1


	//   ....[19]....
        /*071c*/ 	.word	0x000008f0
        /*0720*/ 	.word	0x000000ff
        /*0724*/ 	.word	0x000298c0
        /*0728*/ 	.short	0x0100
        /*072a*/ 	.byte	0x08
	.zero		1


	//   ....[20]....
        /*072c*/ 	.word	0x00000900
        /*0730*/ 	.word	0x000000ff
        /*0734*/ 	.word	0x000298b8
        /*0738*/ 	.short	0x0100
        /*073a*/ 	.byte	0x08
	.zero		1


	//   ....[21]....
        /*073c*/ 	.word	0x00000910
        /*0740*/ 	.word	0x000000ff
        /*0744*/ 	.word	0x000298c8
        /*0748*/ 	.short	0x0100
        /*074a*/ 	.byte	0x08
	.zero		1


	//   ....[22]....
        /*074c*/ 	.word	0x00001b40
        /*0750*/ 	.word	0x000000ff
        /*0754*/ 	.word	0x00029800
        /*0758*/ 	.short	0x010a
        /*075a*/ 	.byte	0x29
	.zero		1


	//   ....[23]....
        /*075c*/ 	.word	0x00001bc0
        /*0760*/ 	.word	0x00000002
        /*0764*/ 	.word	0x00029830
        /*0768*/ 	.short	0x010a
        /*076a*/ 	.byte	0x3f
	.zero		1


	//   ....[24]....
        /*076c*/ 	.word	0x00001c30
        /*0770*/ 	.word	0x00000002
        /*0774*/ 	.word	0x00029830
        /*0778*/ 	.short	0x010a
        /*077a*/ 	.byte	0x3f
	.zero		1


	//   ....[25]....
        /*077c*/ 	.word	0x00003040
        /*0780*/ 	.word	0x00000002
        /*0784*/ 	.word	0x00000000
        /*0788*/ 	.short	0x0101
        /*078a*/ 	.byte	0x3f
	.zero		1


	//   ....[26]....
        /*078c*/ 	.word	0x00005250
        /*0790*/ 	.word	0x000000ff
        /*0794*/ 	.word	0x00029830
        /*0798*/ 	.short	0x010a
        /*079a*/ 	.byte	0x06
	.zero		1


	//   ....[27]....
        /*079c*/ 	.word	0x00005290
        /*07a0*/ 	.word	0x000000ff
        /*07a4*/ 	.word	0x00029830
        /*07a8*/ 	.short	0x010a
        /*07aa*/ 	.byte	0x06
	.zero		1


	//   ....[28]....
        /*07ac*/ 	.word	0x00005eb0
        /*07b0*/ 	.word	0x000000ff
        /*07b4*/ 	.word	0x00029850
        /*07b8*/ 	.short	0x010a
        /*07ba*/ 	.byte	0x06
	.zero		1


	//   ....[29]....
        /*07bc*/ 	.word	0x00005ef0
        /*07c0*/ 	.word	0x000000ff
        /*07c4*/ 	.word	0x00029850
        /*07c8*/ 	.short	0x010a
        /*07ca*/ 	.byte	0x06
	.zero		1


	//   ....[30]....
        /*07cc*/ 	.word	0x00007ed0
        /*07d0*/ 	.word	0x00000002
        /*07d4*/ 	.word	0x00000000
        /*07d8*/ 	.short	0x0101
        /*07da*/ 	.byte	0x3f
	.zero		1


	//   ....[31]....
        /*07dc*/ 	.word	0x000082c0
        /*07e0*/ 	.word	0x000000ff
        /*07e4*/ 	.word	0x00000000
        /*07e8*/ 	.short	0x0101
        /*07ea*/ 	.byte	0x06
	.zero		1


	//   ....[32]....
        /*07ec*/ 	.word	0x000089f0
        /*07f0*/ 	.word	0x000000ff
        /*07f4*/ 	.word	0x00029830
        /*07f8*/ 	.short	0x010a
        /*07fa*/ 	.byte	0x06
	.zero		1


	//   ....[33]....
        /*07fc*/ 	.word	0x00008a30
        /*0800*/ 	.word	0x000000ff
        /*0804*/ 	.word	0x00029830
        /*0808*/ 	.short	0x010a
        /*080a*/ 	.byte	0x06
	.zero		1


	//   ....[34]....
        /*080c*/ 	.word	0x00009650
        /*0810*/ 	.word	0x000000ff
        /*0814*/ 	.word	0x00029850
        /*0818*/ 	.short	0x010a
        /*081a*/ 	.byte	0x06
	.zero		1


	//   ....[35]....
        /*081c*/ 	.word	0x00009690
        /*0820*/ 	.word	0x000000ff
        /*0824*/ 	.word	0x00029850
        /*0828*/ 	.short	0x010a
        /*082a*/ 	.byte	0x06
	.zero		1


	//   ....[36]....
        /*082c*/ 	.word	0x0000ac80
        /*0830*/ 	.word	0x00000002
        /*0834*/ 	.word	0x00000000
        /*0838*/ 	.short	0x0101
        /*083a*/ 	.byte	0x3f
	.zero		1


	//   ....[37]....
        /*083c*/ 	.word	0x0000af60
        /*0840*/ 	.word	0x000000ff
        /*0844*/ 	.word	0x00000000
        /*0848*/ 	.short	0x0101
        /*084a*/ 	.byte	0x06
	.zero		1


	//   ....[38]....
        /*084c*/ 	.word	0x0000b5e0
        /*0850*/ 	.word	0x000000ff
        /*0854*/ 	.word	0x00029850
        /*0858*/ 	.short	0x010a
        /*085a*/ 	.byte	0x09
	.zero		1


	//   ....[39]....
        /*085c*/ 	.word	0x0000b620
        /*0860*/ 	.word	0x000000ff
        /*0864*/ 	.word	0x00029850
        /*0868*/ 	.short	0x010a
        /*086a*/ 	.byte	0x09
	.zero		1


	//   ....[40]....
        /*086c*/ 	.word	0x0000bd60
        /*0870*/ 	.word	0x000000ff
        /*0874*/ 	.word	0x00000000
        /*0878*/ 	.short	0x0101
        /*087a*/ 	.byte	0x04
	.zero		1


	//   ....[41]....
        /*087c*/ 	.word	0x0000d6a0
        /*0880*/ 	.word	0x00000000
        /*0884*/ 	.word	0x00000000
        /*0888*/ 	.short	0x0101
        /*088a*/ 	.byte	0x3f
	.zero		1


	//   ....[42]....
        /*088c*/ 	.word	0x00010720
        /*0890*/ 	.word	0x00000003
        /*0894*/ 	.word	0x00029880
        /*0898*/ 	.short	0x010a
        /*089a*/ 	.byte	0x3f
	.zero		1


	//   ....[43]....
        /*089c*/ 	.word	0x000108e0
        /*08a0*/ 	.word	0x00000003
        /*08a4*/ 	.word	0x00029840
        /*08a8*/ 	.short	0x010a
        /*08aa*/ 	.byte	0x3f
	.zero		1


	//   ....[44]....
        /*08ac*/ 	.word	0x00010dc0
        /*08b0*/ 	.word	0x000000ff
        /*08b4*/ 	.word	0x00029820
        /*08b8*/ 	.short	0x010a
        /*08ba*/ 	.byte	0x29
	.zero		1


	//   ....[45]....
        /*08bc*/ 	.word	0x00011090
        /*08c0*/ 	.word	0x00000004
        /*08c4*/ 	.word	0x00029880
        /*08c8*/ 	.short	0x010a
        /*08ca*/ 	.byte	0x3f
	.zero		1


	//   ....[46]....
        /*08cc*/ 	.word	0x00011310
        /*08d0*/ 	.word	0x00000004
        /*08d4*/ 	.word	0x00029840
        /*08d8*/ 	.short	0x010a
        /*08da*/ 	.byte	0x3f
	.zero		1


	//   ....[47]....
        /*08dc*/ 	.word	0x00011820
        /*08e0*/ 	.word	0x00000003
        /*08e4*/ 	.word	0x00029870
        /*08e8*/ 	.short	0x010a
        /*08ea*/ 	.byte	0x3f
	.zero		1


	//   ....[48]....
        /*08ec*/ 	.word	0x00011890
        /*08f0*/ 	.word	0x00000002
        /*08f4*/ 	.word	0x00029860
        /*08f8*/ 	.short	0x010a
        /*08fa*/ 	.byte	0x3f
	.zero		1


	//   ....[49]....
        /*08fc*/ 	.word	0x00011e00
        /*0900*/ 	.word	0x00000003
        /*0904*/ 	.word	0x00029850
        /*0908*/ 	.short	0x0101
        /*090a*/ 	.byte	0x3f
	.zero		1


	//   ....[50]....
        /*090c*/ 	.word	0x00011e40
        /*0910*/ 	.word	0x00000002
        /*0914*/ 	.word	0x00000000
        /*0918*/ 	.short	0x0101
        /*091a*/ 	.byte	0x3f
	.zero		1


	//   ....[51]....
        /*091c*/ 	.word	0x00012000
        /*0920*/ 	.word	0x00000014
        /*0924*/ 	.word	0x00029870
        /*0928*/ 	.short	0x010a
        /*092a*/ 	.byte	0x3f
	.zero		1


	//   ....[52]....
        /*092c*/ 	.word	0x00012090
        /*0930*/ 	.word	0x00000014
        /*0934*/ 	.word	0x00029860
        /*0938*/ 	.short	0x010a
        /*093a*/ 	.byte	0x3f
	.zero		1


	//   ....[53]....
        /*093c*/ 	.word	0x000125d0
        /*0940*/ 	.word	0x00000014
        /*0944*/ 	.word	0x00029850
        /*0948*/ 	.short	0x0101
        /*094a*/ 	.byte	0x3f
	.zero		1


	//   ....[54]....
        /*094c*/ 	.word	0x00012620
        /*0950*/ 	.word	0x00000000
        /*0954*/ 	.word	0x00000000
        /*0958*/ 	.short	0x0101
        /*095a*/ 	.byte	0x3f
	.zero		1


	//   ....[55]....
        /*095c*/ 	.word	0x000133d0
        /*0960*/ 	.word	0x00000000
        /*0964*/ 	.word	0x00029820
        /*0968*/ 	.short	0x010a
        /*096a*/ 	.byte	0x3f
	.zero		1


	//   ....[56]....
        /*096c*/ 	.word	0x00013590
        /*0970*/ 	.word	0x00000006
        /*0974*/ 	.word	0x00000000
        /*0978*/ 	.short	0x010a
        /*097a*/ 	.byte	0x3f
	.zero		1


	//   ....[57]....
        /*097c*/ 	.word	0x00013600
        /*0980*/ 	.word	0x00000007
        /*0984*/ 	.word	0x00000000
        /*0988*/ 	.short	0x010a
        /*098a*/ 	.byte	0x3f
	.zero		1


	//   ....[58]....
        /*098c*/ 	.word	0x00013660
        /*0990*/ 	.word	0x00000004
        /*0994*/ 	.word	0x00029860
        /*0998*/ 	.short	0x010a
        /*099a*/ 	.byte	0x3f
	.zero		1


	//   ....[59]....
        /*099c*/ 	.word	0x000136b0
        /*09a0*/ 	.word	0x00000003
        /*09a4*/ 	.word	0x00029860
        /*09a8*/ 	.short	0x010a
        /*09aa*/ 	.byte	0x3f
	.zero		1


	//   ....[60]....
        /*09ac*/ 	.word	0x000136f0
        /*09b0*/ 	.word	0x00000004
        /*09b4*/ 	.word	0x00029880
        /*09b8*/ 	.short	0x010a
        /*09ba*/ 	.byte	0x3f
	.zero		1


	//   ....[61]....
        /*09bc*/ 	.word	0x00013710
        /*09c0*/ 	.word	0x00000003
        /*09c4*/ 	.word	0x00029880
        /*09c8*/ 	.short	0x010a
        /*09ca*/ 	.byte	0x3f
	.zero		1


	//   ....[62]....
        /*09cc*/ 	.word	0x00013780
        /*09d0*/ 	.word	0x00000003
        /*09d4*/ 	.word	0x00029800
        /*09d8*/ 	.short	0x010a
        /*09da*/ 	.byte	0x3f
	.zero		1


	//   ....[63]....
        /*09dc*/ 	.word	0x000137d0
        /*09e0*/ 	.word	0x00000002
        /*09e4*/ 	.word	0x00029830
        /*09e8*/ 	.short	0x010a
        /*09ea*/ 	.byte	0x3f
	.zero		1


	//   ....[64]....
        /*09ec*/ 	.word	0x00013830
        /*09f0*/ 	.word	0x00000007
        /*09f4*/ 	.word	0x00029830
        /*09f8*/ 	.short	0x010a
        /*09fa*/ 	.byte	0x3f
	.zero		1


	//   ....[65]....
        /*09fc*/ 	.word	0x00013890
        /*0a00*/ 	.word	0x00000007
        /*0a04*/ 	.word	0x00029850
        /*0a08*/ 	.short	0x010a
        /*0a0a*/ 	.byte	0x3f
	.zero		1


	//   ....[66]....
        /*0a0c*/ 	.word	0x000138f0
        /*0a10*/ 	.word	0x00000009
        /*0a14*/ 	.word	0x00029830
        /*0a18*/ 	.short	0x010a
        /*0a1a*/ 	.byte	0x3f
	.zero		1


	//   ....[67]....
        /*0a1c*/ 	.word	0x00013950
        /*0a20*/ 	.word	0x00000009
        /*0a24*/ 	.word	0x00029850
        /*0a28*/ 	.short	0x010a
        /*0a2a*/ 	.byte	0x3f
	.zero		1


	//   ....[68]....
        /*0a2c*/ 	.word	0x000139b0
        /*0a30*/ 	.word	0x00000005
        /*0a34*/ 	.word	0x00029850
        /*0a38*/ 	.short	0x010a
        /*0a3a*/ 	.byte	0x3f
	.zero		1


	//   ....[69]....
        /*0a3c*/ 	.word	0x00013b00
        /*0a40*/ 	.word	0x00000003
        /*0a44*/ 	.word	0x00029880
        /*0a48*/ 	.short	0x010a
        /*0a4a*/ 	.byte	0x3f
	.zero		1


	//   ....[70]....
        /*0a4c*/ 	.word	0x00013b50
        /*0a50*/ 	.word	0x00000003
        /*0a54*/ 	.word	0x00029840
        /*0a58*/ 	.short	0x010a
        /*0a5a*/ 	.byte	0x3f
	.zero		1


	//   ....[71]....
        /*0a5c*/ 	.word	0x00013bb0
        /*0a60*/ 	.word	0x00000003
        /*0a64*/ 	.word	0x00029820
        /*0a68*/ 	.short	0x010a
        /*0a6a*/ 	.byte	0x3f
	.zero		1


	//   ....[72]....
        /*0a6c*/ 	.word	0x00013c00
        /*0a70*/ 	.word	0x00000004
        /*0a74*/ 	.word	0x00029880
        /*0a78*/ 	.short	0x010a
        /*0a7a*/ 	.byte	0x3f
	.zero		1


	//   ....[73]....
        /*0a7c*/ 	.word	0x00013c50
        /*0a80*/ 	.word	0x00000004
        /*0a84*/ 	.word	0x00029840
        /*0a88*/ 	.short	0x010a
        /*0a8a*/ 	.byte	0x3f
	.zero		1


	//   ....[74]....
        /*0a8c*/ 	.word	0x00013cb0
        /*0a90*/ 	.word	0x00000003
        /*0a94*/ 	.word	0x00029870
        /*0a98*/ 	.short	0x010a
        /*0a9a*/ 	.byte	0x3f
	.zero		1


	//   ....[75]....
        /*0a9c*/ 	.word	0x00013d10
        /*0aa0*/ 	.word	0x00000004
        /*0aa4*/ 	.word	0x00029860
        /*0aa8*/ 	.short	0x010a
        /*0aaa*/ 	.byte	0x3f
	.zero		1


	//   ....[76]....
        /*0aac*/ 	.word	0x00013d60
        /*0ab0*/ 	.word	0x00000014
        /*0ab4*/ 	.word	0x00029870
        /*0ab8*/ 	.short	0x010a
        /*0aba*/ 	.byte	0x3f
	.zero		1


	//   ....[77]....
        /*0abc*/ 	.word	0x00013db0
        /*0ac0*/ 	.word	0x00000014
        /*0ac4*/ 	.word	0x00029860
        /*0ac8*/ 	.short	0x010a
        /*0aca*/ 	.byte	0x3f
	.zero		1


	//   ....[78]....
        /*0acc*/ 	.word	0x00013e00
        /*0ad0*/ 	.word	0x00000000
        /*0ad4*/ 	.word	0x00029820
        /*0ad8*/ 	.short	0x010a
        /*0ada*/ 	.byte	0x3f
	.zero		1


	//   ....[79]....
        /*0adc*/ 	.word	0x00013fa0
        /*0ae0*/ 	.word	0x00000006
        /*0ae4*/ 	.word	0x00000000
        /*0ae8*/ 	.short	0x010a
        /*0aea*/ 	.byte	0x3f
	.zero		1


	//   ....[80]....
        /*0aec*/ 	.word	0x00013ff0
        /*0af0*/ 	.word	0x00000007
        /*0af4*/ 	.word	0x00000000
        /*0af8*/ 	.short	0x010a
        /*0afa*/ 	.byte	0x3f
	.zero		1


	//   ....[81]....
        /*0afc*/ 	.word	0x00014040
        /*0b00*/ 	.word	0x00000004
        /*0b04*/ 	.word	0x00029860
        /*0b08*/ 	.short	0x010a
        /*0b0a*/ 	.byte	0x3f
	.zero		1


	//   ....[82]....
        /*0b0c*/ 	.word	0x00014090
        /*0b10*/ 	.word	0x00000003
        /*0b14*/ 	.word	0x00029860
        /*0b18*/ 	.short	0x010a
        /*0b1a*/ 	.byte	0x3f
	.zero		1


	//   ....[83]....
        /*0b1c*/ 	.word	0x000140e0
        /*0b20*/ 	.word	0x00000004
        /*0b24*/ 	.word	0x00029880
        /*0b28*/ 	.short	0x010a
        /*0b2a*/ 	.byte	0x3f
	.zero		1


	//----- nvinfo : EIATTR_NUM_MBARRIERS
	.align		4
.L_332:
        /*0b2c*/ 	.byte	0x03, 0x38
        /*0b2e*/ 	.short	0x0016


	//----- nvinfo : EIATTR_EXIT_INSTR_OFFSETS
	.align		4
        /*0b30*/ 	.byte	0x04, 0x1c
        /*0b32*/ 	.short	(.L_334 - .L_333)


	//   ....[0]....
.L_333:
        /*0b34*/ 	.word	0x00000ab0


	//   ....[1]....
        /*0b38*/ 	.word	0x0000e6d0


	//   ....[2]....
        /*0b3c*/ 	.word	0x00013760


	//----- nvinfo : EIATTR_MAX_THREADS
	.align		4
.L_334:
        /*0b40*/ 	.byte	0x04, 0x05
        /*0b42*/ 	.short	(.L_336 - .L_335)
.L_335:
        /*0b44*/ 	.word	0x00000180
        /*0b48*/ 	.word	0x00000001
        /*0b4c*/ 	.word	0x00000001


	//----- nvinfo : EIATTR_CRS_STACK_SIZE
	.align		4
.L_336:
        /*0b50*/ 	.byte	0x04, 0x1e
        /*0b52*/ 	.short	(.L_338 - .L_337)
.L_337:
        /*0b54*/ 	.word	0x00000000


	//----- nvinfo : EIATTR_CBANK_PARAM_SIZE
	.align		4
.L_338:
        /*0b58*/ 	.byte	0x03, 0x19
        /*0b5a*/ 	.short	0x0a70


	//----- nvinfo : EIATTR_PARAM_CBANK
	.align		4
        /*0b5c*/ 	.byte	0x04, 0x0a
        /*0b5e*/ 	.short	(.L_340 - .L_339)
	.align		4
.L_339:
        /*0b60*/ 	.word	index@(.nv.constant0._ZN7cutlass13device_kernelIN5flash11enable_sm90INS1_16FlashAttnFwdSm90INS1_25CollectiveMainloopFwdSm90ILi2EN4cute5tupleIJNS5_1CILi1EEES8_S8_EEENS6_IJNS7_ILi128EEENS7_ILi160EEENS7_ILi192EEEEEELi128ENS_12float_e4m3_tEfNS_4arch4Sm90ELb1ELb0ELb0ELb1ELb0ELb0ELb0ELb1ELb1ELb0ELb0ELb0EEENS1_21CollectiveEpilogueFwdINS6_IJSA_SA_SB_EEES9_NS_10bfloat16_tESG_Li256ELb1ELb0ELb0ELb1EEENS1_36VarlenDynamicPersistentTileSchedulerILi128ELi160ELi256ELi128ELb0ELb0ELb1ELb1ELb1ELb1EEEEEEEEEvNT_6ParamsE)
        /*0b64*/ 	.short	0x0210
        /*0b66*/ 	.short	0x0a70


	//----- nvinfo : EIATTR_SW_WAR
	.align		4
.L_340:
        /*0b68*/ 	.byte	0x04, 0x36
        /*0b6a*/ 	.short	(.L_342 - .L_341)
.L_341:
        /*0b6c*/ 	.word	0x00000008
.L_342:


//--------------------- .nv.info._ZN7cutlass13device_kernelIN5flash11enable_sm90INS1_16FlashAttnFwdSm90INS1_25CollectiveMainloopFwdSm90ILi2EN4cute5tupleIJNS5_1CILi1EEES8_S8_EEENS6_IJNS7_ILi128EEENS7_ILi160EEENS7_ILi192EEEEEELi128ENS_12float_e4m3_tEfNS_4arch4Sm90ELb1ELb0ELb0ELb1ELb0ELb1ELb0ELb1ELb1ELb0ELb0ELb0EEENS1_21CollectiveEpilogueFwdINS6_IJSA_SA_SB_EEES9_NS_10bfloat16_tESG_Li256ELb1ELb0ELb0ELb1EEENS1_36VarlenDynamicPersistentTileSchedulerILi128ELi160ELi256ELi128ELb0ELb0ELb1ELb1ELb1ELb1EEEEEEEEEvNT_6ParamsE --------------------------
	.section	.nv.info._ZN7cutlass13device_kernelIN5flash11enable_sm90INS1_16FlashAttnFwdSm90INS1_25CollectiveMainloopFwdSm90ILi2EN4cute5tupleIJNS5_1CILi1EEES8_S8_EEENS6_IJNS7_ILi128EEENS7_ILi160EEENS7_ILi192EEEEEELi128ENS_12float_e4m3_tEfNS_4arch4Sm90ELb1ELb0ELb0ELb1ELb0ELb1ELb0ELb1ELb1ELb0ELb0ELb0EEENS1_21CollectiveEpilogueFwdINS6_IJSA_SA_SB_EEES9_NS_10bfloat16_tESG_Li256ELb1ELb0ELb0ELb1EEENS1_36VarlenDynamicPersistentTileSchedulerILi128ELi160ELi256ELi128ELb0ELb0ELb1ELb1ELb1ELb1EEEEEEEEEvNT_6ParamsE,"",@"SHT_CUDA_INFO"
	.sectionflags	@""
	.align	4


	//----- nvinfo : EIATTR_CUDA_API_VERSION
	.align		4
        /*0000*/ 	.byte	0x04, 0x37
        /*0002*/ 	.short	(.L_344 - .L_343)
.L_343:
        /*0004*/ 	.word	0x00000082


	//----- nvinfo : EIATTR_KPARAM_INFO
	.align		4
.L_344:
        /*0008*/ 	.byte	0x04, 0x17
        /*000a*/ 	.short	(.L_346 - .L_345)
.L_345:
        /*000c*/ 	.word	0x00000000
        /*0010*/ 	.short	0x0000
        /*0012*/ 	.short	0x0070
        /*0014*/ 	.byte	0x00, 0xf0, 0x01, 0x28


	//----- nvinfo : EIATTR_SPARSE_MMA_MASK
	.align		4
.L_346:
        /*0018*/ 	.byte	0x03, 0x50
        /*001a*/ 	.short	0x0000


	//----- nvinfo : EIATTR_MAXREG_COUNT
	.align		4
        /*001c*/ 	.byte	0x03, 0x1b
        /*001e*/ 	.short	0x00a8


	//----- nvinfo : EIATTR_NUM_BARRIERS
	.align		4
        /*0020*/ 	.byte	0x02, 0x4c
        /*0022*/ 	.byte	0x10
	.zero		1


	//----- nvinfo : EIATTR_EXTERNS
	.align		4
        /*0024*/ 	.byte	0x04, 0x0f
        /*0026*/ 	.short	(.L_348 - .L_347)


	//   ....[0]....
	.align		4
.L_347:
        /*0028*/ 	.word	index@(__assertfail)


	//----- nvinfo : EIATTR_ANNOTATIONS
	.align		4
.L_348:
        /*002c*/ 	.byte	0x04, 0x55
        /*002e*/ 	.short	(.L_350 - .L_349)


	//   ....[0]....
.L_349:
        /* <DEDUP_REMOVED lines=69> */


	//----- nvinfo : EIATTR_MERCURY_ISA_VERSION
	.align		4
.L_350:
        /*0470*/ 	.byte	0x03, 0x5f
        /*0472*/ 	.short	0x0101


	//----- nvinfo : EIATTR_UNUSED_LOAD_BYTE_OFFSET
	.align		4
        /*0474*/ 	.byte	0x04, 0x44
        /*0476*/ 	.short	(.L_352 - .L_351)


	//   ....[0]....
.L_351:
        /*0478*/ 	.word	0x00000b10
        /*047c*/ 	.word	0x0000fff0


	//   ....[1]....
        /*0480*/ 	.word	0x000227b0
        /*0484*/ 	.word	0x0000fff0


	//----- nvinfo : EIATTR_INT_WARP_WIDE_INSTR_OFFSETS
	.align		4
.L_352:
        /*0488*/ 	.byte	0x04, 0x31
        /*048a*/ 	.short	(.L_354 - .L_353)


	//   ....[0]....
.L_353:
        /*048c*/ 	.word	0x000001c0


	//   ....[1]....
        /*0490*/ 	.word	0x00000200


	//   ....[2]....
        /*0494*/ 	.word	0x00000270


	//   ....[3]....
        /*0498*/ 	.word	0x000273f0


	//   ....[4]....
        /*049c*/ 	.word	0x00027480


	//   ....[5]....
        /*04a0*/ 	.word	0x00027c00


	//   ....[6]....
        /*04a4*/ 	.word	0x00027c30


	//   ....[7]....
        /*04a8*/ 	.word	0x00027d00


	//   ....[8]....
        /*04ac*/ 	.word	0x00027dd0


	//   ....[9]....
        /*04b0*/ 	.word	0x00029b20


	//   ....[10]....
        /*04b4*/ 	.word	0x00029bb0


	//----- nvinfo : EIATTR_COOP_GROUP_MASK_REGIDS
	.align		4
.L_354:
        /*04b8*/ 	.byte	0x04, 0x29
        /*04ba*/ 	.short	(.L_356 - .L_355)


	//   ....[0]....
.L_355:
        /*04bc*/ 	.word	0xffffffff


	//   ....[1]....
        /*04c0*/ 	.word	0xffffffff


	//   ....[2]....
        /*04c4*/ 	.word	0xffffffff


	//   ....[3]....
        /*04c8*/ 	.word	0xffffffff


	//   ....[4]....
        /*04cc*/ 	.word	0xffffffff


	//   ....[5]....
        /*04d0*/ 	.word	0xffffffff


	//   ....[6]....
        /*04d4*/ 	.word	0xffffffff


	//   ....[7]....
        /*04d8*/ 	.word	0xffffffff


	//   ....[8]....
        /*04dc*/ 	.word	0xffffffff


	//   ....[9]....
        /*04e0*/ 	.word	0xffffffff


	//   ....[10]....
        /*04e4*/ 	.word	0xffffffff


	//   ....[11]....
        /*04e8*/ 	.word	0xffffffff


	//   ....[12]....
        /*04ec*/ 	.word	0xffffffff


	//   ....[13]....
        /*04f0*/ 	.word	0xffffffff


	//   ....[14]....
        /*04f4*/ 	.word	0xffffffff


	//   ....[15]....
        /*04f8*/ 	.word	0xffffffff


	//   ....[16]....
        /*04fc*/ 	.word	0xffffffff


	//   ....[17]....
        /*0500*/ 	.word	0xffffffff


	//   ....[18]....
        /*0504*/ 	.word	0xffffffff


	//   ....[19]....
        /*0508*/ 	.word	0xffffffff


	//   ....[20]....
        /*050c*/ 	.word	0xffffffff


	//   ....[21]....
        /*0510*/ 	.word	0xffffffff


	//   ....[22]....
        /*0514*/ 	.word	0xffffffff


	//   ....[23]....
        /*0518*/ 	.word	0xffffffff


	//   ....[24]....
        /*051c*/ 	.word	0xffffffff


	//   ....[25]....
        /*0520*/ 	.word	0xffffffff


	//   ....[26]....
        /*0524*/ 	.word	0xffffffff


	//   ....[27]....
        /*0528*/ 	.word	0xffffffff


	//   ....[28]....
        /*052c*/ 	.word	0xffffffff


	//   ....[29]....
        /*0530*/ 	.word	0xffffffff


	//   ....[30]....
        /*0534*/ 	.word	0xffffffff


	//   ....[31]....
        /*0538*/ 	.word	0xffffffff


	//   ....[32]....
        /*053c*/ 	.word	0xffffffff


	//   ....[33]....
        /*0540*/ 	.word	0xffffffff


	//   ....[34]....
        /*0544*/ 	.word	0xffffffff


	//   ....[35]....
        /*0548*/ 	.word	0xffffffff


	//   ....[36]....
        /*054c*/ 	.word	0xffffffff


	//   ....[37]....
        /*0550*/ 	.word	0xffffffff


	//   ....[38]....
        /*0554*/ 	.word	0xffffffff


	//   ....[39]....
        /*0558*/ 	.word	0xffffffff


	//   ....[40]....
        /*055c*/ 	.word	0xffffffff


	//   ....[41]....
        /*0560*/ 	.word	0xffffffff


	//   ....[42]....
        /*0564*/ 	.word	0xffffffff


	//   ....[43]....
        /*0568*/ 	.word	0xffffffff


	//   ....[44]....
        /*056c*/ 	.word	0xffffffff


	//   ....[45]....
        /*0570*/ 	.word	0xffffffff


	//   ....[46]....
        /*0574*/ 	.word	0xffffffff


	//   ....[47]....
        /*0578*/ 	.word	0xffffffff


	//   ....[48]....
        /*057c*/ 	.word	0xffffffff


	//   ....[49]....
        /*0580*/ 	.word	0xffffffff


	//   ....[50]....
        /*0584*/ 	.word	0xffffffff


	//   ....[51]....
        /*0588*/ 	.word	0xffffffff


	//   ....[52]....
        /*058c*/ 	.word	0xffffffff


	//   ....[53]....
        /*0590*/ 	.word	0xffffffff


	//   ....[54]....
        /*0594*/ 	.word	0xffffffff


	//   ....[55]....
        /*0598*/ 	.word	0xffffffff


	//   ....[56]....
        /*059c*/ 	.word	0xffffffff


	//   ....[57]....
        /*05a0*/ 	.word	0xffffffff


	//   ....[58]....
        /*05a4*/ 	.word	0xffffffff


	//   ....[59]....
        /*05a8*/ 	.word	0xffffffff


	//   ....[60]....
        /*05ac*/ 	.word	0xffffffff


	//   ....[61]....
        /*05b0*/ 	.word	0xffffffff


	//   ....[62]....
        /*05b4*/ 	.word	0xffffffff


	//   ....[63]....
        /*05b8*/ 	.word	0xffffffff


	//   ....[64]....
        /*05bc*/ 	.word	0xffffffff


	//   ....[65]....
        /*05c0*/ 	.word	0xffffffff


	//   ....[66]....
        /*05c4*/ 	.word	0xffffffff


	//   ....[67]....
        /*05c8*/ 	.word	0xffffffff


	//   ....[68]....
        /*05cc*/ 	.word	0xffffffff


	//   ....[69]....
        /*05d0*/ 	.word	0xffffffff


	//   ....[70]....
        /*05d4*/ 	.word	0xffffffff


	//   ....[71]....
        /*05d8*/ 	.word	0xffffffff


	//   ....[72]....
        /*05dc*/ 	.word	0xffffffff


	//   ....[73]....
        /*05e0*/ 	.word	0xffffffff


	//   ....[74]....
        /*05e4*/ 	.word	0xffffffff


	//   ....[75]....
        /*05e8*/ 	.word	0xffffffff


	//   ....[76]....
        /*05ec*/ 	.word	0xffffffff


	//   ....[77]....
        /*05f0*/ 	.word	0xffffffff


	//   ....[78]....
        /*05f4*/ 	.word	0xffffffff


	//   ....[79]....
        /*05f8*/ 	.word	0xffffffff


	//   ....[80]....
        /*05fc*/ 	.word	0xffffffff


	//   ....[81]....
        /*0600*/ 	.word	0xffffffff


	//   ....[82]....
        /*0604*/ 	.word	0xffffffff


	//   ....[83]....
        /*0608*/ 	.word	0xffffffff


	//   ....[84]....
        /*060c*/ 	.word	0xffffffff


	//   ....[85]....
        /*0610*/ 	.word	0xffffffff


	//   ....[86]....
        /*0614*/ 	.word	0xffffffff


	//   ....[87]....
        /*0618*/ 	.word	0xffffffff


	//   ....[88]....
        /*061c*/ 	.word	0xffffffff


	//   ....[89]....
        /*0620*/ 	.word	0xffffffff


	//   ....[90]....
        /*0624*/ 	.word	0xffffffff


	//   ....[91]....
        /*0628*/ 	.word	0xffffffff


	//   ....[92]....
        /*062c*/ 	.word	0x0500000f


	//   ....[93]....
        /*0630*/ 	.word	0x0500000f


	//   ....[94]....
        /*0634*/ 	.word	0x0500000f


	//   ....[95]....
        /*0638*/ 	.word	0x0500000f


	//   ....[96]....
        /*063c*/ 	.word	0x0500000f


	//   ....[97]....
        /*0640*/ 	.word	0x0500000f


	//   ....[98]....
        /*0644*/ 	.word	0x0500000f


	//   ....[99]....
        /*0648*/ 	.word	0x0500000f


	//   ....[100]....
        /*064c*/ 	.word	0x0500000f


	//   ....[101]....
        /*0650*/ 	.word	0x0500000f


	//   ....[102]....
        /*0654*/ 	.word	0x0500000f


	//   ....[103]....
        /*0658*/ 	.word	0x0500000f


	//   ....[104]....
        /*065c*/ 	.word	0x0500000f


	//   ....[105]....
        /*0660*/ 	.word	0x0500000f


	//   ....[106]....
        /*0664*/ 	.word	0x0500000f


	//   ....[107]....
        /*0668*/ 	.word	0x0500000f


	//   ....[108]....
        /*066c*/ 	.word	0x0500000f


	//   ....[109]....
        /*0670*/ 	.word	0x0500000f


	//   ....[110]....
        /*0674*/ 	.word	0x0500000f


	//   ....[111]....
        /*0678*/ 	.word	0x0500000f


	//   ....[112]....
        /*067c*/ 	.word	0x0500000f


	//   ....[113]....
        /*0680*/ 	.word	0x0500000f


	//   ....[114]....
        /*0684*/ 	.word	0x0500000f


	//   ....[115]....
        /*0688*/ 	.word	0x0500000f


	//   ....[116]....
        /*068c*/ 	.word	0x0500000f


	//   ....[117]....
        /*0690*/ 	.word	0x0500000f


	//   ....[118]....
        /*0694*/ 	.word	0x0500000f


	//   ....[119]....
        /*0698*/ 	.word	0x0500000f


	//   ....[120]....
        /*069c*/ 	.word	0x0500000f


	//   ....[121]....
        /*06a0*/ 	.word	0x0500000f


	//   ....[122]....
        /*06a4*/ 	.word	0x0500000f


	//   ....[123]....
        /*06a8*/ 	.word	0x0500000f


	//   ....[124]....
        /*06ac*/ 	.word	0x0500000f


	//   ....[125]....
        /*06b0*/ 	.word	0x0500000f


	//   ....[126]....
        /*06b4*/ 	.word	0x0500000f


	//   ....[127]....
        /*06b8*/ 	.word	0x0500000f


	//   ....[128]....
        /*06bc*/ 	.word	0x0500000f


	//   ....[129]....
        /*06c0*/ 	.word	0x0500000f


	//   ....[130]....
        /*06c4*/ 	.word	0x0500000f


	//   ....[131]....
        /*06c8*/ 	.word	0x0500000f


	//   ....[132]....
        /*06cc*/ 	.word	0x0500000f


	//   ....[133]....
        /*06d0*/ 	.word	0x0500000f


	//   ....[134]....
        /*06d4*/ 	.word	0x0500000f


	//   ....[135]....
        /*06d8*/ 	.word	0x0500000f


	//   ....[136]....
        /*06dc*/ 	.word	0x0500000f


	//   ....[137]....
        /*06e0*/ 	.word	0x0500000f


	//   ....[138]....
        /*06e4*/ 	.word	0x0500000f


	//   ....[139]....
        /*06e8*/ 	.word	0x0500000f


	//   ....[140]....
        /*06ec*/ 	.word	0x0500000f


	//   ....[141]....
        /*06f0*/ 	.word	0x0500000f


	//   ....[142]....
        /*06f4*/ 	.word	0x0500000f


	//   ....[143]....
        /*06f8*/ 	.word	0x0500000f


	//   ....[144]....
        /*06fc*/ 	.word	0x0500000f


	//   ....[145]....
        /*0700*/ 	.word	0x0500000f


	//   ....[146]....
        /*0704*/ 	.word	0x0500000f


	//   ....[147]....
        /*0708*/ 	.word	0x0500000f


	//   ....[148]....
        /*070c*/ 	.word	0x0500000f


	//   ....[149]....
        /*0710*/ 	.word	0x0500000f


	//   ....[150]....
        /*0714*/ 	.word	0x0500000f


	//   ....[151]....
        /*0718*/ 	.word	0x0500000f


	//   ....[152]....
        /*071c*/ 	.word	0x0500000f


	//----- nvinfo : EIATTR_COOP_GROUP_INSTR_OFFSETS
	.align		4
.L_356:
        /*0720*/ 	.byte	0x04, 0x28
        /*0722*/ 	.short	(.L_358 - .L_357)


	//   ....[0]....
.L_357:
        /*0724*/ 	.word	0x00000070


	//   ....[1]....
        /*0728*/ 	.word	0x000001d0


	//   ....[2]....
        /*072c*/ 	.word	0x00000220


	//   ....[3]....
        /*0730*/ 	.word	0x00000450


	//   ....[4]....
        /*0734*/ 	.word	0x000005b0


	//   ....[5]....
        /*0738*/ 	.word	0x000006d0


	//   ....[6]....
        /*073c*/ 	.word	0x00000830


	//   ....[7]....
        /*0740*/ 	.word	0x00010110


	//   ....[8]....
        /*0744*/ 	.word	0x00018c50


	//   ....[9]....
        /*0748*/ 	.word	0x00018d00


	//   ....[10]....
        /*074c*/ 	.word	0x00019830


	//   ....[11]....
        /*0750*/ 	.word	0x000198c0


	//   ....[12]....
        /*0754*/ 	.word	0x0001c840


	//   ....[13]....
        /*0758*/ 	.word	0x0001c870


	//   ....[14]....
        /*075c*/ 	.word	0x0001d530


	//   ....[15]....
        /*0760*/ 	.word	0x0001d5d0


	//   ....[16]....
        /*0764*/ 	.word	0x000201e0


	//   ....[17]....
        /*0768*/ 	.word	0x00020230


	//   ....[18]....
        /*076c*/ 	.word	0x000202b0


	//   ....[19]....
        /*0770*/ 	.word	0x000202e0


	//   ....[20]....
        /*0774*/ 	.word	0x00022000


	//   ....[21]....
        /*0778*/ 	.word	0x00022010


	//   ....[22]....
        /*077c*/ 	.word	0x00022090


	//   ....[23]....
        /*0780*/ 	.word	0x000220a0


	//   ....[24]....
        /*0784*/ 	.word	0x00022df0


	//   ....[25]....
        /*0788*/ 	.word	0x00022e20


	//   ....[26]....
        /*078c*/ 	.word	0x00022e50


	//   ....[27]....
        /*0790*/ 	.word	0x00022e80


	//   ....[28]....
        /*0794*/ 	.word	0x00022eb0


	//   ....[29]....
        /*0798*/ 	.word	0x00022ee0


	//   ....[30]....
        /*079c*/ 	.word	0x00022f10


	//   ....[31]....
        /*07a0*/ 	.word	0x00022f40


	//   ....[32]....
        /*07a4*/ 	.word	0x00022f70


	//   ....[33]....
        /*07a8*/ 	.word	0x00022fa0


	//   ....[34]....
        /*07ac*/ 	.word	0x00022fd0


	//   ....[35]....
        /*07b0*/ 	.word	0x00023000


	//   ....[36]....
        /*07b4*/ 	.word	0x00023030


	//   ....[37]....
        /*07b8*/ 	.word	0x00023060


	//   ....[38]....
        /*07bc*/ 	.word	0x00023090


	//   ....[39]....
        /*07c0*/ 	.word	0x000230c0


	//   ....[40]....
        /*07c4*/ 	.word	0x000230f0


	//   ....[41]....
        /*07c8*/ 	.word	0x00023120


	//   ....[42]....
        /*07cc*/ 	.word	0x00023150


	//   ....[43]....
        /*07d0*/ 	.word	0x00023190


	//   ....[44]....
        /*07d4*/ 	.word	0x000231c0


	//   ....[45]....
        /*07d8*/ 	.word	0x000231f0


	//   ....[46]....
        /*07dc*/ 	.word	0x00023220


	//   ....[47]....
        /*07e0*/ 	.word	0x00023240


	//   ....[48]....
        /*07e4*/ 	.word	0x00023250


	//   ....[49]....
        /*07e8*/ 	.word	0x00023260


	//   ....[50]....
        /*07ec*/ 	.word	0x00023270


	//   ....[51]....
        /*07f0*/ 	.word	0x00023280


	//   ....[52]....
        /*07f4*/ 	.word	0x00023290


	//   ....[53]....
        /*07f8*/ 	.word	0x000232a0


	//   ....[54]....
        /*07fc*/ 	.word	0x000232d0


	//   ....[55]....
        /*0800*/ 	.word	0x00023300


	//   ....[56]....
        /*0804*/ 	.word	0x00024c40


	//   ....[57]....
        /*0808*/ 	.word	0x00024e30


	//   ....[58]....
        /*080c*/ 	.word	0x00024e60


	//   ....[59]....
        /*0810*/ 	.word	0x00024e90


	//   ....[60]....
        /*0814*/ 	.word	0x00024ec0


	//   ....[61]....
        /*0818*/ 	.word	0x00024ef0


	//   ....[62]....
        /*081c*/ 	.word	0x00024f30


	//   ....[63]....
        /*0820*/ 	.word	0x000250b0


	//   ....[64]....
        /*0824*/ 	.word	0x000250e0


	//   ....[65]....
        /*0828*/ 	.word	0x00025110


	//   ....[66]....
        /*082c*/ 	.word	0x00025140


	//   ....[67]....
        /*0830*/ 	.word	0x00025170


	//   ....[68]....
        /*0834*/ 	.word	0x000251a0


	//   ....[69]....
        /*0838*/ 	.word	0x00025240


	//   ....[70]....
        /*083c*/ 	.word	0x00025280


	//   ....[71]....
        /*0840*/ 	.word	0x00025340


	//   ....[72]....
        /*0844*/ 	.word	0x00026220


	//   ....[73]....
        /*0848*/ 	.word	0x00027f60


	//   ....[74]....
        /*084c*/ 	.word	0x0002a570


	//   ....[75]....
        /*0850*/ 	.word	0x0002a5a0


	//   ....[76]....
        /*0854*/ 	.word	0x0002a5e0


	//   ....[77]....
        /*0858*/ 	.word	0x0002a610


	//   ....[78]....
        /*085c*/ 	.word	0x0002a640


	//   ....[79]....
        /*0860*/ 	.word	0x0002a670


	//   ....[80]....
        /*0864*/ 	.word	0x0002a6a0


	//   ....[81]....
        /*0868*/ 	.word	0x0002a6d0


	//   ....[82]....
        /*086c*/ 	.word	0x0002a870


	//   ....[83]....
        /*0870*/ 	.word	0x0002a8a0


	//   ....[84]....
        /*0874*/ 	.word	0x0002a8d0


	//   ....[85]....
        /*0878*/ 	.word	0x0002a900


	//   ....[86]....
        /*087c*/ 	.word	0x0002a930


	//   ....[87]....
        /*0880*/ 	.word	0x0002a960


	//   ....[88]....
        /*0884*/ 	.word	0x0002aa20


	//   ....[89]....
        /*0888*/ 	.word	0x0002aa40


	//   ....[90]....
        /*088c*/ 	.word	0x0002aab0


	//   ....[91]....
        /*0890*/ 	.word	0x0002b240


	//   ....[92]....
        /*0894*/ 	.word	0x0002b6f0


	//   ....[93]....
        /*0898*/ 	.word	0x0002b790


	//   ....[94]....
        /*089c*/ 	.word	0x0002b830


	//   ....[95]....
        /*08a0*/ 	.word	0x0002b8d0


	//   ....[96]....
        /*08a4*/ 	.word	0x0002b970


	//   ....[97]....
        /*08a8*/ 	.word	0x0002ba50


	//   ....[98]....
        /*08ac*/ 	.word	0x0002baf0


	//   ....[99]....
        /*08b0*/ 	.word	0x0002bb90


	//   ....[100]....
        /*08b4*/ 	.word	0x0002bc30


	//   ....[101]....
        /*08b8*/ 	.word	0x0002bf00


	//   ....[102]....
        /*08bc*/ 	.word	0x0002c030


	//   ....[103]....
        /*08c0*/ 	.word	0x0002c150


	//   ....[104]....
        /*08c4*/ 	.word	0x0002c200


	//   ....[105]....
        /*08c8*/ 	.word	0x0002c260


	//   ....[106]....
        /*08cc*/ 	.word	0x0002c2e0


	//   ....[107]....
        /*08d0*/ 	.word	0x0002c340


	//   ....[108]....
        /*08d4*/ 	.word	0x0002c3c0


	//   ....[109]....
        /*08d8*/ 	.word	0x0002c420


	//   ....[110]....
        /*08dc*/ 	.word	0x0002c4a0


	//   ....[111]....
        /*08e0*/ 	.word	0x0002c500


	//   ....[112]....
        /*08e4*/ 	.word	0x0002c580


	//   ....[113]....
        /*08e8*/ 	.word	0x0002c5e0


	//   ....[114]....
        /*08ec*/ 	.word	0x0002c660


	//   ....[115]....
        /*08f0*/ 	.word	0x0002c6c0


	//   ....[116]....
        /*08f4*/ 	.word	0x0002c720


	//   ....[117]....
        /*08f8*/ 	.word	0x0002c780


	//   ....[118]....
        /*08fc*/ 	.word	0x0002c800


	//   ....[119]....
        /*0900*/ 	.word	0x0002c860


	//   ....[120]....
        /*0904*/ 	.word	0x0002c8e0


	//   ....[121]....
        /*0908*/ 	.word	0x0002c940


	//   ....[122]....
        /*090c*/ 	.word	0x0002c9b0


	//   ....[123]....
        /*0910*/ 	.word	0x0002ca10


	//   ....[124]....
        /*0914*/ 	.word	0x0002ca90


	//   ....[125]....
        /*0918*/ 	.word	0x0002caf0


	//   ....[126]....
        /*091c*/ 	.word	0x0002cb70


	//   ....[127]....
        /*0920*/ 	.word	0x0002cbd0


	//   ....[128]....
        /*0924*/ 	.word	0x0002cc50


	//   ....[129]....
        /*0928*/ 	.word	0x0002ccb0


	//   ....[130]....
        /*092c*/ 	.word	0x0002cd20


	//   ....[131]....
        /*0930*/ 	.word	0x0002cd80


	//   ....[132]....
        /*0934*/ 	.word	0x0002cde0


	//   ....[133]....
        /*0938*/ 	.word	0x0002cf20


	//   ....[134]....
        /*093c*/ 	.word	0x0002d200


	//   ....[135]....
        /*0940*/ 	.word	0x0002d650


	//   ....[136]....
        /*0944*/ 	.word	0x0002d6f0


	//   ....[137]....
        /*0948*/ 	.word	0x0002d820


	//   ....[138]....
        /*094c*/ 	.word	0x0002d890


	//   ....[139]....
        /*0950*/ 	.word	0x0002d900


	//   ....[140]....
        /*0954*/ 	.word	0x0002d970


	//   ....[141]....
        /*0958*/ 	.word	0x0002d9e0


	//   ....[142]....
        /*095c*/ 	.word	0x0002da60


	//   ....[143]....
        /*0960*/ 	.word	0x0002daf0


	//   ....[144]....
        /*0964*/ 	.word	0x0002db80


	//   ....[145]....
        /*0968*/ 	.word	0x0002dbf0


	//   ....[146]....
        /*096c*/ 	.word	0x0002dc60


	//   ....[147]....
        /*0970*/ 	.word	0x0002dcd0


	//   ....[148]....
        /*0974*/ 	.word	0x0002dd50


	//   ....[149]....
        /*0978*/ 	.word	0x0002ddc0


	//   ....[150]....
        /*097c*/ 	.word	0x0002de60


	//   ....[151]....
        /*0980*/ 	.word	0x0002def0


	//   ....[152]....
        /*0984*/ 	.word	0x0002e020


	//----- nvinfo : EIATTR_REG_RECONFIG
	.align		4
.L_358:
        /*0988*/ 	.byte	0x01, 0x54
	.zero		2


	//----- nvinfo : EIATTR_SYSCALL_OFFSETS
	.align		4
        /*098c*/ 	.byte	0x04, 0x46
        /*098e*/ 	.short	(.L_360 - .L_359)


	//   ....[0]....
.L_359:
        /*0990*/ 	.word	0x00001b10


	//   ....[1]....
        /*0994*/ 	.word	0x00001c60


	//   ....[2]....
        /*0998*/ 	.word	0x000102a0


	//   ....[3]....
        /*099c*/ 	.word	0x000105d0


	//   ....[4]....
        /*09a0*/ 	.word	0x00027620


	//   ....[5]....
        /*09a4*/ 	.word	0x000277d0


	//   ....[6]....
        /*09a8*/ 	.word	0x00027910


	//   ....[7]....
        /*09ac*/ 	.word	0x00027a40


	//----- nvinfo : EIATTR_MBARRIER_INSTR_OFFSETS
	.align		4
.L_360:
        /*09b0*/ 	.byte	0x04, 0x39
        /*09b2*/ 	.short	(.L_362 - .L_361)


	//   ....[0]....
.L_361:
        /*09b4*/ 	.word	0x00000300
        /*09b8*/ 	.word	0x000000ff
        /*09bc*/ 	.word	0x00029800
        /*09c0*/ 	.short	0x0100
        /*09c2*/ 	.byte	0x08
	.zero		1


	//   ....[1]....
        /*09c4*/ 	.word	0x00000310
        /*09c8*/ 	.word	0x000000ff
        /*09cc*/ 	.word	0x00029820
        /*09d0*/ 	.short	0x0100
        /*09d2*/ 	.byte	0x08
	.zero		1


	//   ....[2]....
        /*09d4*/ 	.word	0x00000400
        /*09d8*/ 	.word	0x000000ff
        /*09dc*/ 	.word	0x00029830
        /*09e0*/ 	.short	0x0100
        /*09e2*/ 	.byte	0x08
	.zero		1


	//   ....[3]....
        /*09e4*/ 	.word	0x00000410
        /*09e8*/ 	.word	0x000000ff
        /*09ec*/ 	.word	0x00029840
        /*09f0*/ 	.short	0x0100
        /*09f2*/ 	.byte	0x08
	.zero		1


	//   ....[4]....
        /*09f4*/ 	.word	0x00000420
        /*09f8*/ 	.word	0x000000ff
        /*09fc*/ 	.word	0x00029838
        /*0a00*/ 	.short	0x0100
        /*0a02*/ 	.byte	0x08
	.zero		1


	//   ....[5]....
        /*0a04*/ 	.word	0x00000430
        /*0a08*/ 	.word	0x000000ff
        /*0a0c*/ 	.word	0x00029848
        /*0a10*/ 	.short	0x0100
        /*0a12*/ 	.byte	0x08
	.zero		1


	//   ....[6]....
        /*0a14*/ 	.word	0x00000560
        /*0a18*/ 	.word	0x000000ff
        /*0a1c*/ 	.word	0x00029850
        /*0a20*/ 	.short	0x0100
        /*0a22*/ 	.byte	0x08
	.zero		1


	//   ....[7]....
        /*0a24*/ 	.word	0x00000570
        /*0a28*/ 	.word	0x000000ff
        /*0a2c*/ 	.word	0x00029860
        /*0a30*/ 	.short	0x0100
        /*0a32*/ 	.byte	0x08
	.zero		1


	//   ....[8]....
        /*0a34*/ 	.word	0x00000580
        /*0a38*/ 	.word	0x000000ff
        /*0a3c*/ 	.word	0x00029858
        /*0a40*/ 	.short	0x0100
        /*0a42*/ 	.byte	0x08
	.zero		1


	//   ....[9]....
        /*0a44*/ 	.word	0x00000590
        /*0a48*/ 	.word	0x000000ff
        /*0a4c*/ 	.word	0x00029868
        /*0a50*/ 	.short	0x0100
        /*0a52*/ 	.byte	0x08
	.zero		1


	//   ....[10]....
        /*0a54*/ 	.word	0x00000680
        /*0a58*/ 	.word	0x000000ff
        /*0a5c*/ 	.word	0x00029870
        /*0a60*/ 	.short	0x0100
        /*0a62*/ 	.byte	0x06
	.zero		1


	//   ....[11]....
        /*0a64*/ 	.word	0x00000690
        /*0a68*/ 	.word	0x000000ff
        /*0a6c*/ 	.word	0x00029880
        /*0a70*/ 	.short	0x0100
        /*0a72*/ 	.byte	0x06
	.zero		1


	//   ....[12]....
        /*0a74*/ 	.word	0x000006a0
        /*0a78*/ 	.word	0x000000ff
        /*0a7c*/ 	.word	0x00029878
        /*0a80*/ 	.short	0x0100
        /*0a82*/ 	.byte	0x06
	.zero		1


	//   ....[13]....
        /*0a84*/ 	.word	0x000006b0
        /*0a88*/ 	.word	0x000000ff
        /*0a8c*/ 	.word	0x00029888
        /*0a90*/ 	.short	0x0100
        /*0a92*/ 	.byte	0x06
	.zero		1


	//   ....[14]....
        /*0a94*/ 	.word	0x000007e0
        /*0a98*/ 	.word	0x000000ff
        /*0a9c*/ 	.word	0x00029890
        /*0aa0*/ 	.short	0x0100
        /*0aa2*/ 	.byte	0x08
	.zero		1


	//   ....[15]....
        /*0aa4*/ 	.word	0x000007f0
        /*0aa8*/ 	.word	0x000000ff
        /*0aac*/ 	.word	0x000298a0
        /*0ab0*/ 	.short	0x0100
        /*0ab2*/ 	.byte	0x08
	.zero		1


	//   ....[16]....
        /*0ab4*/ 	.word	0x00000800
        /*0ab8*/ 	.word	0x000000ff
        /*0abc*/ 	.word	0x00029898
        /*0ac0*/ 	.short	0x0100
        /*0ac2*/ 	.byte	0x08
	.zero		1


	//   ....[17]....
        /*0ac4*/ 	.word	0x00000810
        /*0ac8*/ 	.word	0x000000ff
        /*0acc*/ 	.word	0x000298a8
        /*0ad0*/ 	.short	0x0100
        /*0ad2*/ 	.byte	0x08
	.zero		1


	//   ....[18]....
        /*0ad4*/ 	.word	0x00000940
        /*0ad8*/ 	.word	0x000000ff
        /*0adc*/ 	.word	0x000298b0
        /*0ae0*/ 	.short	0x0100
        /*0ae2*/ 	.byte	0x08
	.zero		1


	//   ....[19]....
        /*0ae4*/ 	.word	0x00000950
        /*0ae8*/ 	.word	0x000000ff
        /*0aec*/ 	.word	0x000298c0
        /*0af0*/ 	.short	0x0100
        /*0af2*/ 	.byte	0x08
	.zero		1


	//   ....[20]....
        /*0af4*/ 	.word	0x00000960
        /*0af8*/ 	.word	0x000000ff
        /*0afc*/ 	.word	0x000298b8
        /*0b00*/ 	.short	0x0100
        /*0b02*/ 	.byte	0x08
	.zero		1


	//   ....[21]....
        /*0b04*/ 	.word	0x00000970
        /*0b08*/ 	.word	0x000000ff
        /*0b0c*/ 	.word	0x000298c8
        /*0b10*/ 	.short	0x0100
        /*0b12*/ 	.byte	0x08
	.zero		1


	//   ....[22]....
        /*0b14*/ 	.word	0x00003500
        /*0b18*/ 	.word	0x00000027
        /*0b1c*/ 	.word	0x00029890
        /*0b20*/ 	.short	0x010a
        /*0b22*/ 	.byte	0x3f
	.zero		1


	//   ....[23]....
        /*0b24*/ 	.word	0x000092c0
        /*0b28*/ 	.word	0x00000027
        /*0b2c*/ 	.word	0x00029890
        /*0b30*/ 	.short	0x010a
        /*0b32*/ 	.byte	0x3f
	.zero		1


	//   ....[24]....
        /*0b34*/ 	.word	0x0000f180
        /*0b38*/ 	.word	0x00000027
        /*0b3c*/ 	.word	0x00029890
        /*0b40*/ 	.short	0x010a
        /*0b42*/ 	.byte	0x3f
	.zero		1


	//   ....[25]....
        /*0b44*/ 	.word	0x0000f550
        /*0b48*/ 	.word	0x00000028
        /*0b4c*/ 	.word	0x00000000
        /*0b50*/ 	.short	0x0101
        /*0b52*/ 	.byte	0x3f
	.zero		1


	//   ....[26]....
        /*0b54*/ 	.word	0x0000f590
        /*0b58*/ 	.word	0x00000027
        /*0b5c*/ 	.word	0x000298b0
        /*0b60*/ 	.short	0x010a
        /*0b62*/ 	.byte	0x3f
	.zero		1


	//   ....[27]....
        /*0b64*/ 	.word	0x0000fa30
        /*0b68*/ 	.word	0x00000027
        /*0b6c*/ 	.word	0x00000000
        /*0b70*/ 	.short	0x0101
        /*0b72*/ 	.byte	0x3f
	.zero		1


	//   ....[28]....
        /*0b74*/ 	.word	0x00010330
        /*0b78*/ 	.word	0x00000010
        /*0b7c*/ 	.word	0x00029800
        /*0b80*/ 	.short	0x010a
        /*0b82*/ 	.byte	0x3f
	.zero		1


	//   ....[29]....
        /*0b84*/ 	.word	0x00010380
        /*0b88*/ 	.word	0x00000010
        /*0b8c*/ 	.word	0x00029800
        /*0b90*/ 	.short	0x010a
        /*0b92*/ 	.byte	0x3f
	.zero		1


	//   ....[30]....
        /*0b94*/ 	.word	0x00010e10
        /*0b98*/ 	.word	0x00000010
        /*0b9c*/ 	.word	0x00029800
        /*0ba0*/ 	.short	0x010a
        /*0ba2*/ 	.byte	0x3f
	.zero		1


	//   ....[31]....
        /*0ba4*/ 	.word	0x00014320
        /*0ba8*/ 	.word	0x00000010
        /*0bac*/ 	.word	0x00029800
        /*0bb0*/ 	.short	0x010a
        /*0bb2*/ 	.byte	0x3f
	.zero		1


	//   ....[32]....
        /*0bb4*/ 	.word	0x000173a0
        /*0bb8*/ 	.word	0x00000003
        /*0bbc*/ 	.word	0x00029830
        /*0bc0*/ 	.short	0x010a
        /*0bc2*/ 	.byte	0x3f
	.zero		1


	//   ....[33]....
        /*0bc4*/ 	.word	0x00017420
        /*0bc8*/ 	.word	0x00000003
        /*0bcc*/ 	.word	0x00029830
        /*0bd0*/ 	.short	0x010a
        /*0bd2*/ 	.byte	0x3f
	.zero		1


	//   ....[34]....
        /*0bd4*/ 	.word	0x00019af0
        /*0bd8*/ 	.word	0x0000003c
        /*0bdc*/ 	.word	0x00000000
        /*0be0*/ 	.short	0x0101
        /*0be2*/ 	.byte	0x3f
	.zero		1


	//   ....[35]....
        /*0be4*/ 	.word	0x0001ad70
        /*0be8*/ 	.word	0x0000000d
        /*0bec*/ 	.word	0x00029830
        /*0bf0*/ 	.short	0x010a
        /*0bf2*/ 	.byte	0x3f
	.zero		1


	//   ....[36]....
        /*0bf4*/ 	.word	0x0001adc0
        /*0bf8*/ 	.word	0x0000000d
        /*0bfc*/ 	.word	0x00029830
        /*0c00*/ 	.short	0x010a
        /*0c02*/ 	.byte	0x3f
	.zero		1


	//   ....[37]....
        /*0c04*/ 	.word	0x0001bec0
        /*0c08*/ 	.word	0x0000000d
        /*0c0c*/ 	.word	0x00029850
        /*0c10*/ 	.short	0x010a
        /*0c12*/ 	.byte	0x3f
	.zero		1


	//   ....[38]....
        /*0c14*/ 	.word	0x0001bf00
        /*0c18*/ 	.word	0x0000000d
        /*0c1c*/ 	.word	0x00029850
        /*0c20*/ 	.short	0x010a
        /*0c22*/ 	.byte	0x3f
	.zero		1


	//   ....[39]....
        /*0c24*/ 	.word	0x0001e150
        /*0c28*/ 	.word	0x00000004
        /*0c2c*/ 	.word	0x00000000
        /*0c30*/ 	.short	0x0101
        /*0c32*/ 	.byte	0x3f
	.zero		1


	//   ....[40]....
        /*0c34*/ 	.word	0x0001e370
        /*0c38*/ 	.word	0x00000007
        /*0c3c*/ 	.word	0x00000000
        /*0c40*/ 	.short	0x0101
        /*0c42*/ 	.byte	0x3f
	.zero		1


	//   ....[41]....
        /*0c44*/ 	.word	0x0001eac0
        /*0c48*/ 	.word	0x0000000b
        /*0c4c*/ 	.word	0x00029830
        /*0c50*/ 	.short	0x010a
        /*0c52*/ 	.byte	0x3f
	.zero		1


	//   ....[42]....
        /*0c54*/ 	.word	0x0001eb10
        /*0c58*/ 	.word	0x0000000b
        /*0c5c*/ 	.word	0x00029830
        /*0c60*/ 	.short	0x010a
        /*0c62*/ 	.byte	0x3f
	.zero		1


	//   ....[43]....
        /*0c64*/ 	.word	0x0001fc10
        /*0c68*/ 	.word	0x0000000d
        /*0c6c*/ 	.word	0x00029850
        /*0c70*/ 	.short	0x010a
        /*0c72*/ 	.byte	0x3f
	.zero		1


	//   ....[44]....
        /*0c74*/ 	.word	0x0001fc60
        /*0c78*/ 	.word	0x0000000d
        /*0c7c*/ 	.word	0x00029850
        /*0c80*/ 	.short	0x010a
        /*0c82*/ 	.byte	0x3f
	.zero		1


	//   ....[45]....
        /*0c84*/ 	.word	0x00021390
        /*0c88*/ 	.word	0x00000003
        /*0c8c*/ 	.word	0x00000000
        /*0c90*/ 	.short	0x0101
        /*0c92*/ 	.byte	0x3f
	.zero		1


	//   ....[46]....
        /*0c94*/ 	.word	0x000215f0
        /*0c98*/ 	.word	0x0000000a
        /*0c9c*/ 	.word	0x00000000
        /*0ca0*/ 	.short	0x0101
        /*0ca2*/ 	.byte	0x3f
	.zero		1


	//   ....[47]....
        /*0ca4*/ 	.word	0x00021c90
        /*0ca8*/ 	.word	0x0000000c
        /*0cac*/ 	.word	0x00029850
        /*0cb0*/ 	.short	0x010a
        /*0cb2*/ 	.byte	0x3f
	.zero		1


	//   ....[48]....
        /*0cb4*/ 	.word	0x00021d10
        /*0cb8*/ 	.word	0x0000000c
        /*0cbc*/ 	.word	0x00029850
        /*0cc0*/ 	.short	0x010a
        /*0cc2*/ 	.byte	0x3f
	.zero		1


	//   ....[49]....
        /*0cc4*/ 	.word	0x00022340
        /*0cc8*/ 	.word	0x00000000
        /*0ccc*/ 	.word	0x00000000
        /*0cd0*/ 	.short	0x0101
        /*0cd2*/ 	.byte	0x3f
	.zero		1


	//   ....[50]....
        /*0cd4*/ 	.word	0x00023c60
        /*0cd8*/ 	.word	0x00000000
        /*0cdc*/ 	.word	0x00000000
        /*0ce0*/ 	.short	0x0101
        /*0ce2*/ 	.byte	0x3f
	.zero		1


	//   ....[51]....
        /*0ce4*/ 	.word	0x00026330
        /*0ce8*/ 	.word	0x0000000b
        /*0cec*/ 	.word	0x00029820
        /*0cf0*/ 	.short	0x010a
        /*0cf2*/ 	.byte	0x3f
	.zero		1


	//   ....[52]....
        /*0cf4*/ 	.word	0x00026400
        /*0cf8*/ 	.word	0x00000008
        /*0cfc*/ 	.word	0x000298a0
        /*0d00*/ 	.short	0x010a
        /*0d02*/ 	.byte	0x3f
	.zero		1


	//   ....[53]....
        /*0d04*/ 	.word	0x00026820
        /*0d08*/ 	.word	0x00000008
        /*0d0c*/ 	.word	0x000298c0
        /*0d10*/ 	.short	0x010a
        /*0d12*/ 	.byte	0x3f
	.zero		1


	//   ....[54]....
        /*0d14*/ 	.word	0x00026c20
        /*0d18*/ 	.word	0x00000007
        /*0d1c*/ 	.word	0x000298a0
        /*0d20*/ 	.short	0x010a
        /*0d22*/ 	.byte	0x3f
	.zero		1


	//   ....[55]....
        /*0d24*/ 	.word	0x00027020
        /*0d28*/ 	.word	0x00000007
        /*0d2c*/ 	.word	0x000298c0
        /*0d30*/ 	.short	0x010a
        /*0d32*/ 	.byte	0x3f
	.zero		1


	//   ....[56]....
        /*0d34*/ 	.word	0x000281e0
        /*0d38*/ 	.word	0x00000006
        /*0d3c*/ 	.word	0x00029880
        /*0d40*/ 	.short	0x010a
        /*0d42*/ 	.byte	0x3f
	.zero		1


	//   ....[57]....
        /*0d44*/ 	.word	0x000283c0
        /*0d48*/ 	.word	0x00000006
        /*0d4c*/ 	.word	0x00029840
        /*0d50*/ 	.short	0x010a
        /*0d52*/ 	.byte	0x3f
	.zero		1


	//   ....[58]....
        /*0d54*/ 	.word	0x00028960
        /*0d58*/ 	.word	0x00000004
        /*0d5c*/ 	.word	0x00029820
        /*0d60*/ 	.short	0x010a
        /*0d62*/ 	.byte	0x3f
	.zero		1


	//   ....[59]....
        /*0d64*/ 	.word	0x00028c90
        /*0d68*/ 	.word	0x00000004
        /*0d6c*/ 	.word	0x00029880
        /*0d70*/ 	.short	0x010a
        /*0d72*/ 	.byte	0x3f
	.zero		1


	//   ....[60]....
        /*0d74*/ 	.word	0x00028f00
        /*0d78*/ 	.word	0x00000004
        /*0d7c*/ 	.word	0x00029840
        /*0d80*/ 	.short	0x010a
        /*0d82*/ 	.byte	0x3f
	.zero		1


	//   ....[61]....
        /*0d84*/ 	.word	0x00029430
        /*0d88*/ 	.word	0x00000004
        /*0d8c*/ 	.word	0x00029870
        /*0d90*/ 	.short	0x010a
        /*0d92*/ 	.byte	0x3f
	.zero		1


	//   ....[62]....
        /*0d94*/ 	.word	0x000294c0
        /*0d98*/ 	.word	0x00000004
        /*0d9c*/ 	.word	0x00029860
        /*0da0*/ 	.short	0x010a
        /*0da2*/ 	.byte	0x3f
	.zero		1


	//   ....[63]....
        /*0da4*/ 	.word	0x00029a90
        /*0da8*/ 	.word	0x00000003
        /*0dac*/ 	.word	0x00029850
        /*0db0*/ 	.short	0x0101
        /*0db2*/ 	.byte	0x3f
	.zero		1


	//   ....[64]....
        /*0db4*/ 	.word	0x00029ad0
        /*0db8*/ 	.word	0x00000003
        /*0dbc*/ 	.word	0x00000000
        /*0dc0*/ 	.short	0x0101
        /*0dc2*/ 	.byte	0x3f
	.zero		1


	//   ....[65]....
        /*0dc4*/ 	.word	0x00029cc0
        /*0dc8*/ 	.word	0x00000014
        /*0dcc*/ 	.word	0x00029870
        /*0dd0*/ 	.short	0x010a
        /*0dd2*/ 	.byte	0x3f
	.zero		1


	//   ....[66]....
        /*0dd4*/ 	.word	0x00029d50
        /*0dd8*/ 	.word	0x00000014
        /*0ddc*/ 	.word	0x00029860
        /*0de0*/ 	.short	0x010a
        /*0de2*/ 	.byte	0x3f
	.zero		1


	//   ....[67]....
        /*0de4*/ 	.word	0x0002a2d0
        /*0de8*/ 	.word	0x00000014
        /*0dec*/ 	.word	0x00029850
        /*0df0*/ 	.short	0x0101
        /*0df2*/ 	.byte	0x3f
	.zero		1


	//   ....[68]....
        /*0df4*/ 	.word	0x0002a320
        /*0df8*/ 	.word	0x00000000
        /*0dfc*/ 	.word	0x00000000
        /*0e00*/ 	.short	0x0101
        /*0e02*/ 	.byte	0x3f
	.zero		1


	//   ....[69]....
        /*0e04*/ 	.word	0x0002b1c0
        /*0e08*/ 	.word	0x00000000
        /*0e0c*/ 	.word	0x00029820
        /*0e10*/ 	.short	0x010a
        /*0e12*/ 	.byte	0x3f
	.zero		1


	//   ....[70]....
        /*0e14*/ 	.word	0x0002b370
        /*0e18*/ 	.word	0x00000006
        /*0e1c*/ 	.word	0x00000000
        /*0e20*/ 	.short	0x010a
        /*0e22*/ 	.byte	0x3f
	.zero		1


	//   ....[71]....
        /*0e24*/ 	.word	0x0002b3e0
        /*0e28*/ 	.word	0x00000007
        /*0e2c*/ 	.word	0x00000000
        /*0e30*/ 	.short	0x010a
        /*0e32*/ 	.byte	0x3f
	.zero		1


	//   ....[72]....
        /*0e34*/ 	.word	0x0002b440
        /*0e38*/ 	.word	0x00000004
        /*0e3c*/ 	.word	0x00029860
        /*0e40*/ 	.short	0x010a
        /*0e42*/ 	.byte	0x3f
	.zero		1


	//   ....[73]....
        /*0e44*/ 	.word	0x0002b490
        /*0e48*/ 	.word	0x00000003
        /*0e4c*/ 	.word	0x00029860
        /*0e50*/ 	.short	0x010a
        /*0e52*/ 	.byte	0x3f
	.zero		1


	//   ....[74]....
        /*0e54*/ 	.word	0x0002b4d0
        /*0e58*/ 	.word	0x00000004
        /*0e5c*/ 	.word	0x00029880
        /*0e60*/ 	.short	0x010a
        /*0e62*/ 	.byte	0x3f
	.zero		1


	//   ....[75]....
        /*0e64*/ 	.word	0x0002b4f0
        /*0e68*/ 	.word	0x00000003
        /*0e6c*/ 	.word	0x00029880
        /*0e70*/ 	.short	0x010a
        /*0e72*/ 	.byte	0x3f
	.zero		1


	//   ....[76]....
        /*0e74*/ 	.word	0x0002b550
        /*0e78*/ 	.word	0x00000027
        /*0e7c*/ 	.word	0x00029890
        /*0e80*/ 	.short	0x010a
        /*0e82*/ 	.byte	0x3f
	.zero		1


	//   ....[77]....
        /*0e84*/ 	.word	0x0002b5a0
        /*0e88*/ 	.word	0x00000027
        /*0e8c*/ 	.word	0x00029890
        /*0e90*/ 	.short	0x010a
        /*0e92*/ 	.byte	0x3f
	.zero		1


	//   ....[78]....
        /*0e94*/ 	.word	0x0002b5f0
        /*0e98*/ 	.word	0x00000027
        /*0e9c*/ 	.word	0x00029890
        /*0ea0*/ 	.short	0x010a
        /*0ea2*/ 	.byte	0x3f
	.zero		1


	//   ....[79]....
        /*0ea4*/ 	.word	0x0002b640
        /*0ea8*/ 	.word	0x00000027
        /*0eac*/ 	.word	0x000298b0
        /*0eb0*/ 	.short	0x010a
        /*0eb2*/ 	.byte	0x3f
	.zero		1


	//   ....[80]....
        /*0eb4*/ 	.word	0x0002b9b0
        /*0eb8*/ 	.word	0x00000010
        /*0ebc*/ 	.word	0x00029800
        /*0ec0*/ 	.short	0x010a
        /*0ec2*/ 	.byte	0x3f
	.zero		1


	//   ....[81]....
        /*0ec4*/ 	.word	0x0002bc70
        /*0ec8*/ 	.word	0x00000010
        /*0ecc*/ 	.word	0x00029800
        /*0ed0*/ 	.short	0x010a
        /*0ed2*/ 	.byte	0x3f
	.zero		1


	//   ....[82]....
        /*0ed4*/ 	.word	0x0002bcc0
        /*0ed8*/ 	.word	0x00000003
        /*0edc*/ 	.word	0x00029830
        /*0ee0*/ 	.short	0x010a
        /*0ee2*/ 	.byte	0x3f
	.zero		1


	//   ....[83]....
        /*0ee4*/ 	.word	0x0002bd10
        /*0ee8*/ 	.word	0x0000000d
        /*0eec*/ 	.word	0x00029830
        /*0ef0*/ 	.short	0x010a
        /*0ef2*/ 	.byte	0x3f
	.zero		1


	//   ....[84]....
        /*0ef4*/ 	.word	0x0002bd60
        /*0ef8*/ 	.word	0x0000000d
        /*0efc*/ 	.word	0x00029850
        /*0f00*/ 	.short	0x010a
        /*0f02*/ 	.byte	0x3f
	.zero		1


	//   ....[85]....
        /*0f04*/ 	.word	0x0002bdb0
        /*0f08*/ 	.word	0x0000000b
        /*0f0c*/ 	.word	0x00029830
        /*0f10*/ 	.short	0x010a
        /*0f12*/ 	.byte	0x3f
	.zero		1


	//   ....[86]....
        /*0f14*/ 	.word	0x0002be00
        /*0f18*/ 	.word	0x0000000d
        /*0f1c*/ 	.word	0x00029850
        /*0f20*/ 	.short	0x010a
        /*0f22*/ 	.byte	0x3f
	.zero		1


	//   ....[87]....
        /*0f24*/ 	.word	0x0002be50
        /*0f28*/ 	.word	0x0000000c
        /*0f2c*/ 	.word	0x00029850
        /*0f30*/ 	.short	0x010a
        /*0f32*/ 	.byte	0x3f
	.zero		1


	//   ....[88]....
        /*0f34*/ 	.word	0x0002cfe0
        /*0f38*/ 	.word	0x0000000b
        /*0f3c*/ 	.word	0x00029820
        /*0f40*/ 	.short	0x010a
        /*0f42*/ 	.byte	0x3f
	.zero		1


	//   ....[89]....
        /*0f44*/ 	.word	0x0002d030
        /*0f48*/ 	.word	0x00000008
        /*0f4c*/ 	.word	0x000298a0
        /*0f50*/ 	.short	0x010a
        /*0f52*/ 	.byte	0x3f
	.zero		1


	//   ....[90]....
        /*0f54*/ 	.word	0x0002d080
        /*0f58*/ 	.word	0x00000008
        /*0f5c*/ 	.word	0x000298c0
        /*0f60*/ 	.short	0x010a
        /*0f62*/ 	.byte	0x3f
	.zero		1


	//   ....[91]....
        /*0f64*/ 	.word	0x0002d0d0
        /*0f68*/ 	.word	0x00000007
        /*0f6c*/ 	.word	0x000298a0
        /*0f70*/ 	.short	0x010a
        /*0f72*/ 	.byte	0x3f
	.zero		1


	//   ....[92]....
        /*0f74*/ 	.word	0x0002d120
        /*0f78*/ 	.word	0x00000007
        /*0f7c*/ 	.word	0x000298c0
        /*0f80*/ 	.short	0x010a
        /*0f82*/ 	.byte	0x3f
	.zero		1


	//   ....[93]....
        /*0f84*/ 	.word	0x0002d2c0
        /*0f88*/ 	.word	0x00000006
        /*0f8c*/ 	.word	0x00029880
        /*0f90*/ 	.short	0x010a
        /*0f92*/ 	.byte	0x3f
	.zero		1


	//   ....[94]....
        /*0f94*/ 	.word	0x0002d310
        /*0f98*/ 	.word	0x00000006
        /*0f9c*/ 	.word	0x00029840
        /*0fa0*/ 	.short	0x010a
        /*0fa2*/ 	.byte	0x3f
	.zero		1


	//   ....[95]....
        /*0fa4*/ 	.word	0x0002d390
        /*0fa8*/ 	.word	0x00000004
        /*0fac*/ 	.word	0x00029820
        /*0fb0*/ 	.short	0x010a
        /*0fb2*/ 	.byte	0x3f
	.zero		1


	//   ....[96]....
        /*0fb4*/ 	.word	0x0002d3e0
        /*0fb8*/ 	.word	0x00000004
        /*0fbc*/ 	.word	0x00029880
        /*0fc0*/ 	.short	0x010a
        /*0fc2*/ 	.byte	0x3f
	.zero		1


	//   ....[97]....
        /*0fc4*/ 	.word	0x0002d430
        /*0fc8*/ 	.word	0x00000004
        /*0fcc*/ 	.word	0x00029840
        /*0fd0*/ 	.short	0x010a
        /*0fd2*/ 	.byte	0x3f
	.zero		1


	//   ....[98]....
        /*0fd4*/ 	.word	0x0002d490
        /*0fd8*/ 	.word	0x00000004
        /*0fdc*/ 	.word	0x00029870
        /*0fe0*/ 	.short	0x010a
        /*0fe2*/ 	.byte	0x3f
	.zero		1


	//   ....[99]....
        /*0fe4*/ 	.word	0x0002d4f0
        /*0fe8*/ 	.word	0x00000004
        /*0fec*/ 	.word	0x00029860
        /*0ff0*/ 	.short	0x010a
        /*0ff2*/ 	.byte	0x3f
	.zero		1


	//   ....[100]....
        /*0ff4*/ 	.word	0x0002d540
        /*0ff8*/ 	.word	0x00000014
        /*0ffc*/ 	.word	0x00029870
        /*1000*/ 	.short	0x010a
        /*1002*/ 	.byte	0x3f
	.zero		1


	//   ....[101]....
        /*1004*/ 	.word	0x0002d590
        /*1008*/ 	.word	0x00000014
        /*100c*/ 	.word	0x00029860
        /*1010*/ 	.short	0x010a
        /*1012*/ 	.byte	0x3f
	.zero		1


	//   ....[102]....
        /*1014*/ 	.word	0x0002df40
        /*1018*/ 	.word	0x00000000
        /*101c*/ 	.word	0x00029820
        /*1020*/ 	.short	0x010a
        /*1022*/ 	.byte	0x3f
	.zero		1


	//   ....[103]....
        /*1024*/ 	.word	0x0002e0e0
        /*1028*/ 	.word	0x00000006
        /*102c*/ 	.word	0x00000000
        /*1030*/ 	.short	0x010a
        /*1032*/ 	.byte	0x3f
	.zero		1


	//   ....[104]....
        /*1034*/ 	.word	0x0002e130
        /*1038*/ 	.word	0x00000007
        /*103c*/ 	.word	0x00000000
        /*1040*/ 	.short	0x010a
        /*1042*/ 	.byte	0x3f
	.zero		1


	//   ....[105]....
        /*1044*/ 	.word	0x0002e180
        /*1048*/ 	.word	0x00000004
        /*104c*/ 	.word	0x00029860
        /*1050*/ 	.short	0x010a
        /*1052*/ 	.byte	0x3f
	.zero		1


	//   ....[106]....
        /*1054*/ 	.word	0x0002e1d0
        /*1058*/ 	.word	0x00000003
        /*105c*/ 	.word	0x00029860
        /*1060*/ 	.short	0x010a
        /*1062*/ 	.byte	0x3f
	.zero		1


	//   ....[107]....
        /*1064*/ 	.word	0x0002e220
        /*1068*/ 	.word	0x00000004
        /*106c*/ 	.word	0x00029880
        /*1070*/ 	.short	0x010a
        /*1072*/ 	.byte	0x3f
	.zero		1


	//----- nvinfo : EIATTR_NUM_MBARRIERS
	.align		4
.L_362:
        /*1074*/ 	.byte	0x03, 0x38
        /*1076*/ 	.short	0x0016


	//----- nvinfo : EIATTR_EXIT_INSTR_OFFSETS
	.align		4
        /*1078*/ 	.byte	0x04, 0x1c
        /*107a*/ 	.short	(.L_364 - .L_363)


	//   ....[0]....
.L_363:
        /*107c*/ 	.word	0x0002b540


	//----- nvinfo : EIATTR_MAX_THREADS
	.align		4
.L_364:
        /*1080*/ 	.byte	0x04, 0x05
        /*1082*/ 	.short	(.L_366 - .L_365)
.L_365:
        /*1084*/ 	.word	0x00000180
        /*1088*/ 	.word	0x00000001
        /*108c*/ 	.word	0x00000001


	//----- nvinfo : EIATTR_CRS_STACK_SIZE
	.align		4
.L_366:
        /*1090*/ 	.byte	0x04, 0x1e
        /*1092*/ 	.short	(.L_368 - .L_367)
.L_367:
        /*1094*/ 	.word	0x00000000


	//----- nvinfo : EIATTR_CBANK_PARAM_SIZE
	.align		4
.L_368:
        /*1098*/ 	.byte	0x03, 0x19
        /*109a*/ 	.short	0x0a70


	//----- nvinfo : EIATTR_PARAM_CBANK
	.align		4
        /*109c*/ 	.byte	0x04, 0x0a
        /*109e*/ 	.short	(.L_370 - .L_369)
	.align		4
.L_369:
        /*10a0*/ 	.word	index@(.nv.constant0._ZN7cutlass13device_kernelIN5flash11enable_sm90INS1_16FlashAttnFwdSm90INS1_25CollectiveMainloopFwdSm90ILi2EN4cute5tupleIJNS5_1CILi1EEES8_S8_EEENS6_IJNS7_ILi128EEENS7_ILi160EEENS7_ILi192EEEEEELi128ENS_12float_e4m3_tEfNS_4arch4Sm90ELb1ELb0ELb0ELb1ELb0ELb1ELb0ELb1ELb1ELb0ELb0ELb0EEENS1_21CollectiveEpilogueFwdINS6_IJSA_SA_SB_EEES9_NS_10bfloat16_tESG_Li256ELb1ELb0ELb0ELb1EEENS1_36VarlenDynamicPersistentTileSchedulerILi128ELi160ELi256ELi128ELb0ELb0ELb1ELb1ELb1ELb1EEEEEEEEEvNT_6ParamsE)
        /*10a4*/ 	.short	0x0210
        /*10a6*/ 	.short	0x0a70


	//----- nvinfo : EIATTR_SW_WAR
	.align		4
.L_370:
        /*10a8*/ 	.byte	0x04, 0x36
        /*10aa*/ 	.short	(.L_372 - .L_371)
.L_371:
        /*10ac*/ 	.word	0x00000008
.L_372:


//--------------------- .nv.callgraph             --------------------------
	.section	.nv.callgraph,"",@"SHT_CUDA_CALLGRAPH"
	.align	4
	.sectionentsize	8
	.align		4
        /*0000*/ 	.word	0x00000000
	.align		4
        /*0004*/ 	.word	0xffffffff
	.align		4
        /*0008*/ 	.word	index@(_ZN7cutlass13device_kernelIN5flash11enable_sm90INS1_16FlashAttnFwdSm90INS1_25CollectiveMainloopFwdSm90ILi2EN4cute5tupleIJNS5_1CILi1EEES8_S8_EEENS6_IJNS7_ILi128EEENS7_ILi160EEENS7_ILi192EEEEEELi128ENS_12float_e4m3_tEfNS_4arch4Sm90ELb0ELb0ELb0ELb0ELb0ELb0ELb0ELb1ELb1ELb0ELb0ELb0EEENS1_21CollectiveEpilogueFwdINS6_IJSA_SA_SB_EEES9_NS_10bfloat16_tESG_Li256ELb0ELb0ELb0ELb1EEENS1_29StaticPersistentTileSchedulerILb0EEEEEEEEEvNT_6ParamsE)
	.align		4
        /*000c*/ 	.word	index@(__assertfail)
	.align		4
        /*0010*/ 	.word	index@(_ZN7cutlass13device_kernelIN5flash11enable_sm90INS1_16FlashAttnFwdSm90INS1_25CollectiveMainloopFwdSm90ILi2EN4cute5tupleIJNS5_1CILi2EEENS7_ILi1EEES9_EEENS6_IJNS7_ILi128EEENS7_ILi160EEENS7_ILi192EEEEEELi128ENS_12float_e4m3_tEfNS_4arch4Sm90ELb0ELb0ELb0ELb0ELb0ELb0ELb0ELb1ELb1ELb0ELb0ELb0EEENS1_21CollectiveEpilogueFwdINS6_IJSB_SB_SC_EEESA_NS_10bfloat16_tESH_Li256ELb0ELb0ELb0ELb1EEENS1_29StaticPersistentTileSchedulerILb0EEEEEEEEEvNT_6ParamsE)
	.align		4
        /*0014*/ 	.word	index@(__assertfail)
	.align		4
        /*0018*/ 	.word	index@(_ZN7cutlass13device_kernelIN5flash11enable_sm90INS1_16FlashAttnFwdSm90INS1_25CollectiveMainloopFwdSm90ILi2EN4cute5tupleIJNS5_1CILi1EEES8_S8_EEENS6_IJNS7_ILi128EEENS7_ILi160EEENS7_ILi192EEEEEELi128ENS_12float_e4m3_tEfNS_4arch4Sm90ELb0ELb0ELb0ELb1ELb0ELb0ELb0ELb1ELb1ELb0ELb0ELb0EEENS1_21CollectiveEpilogueFwdINS6_IJSA_SA_SB_EEES9_NS_10bfloat16_tESG_Li256ELb1ELb0ELb0ELb1EEENS1_36VarlenDynamicPersistentTileSchedulerILi128ELi160ELi256ELi128ELb0ELb0ELb1ELb0ELb1ELb1EEEEEEEEEvNT_6ParamsE)
	.align		4
        /*001c*/ 	.word	index@(__assertfail)
	.align		4
        /*0020*/ 	.word	index@(_ZN7cutlass13device_kernelIN5flash11enable_sm90INS1_16FlashAttnFwdSm90INS1_25CollectiveMainloopFwdSm90ILi2EN4cute5tupleIJNS5_1CILi1EEES8_S8_EEENS6_IJNS7_ILi128EEENS7_ILi160EEENS7_ILi192EEEEEELi128ENS_12float_e4m3_tEfNS_4arch4Sm90ELb0ELb0ELb0ELb1ELb0ELb1ELb0ELb1ELb1ELb0ELb0ELb0EEENS1_21CollectiveEpilogueFwdINS6_IJSA_SA_SB_EEES9_NS_10bfloat16_tESG_Li256ELb1ELb0ELb0ELb1EEENS1_36VarlenDynamicPersistentTileSchedulerILi128ELi160ELi256ELi128ELb0ELb0ELb1ELb0ELb1ELb1EEEEEEEEEvNT_6ParamsE)
	.align		4
        /*0024*/ 	.word	index@(__assertfail)
	.align		4
        /*0028*/ 	.word	index@(_ZN7cutlass13device_kernelIN5flash11enable_sm90INS1_16FlashAttnFwdSm90INS1_25CollectiveMainloopFwdSm90ILi2EN4cute5tupleIJNS5_1CILi1EEES8_S8_EEENS6_IJNS7_ILi128EEENS7_ILi160EEENS7_ILi192EEEEEELi128ENS_12float_e4m3_tEfNS_4arch4Sm90ELb0ELb1ELb0ELb0ELb0ELb0ELb0ELb1ELb1ELb0ELb0ELb0EEENS1_21CollectiveEpilogueFwdINS6_IJSA_SA_SB_EEES9_NS_10bfloat16_tESG_Li256ELb0ELb0ELb0ELb1EEENS1_30DynamicPersistentTileSchedulerILi256ELi128ELb0ELb0ELb1EEEEEEEEEvNT_6ParamsE)
	.align		4
        /*002c*/ 	.word	index@(__assertfail)
	.align		4
        /*0030*/ 	.word	index@(_ZN7cutlass13device_kernelIN5flash11enable_sm90INS1_16FlashAttnFwdSm90INS1_25CollectiveMainloopFwdSm90ILi2EN4cute5tupleIJNS5_1CILi1EEES8_S8_EEENS6_IJNS7_ILi128EEENS7_ILi160EEENS7_ILi192EEEEEELi128ENS_12float_e4m3_tEfNS_4arch4Sm90ELb0ELb1ELb0ELb1ELb0ELb0ELb0ELb1ELb1ELb0ELb0ELb0EEENS1_21CollectiveEpilogueFwdINS6_IJSA_SA_SB_EEES9_NS_10bfloat16_tESG_Li256ELb1ELb0ELb0ELb1EEENS1_36VarlenDynamicPersistentTileSchedulerILi128ELi160ELi256ELi128ELb0ELb0ELb1ELb1ELb0ELb1EEEEEEEEEvNT_6ParamsE)
	.align		4
        /*0034*/ 	.word	index@(__assertfail)
	.align		4
        /*0038*/ 	.word	index@(_ZN7cutlass13device_kernelIN5flash11enable_sm90INS1_16FlashAttnFwdSm90INS1_25CollectiveMainloopFwdSm90ILi2EN4cute5tupleIJNS5_1CILi1EEES8_S8_EEENS6_IJNS7_ILi128EEENS7_ILi160EEENS7_ILi192EEEEEELi128ENS_12float_e4m3_tEfNS_4arch4Sm90ELb0ELb1ELb0ELb1ELb0ELb1ELb0ELb1ELb1ELb0ELb0ELb0EEENS1_21CollectiveEpilogueFwdINS6_IJSA_SA_SB_EEES9_NS_10bfloat16_tESG_Li256ELb1ELb0ELb0ELb1EEENS1_36VarlenDynamicPersistentTileSchedulerILi128ELi160ELi256ELi128ELb0ELb0ELb1ELb1ELb0ELb1EEEEEEEEEvNT_6ParamsE)
	.align		4
        /*003c*/ 	.word	index@(__assertfail)
	.align		4
        /*0040*/ 	.word	index@(_ZN7cutlass13device_kernelIN5flash11enable_sm90INS1_16FlashAttnFwdSm90INS1_25CollectiveMainloopFwdSm90ILi2EN4cute5tupleIJNS5_1CILi1EEES8_S8_EEENS6_IJNS7_ILi128EEENS7_ILi160EEENS7_ILi192EEEEEELi128ENS_12float_e4m3_tEfNS_4arch4Sm90ELb1ELb0ELb0ELb0ELb0ELb0ELb0ELb1ELb1ELb0ELb0ELb0EEENS1_21CollectiveEpilogueFwdINS6_IJSA_SA_SB_EEES9_NS_10bfloat16_tESG_Li256ELb0ELb0ELb0ELb1EEENS1_30DynamicPersistentTileSchedulerILi256ELi128ELb0ELb0ELb1EEEEEEEEEvNT_6ParamsE)
	.align		4
        /*0044*/ 	.word	index@(__assertfail)
	.align		4
        /*0048*/ 	.word	index@(_ZN7cutlass13device_kernelIN5flash11enable_sm90INS1_16FlashAttnFwdSm90INS1_25CollectiveMainloopFwdSm90ILi2EN4cute5tupleIJNS5_1CILi1EEES8_S8_EEENS6_IJNS7_ILi128EEENS7_ILi160EEENS7_ILi192EEEEEELi128ENS_12float_e4m3_tEfNS_4arch4Sm90ELb1ELb0ELb0ELb1ELb0ELb0ELb0ELb1ELb1ELb0ELb0ELb0EEENS1_21CollectiveEpilogueFwdINS6_IJSA_SA_SB_EEES9_NS_10bfloat16_tESG_Li256ELb1ELb0ELb0ELb1EEENS1_36VarlenDynamicPersistentTileSchedulerILi128ELi160ELi256ELi128ELb0ELb0ELb1ELb1ELb1ELb1EEEEEEEEEvNT_6ParamsE)
	.align		4
        /*004c*/ 	.word	index@(__assertfail)
	.align		4
        /*0050*/ 	.word	index@(_ZN7cutlass13device_kernelIN5flash11enable_sm90INS1_16FlashAttnFwdSm90INS1_25CollectiveMainloopFwdSm90ILi2EN4cute5tupleIJNS5_1CILi1EEES8_S8_EEENS6_IJNS7_ILi128EEENS7_ILi160EEENS7_ILi192EEEEEELi128ENS_12float_e4m3_tEfNS_4arch4Sm90ELb1ELb0ELb0ELb1ELb0ELb1ELb0ELb1ELb1ELb0ELb0ELb0EEENS1_21CollectiveEpilogueFwdINS6_IJSA_SA_SB_EEES9_NS_10bfloat16_tESG_Li256ELb1ELb0ELb0ELb1EEENS1_36VarlenDynamicPersistentTileSchedulerILi128ELi160ELi256ELi128ELb0ELb0ELb1ELb1ELb1ELb1EEEEEEEEEvNT_6ParamsE)
	.align		4
        /*0054*/ 	.word	index@(__assertfail)
	.align		4
        /*0058*/ 	.word	0x00000000
	.align		4
        /*005c*/ 	.word	0xfffffffe
	.align		4
        /*0060*/ 	.word	0x00000000
	.align		4
        /*0064*/ 	.word	0xfffffffd
	.align		4
        /*0068*/ 	.word	0x00000000
	.align		4
        /*006c*/ 	.word	0xfffffffc


//--------------------- .nv.constant4             --------------------------
	.section	.nv.constant4,"a",@progbits
	.align	8
	.align		8
.nv.constant4:
        /*0000*/ 	.dword	__assertfail
	.align		8
        /*0008*/ 	.dword	__unnamed_1
	.align		8
        /*0010*/ 	.dword	__unnamed_2
	.align		8
        /*0018*/ 	.dword	__unnamed_3
	.align		8
        /*0020*/ 	.dword	__unnamed_4
	.align		8
        /*0028*/ 	.dword	__unnamed_5
	.align		8
        /*0030*/ 	.dword	__unnamed_6
	.align		8
        /*0038*/ 	.dword	__unnamed_7
	.align		8
        /*0040*/ 	.dword	_ZZN5flash28permute_output_fp8_VcolmajorIN4cute6TensorINS1_11ArrayEngineIN7cutlass10bfloat16_tELm64EEENS1_6LayoutINS1_5tupleIJNS8_IJNS1_1CILi2EEESA_NS9_ILi16EEEEEENS9_ILi1EEESD_EEENS8_IJNS8_IJSD_SA_NS9_ILi4EEEEEENS9_ILi0EEESH_EEEEEEEEEvRT_E9upper_map
	.align		8
        /*0048*/ 	.dword	_ZN67_INTERNAL_c28cff71_31_flash_fwd_hdimdiff_e4m3_sm90_cu_f3e6f9ee_39454cuda3std3__45__cpo5beginE
	.align		8
        /*0050*/ 	.dword	_ZN67_INTERNAL_c28cff71_31_flash_fwd_hdimdiff_e4m3_sm90_cu_f3e6f9ee_39454cuda3std3__45__cpo3endE
	.align		8
        /*0058*/ 	.dword	_ZN67_INTERNAL_c28cff71_31_flash_fwd_hdimdiff_e4m3_sm90_cu_f3e6f9ee_39454cuda3std3__45__cpo6cbeginE
	.align		8
        /*0060*/ 	.dword	_ZN67_INTERNAL_c28cff71_31_flash_fwd_hdimdiff_e4m3_sm90_cu_f3e6f9ee_39454cuda3std3__45__cpo4cendE
	.align		8
        /*0068*/ 	.dword	_ZN67_INTERNAL_c28cff71_31_flash_fwd_hdimdiff_e4m3_sm90_cu_f3e6f9ee_39454cuda3std3__469_GLOBAL__N__c28cff71_31_flash_fwd_hdimdiff_e4m3_sm90_cu_f3e6f9ee_39456ignoreE
	.align		8
        /*0070*/ 	.dword	_ZN67_INTERNAL_c28cff71_31_flash_fwd_hdimdiff_e4m3_sm90_cu_f3e6f9ee_39454cuda3std3__419piecewise_constructE
	.align		8
        /*0078*/ 	.dword	_ZN67_INTERNAL_c28cff71_31_flash_fwd_hdimdiff_e4m3_sm90_cu_f3e6f9ee_39454cuda3std3__48in_placeE
	.align		8
        /*0080*/ 	.dword	_ZN67_INTERNAL_c28cff71_31_flash_fwd_hdimdiff_e4m3_sm90_cu_f3e6f9ee_39454cuda3std6ranges3__45__cpo4swapE
	.align		8
        /*0088*/ 	.dword	_ZN67_INTERNAL_c28cff71_31_flash_fwd_hdimdiff_e4m3_sm90_cu_f3e6f9ee_39454cuda3std6ranges3__45__cpo9iter_moveE
	.align		8
        /*0090*/ 	.dword	_ZN67_INTERNAL_c28cff71_31_flash_fwd_hdimdiff_e4m3_sm90_cu_f3e6f9ee_39454cute7productE
	.align		8
        /*0098*/ 	.dword	_ZN67_INTERNAL_c28cff71_31_flash_fwd_hdimdiff_e4m3_sm90_cu_f3e6f9ee_39454cute1_E
	.align		8
        /*00a0*/ 	.dword	$str$25
	.align		8
        /*00a8*/ 	.dword	$str$26


//--------------------- .text._ZN7cutlass13device_kernelIN5flash11enable_sm90INS1_16FlashAttnFwdSm90INS1_25CollectiveMainloopFwdSm90ILi2EN4cute5tupleIJNS5_1CILi1EEES8_S8_EEENS6_IJNS7_ILi128EEENS7_ILi160EEENS7_ILi192EEEEEELi128ENS_12float_e4m3_tEfNS_4arch4Sm90ELb0ELb0ELb0ELb0ELb0ELb0ELb0ELb1ELb1ELb0ELb0ELb0EEENS1_21CollectiveEpilogueFwdINS6_IJSA_SA_SB_EEES9_NS_10bfloat16_tESG_Li256ELb0ELb0ELb0ELb1EEENS1_29StaticPersistentTileSchedulerILb0EEEEEEEEEvNT_6ParamsE --------------------------
	.section	.text._ZN7cutlass13device_kernelIN5flash11enable_sm90INS1_16FlashAttnFwdSm90INS1_25CollectiveMainloopFwdSm90ILi2EN4cute5tupleIJNS5_1CILi1EEES8_S8_EEENS6_IJNS7_ILi128EEENS7_ILi160EEENS7_ILi192EEEEEELi128ENS_12float_e4m3_tEfNS_4arch4Sm90ELb0ELb0ELb0ELb0ELb0ELb0ELb0ELb1ELb1ELb0ELb0ELb0EEENS1_21CollectiveEpilogueFwdINS6_IJSA_SA_SB_EEES9_NS_10bfloat16_tESG_Li256ELb0ELb0ELb0ELb1EEENS1_29StaticPersistentTileSchedulerILb0EEEEEEEEEvNT_6ParamsE,"ax",@progbits
	.align	128
.text._ZN7cutlass13device_kernelIN5flash11enable_sm90INS1_16FlashAttnFwdSm90INS1_25CollectiveMainloopFwdSm90ILi2EN4cute5tupleIJNS5_1CILi1EEES8_S8_EEENS6_IJNS7_ILi128EEENS7_ILi160EEENS7_ILi192EEEEEELi128ENS_12float_e4m3_tEfNS_4arch4Sm90ELb0ELb0ELb0ELb0ELb0ELb0ELb0ELb1ELb1ELb0ELb0ELb0EEENS1_21CollectiveEpilogueFwdINS6_IJSA_SA_SB_EEES9_NS_10bfloat16_tESG_Li256ELb0ELb0ELb0ELb1EEENS1_29StaticPersistentTileSchedulerILb0EEEEEEEEEvNT_6ParamsE:
        .type           _ZN7cutlass13device_kernelIN5flash11enable_sm90INS1_16FlashAttnFwdSm90INS1_25CollectiveMainloopFwdSm90ILi2EN4cute5tupleIJNS5_1CILi1EEES8_S8_EEENS6_IJNS7_ILi128EEENS7_ILi160EEENS7_ILi192EEEEEELi128ENS_12float_e4m3_tEfNS_4arch4Sm90ELb0ELb0ELb0ELb0ELb0ELb0ELb0ELb1ELb1ELb0ELb0ELb0EEENS1_21CollectiveEpilogueFwdINS6_IJSA_SA_SB_EEES9_NS_10bfloat16_tESG_Li256ELb0ELb0ELb0ELb1EEENS1_29StaticPersistentTileSchedulerILb0EEEEEEEEEvNT_6ParamsE,@function
        .size           _ZN7cutlass13device_kernelIN5flash11enable_sm90INS1_16FlashAttnFwdSm90INS1_25CollectiveMainloopFwdSm90ILi2EN4cute5tupleIJNS5_1CILi1EEES8_S8_EEENS6_IJNS7_ILi128EEENS7_ILi160EEENS7_ILi192EEEEEELi128ENS_12float_e4m3_tEfNS_4arch4Sm90ELb0ELb0ELb0ELb0ELb0ELb0ELb0ELb1ELb1ELb0ELb0ELb0EEENS1_21CollectiveEpilogueFwdINS6_IJSA_SA_SB_EEES9_NS_10bfloat16_tESG_Li256ELb0ELb0ELb0ELb1EEENS1_29StaticPersistentTileSchedulerILb0EEEEEEEEEvNT_6ParamsE,(.L_x_2667 - _ZN7cutlass13device_kernelIN5flash11enable_sm90INS1_16FlashAttnFwdSm90INS1_25CollectiveMainloopFwdSm90ILi2EN4cute5tupleIJNS5_1CILi1EEES8_S8_EEENS6_IJNS7_ILi128EEENS7_ILi160EEENS7_ILi192EEEEEELi128ENS_12float_e4m3_tEfNS_4arch4Sm90ELb0ELb0ELb0ELb0ELb0ELb0ELb0ELb1ELb1ELb0ELb0ELb0EEENS1_21CollectiveEpilogueFwdINS6_IJSA_SA_SB_EEES9_NS_10bfloat16_tESG_Li256ELb0ELb0ELb0ELb1EEENS1_29StaticPersistentTileSchedulerILb0EEEEEEEEEvNT_6ParamsE)
        .other          _ZN7cutlass13device_kernelIN5flash11enable_sm90INS1_16FlashAttnFwdSm90INS1_25CollectiveMainloopFwdSm90ILi2EN4cute5tupleIJNS5_1CILi1EEES8_S8_EEENS6_IJNS7_ILi128EEENS7_ILi160EEENS7_ILi192EEEEEELi128ENS_12float_e4m3_tEfNS_4arch4Sm90ELb0ELb0ELb0ELb0ELb0ELb0ELb0ELb1ELb1ELb0ELb0ELb0EEENS1_21CollectiveEpilogueFwdINS6_IJSA_SA_SB_EEES9_NS_10bfloat16_tESG_Li256ELb0ELb0ELb0ELb1EEENS1_29StaticPersistentTileSchedulerILb0EEEEEEEEEvNT_6ParamsE,@"STO_CUDA_ENTRY STV_DEFAULT"
_ZN7cutlass13device_kernelIN5flash11enable_sm90INS1_16FlashAttnFwdSm90INS1_25CollectiveMainloopFwdSm90ILi2EN4cute5tupleIJNS5_1CILi1EEES8_S8_EEENS6_IJNS7_ILi128EEENS7_ILi160EEENS7_ILi192EEEEEELi128ENS_12float_e4m3_tEfNS_4arch4Sm90ELb0ELb0ELb0ELb0ELb0ELb0ELb0ELb1ELb1ELb0ELb0ELb0EEENS1_21CollectiveEpilogueFwdINS6_IJSA_SA_SB_EEES9_NS_10bfloat16_tESG_Li256ELb0ELb0ELb0ELb1EEENS1_29StaticPersistentTileSchedulerILb0EEEEEEEEEvNT_6ParamsE:
[----:B------:R-:W1:Y:S02]  /*0000*/  LDC R1, c[0x0][0x28] ;  /* 0x00000a00ff017b82 */ /* 0x000e640000000800 */
[----:B-1----:R-:W-:Y:S01]  /*0010*/  VIADD R1, R1, 0xffffffd8 ;  /* 0xffffffd801017836 */ /* 0x002fe20000000000 */
[----:B------:R-:W1:Y:S01]  /*0020*/  S2R R3, SR_TID.X ;  /* 0x0000000000037919 */ /* 0x000e620000002100 */
[----:B------:R-:W-:Y:S01]  /*0030*/  ELECT P0, URZ, PT ;  /* 0x00000000003f782f */ /* 0x000fe20003800000 */
[----:B------:R-:W-:Y:S01]  /*0040*/  BSSY B0, `(.L_x_0) ;  /* 0x0000014000007945 */ /* 0x000fe20003800000 */
[--C-:B-1----:R-:W-:Y:S02]  /*0050*/  SHF.R.U32.HI R0, RZ, 0x5, R3.reuse ;  /* 0x00000005ff007819 */ /* 0x102fe40000011603 */
[----:B------:R-:W-:-:S03]  /*0060*/  SHF.R.U32.HI R18, RZ, 0x7, R3 ;  /* 0x00000007ff127819 */ /* 0x000fc60000011603 */
[----:B------:R-:W1:Y:S02]  /*0070*/  SHFL.IDX PT, R2, R0, RZ, 0x1f ;  /* 0x00001fff00027589 */ /* 0x000e6400000e0000 */
[----:B-1----:R-:W-:-:S13]  /*0080*/  ISETP.EQ.AND P0, PT, R2, RZ, P0 ;  /* 0x000000ff0200720c */ /* 0x002fda0000702270 */
[----:B------:R-:W-:Y:S05]  /*0090*/  @!P0 BRA `(.L_x_1) ;  /* 0x0000000000388947 */ /* 0x000fea0003800000 */
[----:B------:R-:W-:Y:S02]  /*00a0*/  ULDC.64 UR4, c[0x0][0x198] ;  /* 0x0000660000047ab9 */ /* 0x000fe40000000a00 */
[----:B------:R-:W-:Y:S02]  /*00b0*/  UIADD3 UR6, UP0, UR4, 0x270, URZ ;  /* 0x0000027004067890 */ /* 0x000fe4000ff1e03f */
[----:B------:R-:W-:Y:S02]  /*00c0*/  UIADD3 UR8, UP1, UR4, 0x370, URZ ;  /* 0x0000037004087890 */ /* 0x000fe4000ff3e03f */
[----:B------:R-:W-:Y:S02]  /*00d0*/  UIADD3 UR10, UP2, UR4, 0x470, URZ ;  /* 0x00000470040a7890 */ /* 0x000fe4000ff5e03f */
[----:B------:R-:W-:Y:S02]  /*00e0*/  UIADD3 UR4, UP3, UR4, 0x9f0, URZ ;  /* 0x000009f004047890 */ /* 0x000fe4000ff7e03f */
[----:B------:R-:W-:-:S02]  /*00f0*/  UIADD3.X UR7, URZ, UR5, URZ, UP0, !UPT ;  /* 0x000000053f077290 */ /* 0x000fc400087fe43f */
[----:B------:R-:W-:Y:S02]  /*0100*/  UIADD3.X UR9, URZ, UR5, URZ, UP1, !UPT ;  /* 0x000000053f097290 */ /* 0x000fe40008ffe43f */
[----:B------:R-:W-:Y:S02]  /*0110*/  UIADD3.X UR11, URZ, UR5, URZ, UP2, !UPT ;  /* 0x000000053f0b7290 */ /* 0x000fe400097fe43f */
[----:B------:R-:W-:-:S03]  /*0120*/  UIADD3.X UR5, URZ, UR5, URZ, UP3, !UPT ;  /* 0x000000053f057290 */ /* 0x000fc60009ffe43f */
[----:B------:R1:W-:Y:S02]  /*0130*/  UTMACCTL.PF [UR6] ;  /* 0x00000000060079b9 */ /* 0x0003e40008040000 */
[----:B------:R1:W-:Y:S02]  /*0140*/  UTMACCTL.PF [UR8] ;  /* 0x00000000080079b9 */ /* 0x0003e40008040000 */
[----:B------:R1:W-:Y:S02]  /*0150*/  UTMACCTL.PF [UR10] ;  /* 0x000000000a0079b9 */ /* 0x0003e40008040000 */
[----:B------:R1:W-:Y:S02]  /*0160*/  UTMACCTL.PF [UR4] ;  /* 0x00000000040079b9 */ /* 0x0003e40008040000 */
[----:B-1----:R-:W-:Y:S01]  /*0170*/  NOP ;  /* 0x0000000000007918 */ /* 0x002fe20000000000 */
.L_x_1:
[----:B------:R-:W-:Y:S05]  /*0180*/  BSYNC B0 ;  /* 0x0000000000007941 */ /* 0x000fea0003800000 */
.L_x_0:
[----:B------:R-:W-:Y:S01]  /*0190*/  VOTEU.ANY UP0, P0 ;  /* 0x00000000003f7886 */ /* 0x000fe20000000100 */
[----:B------:R-:W1:Y:S01]  /*01a0*/  SHFL.IDX PT, R3, R18, RZ, 0x1f ;  /* 0x00001fff12037589 */ /* 0x000e6200000e0000 */
[----:B------:R-:W-:Y:S01]  /*01b0*/  UMOV UR4, 0x1 ;  /* 0x0000000100047882 */ /* 0x000fe20000000000 */
[----:B------:R-:W-:Y:S01]  /*01c0*/  VOTEU.ANY UP1, P0 ;  /* 0x00000000003f7886 */ /* 0x000fe20000020100 */
[----:B------:R-:W-:Y:S01]  /*01d0*/  VOTEU.ANY UP2, P0 ;  /* 0x00000000003f7886 */ /* 0x000fe20000040100 */
[----:B------:R-:W2:Y:S01]  /*01e0*/  @UP0 S2UR UR7, SR_CgaCtaId ;  /* 0x00000000000709c3 */ /* 0x000ea20000008800 */
[----:B------:R-:W3:Y:S01]  /*01f0*/  SHFL.IDX PT, R2, R0, RZ, 0x1f ;  /* 0x00001fff00027589 */ /* 0x000ee200000e0000 */
[----:B------:R-:W-:Y:S01]  /*0200*/  @UP0 UMOV UR6, 0x400 ;  /* 0x0000040000060882 */ /* 0x000fe20000000000 */
[----:B------:R-:W-:-:S04]  /*0210*/  @UP0 UIADD3 UR4, -UR4, 0x100000, URZ ;  /* 0x0010000004040890 */ /* 0x000fc8000fffe13f */
[----:B------:R-:W-:Y:S02]  /*0220*/  @UP0 USHF.L.U32 UR5, UR4, 0xb, URZ ;  /* 0x0000000b04050899 */ /* 0x000fe4000800063f */
[----:B------:R-:W-:Y:S01]  /*0230*/  @UP0 USHF.L.U32 UR4, UR4, 0x1, URZ ;  /* 0x0000000104040899 */ /* 0x000fe2000800063f */
[----:B-1----:R-:W-:Y:S01]  /*0240*/  R2UR UR8, R3 ;  /* 0x00000000030872ca */ /* 0x002fe200000e0000 */
[----:B--2---:R-:W-:Y:S01]  /*0250*/  @UP0 ULEA UR6, UR7, UR6, 0x18 ;  /* 0x0000000607060291 */ /* 0x004fe2000f8ec03f */
[----:B---3--:R-:W-:-:S11]  /*0260*/  ISETP.NE.AND P1, PT, R2, RZ, PT ;  /* 0x000000ff0200720c */ /* 0x008fd60003f25270 */
[----:B------:R-:W-:Y:S01]  /*0270*/  UISETP.NE.AND UP0, UPT, UR8, URZ, UPT ;  /* 0x0000003f0800728c */ /* 0x000fe2000bf05270 */
[----:B------:R-:W1:Y:S02]  /*0280*/  FENCE.VIEW.ASYNC.S ;  /* 0x00000000000073c6 */ /* 0x000e640000000000 */
[----:B-1----:R1:W2:Y:S01]  /*0290*/  @UP1 SYNCS.EXCH.64 URZ, [UR6+0x29800], UR4 ;  /* 0x02980004063f15b2 */ /* 0x0022a20008000100 */
[----:B------:R1:W3:Y:S01]  /*02a0*/  @UP2 SYNCS.EXCH.64 URZ, [UR6+0x29820], UR4 ;  /* 0x02982004063f25b2 */ /* 0x0002e20008000100 */
[----:B------:R-:W-:Y:S06]  /*02b0*/  @P1 BRA `(.L_x_2) ;  /* 0x0000000000481947 */ /* 0x000fec0003800000 */
[----:B-1----:R-:W1:Y:S01]  /*02c0*/  S2UR UR5, SR_CgaCtaId ;  /* 0x00000000000579c3 */ /* 0x002e620000008800 */
[----:B------:R-:W-:Y:S01]  /*02d0*/  UMOV UR4, 0x400 ;  /* 0x0000040000047882 */ /* 0x000fe20000000000 */
[----:B------:R-:W-:Y:S01]  /*02e0*/  UMOV UR6, 0x1 ;  /* 0x0000000100067882 */ /* 0x000fe20000000000 */
[----:B------:R-:W-:Y:S01]  /*02f0*/  UMOV UR9, 0x2 ;  /* 0x0000000200097882 */ /* 0x000fe20000000000 */
[----:B------:R-:W-:-:S04]  /*0300*/  UIADD3 UR6, -UR6, 0x100000, URZ ;  /* 0x0010000006067890 */ /* 0x000fc8000fffe13f */
[----:B------:R-:W-:Y:S02]  /*0310*/  USHF.L.U32 UR7, UR6, 0xb, URZ ;  /* 0x0000000b06077899 */ /* 0x000fe4000800063f */
[----:B------:R-:W-:Y:S01]  /*0320*/  USHF.L.U32 UR6, UR6, 0x1, URZ ;  /* 0x0000000106067899 */ /* 0x000fe2000800063f */
[----:B------:R-:W-:Y:S01]  /*0330*/  ELECT P0, URZ, PT ;  /* 0x00000000003f782f */ /* 0x000fe20003800000 */
[----:B-1----:R-:W-:Y:S02]  /*0340*/  ULEA UR8, UR5, UR4, 0x18 ;  /* 0x0000000405087291 */ /* 0x002fe4000f8ec03f */
[----:B------:R-:W-:-:S04]  /*0350*/  UIADD3 UR4, -UR9, 0x100000, URZ ;  /* 0x0010000009047890 */ /* 0x000fc8000fffe13f */
[----:B------:R-:W-:Y:S02]  /*0360*/  USHF.L.U32 UR5, UR4, 0xb, URZ ;  /* 0x0000000b04057899 */ /* 0x000fe4000800063f */
[----:B------:R-:W-:Y:S01]  /*0370*/  USHF.L.U32 UR4, UR4, 0x1, URZ ;  /* 0x0000000104047899 */ /* 0x000fe2000800063f */
[----:B------:R-:W1:Y:S03]  /*0380*/  FENCE.VIEW.ASYNC.S ;  /* 0x00000000000073c6 */ /* 0x000e660000000000 */
[----:B-1----:R4:W1:Y:S08]  /*0390*/  SYNCS.EXCH.64 URZ, [UR8+0x29830], UR6 ;  /* 0x02983006083f75b2 */ /* 0x0028700008000100 */
[----:B------:R4:W1:Y:S01]  /*03a0*/  SYNCS.EXCH.64 URZ, [UR8+0x29840], UR4 ;  /* 0x02984004083f75b2 */ /* 0x0008620008000100 */
[----:B------:R4:W1:Y:S01]  /*03b0*/  SYNCS.EXCH.64 URZ, [UR8+0x29838], UR6 ;  /* 0x02983806083f75b2 */ /* 0x0008620008000100 */
[----:B------:R4:W1:Y:S02]  /*03c0*/  SYNCS.EXCH.64 URZ, [UR8+0x29848], UR4 ;  /* 0x02984804083f75b2 */ /* 0x0008640008000100 */
[----:B----4-:R-:W-:Y:S01]  /*03d0*/  NOP ;  /* 0x0000000000007918 */ /* 0x010fe20000000000 */
.L_x_2:
[----:B------:R-:W4:Y:S01]  /*03e0*/  SHFL.IDX PT, R2, R0, RZ, 0x1f ;  /* 0x00001fff00027589 */ /* 0x000f2200000e0000 */
[----:B------:R-:W-:Y:S01]  /*03f0*/  NOP ;  /* 0x0000000000007918 */ /* 0x000fe20000000000 */
[----:B----4-:R-:W-:-:S13]  /*0400*/  ISETP.NE.AND P0, PT, R2, RZ, PT ;  /* 0x000000ff0200720c */ /* 0x010fda0003f05270 */
[----:B------:R-:W-:Y:S05]  /*0410*/  @P0 BRA `(.L_x_3) ;  /* 0x0000000000480947 */ /* 0x000fea0003800000 */
[----:B-1----:R-:W1:Y:S01]  /*0420*/  S2UR UR5, SR_CgaCtaId ;  /* 0x00000000000579c3 */ /* 0x002e620000008800 */
[----:B------:R-:W-:Y:S01]  /*0430*/  UMOV UR4, 0x400 ;  /* 0x0000040000047882 */ /* 0x000fe20000000000 */
[----:B------:R-:W-:Y:S01]  /*0440*/  UMOV UR6, 0x80 ;  /* 0x0000008000067882 */ /* 0x000fe20000000000 */
[----:B------:R-:W-:Y:S01]  /*0450*/  UMOV UR7, 0x100 ;  /* 0x0000010000077882 */ /* 0x000fe20000000000 */
[----:B------:R-:W-:Y:S01]  /*0460*/  ELECT P0, URZ, PT ;  /* 0x00000000003f782f */ /* 0x000fe20003800000 */
[----:B-1----:R-:W-:Y:S02]  /*0470*/  ULEA UR8, UR5, UR4, 0x18 ;  /* 0x0000000405087291 */ /* 0x002fe4000f8ec03f */
[----:B------:R-:W-:-:S04]  /*0480*/  UIADD3 UR4, -UR6, 0x100000, URZ ;  /* 0x0010000006047890 */ /* 0x000fc8000fffe13f */
[----:B------:R-:W-:Y:S02]  /*0490*/  USHF.L.U32 UR5, UR4, 0xb, URZ ;  /* 0x0000000b04057899 */ /* 0x000fe4000800063f */
[----:B------:R-:W-:Y:S02]  /*04a0*/  USHF.L.U32 UR4, UR4, 0x1, URZ ;  /* 0x0000000104047899 */ /* 0x000fe4000800063f */
        /* <DEDUP_REMOVED lines=9> */
.L_x_3:
[----:B------:R-:W4:Y:S01]  /*0540*/  SHFL.IDX PT, R2, R0, RZ, 0x1f ;  /* 0x00001fff00027589 */ /* 0x000f2200000e0000 */
[----:B------:R-:W-:Y:S01]  /*0550*/  NOP ;  /* 0x0000000000007918 */ /* 0x000fe20000000000 */
[----:B----4-:R-:W-:-:S13]  /*0560*/  ISETP.NE.AND P0, PT, R2, RZ, PT ;  /* 0x000000ff0200720c */ /* 0x010fda0003f05270 */
[----:B------:R-:W-:Y:S05]  /*0570*/  @P0 BRA `(.L_x_4) ;  /* 0x0000000000380947 */ /* 0x000fea0003800000 */
[----:B-1----:R-:W1:Y:S01]  /*0580*/  S2UR UR5, SR_CgaCtaId ;  /* 0x00000000000579c3 */ /* 0x002e620000008800 */
[----:B------:R-:W-:Y:S01]  /*0590*/  UMOV UR4, 0x400 ;  /* 0x0000040000047882 */ /* 0x000fe20000000000 */
[----:B------:R-:W-:Y:S01]  /*05a0*/  UMOV UR7, 0x1 ;  /* 0x0000000100077882 */ /* 0x000fe20000000000 */
[----:B------:R-:W-:Y:S01]  /*05b0*/  ELECT P0, URZ, PT ;  /* 0x00000000003f782f */ /* 0x000fe20003800000 */
[----:B-1----:R-:W-:Y:S02]  /*05c0*/  ULEA UR6, UR5, UR4, 0x18 ;  /* 0x0000000405067291 */ /* 0x002fe4000f8ec03f */
[----:B------:R-:W-:-:S04]  /*05d0*/  UIADD3 UR4, -UR7, 0x100000, URZ ;  /* 0x0010000007047890 */ /* 0x000fc8000fffe13f */
[----:B------:R-:W-:Y:S02]  /*05e0*/  USHF.L.U32 UR5, UR4, 0xb, URZ ;  /* 0x0000000b04057899 */ /* 0x000fe4000800063f */
[----:B------:R-:W-:Y:S01]  /*05f0*/  USHF.L.U32 UR4, UR4, 0x1, URZ ;  /* 0x0000000104047899 */ /* 0x000fe2000800063f */
[----:B------:R-:W1:Y:S11]  /*0600*/  FENCE.VIEW.ASYNC.S ;  /* 0x00000000000073c6 */ /* 0x000e760000000000 */
[----:B-1----:R4:W1:Y:S01]  /*0610*/  SYNCS.EXCH.64 URZ, [UR6+0x29870], UR4 ;  /* 0x02987004063f75b2 */ /* 0x0028620008000100 */
[----:B------:R4:W1:Y:S01]  /*0620*/  SYNCS.EXCH.64 URZ, [UR6+0x29880], UR4 ;  /* 0x02988004063f75b2 */ /* 0x0008620008000100 */
[----:B------:R4:W1:Y:S01]  /*0630*/  SYNCS.EXCH.64 URZ, [UR6+0x29878], UR4 ;  /* 0x02987804063f75b2 */ /* 0x0008620008000100 */
[----:B------:R4:W1:Y:S02]  /*0640*/  SYNCS.EXCH.64 URZ, [UR6+0x29888], UR4 ;  /* 0x02988804063f75b2 */ /* 0x0008640008000100 */
[----:B----4-:R-:W-:Y:S01]  /*0650*/  NOP ;  /* 0x0000000000007918 */ /* 0x010fe20000000000 */
.L_x_4:
        /* <DEDUP_REMOVED lines=22> */
.L_x_5:
        /* <DEDUP_REMOVED lines=22> */
.L_x_6:
[----:B------:R-:W-:Y:S01]  /*0920*/  PLOP3.LUT P0, PT, PT, PT, UP0, 0x80, 0x0 ;  /* 0x000000000000781c */ /* 0x000fe20003f0f008 */
[----:B------:R-:W-:Y:S01]  /*0930*/  UMOV UR46, 0x1 ;  /* 0x00000001002e7882 */ /* 0x000fe20000000000 */
[----:B------:R-:W-:Y:S01]  /*0940*/  NOP ;  /* 0x0000000000007918 */ /* 0x000fe20000000000 */
[----:B------:R-:W-:Y:S01]  /*0950*/  USEL UR46, UR46, 0x2, !UP0 ;  /* 0x000000022e2e7887 */ /* 0x000fe2000c000000 */
[----:B------:R-:W-:Y:S01]  /*0960*/  ULDC.64 UR50, c[0x0][0x208] ;  /* 0x0000820000327ab9 */ /* 0x000fe20000000a00 */
[----:B-123--:R-:W-:Y:S08]  /*0970*/  BAR.SYNC.DEFER_BLOCKING 0x0 ;  /* 0x0000000000007b1d */ /* 0x00eff00000010000 */
[----:B------:R-:W-:Y:S05]  /*0980*/  @!P0 BRA `(.L_x_7) ;  /* 0x0000008400948947 */ /* 0x000fea0003800000 */
.L_x_8:
[----:B------:R-:W-:-:S08]  /*0990*/  NOP ;  /* 0x0000000000007918 */ /* 0x000fd00000000000 */
[----:B------:R-:W1:Y:S02]  /*09a0*/  USETMAXREG.TRY_ALLOC.CTAPOOL UP0, 0xf0 ;  /* 0x000000f0000079c8 */ /* 0x000e640008000600 */
[----:B-1----:R-:W-:-:S13]  /*09b0*/  PLOP3.LUT P0, PT, PT, PT, UP0, 0x80, 0x0 ;  /* 0x000000000000781c */ /* 0x002fda0003f0f008 */
[----:B------:R-:W-:Y:S05]  /*09c0*/  @!P0 BRA `(.L_x_8) ;  /* 0xfffffffc00f08947 */ /* 0x000fea000383ffff */
[----:B------:R-:W1:Y:S01]  /*09d0*/  S2R R2, SR_TID.X ;  /* 0x0000000000027919 */ /* 0x000e620000002100 */
[----:B------:R-:W2:Y:S08]  /*09e0*/  S2UR UR48, SR_CTAID.X ;  /* 0x00000000003079c3 */ /* 0x000eb00000002500 */
[----:B------:R-:W-:Y:S06]  /*09f0*/  BAR.ARV 0x8, 0x120 ;  /* 0x0204800000007b1d */ /* 0x000fec0000002000 */
[----:B-1----:R-:W-:-:S04]  /*0a00*/  LOP3.LUT R0, R2, 0xffffff80, RZ, 0xc0, !PT ;  /* 0xffffff8002007812 */ /* 0x002fc800078ec0ff */
[----:B------:R-:W-:Y:S02]  /*0a10*/  ISETP.NE.AND P0, PT, R0, 0x80, PT ;  /* 0x000000800000780c */ /* 0x000fe40003f05270 */
[----:B------:R-:W2:Y:S11]  /*0a20*/  LDC R0, c[0x0][0xda4] ;  /* 0x00036900ff007b82 */ /* 0x000eb60000000800 */
[----:B------:R-:W-:Y:S06]  /*0a30*/  @!P0 BAR.ARV 0x9, 0x100 ;  /* 0x0244000000008b1d */ /* 0x000fec0000002000 */
[----:B--2---:R-:W-:-:S13]  /*0a40*/  ISETP.LE.AND P0, PT, R0, UR48, PT ;  /* 0x0000003000007c0c */ /* 0x004fda000bf03270 */
[----:B------:R-:W-:Y:S05]  /*0a50*/  @P0 EXIT ;  /* 0x000000000000094d */ /* 0x000fea0003800000 */
[----:B------:R-:W-:Y:S01]  /*0a60*/  VIADD R0, R2, 0xffffff80 ;  /* 0xffffff8002007836 */ /* 0x000fe20000000000 */
[----:B------:R-:W1:Y:S01]  /*0a70*/  S2UR UR37, SR_CgaCtaId ;  /* 0x00000000002579c3 */ /* 0x000e620000008800 */
[----:B------:R-:W-:Y:S01]  /*0a80*/  UMOV UR38, 0x400 ;  /* 0x0000040000267882 */ /* 0x000fe20000000000 */
[----:B------:R-:W-:Y:S01]  /*0a90*/  IMAD.MOV.U32 R168, RZ, RZ, -0x2 ;  /* 0xfffffffeffa87424 */ /* 0x000fe200078e00ff */
[----:B------:R-:W-:Y:S01]  /*0aa0*/  ULOP3.LUT UR47, UR46, 0x1, URZ, 0xfc, !UPT ;  /* 0x000000012e2f7892 */ /* 0x000fe2000f8efc3f */
[----:B------:R-:W-:Y:S01]  /*0ab0*/  SHF.R.S32.HI R3, RZ, 0x1f, R0 ;  /* 0x0000001fff037819 */ /* 0x000fe20000011400 */
[----:B------:R-:W-:Y:S01]  /*0ac0*/  ULDC.64 UR54, c[0x0][0x198] ;  /* 0x0000660000367ab9 */ /* 0x000fe20000000a00 */
[----:B------:R-:W-:Y:S01]  /*0ad0*/  UMOV UR39, URZ ;  /* 0x0000003f00277c82 */ /* 0x000fe20008000000 */
[----:B------:R-:W-:Y:S01]  /*0ae0*/  UMOV UR36, URZ ;  /* 0x0000003f00247c82 */ /* 0x000fe20008000000 */
[CC--:B------:R-:W-:Y:S01]  /*0af0*/  LEA.HI R4, R3.reuse, R0.reuse, RZ, 0x7 ;  /* 0x0000000003047211 */ /* 0x0c0fe200078f38ff */
[----:B------:R-:W2:Y:S01]  /*0b00*/  S2UR UR6, SR_SWINHI ;  /* 0x00000000000679c3 */ /* 0x000ea20000002f00 */
[----:B------:R-:W-:Y:S01]  /*0b10*/  LEA.HI R7, R3, R0, RZ, 0x4 ;  /* 0x0000000003077211 */ /* 0x000fe200078f20ff */
[----:B------:R-:W-:Y:S01]  /*0b20*/  UMOV UR52, URZ ;  /* 0x0000003f00347c82 */ /* 0x000fe20008000000 */
[----:B------:R-:W-:-:S02]  /*0b30*/  LOP3.LUT R5, R4, 0xffffff80, RZ, 0xc0, !PT ;  /* 0xffffff8004057812 */ /* 0x000fc400078ec0ff */
[----:B------:R-:W-:Y:S02]  /*0b40*/  SHF.R.S32.HI R8, RZ, 0x4, R7 ;  /* 0x00000004ff087819 */ /* 0x000fe40000011407 */
[----:B------:R-:W-:Y:S01]  /*0b50*/  LEA.HI R22, R3, R0, RZ, 0x5 ;  /* 0x0000000003167211 */ /* 0x000fe200078f28ff */
[C---:B------:R-:W-:Y:S01]  /*0b60*/  IMAD.IADD R2, R0.reuse, 0x1, -R5 ;  /* 0x0000000100027824 */ /* 0x040fe200078e0a05 */
[C---:B------:R-:W-:Y:S02]  /*0b70*/  LEA.HI R3, R7.reuse, R8, RZ, 0x1 ;  /* 0x0000000807037211 */ /* 0x040fe400078f08ff */
[----:B------:R-:W-:Y:S02]  /*0b80*/  LOP3.LUT R7, R7, 0x3fffff0, RZ, 0xc0, !PT ;  /* 0x03fffff007077812 */ /* 0x000fe400078ec0ff */
[----:B------:R-:W-:Y:S02]  /*0b90*/  SHF.R.S32.HI R5, RZ, 0x1f, R2 ;  /* 0x0000001fff057819 */ /* 0x000fe40000011402 */
[----:B------:R-:W-:Y:S01]  /*0ba0*/  LOP3.LUT R3, R3, 0x1ffffffe, RZ, 0xc0, !PT ;  /* 0x1ffffffe03037812 */ /* 0x000fe200078ec0ff */
[----:B------:R-:W-:Y:S01]  /*0bb0*/  IMAD.IADD R7, R0, 0x1, -R7 ;  /* 0x0000000100077824 */ /* 0x000fe200078e0a07 */
[----:B------:R-:W-:Y:S01]  /*0bc0*/  LEA.HI R6, R5, R2, RZ, 0x2 ;  /* 0x0000000205067211 */ /* 0x000fe200078f10ff */
[----:B-1----:R-:W-:Y:S01]  /*0bd0*/  ULEA UR38, UR37, UR38, 0x18 ;  /* 0x0000002625267291 */ /* 0x002fe2000f8ec03f */
[----:B------:R-:W-:Y:S01]  /*0be0*/  SHF.R.S32.HI R22, RZ, 0x5, R22 ;  /* 0x00000005ff167819 */ /* 0x000fe20000011416 */
[----:B------:R-:W-:Y:S01]  /*0bf0*/  IMAD.IADD R3, R8, 0x1, -R3 ;  /* 0x0000000108037824 */ /* 0x000fe200078e0a03 */
[----:B------:R-:W-:-:S02]  /*0c00*/  SHF.R.S32.HI R9, RZ, 0x2, R6 ;  /* 0x00000002ff097819 */ /* 0x000fc40000011406 */
[----:B------:R-:W-:Y:S01]  /*0c10*/  SHF.R.S32.HI R10, RZ, 0x1f, R6 ;  /* 0x0000001fff0a7819 */ /* 0x000fe20000011406 */
[----:B------:R-:W-:Y:S01]  /*0c20*/  IMAD R0, R22, 0x10, R7 ;  /* 0x0000001016007824 */ /* 0x000fe200078e0207 */
[----:B------:R-:W-:Y:S01]  /*0c30*/  SHF.R.S32.HI R19, RZ, 0x7, R4 ;  /* 0x00000007ff137819 */ /* 0x000fe20000011404 */
[----:B------:R-:W-:Y:S01]  /*0c40*/  UMOV UR4, UR38 ;  /* 0x0000002600047c82 */ /* 0x000fe20008000000 */
[----:B--2---:R-:W-:Y:S01]  /*0c50*/  UMOV UR5, UR6 ;  /* 0x0000000600057c82 */ /* 0x004fe20008000000 */
[----:B------:R-:W-:Y:S01]  /*0c60*/  LEA.HI R10, R10, R9, RZ, 0x3 ;  /* 0x000000090a0a7211 */ /* 0x000fe200078f18ff */
[----:B------:R-:W-:Y:S01]  /*0c70*/  IMAD R7, R0, 0x8, R3 ;  /* 0x0000000800077824 */ /* 0x000fe200078e0203 */
[----:B------:R-:W-:Y:S01]  /*0c80*/  LEA.HI R4, R4, R19, RZ, 0x1 ;  /* 0x0000001304047211 */ /* 0x000fe200078f08ff */
[----:B------:R-:W-:Y:S01]  /*0c90*/  IMAD.U32 R16, RZ, RZ, UR4 ;  /* 0x00000004ff107e24 */ /* 0x000fe2000f8e00ff */
[----:B------:R-:W-:Y:S01]  /*0ca0*/  LOP3.LUT R10, R10, 0xfffffff8, RZ, 0xc0, !PT ;  /* 0xfffffff80a0a7812 */ /* 0x000fe200078ec0ff */
[----:B------:R-:W-:Y:S01]  /*0cb0*/  IMAD.U32 R17, RZ, RZ, UR5 ;  /* 0x00000005ff117e24 */ /* 0x000fe2000f8e00ff */
[----:B------:R-:W-:-:S02]  /*0cc0*/  LEA.HI R5, R5, R2, RZ, 0x5 ;  /* 0x0000000205057211 */ /* 0x000fc400078f28ff */
[----:B------:R-:W-:Y:S01]  /*0cd0*/  LOP3.LUT R3, R6, 0x7ffffffc, RZ, 0xc0, !PT ;  /* 0x7ffffffc06037812 */ /* 0x000fe200078ec0ff */
[----:B------:R-:W-:Y:S01]  /*0ce0*/  IMAD.IADD R9, R9, 0x1, -R10 ;  /* 0x0000000109097824 */ /* 0x000fe200078e0a0a */
[----:B------:R-:W-:Y:S02]  /*0cf0*/  LOP3.LUT R4, R4, 0x3fffffe, RZ, 0xc0, !PT ;  /* 0x03fffffe04047812 */ /* 0x000fe400078ec0ff */
[----:B------:R-:W-:Y:S01]  /*0d00*/  SHF.R.S32.HI R0, RZ, 0x5, R5 ;  /* 0x00000005ff007819 */ /* 0x000fe20000011405 */
[----:B------:R-:W-:Y:S02]  /*0d10*/  IMAD.IADD R3, R2, 0x1, -R3 ;  /* 0x0000000102037824 */ /* 0x000fe400078e0a03 */
[----:B------:R-:W-:Y:S02]  /*0d20*/  IMAD.SHL.U32 R5, R7, 0x8, RZ ;  /* 0x0000000807057824 */ /* 0x000fe400078e00ff */
[----:B------:R-:W-:Y:S02]  /*0d30*/  IMAD R9, R0, 0x10, R9 ;  /* 0x0000001000097824 */ /* 0x000fe400078e0209 */
[----:B------:R-:W-:-:S02]  /*0d40*/  IMAD.IADD R4, R19, 0x1, -R4 ;  /* 0x0000000113047824 */ /* 0x000fc400078e0a04 */
[----:B------:R-:W-:Y:S02]  /*0d50*/  IMAD R168, R3, R168, 0xa0 ;  /* 0x000000a003a87424 */ /* 0x000fe400078e02a8 */
[----:B------:R-:W-:-:S04]  /*0d60*/  IMAD.WIDE R16, R5, 0x2, R16 ;  /* 0x0000000205107825 */ /* 0x000fc800078e0210 */
[----:B------:R-:W-:-:S07]  /*0d70*/  IMAD R23, R4, 0x40, R9 ;  /* 0x0000004004177824 */ /* 0x000fce00078e0209 */
.L_x_33:
[----:B------:R-:W-:Y:S01]  /*0d80*/  ULDC UR4, c[0x0][0xda8] ;  /* 0x00036a0000047ab9 */ /* 0x000fe20000000800 */
[----:B------:R-:W-:Y:S01]  /*0d90*/  ULDC UR43, c[0x0][0xdb4] ;  /* 0x00036d00002b7ab9 */ /* 0x000fe20000000800 */
[----:B------:R-:W-:Y:S01]  /*0da0*/  UISETP.NE.AND UP1, UPT, UR4, 0x1, UPT ;  /* 0x000000010400788c */ /* 0x000fe2000bf25270 */
[----:B------:R-:W-:Y:S01]  /*0db0*/  IMAD.MOV.U32 R3, RZ, RZ, 0x3f800000 ;  /* 0x3f800000ff037424 */ /* 0x000fe200078e00ff */
[----:B------:R-:W-:Y:S01]  /*0dc0*/  UISETP.NE.AND UP2, UPT, UR43, 0x1, UPT ;  /* 0x000000012b00788c */ /* 0x000fe2000bf45270 */
[----:B------:R-:W-:Y:S01]  /*0dd0*/  IMAD.MOV.U32 R0, RZ, RZ, 0x3f800000 ;  /* 0x3f800000ff007424 */ /* 0x000fe200078e00ff */
[----:B------:R-:W-:Y:S01]  /*0de0*/  ULDC.64 UR4, c[0x0][0x990] ;  /* 0x0002640000047ab9 */ /* 0x000fe20000000a00 */
[----:B------:R-:W-:Y:S01]  /*0df0*/  UMOV UR45, UR48 ;  /* 0x00000030002d7c82 */ /* 0x000fe20008000000 */
[----:B------:R-:W-:Y:S01]  /*0e00*/  UISETP.NE.U32.AND UP0, UPT, UR4, URZ, UPT ;  /* 0x0000003f0400728c */ /* 0x000fe2000bf05070 */
[----:B-1----:R-:W1:Y:S01]  /*0e10*/  SHFL.IDX PT, R8, R19, RZ, 0x1f ;  /* 0x00001fff13087589 */ /* 0x002e6200000e0000 */
[----:B------:R-:W-:-:S02]  /*0e20*/  ULDC UR56, c[0x0][0x404] ;  /* 0x0001010000387ab9 */ /* 0x000fc40000000800 */
[----:B------:R-:W-:Y:S01]  /*0e30*/  UISETP.NE.AND.EX UP0, UPT, UR5, URZ, UPT, UP0 ;  /* 0x0000003f0500728c */ /* 0x000fe2000bf05300 */
[----:B------:R-:W-:Y:S01]  /*0e40*/  @UP1 ULDC UR6, c[0x0][0xdac] ;  /* 0x00036b0000061ab9 */ /* 0x000fe20000000800 */
[----:B------:R-:W-:Y:S01]  /*0e50*/  @UP1 ULDC UR8, c[0x0][0xdb0] ;  /* 0x00036c0000081ab9 */ /* 0x000fe20000000800 */
[----:B------:R-:W-:Y:S01]  /*0e60*/  UIMAD.WIDE.U32 UR6, UR48, UR6, URZ ;  /* 0x00000006300672a5 */ /* 0x000fe2000f8e003f */
[----:B------:R-:W-:Y:S02]  /*0e70*/  @UP2 ULDC.64 UR10, c[0x0][0xdb8] ;  /* 0x00036e00000a2ab9 */ /* 0x000fe40000000a00 */
[----:B------:R-:W-:Y:S01]  /*0e80*/  PLOP3.LUT P0, PT, PT, PT, UP0, 0x80, 0x0 ;  /* 0x000000000000781c */ /* 0x000fe20003f0f008 */
[----:B------:R-:W-:-:S03]  /*0e90*/  @UP1 USHF.R.U32.HI UR45, URZ, UR8, UR7 ;  /* 0x000000083f2d1299 */ /* 0x000fc60008011607 */
[----:B------:R-:W-:Y:S01]  /*0ea0*/  ULDC.64 UR6, c[0x0][0x998] ;  /* 0x0002660000067ab9 */ /* 0x000fe20000000a00 */
[----:B------:R-:W-:Y:S02]  /*0eb0*/  UIMAD.WIDE.U32 UR8, UR45, UR10, URZ ;  /* 0x0000000a2d0872a5 */ /* 0x000fe4000f8e003f */
[----:B------:R-:W-:Y:S01]  /*0ec0*/  UISETP.NE.U32.AND UP1, UPT, UR6, URZ, UPT ;  /* 0x0000003f0600728c */ /* 0x000fe2000bf25070 */
[----:B------:R-:W-:Y:S01]  /*0ed0*/  ULDC UR10, c[0x0][0x428] ;  /* 0x00010a00000a7ab9 */ /* 0x000fe20000000800 */
[----:B------:R-:W-:Y:S02]  /*0ee0*/  UMOV UR44, UR45 ;  /* 0x0000002d002c7c82 */ /* 0x000fe40008000000 */
[----:B------:R-:W-:Y:S02]  /*0ef0*/  UISETP.NE.AND.EX UP1, UPT, UR7, URZ, UPT, UP1 ;  /* 0x0000003f0700728c */ /* 0x000fe4000bf25310 */
[----:B------:R-:W-:Y:S02]  /*0f00*/  @UP2 USHF.R.U32.HI UR44, URZ, UR11, UR9 ;  /* 0x0000000b3f2c2299 */ /* 0x000fe40008011609 */
[----:B------:R-:W-:-:S02]  /*0f10*/  UISETP.NE.AND UP2, UPT, UR10, 0x1, UPT ;  /* 0x000000010a00788c */ /* 0x000fc4000bf45270 */
[----:B------:R-:W-:Y:S01]  /*0f20*/  @UP0 USHF.R.S32.HI UR8, URZ, 0x1f, UR44 ;  /* 0x0000001f3f080899 */ /* 0x000fe2000801142c */
[----:B------:R-:W-:Y:S01]  /*0f30*/  PLOP3.LUT P1, PT, PT, PT, UP1, 0x80, 0x0 ;  /* 0x000000000000781c */ /* 0x000fe20003f2f018 */
[----:B------:R-:W-:Y:S01]  /*0f40*/  @UP0 ULDC.64 UR14, c[0x0][0x9a8] ;  /* 0x00026a00000e0ab9 */ /* 0x000fe20000000a00 */
[----:B------:R-:W-:Y:S02]  /*0f50*/  UIADD3 UR11, -UR44, URZ, URZ ;  /* 0x0000003f2c0b7290 */ /* 0x000fe4000fffe13f */
[----:B------:R-:W-:Y:S02]  /*0f60*/  @UP0 UIMAD UR10, UR8, UR14, URZ ;  /* 0x0000000e080a02a4 */ /* 0x000fe4000f8e023f */
[----:B------:R-:W-:Y:S02]  /*0f70*/  @UP0 UIMAD.WIDE.U32 UR8, UR44, UR14, URZ ;  /* 0x0000000e2c0802a5 */ /* 0x000fe4000f8e003f */
[----:B------:R-:W-:Y:S02]  /*0f80*/  UIMAD UR43, UR43, UR11, UR45 ;  /* 0x0000000b2b2b72a4 */ /* 0x000fe4000f8e022d */
[----:B------:R-:W-:Y:S01]  /*0f90*/  @UP1 USHF.R.S32.HI UR14, URZ, 0x1f, UR44 ;  /* 0x0000001f3f0e1899 */ /* 0x000fe2000801142c */
[----:B------:R-:W-:Y:S01]  /*0fa0*/  @UP1 ULDC.64 UR16, c[0x0][0x9b8] ;  /* 0x00026e0000101ab9 */ /* 0x000fe20000000a00 */
[----:B------:R-:W-:Y:S01]  /*0fb0*/  @UP0 UIMAD UR15, UR44, UR15, UR10 ;  /* 0x0000000f2c0f02a4 */ /* 0x000fe2000f8e020a */
[----:B------:R-:W-:Y:S01]  /*0fc0*/  @UP2 ULDC UR12, c[0x0][0x42c] ;  /* 0x00010b00000c2ab9 */ /* 0x000fe20000000800 */
[----:B------:R-:W-:-:S02]  /*0fd0*/  @UP1 UIMAD.WIDE.U32 UR10, UR44, UR16, URZ ;  /* 0x000000102c0a12a5 */ /* 0x000fc4000f8e003f */
[----:B------:R-:W-:Y:S02]  /*0fe0*/  UIMAD.WIDE.U32 UR12, UR43, UR12, URZ ;  /* 0x0000000c2b0c72a5 */ /* 0x000fe4000f8e003f */
[----:B------:R-:W-:Y:S01]  /*0ff0*/  @UP1 UIMAD UR16, UR14, UR16, URZ ;  /* 0x000000100e1012a4 */ /* 0x000fe2000f8e023f */
[----:B------:R-:W-:Y:S02]  /*1000*/  @UP2 ULDC UR18, c[0x0][0x430] ;  /* 0x00010c0000122ab9 */ /* 0x000fe40000000800 */
[----:B------:R-:W-:Y:S01]  /*1010*/  UMOV UR14, UR43 ;  /* 0x0000002b000e7c82 */ /* 0x000fe20008000000 */
[----:B------:R-:W-:Y:S02]  /*1020*/  @UP2 USHF.R.U32.HI UR14, URZ, UR18, UR13 ;  /* 0x000000123f0e2299 */ /* 0x000fe4000801160d */
[----:B------:R-:W-:Y:S02]  /*1030*/  @UP1 UIMAD UR16, UR44, UR17, UR16 ;  /* 0x000000112c1012a4 */ /* 0x000fe4000f8e0210 */
[----:B------:R-:W-:-:S02]  /*1040*/  @UP0 USHF.R.S32.HI UR12, URZ, 0x1f, UR14 ;  /* 0x0000001f3f0c0899 */ /* 0x000fc4000801140e */
[----:B------:R-:W-:Y:S01]  /*1050*/  @UP1 USHF.R.S32.HI UR13, URZ, 0x1f, UR14 ;  /* 0x0000001f3f0d1899 */ /* 0x000fe2000801140e */
[----:B------:R-:W-:Y:S01]  /*1060*/  @UP0 ULDC.64 UR18, c[0x0][0x9b0] ;  /* 0x00026c0000120ab9 */ /* 0x000fe20000000a00 */
[----:B------:R-:W-:Y:S02]  /*1070*/  @UP1 UIADD3 UR11, UR11, UR16, URZ ;  /* 0x000000100b0b1290 */ /* 0x000fe4000fffe03f */
[----:B------:R-:W-:Y:S01]  /*1080*/  @UP0 UIADD3 UR9, UR9, UR15, URZ ;  /* 0x0000000f09090290 */ /* 0x000fe2000fffe03f */
[----:B------:R-:W-:Y:S01]  /*1090*/  @UP1 ULDC.64 UR16, c[0x0][0x9c0] ;  /* 0x0002700000101ab9 */ /* 0x000fe20000000a00 */
[----:B------:R-:W-:Y:S02]  /*10a0*/  @UP0 UIMAD UR12, UR12, UR18, URZ ;  /* 0x000000120c0c02a4 */ /* 0x000fe4000f8e023f */
[----:B------:R-:W-:Y:S02]  /*10b0*/  @UP1 UIMAD UR13, UR13, UR16, URZ ;  /* 0x000000100d0d12a4 */ /* 0x000fe4000f8e023f */
[----:B------:R-:W-:-:S02]  /*10c0*/  @UP0 UIMAD.WIDE.U32 UR8, UR14, UR18, UR8 ;  /* 0x000000120e0802a5 */ /* 0x000fc4000f8e0008 */
[----:B------:R-:W-:Y:S02]  /*10d0*/  @UP0 UIMAD UR12, UR14, UR19, UR12 ;  /* 0x000000130e0c02a4 */ /* 0x000fe4000f8e020c */
[----:B------:R-:W-:Y:S02]  /*10e0*/  @UP1 UIMAD.WIDE.U32 UR10, UR14, UR16, UR10 ;  /* 0x000000100e0a12a5 */ /* 0x000fe4000f8e000a */
[----:B------:R-:W-:Y:S02]  /*10f0*/  @UP1 UIMAD UR13, UR14, UR17, UR13 ;  /* 0x000000110e0d12a4 */ /* 0x000fe4000f8e020d */
[----:B------:R-:W-:Y:S02]  /*1100*/  @UP0 UIADD3 UR12, UR9, UR12, URZ ;  /* 0x0000000c090c0290 */ /* 0x000fe4000fffe03f */
[----:B------:R-:W-:Y:S02]  /*1110*/  @UP0 ULEA UR4, UP3, UR8, UR4, 0x2 ;  /* 0x0000000408040291 */ /* 0x000fe4000f86103f */
[----:B------:R-:W-:-:S02]  /*1120*/  @UP1 ULEA UR6, UP4, UR10, UR6, 0x2 ;  /* 0x000000060a061291 */ /* 0x000fc4000f88103f */
[----:B------:R-:W-:Y:S02]  /*1130*/  @UP1 UIADD3 UR9, UR11, UR13, URZ ;  /* 0x0000000d0b091290 */ /* 0x000fe4000fffe03f */
[----:B------:R-:W-:Y:S01]  /*1140*/  @UP0 ULEA.HI.X UR5, UR8, UR5, UR12, 0x2, UP3 ;  /* 0x0000000508050291 */ /* 0x000fe200098f140c */
[----:B------:R-:W-:Y:S01]  /*1150*/  IMAD.U32 R4, RZ, RZ, UR4 ;  /* 0x00000004ff047e24 */ /* 0x000fe2000f8e00ff */
[----:B------:R-:W-:Y:S01]  /*1160*/  @UP1 ULEA.HI.X UR7, UR10, UR7, UR9, 0x2, UP4 ;  /* 0x000000070a071291 */ /* 0x000fe2000a0f1409 */
[----:B------:R-:W-:Y:S01]  /*1170*/  IMAD.U32 R6, RZ, RZ, UR6 ;  /* 0x00000006ff067e24 */ /* 0x000fe2000f8e00ff */
[----:B-1----:R-:W-:Y:S01]  /*1180*/  R2UR UR41, R8 ;  /* 0x00000000082972ca */ /* 0x002fe200000e0000 */
[----:B------:R-:W-:Y:S01]  /*1190*/  ULDC UR9, c[0x0][0x988] ;  /* 0x0002620000097ab9 */ /* 0x000fe20000000800 */
[----:B------:R-:W-:Y:S01]  /*11a0*/  IMAD.U32 R5, RZ, RZ, UR5 ;  /* 0x00000005ff057e24 */ /* 0x000fe2000f8e00ff */
[----:B------:R-:W-:Y:S01]  /*11b0*/  ULDC.64 UR4, c[0x0][0x3f8] ;  /* 0x0000fe0000047ab9 */ /* 0x000fe20000000a00 */
[----:B------:R-:W-:Y:S01]  /*11c0*/  IMAD.U32 R7, RZ, RZ, UR7 ;  /* 0x00000007ff077e24 */ /* 0x000fe2000f8e00ff */
[----:B------:R-:W-:Y:S01]  /*11d0*/  @UP2 ULDC UR8, c[0x0][0x42c] ;  /* 0x00010b0000082ab9 */ /* 0x000fe20000000800 */
[----:B------:R-:W-:Y:S01]  /*11e0*/  @UP2 ULDC UR10, c[0x0][0x430] ;  /* 0x00010c00000a2ab9 */ /* 0x000fe20000000800 */
[----:B------:R-:W2:Y:S04]  /*11f0*/  @P0 LDG.E R3, desc[UR50][R4.64] ;  /* 0x0000003204030981 */ /* 0x000ea8000c1e1900 */
[----:B------:R-:W2:Y:S01]  /*1200*/  @P1 LDG.E R0, desc[UR50][R6.64] ;  /* 0x0000003206001981 */ /* 0x000ea2000c1e1900 */
[----:B------:R-:W-:-:S02]  /*1210*/  UISETP.NE.U32.AND UP0, UPT, UR4, URZ, UPT ;  /* 0x0000003f0400728c */ /* 0x000fc4000bf05070 */
[----:B------:R-:W-:Y:S02]  /*1220*/  UIADD3 UR7, UR38, 0x14400, URZ ;  /* 0x0001440026077890 */ /* 0x000fe4000fffe03f */
[----:B------:R-:W-:Y:S02]  /*1230*/  UISETP.NE.AND.EX UP0, UPT, UR5, URZ, UPT, UP0 ;  /* 0x0000003f0500728c */ /* 0x000fe4000bf05300 */
[----:B------:R-:W-:Y:S02]  /*1240*/  ULEA.HI UR4, UR41, UR41, URZ, 0x1 ;  /* 0x0000002929047291 */ /* 0x000fe4000f8f083f */
[----:B------:R-:W-:Y:S01]  /*1250*/  USEL UR56, UR56, 0x1, UP0 ;  /* 0x0000000138387887 */ /* 0x000fe20008000000 */
[----:B------:R-:W-:Y:S01]  /*1260*/  ULDC UR5, c[0x0][0x2e0] ;  /* 0x0000b80000057ab9 */ /* 0x000fe20000000800 */
[----:B------:R-:W-:Y:S02]  /*1270*/  ULOP3.LUT UP1, URZ, UR7, 0x9f, URZ, 0xc0, !UPT ;  /* 0x0000009f073f7892 */ /* 0x000fe4000f82c03f */
[----:B------:R-:W-:-:S02]  /*1280*/  UIMAD UR56, UR56, UR5, URZ ;  /* 0x00000005383872a4 */ /* 0x000fc4000f8e023f */
[----:B------:R-:W-:Y:S02]  /*1290*/  ULOP3.LUT UR4, UR4, 0x3e, URZ, 0xc0, !UPT ;  /* 0x0000003e04047892 */ /* 0x000fe4000f8ec03f */
[----:B------:R-:W-:Y:S01]  /*12a0*/  UIADD3 UR5, UR56, 0x9f, URZ ;  /* 0x0000009f38057890 */ /* 0x000fe2000fffe03f */
[----:B------:R-:W-:Y:S01]  /*12b0*/  PLOP3.LUT P0, PT, PT, PT, UP1, 0x80, 0x0 ;  /* 0x000000000000781c */ /* 0x000fe20003f0f018 */
[----:B------:R-:W-:Y:S02]  /*12c0*/  UIADD3 UR6, UR41, -UR4, URZ ;  /* 0x8000000429067290 */ /* 0x000fe4000fffe03f */
[----:B------:R-:W-:Y:S02]  /*12d0*/  UIMAD.WIDE UR4, UR5, 0x66666667, URZ ;  /* 0x66666667050478a5 */ /* 0x000fe4000f8e023f */
[----:B------:R-:W-:Y:S01]  /*12e0*/  ULEA UR6, UR6, UR7, 0xc ;  /* 0x0000000706067291 */ /* 0x000fe2000f8e603f */
[----:B------:R-:W-:-:S03]  /*12f0*/  UMOV UR42, UR43 ;  /* 0x0000002b002a7c82 */ /* 0x000fc60008000000 */
[----:B------:R-:W-:Y:S01]  /*1300*/  USHF.R.U32.HI UR6, URZ, 0x4, UR6 ;  /* 0x000000043f067899 */ /* 0x000fe20008011606 */
[----:B------:R-:W-:Y:S01]  /*1310*/  UMOV UR53, UR5 ;  /* 0x0000000500357c82 */ /* 0x000fe20008000000 */
[----:B------:R-:W-:Y:S02]  /*1320*/  UIMAD.WIDE.U32 UR4, UR43, UR8, URZ ;  /* 0x000000082b0472a5 */ /* 0x000fe4000f8e003f */
[----:B------:R-:W-:Y:S02]  /*1330*/  USHF.R.U32.HI UR7, URZ, 0x1f, UR53 ;  /* 0x0000001f3f077899 */ /* 0x000fe40008011635 */
[----:B------:R-:W-:Y:S02]  /*1340*/  ULOP3.LUT UR57, UR6, 0x3fff, URZ, 0xc0, !UPT ;  /* 0x00003fff06397892 */ /* 0x000fe4000f8ec03f */
[----:B------:R-:W-:Y:S02]  /*1350*/  ULEA.HI.SX32 UR53, UR53, UR7, 0x1a ;  /* 0x0000000735357291 */ /* 0x000fe4000f8fd23f */
[----:B------:R-:W-:Y:S01]  /*1360*/  @UP2 USHF.R.U32.HI UR42, URZ, UR10, UR5 ;  /* 0x0000000a3f2a2299 */ /* 0x000fe20008011605 */
[----:B--2---:R-:W-:-:S04]  /*1370*/  FMUL.FTZ R0, R3, R0 ;  /* 0x0000000003007220 */ /* 0x004fc80000410000 */
[----:B------:R-:W-:-:S05]  /*1380*/  FMUL.FTZ R0, R0, UR9 ;  /* 0x0000000900007c20 */ /* 0x000fca0008410000 */
[----:B------:R-:W-:Y:S01]  /*1390*/  R2UR UR40, R0 ;  /* 0x00000000002872ca */ /* 0x000fe200000e0000 */
[----:B------:R-:W-:-:S14]  /*13a0*/  @!P0 BRA `(.L_x_9) ;  /* 0x0000000000408947 */ /* 0x000fdc0003800000 */
[----:B------:R-:W-:Y:S01]  /*13b0*/  MOV R0, 0x0 ;  /* 0x0000000000007802 */ /* 0x000fe20000000f00 */
[----:B------:R-:W-:Y:S01]  /*13c0*/  ULDC.64 UR4, c[0x4][0xa0] ;  /* 0x0100280000047ab9 */ /* 0x000fe20000000a00 */
[----:B------:R-:W-:Y:S01]  /*13d0*/  ULDC.64 UR6, c[0x4][0x30] ;  /* 0x01000c0000067ab9 */ /* 0x000fe20000000a00 */
[----:B------:R-:W-:Y:S01]  /*13e0*/  IMAD.U32 R4, RZ, RZ, UR4 ;  /* 0x00000004ff047e24 */ /* 0x000fe2000f8e00ff */
[----:B------:R1:W2:Y:S01]  /*13f0*/  LDC.64 R14, c[0x4][R0] ;  /* 0x01000000000e7b82 */ /* 0x0002a20000000a00 */
[----:B------:R-:W-:Y:S01]  /*1400*/  IMAD.U32 R5, RZ, RZ, UR5 ;  /* 0x00000005ff057e24 */ /* 0x000fe2000f8e00ff */
[----:B------:R-:W-:Y:S01]  /*1410*/  ULDC.64 UR4, c[0x4][0xa8] ;  /* 0x01002a0000047ab9 */ /* 0x000fe20000000a00 */
[----:B------:R-:W-:Y:S02]  /*1420*/  IMAD.U32 R10, RZ, RZ, UR6 ;  /* 0x00000006ff0a7e24 */ /* 0x000fe4000f8e00ff */
[----:B------:R-:W-:Y:S02]  /*1430*/  IMAD.U32 R6, RZ, RZ, UR4 ;  /* 0x00000004ff067e24 */ /* 0x000fe4000f8e00ff */
[----:B------:R-:W-:-:S02]  /*1440*/  IMAD.U32 R7, RZ, RZ, UR5 ;  /* 0x00000005ff077e24 */ /* 0x000fc4000f8e00ff */
[----:B------:R-:W-:Y:S02]  /*1450*/  IMAD.U32 R11, RZ, RZ, UR7 ;  /* 0x00000007ff0b7e24 */ /* 0x000fe4000f8e00ff */
[----:B------:R-:W-:Y:S02]  /*1460*/  IMAD.MOV.U32 R8, RZ, RZ, 0x70 ;  /* 0x00000070ff087424 */ /* 0x000fe400078e00ff */
[----:B------:R-:W-:Y:S02]  /*1470*/  IMAD.MOV.U32 R12, RZ, RZ, 0x1 ;  /* 0x00000001ff0c7424 */ /* 0x000fe400078e00ff */
[----:B-1----:R-:W-:-:S07]  /*1480*/  IMAD.MOV.U32 R13, RZ, RZ, RZ ;  /* 0x000000ffff0d7224 */ /* 0x002fce00078e00ff */
[----:B------:R-:W-:-:S07]  /*1490*/  LEPC R20, `(.L_x_9) ;  /* 0x000000001014794e */ /* 0x000fce0000000000 */
[----:B--2---:R-:W-:Y:S05]  /*14a0*/  CALL.ABS.NOINC R14 ;  /* 0x000000000e007343 */ /* 0x004fea0003c00000 */
.L_x_9:
[----:B------:R-:W-:Y:S01]  /*14b0*/  ULOP3.LUT UR4, UR39, 0x1, URZ, 0xc0, !UPT ;  /* 0x0000000127047892 */ /* 0x000fe2000f8ec03f */
[----:B------:R-:W-:-:S05]  /*14c0*/  IMAD.U32 R3, RZ, RZ, UR47 ;  /* 0x0000002fff037e24 */ /* 0x000fca000f8e00ff */
[----:B------:R-:W-:Y:S01]  /*14d0*/  IMAD.U32 R0, RZ, RZ, UR4 ;  /* 0x00000004ff007e24 */ /* 0x000fe2000f8e00ff */
[----:B------:R-:W-:-:S04]  /*14e0*/  ISETP.NE.AND P0, PT, R3, 0x3, PT ;  /* 0x000000030300780c */ /* 0x000fc80003f05270 */
[----:B------:R-:W-:-:S04]  /*14f0*/  SHF.L.U32 R0, R0, 0x1f, RZ ;  /* 0x0000001f00007819 */ /* 0x000fc800000006ff */
[----:B------:R-:W1:Y:S02]  /*1500*/  SYNCS.PHASECHK.TRANS64.TRYWAIT P1, [UR38+0x29800], R0 ;  /* 0x02980000ff0075a7 */ /* 0x000e640008020166 */
[----:B-1----:R-:W-:Y:S05]  /*1510*/  @!P1 BRA `(.L_x_10) ;  /* 0x000000a800bc9947 */ /* 0x002fea0003800000 */
.L_x_92:
[----:B------:R-:W-:Y:S05]  /*1520*/  @!P0 BRA `(.L_x_11) ;  /* 0x0000000000048947 */ /* 0x000fea0003800000 */
[----:B------:R-:W-:Y:S01]  /*1530*/  BPT.TRAP 0x1 ;  /* 0x000000040000795c */ /* 0x000fe20000300000 */
.L_x_11:
[----:B------:R-:W-:Y:S02]  /*1540*/  IMAD.U32 R4, RZ, RZ, UR52 ;  /* 0x00000034ff047e24 */ /* 0x000fe4000f8e00ff */
[----:B-1----:R-:W-:-:S03]  /*1550*/  IMAD.U32 R3, RZ, RZ, UR36 ;  /* 0x00000024ff037e24 */ /* 0x002fc6000f8e00ff */
[----:B------:R-:W-:Y:S02]  /*1560*/  LEA R4, R4, UR38, 0x3 ;  /* 0x0000002604047c11 */ /* 0x000fe4000f8e18ff */
[----:B------:R-:W-:-:S04]  /*1570*/  SHF.L.U32 R3, R3, 0x1f, RZ ;  /* 0x0000001f03037819 */ /* 0x000fc800000006ff */
[----:B------:R1:W2:Y:S01]  /*1580*/  SYNCS.PHASECHK.TRANS64.TRYWAIT P1, [R4+URZ+0x29830], R3 ;  /* 0x02983003040075a7 */ /* 0x0002a2000802017f */
[----:B------:R-:W-:Y:S05]  /*1590*/  @!P0 BRA `(.L_x_12) ;  /* 0x0000000000048947 */ /* 0x000fea0003800000 */
[----:B------:R-:W-:Y:S01]  /*15a0*/  BPT.TRAP 0x1 ;  /* 0x000000040000795c */ /* 0x000fe20000300000 */
.L_x_12:
[----:B------:R-:W3:Y:S01]  /*15b0*/  S2R R0, SR_TID.X ;  /* 0x0000000000007919 */ /* 0x000ee20000002100 */
[----:B------:R-:W-:Y:S01]  /*15c0*/  IMAD.MOV.U32 R87, RZ, RZ, RZ ;  /* 0x000000ffff577224 */ /* 0x000fe200078e00ff */
[----:B---3--:R-:W-:Y:S01]  /*15d0*/  LOP3.LUT P2, RZ, R0, 0x7f, RZ, 0xc0, !PT ;  /* 0x0000007f00ff7812 */ /* 0x008fe2000784c0ff */
[----:B--2---:R-:W-:-:S12]  /*15e0*/  @P1 BRA `(.L_x_13) ;  /* 0x0000000000081947 */ /* 0x004fd80003800000 */
[----:B------:R-:W2:Y:S02]  /*15f0*/  SYNCS.PHASECHK.TRANS64.TRYWAIT P1, [R4+URZ+0x29830], R3 ;  /* 0x02983003040075a7 */ /* 0x000ea4000802017f */
[----:B--2---:R-:W-:Y:S05]  /*1600*/  @!P1 BRA `(.L_x_14) ;  /* 0x000000a800989947 */ /* 0x004fea0003800000 */
.L_x_13:
[----:B------:R-:W-:Y:S05]  /*1610*/  WARPSYNC.ALL ;  /* 0x0000000000007948 */ /* 0x000fea0003800000 */
[----:B------:R-:W-:Y:S01]  /*1620*/  UIADD3 UR4, UR38, 0x1a400, URZ ;  /* 0x0001a40026047890 */ /* 0x000fe2000fffe03f */
[----:B------:R-:W-:Y:S01]  /*1630*/  WARPGROUP.ARRIVE ;  /* 0x00000000000079c5 */ /* 0x000fe20000000000 */
[----:B------:R-:W-:Y:S01]  /*1640*/  ULOP3.LUT UR20, UR57, 0x10000, URZ, 0xfc, !UPT ;  /* 0x0001000039147892 */ /* 0x000fe2000f8efc3f */
[----:B------:R-:W-:Y:S01]  /*1650*/  VIADD R0, R168, UR56 ;  /* 0x00000038a8007c36 */ /* 0x000fe20008000000 */
[----:B------:R-:W-:Y:S01]  /*1660*/  USHF.R.U32.HI UR4, URZ, 0x4, UR4 ;  /* 0x000000043f047899 */ /* 0x000fe20008011604 */
[----:B------:R-:W-:Y:S01]  /*1670*/  IMAD.U32 R5, RZ, RZ, UR53 ;  /* 0x00000035ff057e24 */ /* 0x000fe2000f8e00ff */
[----:B------:R-:W-:Y:S01]  /*1680*/  UMOV UR25, 0x80000020 ;  /* 0x8000002000197882 */ /* 0x000fe20000000000 */
[----:B------:R-:W-:Y:S01]  /*1690*/  UMOV UR27, 0x80000020 ;  /* 0x80000020001b7882 */ /* 0x000fe20000000000 */
[----:B------:R-:W-:Y:S01]  /*16a0*/  ULOP3.LUT UR4, UR4, 0x3fff, URZ, 0xc0, !UPT ;  /* 0x00003fff04047892 */ /* 0x000fe2000f8ec03f */
[----:B------:R-:W-:Y:S01]  /*16b0*/  IMAD R5, R5, -0xa0, R0 ;  /* 0xffffff6005057824 */ /* 0x000fe200078e0200 */
[----:B------:R-:W-:Y:S01]  /*16c0*/  UMOV UR24, UR20 ;  /* 0x0000001400187c82 */ /* 0x000fe20008000000 */
[----:B------:R-:W-:Y:S01]  /*16d0*/  UMOV UR5, UR25 ;  /* 0x0000001900057c82 */ /* 0x000fe20008000000 */
[----:B------:R-:W-:Y:S01]  /*16e0*/  ULOP3.LUT UR49, UR4, 0x10000, URZ, 0xfc, !UPT ;  /* 0x0001000004317892 */ /* 0x000fe2000f8efc3f */
[----:B------:R-:W-:Y:S01]  /*16f0*/  P2R R13, PR, RZ, 0x1 ;  /* 0x00000001ff0d7803 */ /* 0x000fe20000000000 */
[----:B------:R-:W-:Y:S01]  /*1700*/  UMOV UR7, 0x80000020 ;  /* 0x8000002000077882 */ /* 0x000fe20000000000 */
[----:B------:R-:W-:Y:S01]  /*1710*/  UMOV UR4, UR24 ;  /* 0x0000001800047c82 */ /* 0x000fe20008000000 */
[----:B------:R-:W-:Y:S01]  /*1720*/  UIMAD UR28, UR52, 0x780, UR49 ;  /* 0x00000780341c78a4 */ /* 0x000fe2000f8e0231 */
[C---:B------:R-:W-:Y:S01]  /*1730*/  ISETP.GT.AND P2, PT, R5.reuse, RZ, PT ;  /* 0x000000ff0500720c */ /* 0x040fe20003f44270 */
[----:B------:R-:W-:Y:S01]  /*1740*/  UIADD3 UR9, UR20, 0x2, URZ ;  /* 0x0000000214097890 */ /* 0x000fe2000fffe03f */
[C---:B------:R-:W-:Y:S01]  /*1750*/  ISETP.GT.AND P5, PT, R5.reuse, 0x1, PT ;  /* 0x000000010500780c */ /* 0x040fe20003fa4270 */
[----:B------:R-:W-:Y:S01]  /*1760*/  UIADD3 UR6, UR28, 0x180, URZ ;  /* 0x000001801c067890 */ /* 0x000fe2000fffe03f */
[C---:B------:R-:W-:Y:S01]  /*1770*/  ISETP.GT.AND P4, PT, R5.reuse, 0x8, PT ;  /* 0x000000080500780c */ /* 0x040fe20003f84270 */
[----:B------:R-:W-:Y:S01]  /*1780*/  UIADD3 UR8, UR28, 0x200, URZ ;  /* 0x000002001c087890 */ /* 0x000fe2000fffe03f */
[C---:B------:R-:W-:Y:S01]  /*1790*/  ISETP.GT.AND P1, PT, R5.reuse, 0x9, PT ;  /* 0x000000090500780c */ /* 0x040fe20003f24270 */
[----:B------:R-:W-:Y:S01]  /*17a0*/  UMOV UR26, UR28 ;  /* 0x0000001c001a7c82 */ /* 0x000fe20008000000 */
[----:B------:R-:W-:Y:S01]  /*17b0*/  UIADD3 UR10, UR28, 0x2, URZ ;  /* 0x000000021c0a7890 */ /* 0x000fe2000fffe03f */
[----:B------:R-:W-:Y:S01]  /*17c0*/  QGMMA.64x32x32.F32.E4M3.E4M3 R104, gdesc[UR24], RZ, !UPT, gsb0 ;  /* 0x00600000186879f3 */ /* 0x000fe2000c0008ff */
[----:B------:R-:W-:Y:S01]  /*17d0*/  UIADD3 UR26, UR28, 0x80, URZ ;  /* 0x000000801c1a7890 */ /* 0x000fe2000fffe03f */
[C---:B------:R-:W-:Y:S01]  /*17e0*/  ISETP.GT.AND P3, PT, R5.reuse, 0x10, PT ;  /* 0x000000100500780c */ /* 0x040fe20003f64270 */
[----:B------:R-:W-:Y:S01]  /*17f0*/  UMOV UR27, 0x80000020 ;  /* 0x80000020001b7882 */ /* 0x000fe20000000000 */
[----:B------:R-:W-:Y:S01]  /*1800*/  UMOV UR11, 0x80000020 ;  /* 0x80000020000b7882 */ /* 0x000fe20000000000 */
[----:B------:R-:W-:Y:S01]  /*1810*/  UIADD3 UR12, UR28, 0x202, URZ ;  /* 0x000002021c0c7890 */ /* 0x000fe2000fffe03f */
[C---:B------:R-:W-:Y:S01]  /*1820*/  ISETP.GT.AND P0, PT, R5.reuse, 0x79, PT ;  /* 0x000000790500780c */ /* 0x040fe20003f04270 */
[----:B------:R-:W-:Y:S01]  /*1830*/  UIADD3 UR13, UR20, 0x200, URZ ;  /* 0x00000200140d7890 */ /* 0x000fe2000fffe03f */
[----:B------:R-:W-:Y:S01]  /*1840*/  ISETP.GT.AND P6, PT, R5, 0x80, PT ;  /* 0x000000800500780c */ /* 0x000fe20003fc4270 */
[----:B------:R-:W-:Y:S01]  /*1850*/  UIADD3 UR14, UR28, 0x280, URZ ;  /* 0x000002801c0e7890 */ /* 0x000fe2000fffe03f */
[----:B------:R-:W-:Y:S01]  /*1860*/  IMAD.U32 R9, RZ, RZ, UR40 ;  /* 0x00000028ff097e24 */ /* 0x000fe2000f8e00ff */
[----:B------:R-:W-:Y:S01]  /*1870*/  UMOV UR15, 0x80000020 ;  /* 0x80000020000f7882 */ /* 0x000fe20000000000 */
[----:B------:R-:W-:Y:S01]  /*1880*/  UIADD3 UR16, UR28, 0x282, URZ ;  /* 0x000002821c107890 */ /* 0x000fe2000fffe03f */
[----:B------:R-:W3:Y:S01]  /*1890*/  S2R R86, SR_TID.X ;  /* 0x0000000000567919 */ /* 0x000ee20000002100 */
[----:B------:R-:W-:Y:S01]  /*18a0*/  UIADD3 UR18, UR28, 0x402, URZ ;  /* 0x000004021c127890 */ /* 0x000fe2000fffe03f */
[----:B------:R-:W-:Y:S01]  /*18b0*/  UMOV UR19, 0x80000020 ;  /* 0x8000002000137882 */ /* 0x000fe20000000000 */
[----:B------:R-:W-:Y:S01]  /*18c0*/  UIADD3 UR22, UR28, 0x680, URZ ;  /* 0x000006801c167890 */ /* 0x000fe2000fffe03f */
[----:B------:R-:W-:Y:S01]  /*18d0*/  UMOV UR23, 0x80000020 ;  /* 0x8000002000177882 */ /* 0x000fe20000000000 */
[----:B------:R-:W-:Y:S01]  /*18e0*/  UISETP.GE.AND UP0, UPT, UR56, 0xa1, UPT ;  /* 0x000000a13800788c */ /* 0x000fe2000bf06270 */
[----:B------:R-:W-:-:S02]  /*18f0*/  WARPGROUP.DEPBAR.LE gsb0, 0x0 ;  /* 0x00008000000079c5 */ /* 0x000fc40000010000 */
[----:B------:R-:W-:-:S06]  /*1900*/  WARPGROUP.ARRIVE ;  /* 0x00000000000079c5 */ /* 0x000fcc0000000000 */
[----:B------:R-:W-:Y:S01]  /*1910*/  QGMMA.64x32x32.F32.E4M3.E4M3 R88, gdesc[UR24], RZ, !UPT, gsb0 ;  /* 0x00600000185879f3 */ /* 0x000fe2000c0008ff */
[----:B------:R-:W-:Y:S01]  /*1920*/  UIADD3 UR26, UR28, 0x100, URZ ;  /* 0x000001001c1a7890 */ /* 0x000fe2000fffe03f */
[----:B------:R-:W-:Y:S01]  /*1930*/  UMOV UR27, 0x80000020 ;  /* 0x80000020001b7882 */ /* 0x000fe20000000000 */
[----:B------:R-:W-:Y:S02]  /*1940*/  WARPGROUP.DEPBAR.LE gsb0, 0x0 ;  /* 0x00008000000079c5 */ /* 0x000fe40000010000 */
[----:B------:R-:W-:-:S06]  /*1950*/  WARPGROUP.ARRIVE ;  /* 0x00000000000079c5 */ /* 0x000fcc0000000000 */
[----:B------:R-:W-:Y:S01]  /*1960*/  QGMMA.64x32x32.F32.E4M3.E4M3 R56, gdesc[UR24], RZ, !UPT, gsb0 ;  /* 0x00600000183879f3 */ /* 0x000fe2000c0008ff */
[----:B------:R-:W-:Y:S01]  /*1970*/  UMOV UR26, UR8 ;  /* 0x00000008001a7c82 */ /* 0x000fe20008000000 */
[----:B------:R-:W-:Y:S01]  /*1980*/  UMOV UR27, 0x80000020 ;  /* 0x80000020001b7882 */ /* 0x000fe20000000000 */
[----:B------:R-:W-:Y:S02]  /*1990*/  WARPGROUP.DEPBAR.LE gsb0, 0x0 ;  /* 0x00008000000079c5 */ /* 0x000fe40000010000 */
[----:B------:R-:W-:-:S06]  /*19a0*/  WARPGROUP.ARRIVE ;  /* 0x00000000000079c5 */ /* 0x000fcc0000000000 */
[----:B------:R-:W-:Y:S01]  /*19b0*/  QGMMA.64x32x32.F32.E4M3.E4M3 R40, gdesc[UR4], RZ, !UPT, gsb0 ;  /* 0x00600000042879f3 */ /* 0x000fe2000c0008ff */
[----:B------:R-:W-:Y:S01]  /*19c0*/  UMOV UR4, UR9 ;  /* 0x0000000900047c82 */ /* 0x000fe20008000000 */
[----:B------:R-:W-:Y:S01]  /*19d0*/  UMOV UR5, 0x80000020 ;  /* 0x8000002000057882 */ /* 0x000fe20000000000 */
[----:B------:R-:W-:Y:S01]  /*19e0*/  UMOV UR6, UR10 ;  /* 0x0000000a00067c82 */ /* 0x000fe20008000000 */
[----:B------:R-:W-:Y:S01]  /*19f0*/  UMOV UR7, 0x80000020 ;  /* 0x8000002000077882 */ /* 0x000fe20000000000 */
[----:B------:R-:W-:Y:S01]  /*1a00*/  UIADD3 UR10, UR28, 0x182, URZ ;  /* 0x000001821c0a7890 */ /* 0x000fe2000fffe03f */
[----:B------:R-:W-:Y:S01]  /*1a10*/  UMOV UR8, UR4 ;  /* 0x0000000400087c82 */ /* 0x000fe20008000000 */
[----:B------:R-:W-:Y:S01]  /*1a20*/  UMOV UR9, UR5 ;  /* 0x0000000500097c82 */ /* 0x000fe20008000000 */
[----:B------:R-:W-:Y:S02]  /*1a30*/  WARPGROUP.DEPBAR.LE gsb0, 0x0 ;  /* 0x00008000000079c5 */ /* 0x000fe40000010000 */
[----:B------:R-:W-:-:S06]  /*1a40*/  WARPGROUP.ARRIVE ;  /* 0x00000000000079c5 */ /* 0x000fcc0000000000 */
[----:B------:R-:W-:Y:S03]  /*1a50*/  QGMMA.64x32x32.F32.E4M3.E4M3 R24, gdesc[UR24], RZ, !UPT, gsb0 ;  /* 0x00600000181879f3 */ /* 0x000fe6000c0008ff */
[----:B------:R-:W-:Y:S02]  /*1a60*/  WARPGROUP.DEPBAR.LE gsb0, 0x0 ;  /* 0x00008000000079c5 */ /* 0x000fe40000010000 */
[----:B------:R-:W-:-:S06]  /*1a70*/  WARPGROUP.ARRIVE ;  /* 0x00000000000079c5 */ /* 0x000fcc0000000000 */
[----:B------:R-:W-:Y:S01]  /*1a80*/  QGMMA.64x32x32.F32.E4M3.E4M3 R104, gdesc[UR4], R104, gsb0 ;  /* 0x00600000046879f3 */ /* 0x000fe20008000868 */
[----:B------:R-:W-:Y:S01]  /*1a90*/  UIADD3 UR6, UR28, 0x82, URZ ;  /* 0x000000821c067890 */ /* 0x000fe2000fffe03f */
[----:B------:R-:W-:Y:S01]  /*1aa0*/  UMOV UR7, 0x80000020 ;  /* 0x8000002000077882 */ /* 0x000fe20000000000 */
        /* <DEDUP_REMOVED lines=8> */
[----:B------:R-:W-:Y:S01]  /*1b30*/  UMOV UR6, UR12 ;  /* 0x0000000c00067c82 */ /* 0x000fe20008000000 */
[----:B------:R-:W-:Y:S01]  /*1b40*/  UMOV UR7, 0x80000020 ;  /* 0x8000002000077882 */ /* 0x000fe20000000000 */
[----:B------:R-:W-:Y:S02]  /*1b50*/  WARPGROUP.DEPBAR.LE gsb0, 0x0 ;  /* 0x00008000000079c5 */ /* 0x000fe40000010000 */
[----:B------:R-:W-:-:S06]  /*1b60*/  WARPGROUP.ARRIVE ;  /* 0x00000000000079c5 */ /* 0x000fcc0000000000 */
[----:B------:R-:W-:Y:S01]  /*1b70*/  QGMMA.64x32x32.F32.E4M3.E4M3 R40, gdesc[UR8], R40, gsb0 ;  /* 0x00600000082879f3 */ /* 0x000fe20008000828 */
        /* <DEDUP_REMOVED lines=9> */
[----:B------:R-:W-:Y:S01]  /*1c10*/  QGMMA.64x32x32.F32.E4M3.E4M3 R24, gdesc[UR4], R24, gsb0 ;  /* 0x00600000041879f3 */ /* 0x000fe20008000818 */
[----:B------:R-:W-:Y:S02]  /*1c20*/  UIADD3 UR6, UR28, 0x480, URZ ;  /* 0x000004801c067890 */ /* 0x000fe4000fffe03f */
[----:B------:R-:W-:Y:S01]  /*1c30*/  UIADD3 UR7, UR20, 0x202, URZ ;  /* 0x0000020214077890 */ /* 0x000fe2000fffe03f */
        /* <DEDUP_REMOVED lines=15> */
[----:B------:R-:W-:Y:S01]  /*1d30*/  UIADD3 UR6, UR28, 0x482, URZ ;  /* 0x000004821c067890 */ /* 0x000fe2000fffe03f */
[----:B------:R-:W-:Y:S02]  /*1d40*/  WARPGROUP.DEPBAR.LE gsb0, 0x0 ;  /* 0x00008000000079c5 */ /* 0x000fe40000010000 */
[----:B------:R-:W-:-:S06]  /*1d50*/  WARPGROUP.ARRIVE ;  /* 0x00000000000079c5 */ /* 0x000fcc0000000000 */
[----:B------:R-:W-:Y:S01]  /*1d60*/  QGMMA.64x32x32.F32.E4M3.E4M3 R40, gdesc[UR12], R40, gsb0 ;  /* 0x006000000c2879f3 */ /* 0x000fe20008000828 */
[----:B------:R-:W-:Y:S01]  /*1d70*/  UMOV UR12, UR7 ;  /* 0x00000007000c7c82 */ /* 0x000fe20008000000 */
[----:B------:R-:W-:Y:S01]  /*1d80*/  UMOV UR13, 0x80000020 ;  /* 0x80000020000d7882 */ /* 0x000fe20000000000 */
[----:B------:R-:W-:Y:S01]  /*1d90*/  UMOV UR14, UR16 ;  /* 0x00000010000e7c82 */ /* 0x000fe20008000000 */
[----:B------:R-:W-:Y:S01]  /*1da0*/  UMOV UR15, 0x80000020 ;  /* 0x80000020000f7882 */ /* 0x000fe20000000000 */
[----:B------:R-:W-:Y:S01]  /*1db0*/  UMOV UR16, UR12 ;  /* 0x0000000c00107c82 */ /* 0x000fe20008000000 */
[----:B------:R-:W-:Y:S01]  /*1dc0*/  UMOV UR17, UR13 ;  /* 0x0000000d00117c82 */ /* 0x000fe20008000000 */
[----:B------:R-:W-:Y:S01]  /*1dd0*/  UIADD3 UR7, UR20, 0x400, URZ ;  /* 0x0000040014077890 */ /* 0x000fe2000fffe03f */
[----:B------:R-:W-:Y:S02]  /*1de0*/  WARPGROUP.DEPBAR.LE gsb0, 0x0 ;  /* 0x00008000000079c5 */ /* 0x000fe40000010000 */
[----:B------:R-:W-:-:S06]  /*1df0*/  WARPGROUP.ARRIVE ;  /* 0x00000000000079c5 */ /* 0x000fcc0000000000 */
[----:B------:R-:W-:Y:S01]  /*1e00*/  QGMMA.64x32x32.F32.E4M3.E4M3 R24, gdesc[UR8], R24, gsb0 ;  /* 0x00600000081879f3 */ /* 0x000fe20008000818 */
[----:B------:R-:W-:Y:S02]  /*1e10*/  UIADD3 UR10, UR28, 0x500, URZ ;  /* 0x000005001c0a7890 */ /* 0x000fe4000fffe03f */
        /* <DEDUP_REMOVED lines=24> */
[----:B------:R-:W-:Y:S02]  /*1fa0*/  UMOV UR21, UR17 ;  /* 0x0000001100157c82 */ /* 0x000fe40008000000 */
[----:B------:R-:W-:Y:S01]  /*1fb0*/  UMOV UR20, UR16 ;  /* 0x0000001000147c82 */ /* 0x000fe20008000000 */
[----:B------:R-:W-:Y:S01]  /*1fc0*/  UIADD3 UR10, UR28, 0x502, URZ ;  /* 0x000005021c0a7890 */ /* 0x000fe2000fffe03f */
[----:B------:R-:W-:-:S02]  /*1fd0*/  WARPGROUP.DEPBAR.LE gsb0, 0x0 ;  /* 0x00008000000079c5 */ /* 0x000fc40000010000 */
[----:B------:R-:W-:-:S06]  /*1fe0*/  WARPGROUP.ARRIVE ;  /* 0x00000000000079c5 */ /* 0x000fcc0000000000 */
[----:B------:R-:W-:Y:S03]  /*1ff0*/  QGMMA.64x32x32.F32.E4M3.E4M3 R24, gdesc[UR12], R24, gsb0 ;  /* 0x006000000c1879f3 */ /* 0x000fe60008000818 */
        /* <DEDUP_REMOVED lines=22> */
[----:B------:R-:W-:Y:S02]  /*2160*/  WARPGROUP.DEPBAR.LE gsb0, 0x0 ;  /* 0x00008000000079c5 */ /* 0x000fe40000010000 */
        /* <DEDUP_REMOVED lines=8> */
[----:B------:R-:W-:Y:S01]  /*21f0*/  WARPGROUP.ARRIVE ;  /* 0x00000000000079c5 */ /* 0x000fe20000000000 */
[----:B------:R-:W-:Y:S02]  /*2200*/  FSEL R106, R106, -INF , P2 ;  /* 0xff8000006a6a7808 */ /* 0x000fe40001000000 */
[----:B------:R-:W-:Y:S02]  /*2210*/  FSEL R107, R107, -INF , P5 ;  /* 0xff8000006b6b7808 */ /* 0x000fe40002800000 */
[----:B------:R-:W-:Y:S01]  /*2220*/  FSEL R110, R110, -INF , P4 ;  /* 0xff8000006e6e7808 */ /* 0x000fe20002000000 */
[----:B------:R-:W-:Y:S01]  /*2230*/  QGMMA.64x32x32.F32.E4M3.E4M3 R88, gdesc[UR20], R88, gsb0 ;  /* 0x00600000145879f3 */ /* 0x000fe20008000858 */
[----:B------:R-:W-:Y:S01]  /*2240*/  UIADD3 UR22, UR28, 0x602, URZ ;  /* 0x000006021c167890 */ /* 0x000fe2000fffe03f */
[----:B-12---:R-:W-:Y:S01]  /*2250*/  FMNMX.FTZ R3, R106, R107, !PT ;  /* 0x0000006b6a037209 */ /* 0x006fe20007810000 */
[----:B------:R-:W-:Y:S01]  /*2260*/  UMOV UR23, 0x80000020 ;  /* 0x8000002000177882 */ /* 0x000fe20000000000 */
[----:B------:R-:W-:-:S02]  /*2270*/  FSEL R111, R111, -INF , P1 ;  /* 0xff8000006f6f7808 */ /* 0x000fc40000800000 */
[----:B------:R-:W-:Y:S02]  /*2280*/  FMNMX.FTZ R0, R110, R3, !PT ;  /* 0x000000036e007209 */ /* 0x000fe40007810000 */
[----:B------:R-:W-:Y:S02]  /*2290*/  FSEL R104, R104, -INF , P2 ;  /* 0xff80000068687808 */ /* 0x000fe40001000000 */
[----:B------:R-:W-:Y:S02]  /*22a0*/  ISETP.GT.AND P2, PT, R5, 0x11, PT ;  /* 0x000000110500780c */ /* 0x000fe40003f44270 */
[----:B------:R-:W-:Y:S02]  /*22b0*/  FSEL R114, R114, -INF , P3 ;  /* 0xff80000072727808 */ /* 0x000fe40001800000 */
[----:B------:R-:W-:Y:S02]  /*22c0*/  FMNMX.FTZ R3, R111, R0, !PT ;  /* 0x000000006f037209 */ /* 0x000fe40007810000 */
[----:B------:R-:W-:-:S02]  /*22d0*/  FSEL R105, R105, -INF , P5 ;  /* 0xff80000069697808 */ /* 0x000fc40002800000 */
[----:B------:R-:W-:Y:S02]  /*22e0*/  ISETP.GT.AND P5, PT, R5, 0x18, PT ;  /* 0x000000180500780c */ /* 0x000fe40003fa4270 */
[----:B------:R-:W-:Y:S02]  /*22f0*/  FSEL R115, R115, -INF , P2 ;  /* 0xff80000073737808 */ /* 0x000fe40001000000 */
[----:B------:R-:W-:Y:S02]  /*2300*/  FMNMX.FTZ R0, R114, R3, !PT ;  /* 0x0000000372007209 */ /* 0x000fe40007810000 */
[----:B------:R-:W-:Y:S02]  /*2310*/  FSEL R108, R108, -INF , P4 ;  /* 0xff8000006c6c7808 */ /* 0x000fe40002000000 */
[----:B------:R-:W-:Y:S02]  /*2320*/  ISETP.GT.AND P4, PT, R5, 0x19, PT ;  /* 0x000000190500780c */ /* 0x000fe40003f84270 */
[----:B------:R-:W-:-:S02]  /*2330*/  FSEL R118, R118, -INF , P5 ;  /* 0xff80000076767808 */ /* 0x000fc40002800000 */
[----:B------:R-:W-:Y:S02]  /*2340*/  FMNMX.FTZ R3, R115, R0, !PT ;  /* 0x0000000073037209 */ /* 0x000fe40007810000 */
[----:B------:R-:W-:Y:S02]  /*2350*/  FSEL R112, R112, -INF , P3 ;  /* 0xff80000070707808 */ /* 0x000fe40001800000 */
[----:B------:R-:W-:Y:S02]  /*2360*/  FSEL R119, R119, -INF , P4 ;  /* 0xff80000077777808 */ /* 0x000fe40002000000 */
[----:B------:R-:W-:Y:S02]  /*2370*/  ISETP.GT.AND P3, PT, R5, 0x20, PT ;  /* 0x000000200500780c */ /* 0x000fe40003f64270 */
[----:B------:R-:W-:Y:S02]  /*2380*/  FMNMX.FTZ R0, R118, R3, !PT ;  /* 0x0000000376007209 */ /* 0x000fe40007810000 */
[----:B------:R-:W-:-:S02]  /*2390*/  FSEL R109, R109, -INF , P1 ;  /* 0xff8000006d6d7808 */ /* 0x000fc40000800000 */
[----:B------:R-:W-:Y:S02]  /*23a0*/  ISETP.GT.AND P1, PT, R5, 0x21, PT ;  /* 0x000000210500780c */ /* 0x000fe40003f24270 */
[----:B------:R-:W-:Y:S02]  /*23b0*/  FMNMX.FTZ R3, R119, R0, !PT ;  /* 0x0000000077037209 */ /* 0x000fe40007810000 */
[----:B------:R-:W-:Y:S02]  /*23c0*/  FSEL R113, R113, -INF , P2 ;  /* 0xff80000071717808 */ /* 0x000fe40001000000 */
[C---:B------:R-:W-:Y:S02]  /*23d0*/  ISETP.GT.AND P2, PT, R5.reuse, 0x28, PT ;  /* 0x000000280500780c */ /* 0x040fe40003f44270 */
[----:B------:R-:W-:Y:S02]  /*23e0*/  FSEL R116, R116, -INF , P5 ;  /* 0xff80000074747808 */ /* 0x000fe40002800000 */
[----:B------:R-:W-:-:S02]  /*23f0*/  ISETP.GT.AND P5, PT, R5, 0x29, PT ;  /* 0x000000290500780c */ /* 0x000fc40003fa4270 */
[----:B------:R-:W-:Y:S02]  /*2400*/  FSEL R117, R117, -INF , P4 ;  /* 0xff80000075757808 */ /* 0x000fe40002000000 */
[----:B------:R-:W-:Y:S01]  /*2410*/  ISETP.GT.AND P4, PT, R5, 0x30, PT ;  /* 0x000000300500780c */ /* 0x000fe20003f84270 */
[----:B------:R-:W-:Y:S02]  /*2420*/  WARPGROUP.DEPBAR.LE gsb0, 0x0 ;  /* 0x00008000000079c5 */ /* 0x000fe40000010000 */
[----:B------:R-:W-:Y:S01]  /*2430*/  WARPGROUP.ARRIVE ;  /* 0x00000000000079c5 */ /* 0x000fe20000000000 */
[----:B------:R-:W-:Y:S02]  /*2440*/  FSEL R90, R90, -INF , P3 ;  /* 0xff8000005a5a7808 */ /* 0x000fe40001800000 */
[----:B------:R-:W-:Y:S02]  /*2450*/  FSEL R91, R91, -INF , P1 ;  /* 0xff8000005b5b7808 */ /* 0x000fe40000800000 */
[----:B------:R-:W-:Y:S01]  /*2460*/  FMNMX.FTZ R0, R90, R3, !PT ;  /* 0x000000035a007209 */ /* 0x000fe20007810000 */
[----:B------:R-:W-:Y:S01]  /*2470*/  QGMMA.64x32x32.F32.E4M3.E4M3 R56, gdesc[UR20], R56, gsb0 ;  /* 0x00600000143879f3 */ /* 0x000fe20008000838 */
[----:B------:R-:W-:Y:S01]  /*2480*/  UIADD3 UR22, UR28, 0x682, URZ ;  /* 0x000006821c167890 */ /* 0x000fe2000fffe03f */
[----:B------:R-:W-:Y:S01]  /*2490*/  FSEL R94, R94, -INF , P2 ;  /* 0xff8000005e5e7808 */ /* 0x000fe20001000000 */
[----:B------:R-:W-:Y:S01]  /*24a0*/  UMOV UR23, 0x80000020 ;  /* 0x8000002000177882 */ /* 0x000fe20000000000 */
[----:B------:R-:W-:-:S02]  /*24b0*/  FMNMX.FTZ R3, R91, R0, !PT ;  /* 0x000000005b037209 */ /* 0x000fc40007810000 */
[----:B------:R-:W-:Y:S02]  /*24c0*/  FSEL R95, R95, -INF , P5 ;  /* 0xff8000005f5f7808 */ /* 0x000fe40002800000 */
[----:B------:R-:W-:Y:S02]  /*24d0*/  FMNMX.FTZ R0, R94, R3, !PT ;  /* 0x000000035e007209 */ /* 0x000fe40007810000 */
[----:B------:R-:W-:Y:S02]  /*24e0*/  FSEL R88, R88, -INF , P3 ;  /* 0xff80000058587808 */ /* 0x000fe40001800000 */
[----:B------:R-:W-:Y:S02]  /*24f0*/  ISETP.GT.AND P3, PT, R5, 0x31, PT ;  /* 0x000000310500780c */ /* 0x000fe40003f64270 */
[----:B------:R-:W-:Y:S02]  /*2500*/  FSEL R98, R98, -INF , P4 ;  /* 0xff80000062627808 */ /* 0x000fe40002000000 */
[----:B------:R-:W-:-:S02]  /*2510*/  FMNMX.FTZ R3, R95, R0, !PT ;  /* 0x000000005f037209 */ /* 0x000fc40007810000 */
[----:B------:R-:W-:Y:S02]  /*2520*/  FSEL R89, R89, -INF , P1 ;  /* 0xff80000059597808 */ /* 0x000fe40000800000 */
[----:B------:R-:W-:Y:S02]  /*2530*/  ISETP.GT.AND P1, PT, R5, 0x38, PT ;  /* 0x000000380500780c */ /* 0x000fe40003f24270 */
[----:B------:R-:W-:Y:S02]  /*2540*/  FSEL R99, R99, -INF , P3 ;  /* 0xff80000063637808 */ /* 0x000fe40001800000 */
[----:B------:R-:W-:Y:S02]  /*2550*/  FMNMX.FTZ R0, R98, R3, !PT ;  /* 0x0000000362007209 */ /* 0x000fe40007810000 */
[----:B------:R-:W-:Y:S02]  /*2560*/  FSEL R92, R92, -INF , P2 ;  /* 0xff8000005c5c7808 */ /* 0x000fe40001000000 */
[----:B------:R-:W-:-:S02]  /*2570*/  ISETP.GT.AND P2, PT, R5, 0x39, PT ;  /* 0x000000390500780c */ /* 0x000fc40003f44270 */
        /* <DEDUP_REMOVED lines=8> */
[----:B------:R-:W-:Y:S02]  /*2600*/  FMNMX.FTZ R3, R103, R0, !PT ;  /* 0x0000000067037209 */ /* 0x000fe40007810000 */
[----:B------:R-:W-:Y:S02]  /*2610*/  FSEL R97, R97, -INF , P3 ;  /* 0xff80000061617808 */ /* 0x000fe40001800000 */
[----:B------:R-:W-:Y:S02]  /*2620*/  ISETP.GT.AND P3, PT, R5, 0x48, PT ;  /* 0x000000480500780c */ /* 0x000fe40003f64270 */
[----:B------:R-:W-:-:S02]  /*2630*/  FSEL R100, R100, -INF , P1 ;  /* 0xff80000064647808 */ /* 0x000fc40000800000 */
[----:B------:R-:W-:Y:S02]  /*2640*/  ISETP.GT.AND P1, PT, R5, 0x49, PT ;  /* 0x000000490500780c */ /* 0x000fe40003f24270 */
[----:B------:R-:W-:Y:S02]  /*2650*/  FSEL R101, R101, -INF , P2 ;  /* 0xff80000065657808 */ /* 0x000fe40001000000 */
[----:B------:R-:W-:Y:S01]  /*2660*/  ISETP.GT.AND P2, PT, R5, 0x50, PT ;  /* 0x000000500500780c */ /* 0x000fe20003f44270 */
[----:B------:R-:W-:Y:S02]  /*2670*/  WARPGROUP.DEPBAR.LE gsb0, 0x0 ;  /* 0x00008000000079c5 */ /* 0x000fe40000010000 */
[----:B------:R-:W-:Y:S01]  /*2680*/  WARPGROUP.ARRIVE ;  /* 0x00000000000079c5 */ /* 0x000fe20000000000 */
[----:B------:R-:W-:Y:S02]  /*2690*/  FSEL R58, R58, -INF , P5 ;  /* 0xff8000003a3a7808 */ /* 0x000fe40002800000 */
[----:B------:R-:W-:-:S02]  /*26a0*/  FSEL R59, R59, -INF , P4 ;  /* 0xff8000003b3b7808 */ /* 0x000fc40002000000 */
[----:B------:R-:W-:Y:S01]  /*26b0*/  FMNMX.FTZ R0, R58, R3, !PT ;  /* 0x000000033a007209 */ /* 0x000fe20007810000 */
[----:B------:R-:W-:Y:S01]  /*26c0*/  QGMMA.64x32x32.F32.E4M3.E4M3 R40, gdesc[UR20], R40, gsb0 ;  /* 0x00600000142879f3 */ /* 0x000fe20008000828 */
[----:B------:R-:W-:Y:S01]  /*26d0*/  UIADD3 UR22, UR28, 0x702, URZ ;  /* 0x000007021c167890 */ /* 0x000fe2000fffe03f */
[----:B------:R-:W-:Y:S01]  /*26e0*/  FSEL R62, R62, -INF , P3 ;  /* 0xff8000003e3e7808 */ /* 0x000fe20001800000 */
[----:B------:R-:W-:Y:S01]  /*26f0*/  UMOV UR23, 0x80000020 ;  /* 0x8000002000177882 */ /* 0x000fe20000000000 */
[----:B------:R-:W-:Y:S02]  /*2700*/  FMNMX.FTZ R3, R59, R0, !PT ;  /* 0x000000003b037209 */ /* 0x000fe40007810000 */
        /* <DEDUP_REMOVED lines=20> */
[----:B------:R-:W-:-:S02]  /*2850*/  FMNMX.FTZ R0, R71, R0, !PT ;  /* 0x0000000047007209 */ /* 0x000fc40007810000 */
[----:B------:R-:W-:Y:S02]  /*2860*/  FSEL R65, R65, -INF , P5 ;  /* 0xff80000041417808 */ /* 0x000fe40002800000 */
[C---:B------:R-:W-:Y:S02]  /*2870*/  ISETP.GT.AND P5, PT, R5.reuse, 0x68, PT ;  /* 0x000000680500780c */ /* 0x040fe40003fa4270 */
[----:B------:R-:W-:Y:S02]  /*2880*/  FSEL R68, R68, -INF , P4 ;  /* 0xff80000044447808 */ /* 0x000fe40002000000 */
[----:B------:R-:W-:Y:S02]  /*2890*/  ISETP.GT.AND P4, PT, R5, 0x69, PT ;  /* 0x000000690500780c */ /* 0x000fe40003f84270 */
[----:B------:R-:W-:Y:S02]  /*28a0*/  FSEL R69, R69, -INF , P3 ;  /* 0xff80000045457808 */ /* 0x000fe40001800000 */
[----:B------:R-:W-:Y:S01]  /*28b0*/  ISETP.GT.AND P3, PT, R5, 0x70, PT ;  /* 0x000000700500780c */ /* 0x000fe20003f64270 */
[----:B------:R-:W-:-:S02]  /*28c0*/  WARPGROUP.DEPBAR.LE gsb0, 0x0 ;  /* 0x00008000000079c5 */ /* 0x000fc40000010000 */
[----:B------:R-:W-:Y:S01]  /*28d0*/  WARPGROUP.ARRIVE ;  /* 0x00000000000079c5 */ /* 0x000fe20000000000 */
[----:B------:R-:W-:Y:S02]  /*28e0*/  FSEL R73, R42, -INF , P1 ;  /* 0xff8000002a497808 */ /* 0x000fe40000800000 */
[----:B------:R-:W-:Y:S02]  /*28f0*/  FSEL R3, R43, -INF , P2 ;  /* 0xff8000002b037808 */ /* 0x000fe40001000000 */
[----:B------:R-:W-:Y:S01]  /*2900*/  FMNMX.FTZ R0, R73, R0, !PT ;  /* 0x0000000049007209 */ /* 0x000fe20007810000 */
[----:B------:R-:W-:Y:S01]  /*2910*/  QGMMA.64x32x32.F32.E4M3.E4M3 R24, gdesc[UR20], R24, gsb0 ;  /* 0x00600000141879f3 */ /* 0x000fe20008000818 */
[----:B------:R-:W-:Y:S02]  /*2920*/  FSEL R46, R46, -INF , P5 ;  /* 0xff8000002e2e7808 */ /* 0x000fe40002800000 */
[----:B------:R-:W-:Y:S02]  /*2930*/  FMNMX.FTZ R7, R3, R0, !PT ;  /* 0x0000000003077209 */ /* 0x000fe40007810000 */
[----:B------:R-:W-:-:S02]  /*2940*/  FSEL R47, R47, -INF , P4 ;  /* 0xff8000002f2f7808 */ /* 0x000fc40002000000 */
[----:B------:R-:W-:Y:S02]  /*2950*/  FMNMX.FTZ R0, R46, R7, !PT ;  /* 0x000000072e007209 */ /* 0x000fe40007810000 */
[----:B------:R-:W-:Y:S02]  /*2960*/  FSEL R55, R55, -INF , P0 ;  /* 0xff80000037377808 */ /* 0x000fe40000000000 */
[C---:B------:R-:W-:Y:S02]  /*2970*/  ISETP.GT.AND P0, PT, R5.reuse, 0x81, PT ;  /* 0x000000810500780c */ /* 0x040fe40003f04270 */
[----:B------:R-:W-:Y:S02]  /*2980*/  FSEL R40, R40, -INF , P1 ;  /* 0xff80000028287808 */ /* 0x000fe40000800000 */
[----:B------:R-:W-:Y:S02]  /*2990*/  ISETP.GT.AND P1, PT, R5, 0x71, PT ;  /* 0x000000710500780c */ /* 0x000fe40003f24270 */
[----:B------:R-:W-:-:S02]  /*29a0*/  FSEL R50, R50, -INF , P3 ;  /* 0xff80000032327808 */ /* 0x000fc40001800000 */
[----:B------:R-:W-:Y:S02]  /*29b0*/  FMNMX.FTZ R7, R47, R0, !PT ;  /* 0x000000002f077209 */ /* 0x000fe40007810000 */
[----:B------:R-:W-:Y:S02]  /*29c0*/  P2R R12, PR, RZ, 0x1 ;  /* 0x00000001ff0c7803 */ /* 0x000fe40000000000 */
[----:B------:R-:W-:Y:S02]  /*29d0*/  FSEL R41, R41, -INF , P2 ;  /* 0xff80000029297808 */ /* 0x000fe40001000000 */
[----:B------:R-:W-:Y:S02]  /*29e0*/  ISETP.GT.AND P2, PT, R5, 0x78, PT ;  /* 0x000000780500780c */ /* 0x000fe40003f44270 */
[----:B------:R-:W-:Y:S02]  /*29f0*/  FSEL R51, R51, -INF , P1 ;  /* 0xff80000033337808 */ /* 0x000fe40000800000 */
[----:B------:R-:W-:-:S02]  /*2a00*/  FMNMX.FTZ R0, R50, R7, !PT ;  /* 0x0000000732007209 */ /* 0x000fc40007810000 */
[----:B------:R-:W-:Y:S02]  /*2a10*/  FSEL R54, R54, -INF , P2 ;  /* 0xff80000036367808 */ /* 0x000fe40001000000 */
[----:B------:R-:W-:Y:S02]  /*2a20*/  FMNMX.FTZ R7, R51, R0, !PT ;  /* 0x0000000033077209 */ /* 0x000fe40007810000 */
[----:B------:R-:W-:Y:S02]  /*2a30*/  FSEL R49, R49, -INF , P1 ;  /* 0xff80000031317808 */ /* 0x000fe40000800000 */
[----:B------:R-:W-:Y:S02]  /*2a40*/  FMNMX.FTZ R0, R54, R7, !PT ;  /* 0x0000000736007209 */ /* 0x000fe40007810000 */
[----:B------:R-:W-:Y:S02]  /*2a50*/  ISETP.GT.AND P1, PT, R5, 0x88, PT ;  /* 0x000000880500780c */ /* 0x000fe40003f24270 */
[----:B------:R-:W-:-:S02]  /*2a60*/  FMNMX.FTZ R7, R55, R0, !PT ;  /* 0x0000000037077209 */ /* 0x000fc40007810000 */
[----:B------:R-:W-:Y:S02]  /*2a70*/  FSEL R52, R52, -INF , P2 ;  /* 0xff80000034347808 */ /* 0x000fe40001000000 */
[C---:B------:R-:W-:Y:S02]  /*2a80*/  ISETP.GT.AND P2, PT, R5.reuse, 0x89, PT ;  /* 0x000000890500780c */ /* 0x040fe40003f44270 */
[----:B------:R-:W-:Y:S02]  /*2a90*/  FSEL R48, R48, -INF , P3 ;  /* 0xff80000030307808 */ /* 0x000fe40001800000 */
[----:B------:R-:W-:Y:S02]  /*2aa0*/  ISETP.GT.AND P3, PT, R5, 0x90, PT ;  /* 0x000000900500780c */ /* 0x000fe40003f64270 */
[----:B------:R-:W-:Y:S02]  /*2ab0*/  FSEL R45, R45, -INF , P4 ;  /* 0xff8000002d2d7808 */ /* 0x000fe40002000000 */
[----:B------:R-:W-:-:S02]  /*2ac0*/  ISETP.GT.AND P4, PT, R5, 0x91, PT ;  /* 0x000000910500780c */ /* 0x000fc40003f84270 */
[----:B------:R-:W-:Y:S02]  /*2ad0*/  FSEL R44, R44, -INF , P5 ;  /* 0xff8000002c2c7808 */ /* 0x000fe40002800000 */
[----:B------:R-:W-:Y:S02]  /*2ae0*/  ISETP.GT.AND P5, PT, R5, 0x98, PT ;  /* 0x000000980500780c */ /* 0x000fe40003fa4270 */
[----:B------:R-:W-:Y:S01]  /*2af0*/  P2R R10, PR, RZ, 0x4 ;  /* 0x00000004ff0a7803 */ /* 0x000fe20000000000 */
[----:B------:R-:W-:Y:S02]  /*2b00*/  WARPGROUP.DEPBAR.LE gsb0, 0x0 ;  /* 0x00008000000079c5 */ /* 0x000fe40000010000 */
[----:B------:R-:W-:Y:S02]  /*2b10*/  FSEL R75, R27, -INF , P0 ;  /* 0xff8000001b4b7808 */ /* 0x000fe40000000000 */
[----:B------:R-:W-:Y:S02]  /*2b20*/  ISETP.GT.AND P0, PT, R5, 0x80, PT ;  /* 0x000000800500780c */ /* 0x000fe40003f04270 */
[----:B------:R-:W-:-:S02]  /*2b30*/  FSEL R74, R26, -INF , P6 ;  /* 0xff8000001a4a7808 */ /* 0x000fc40003000000 */
[----:B------:R-:W-:Y:S02]  /*2b40*/  FSEL R24, R24, -INF , P0 ;  /* 0xff80000018187808 */ /* 0x000fe40000000000 */
[----:B------:R-:W-:Y:S02]  /*2b50*/  ISETP.NE.AND P0, PT, R12, RZ, PT ;  /* 0x000000ff0c00720c */ /* 0x000fe40003f05270 */
[----:B------:R-:W-:Y:S02]  /*2b60*/  FMNMX.FTZ R0, R74, R7, !PT ;  /* 0x000000074a007209 */ /* 0x000fe40007810000 */
[----:B------:R-:W-:Y:S02]  /*2b70*/  FSEL R25, R25, -INF , P0 ;  /* 0xff80000019197808 */ /* 0x000fe40000000000 */
[----:B------:R-:W-:Y:S02]  /*2b80*/  ISETP.NE.AND P0, PT, R13, RZ, PT ;  /* 0x000000ff0d00720c */ /* 0x000fe40003f05270 */
[----:B------:R-:W-:-:S02]  /*2b90*/  FMNMX.FTZ R13, R104, R105, !PT ;  /* 0x00000069680d7209 */ /* 0x000fc40007810000 */
[----:B------:R-:W-:Y:S02]  /*2ba0*/  FSEL R76, R30, -INF , P1 ;  /* 0xff8000001e4c7808 */ /* 0x000fe40000800000 */
[----:B------:R-:W-:Y:S02]  /*2bb0*/  FMNMX.FTZ R14, R108, R13, !PT ;  /* 0x0000000d6c0e7209 */ /* 0x000fe40007810000 */
[----:B------:R-:W-:Y:S02]  /*2bc0*/  FMNMX.FTZ R7, R75, R0, !PT ;  /* 0x000000004b077209 */ /* 0x000fe40007810000 */
[----:B------:R-:W-:Y:S02]  /*2bd0*/  FMNMX.FTZ R13, R109, R14, !PT ;  /* 0x0000000e6d0d7209 */ /* 0x000fe40007810000 */
[----:B------:R-:W-:Y:S02]  /*2be0*/  FSEL R78, R31, -INF , P2 ;  /* 0xff8000001f4e7808 */ /* 0x000fe40001000000 */
[----:B------:R-:W-:-:S02]  /*2bf0*/  FMNMX.FTZ R14, R112, R13, !PT ;  /* 0x0000000d700e7209 */ /* 0x000fc40007810000 */
[----:B------:R-:W-:Y:S02]  /*2c00*/  FMNMX.FTZ R7, R76, R7, !PT ;  /* 0x000000074c077209 */ /* 0x000fe40007810000 */
[----:B------:R-:W-:Y:S02]  /*2c10*/  FMNMX.FTZ R15, R113, R14, !PT ;  /* 0x0000000e710f7209 */ /* 0x000fe40007810000 */
[----:B------:R-:W-:Y:S02]  /*2c20*/  FSEL R80, R34, -INF , P3 ;  /* 0xff80000022507808 */ /* 0x000fe40001800000 */
[----:B------:R-:W-:Y:S02]  /*2c30*/  FMNMX.FTZ R7, R78, R7, !PT ;  /* 0x000000074e077209 */ /* 0x000fe40007810000 */
[----:B------:R-:W-:Y:S02]  /*2c40*/  FMNMX.FTZ R20, R116, R15, !PT ;  /* 0x0000000f74147209 */ /* 0x000fe40007810000 */
[----:B------:R-:W-:-:S02]  /*2c50*/  FSEL R82, R35, -INF , P4 ;  /* 0xff80000023527808 */ /* 0x000fc40002000000 */
[----:B------:R-:W-:Y:S02]  /*2c60*/  FMNMX.FTZ R7, R80, R7, !PT ;  /* 0x0000000750077209 */ /* 0x000fe40007810000 */
[----:B------:R-:W-:Y:S02]  /*2c70*/  FMNMX.FTZ R15, R117, R20, !PT ;  /* 0x00000014750f7209 */ /* 0x000fe40007810000 */
[----:B------:R-:W-:Y:S02]  /*2c80*/  FSEL R84, R38, -INF , P5 ;  /* 0xff80000026547808 */ /* 0x000fe40002800000 */
[----:B------:R-:W-:Y:S02]  /*2c90*/  FMNMX.FTZ R7, R82, R7, !PT ;  /* 0x0000000752077209 */ /* 0x000fe40007810000 */
[----:B------:R-:W-:Y:S02]  /*2ca0*/  ISETP.GT.AND P6, PT, R5, 0x99, PT ;  /* 0x000000990500780c */ /* 0x000fe40003fc4270 */
[----:B------:R-:W-:-:S02]  /*2cb0*/  FMNMX.FTZ R20, R88, R15, !PT ;  /* 0x0000000f58147209 */ /* 0x000fc40007810000 */
[----:B------:R-:W-:Y:S02]  /*2cc0*/  FSEL R67, R39, -INF , P6 ;  /* 0xff80000027437808 */ /* 0x000fe40003000000 */
[----:B------:R-:W-:Y:S02]  /*2cd0*/  FMNMX.FTZ R0, R84, R7, !PT ;  /* 0x0000000754007209 */ /* 0x000fe40007810000 */
[----:B------:R-:W-:Y:S02]  /*2ce0*/  FMNMX.FTZ R21, R89, R20, !PT ;  /* 0x0000001459157209 */ /* 0x000fe40007810000 */
[----:B------:R-:W-:Y:S02]  /*2cf0*/  FMNMX.FTZ R6, R67, R0, !PT ;  /* 0x0000000043067209 */ /* 0x000fe40007810000 */
[----:B------:R-:W-:Y:S02]  /*2d00*/  FMNMX.FTZ R20, R92, R21, !PT ;  /* 0x000000155c147209 */ /* 0x000fe40007810000 */
[----:B------:R-:W-:Y:S01]  /*2d10*/  P2R R11, PR, RZ, 0x2 ;  /* 0x00000002ff0b7803 */ /* 0x000fe20000000000 */
[----:B------:R-:W1:Y:S01]  /*2d20*/  SHFL.BFLY PT, R7, R6, 0x2, 0x1f ;  /* 0x0c401f0006077f89 */ /* 0x000e6200000e0000 */
[----:B------:R-:W-:-:S02]  /*2d30*/  FMNMX.FTZ R21, R93, R20, !PT ;  /* 0x000000145d157209 */ /* 0x000fc40007810000 */
[----:B------:R-:W-:Y:S02]  /*2d40*/  ISETP.GT.AND P1, PT, R5, 0x79, PT ;  /* 0x000000790500780c */ /* 0x000fe40003f24270 */
[----:B------:R-:W-:Y:S02]  /*2d50*/  FMNMX.FTZ R30, R96, R21, !PT ;  /* 0x00000015601e7209 */ /* 0x000fe40007810000 */
[----:B------:R-:W-:Y:S02]  /*2d60*/  FSEL R53, R53, -INF , P1 ;  /* 0xff80000035357808 */ /* 0x000fe40000800000 */
[----:B------:R-:W-:Y:S02]  /*2d70*/  FMNMX.FTZ R21, R97, R30, !PT ;  /* 0x0000001e61157209 */ /* 0x000fe40007810000 */
[----:B------:R-:W-:Y:S02]  /*2d80*/  ISETP.NE.AND P1, PT, R11, RZ, PT ;  /* 0x000000ff0b00720c */ /* 0x000fe40003f25270 */
[----:B------:R-:W-:-:S02]  /*2d90*/  FMNMX.FTZ R30, R100, R21, !PT ;  /* 0x00000015641e7209 */ /* 0x000fc40007810000 */
[----:B------:R-:W-:Y:S02]  /*2da0*/  FSEL R28, R28, -INF , P1 ;  /* 0xff8000001c1c7808 */ /* 0x000fe40000800000 */
[----:B------:R-:W-:Y:S02]  /*2db0*/  FMNMX.FTZ R27, R101, R30, !PT ;  /* 0x0000001e651b7209 */ /* 0x000fe40007810000 */
[----:B------:R-:W-:Y:S02]  /*2dc0*/  FSEL R79, R32, -INF , P3 ;  /* 0xff800000204f7808 */ /* 0x000fe40001800000 */
[----:B------:R-:W-:Y:S02]  /*2dd0*/  FMNMX.FTZ R30, R56, R27, !PT ;  /* 0x0000001b381e7209 */ /* 0x000fe40007810000 */
[----:B------:R-:W-:Y:S02]  /*2de0*/  FSEL R81, R33, -INF , P4 ;  /* 0xff80000021517808 */ /* 0x000fe40002000000 */
[----:B-1----:R-:W-:-:S02]  /*2df0*/  FMNMX.FTZ R7, R6, R7, !PT ;  /* 0x0000000706077209 */ /* 0x002fc40007810000 */
[----:B------:R-:W-:Y:S02]  /*2e00*/  FMNMX.FTZ R31, R57, R30, !PT ;  /* 0x0000001e391f7209 */ /* 0x000fe40007810000 */
[----:B------:R-:W-:Y:S01]  /*2e10*/  FSEL R83, R36, -INF , P5 ;  /* 0xff80000024537808 */ /* 0x000fe20002800000 */
[----:B------:R-:W1:Y:S01]  /*2e20*/  SHFL.BFLY PT, R0, R7, 0x1, 0x1f ;  /* 0x0c201f0007007f89 */ /* 0x000e6200000e0000 */
[----:B------:R-:W-:Y:S02]  /*2e30*/  FMNMX.FTZ R30, R60, R31, !PT ;  /* 0x0000001f3c1e7209 */ /* 0x000fe40007810000 */
[----:B------:R-:W-:Y:S02]  /*2e40*/  FSEL R85, R37, -INF , P6 ;  /* 0xff80000025557808 */ /* 0x000fe40003000000 */
[----:B------:R-:W-:-:S04]  /*2e50*/  FMNMX.FTZ R31, R61, R30, !PT ;  /* 0x0000001e3d1f7209 */ /* 0x000fc80007810000 */
[----:B------:R-:W-:-:S04]  /*2e60*/  FMNMX.FTZ R38, R64, R31, !PT ;  /* 0x0000001f40267209 */ /* 0x000fc80007810000 */
[----:B------:R-:W-:-:S04]  /*2e70*/  FMNMX.FTZ R31, R65, R38, !PT ;  /* 0x00000026411f7209 */ /* 0x000fc80007810000 */
[----:B------:R-:W-:-:S04]  /*2e80*/  FMNMX.FTZ R38, R68, R31, !PT ;  /* 0x0000001f44267209 */ /* 0x000fc80007810000 */
[----:B------:R-:W-:Y:S02]  /*2e90*/  FMNMX.FTZ R35, R69, R38, !PT ;  /* 0x0000002645237209 */ /* 0x000fe40007810000 */
[----:B-1----:R-:W-:Y:S02]  /*2ea0*/  FMNMX.FTZ R0, R7, R0, !PT ;  /* 0x0000000007007209 */ /* 0x002fe40007810000 */
[----:B------:R-:W-:Y:S02]  /*2eb0*/  FMNMX.FTZ R38, R40, R35, !PT ;  /* 0x0000002328267209 */ /* 0x000fe40007810000 */
[C---:B------:R-:W-:Y:S01]  /*2ec0*/  FSETP.NEU.FTZ.AND P2, PT, R0.reuse, -INF , PT ;  /* 0xff8000000000780b */ /* 0x040fe20003f5d000 */
[----:B------:R-:W-:-:S01]  /*2ed0*/  FFMA.FTZ R8, R0, R9, -8 ;  /* 0xc100000000087423 */ /* 0x000fc20000010009 */
[----:B------:R-:W-:-:S04]  /*2ee0*/  FMNMX.FTZ R39, R41, R38, !PT ;  /* 0x0000002629277209 */ /* 0x000fc80007810000 */
[----:B------:R-:W-:Y:S02]  /*2ef0*/  FMNMX.FTZ R38, R44, R39, !PT ;  /* 0x000000272c267209 */ /* 0x000fe40007810000 */
[----:B------:R-:W-:Y:S02]  /*2f00*/  FSEL R121, R8, RZ, P2 ;  /* 0x000000ff08797208 */ /* 0x000fe40001000000 */
[----:B------:R-:W-:Y:S02]  /*2f10*/  FMNMX.FTZ R39, R45, R38, !PT ;  /* 0x000000262d277209 */ /* 0x000fe40007810000 */
[----:B------:R-:W-:Y:S01]  /*2f20*/  ISETP.NE.AND P2, PT, R10, RZ, PT ;  /* 0x000000ff0a00720c */ /* 0x000fe20003f45270 */
[--C-:B------:R-:W-:Y:S01]  /*2f30*/  FFMA.FTZ R30, R58, UR40, -R121.reuse ;  /* 0x000000283a1e7c23 */ /* 0x100fe20008010879 */
[----:B------:R-:W-:Y:S01]  /*2f40*/  FMNMX.FTZ R58, R48, R39, !PT ;  /* 0x00000027303a7209 */ /* 0x000fe20007810000 */
[--C-:B------:R-:W-:Y:S01]  /*2f50*/  FFMA.FTZ R59, R59, UR40, -R121.reuse ;  /* 0x000000283b3b7c23 */ /* 0x100fe20008010879 */
[----:B------:R-:W-:Y:S01]  /*2f60*/  FSEL R77, R29, -INF , P2 ;  /* 0xff8000001d4d7808 */ /* 0x000fe20001000000 */
[--C-:B------:R-:W-:Y:S01]  /*2f70*/  FFMA.FTZ R36, R3, UR40, -R121.reuse ;  /* 0x0000002803247c23 */ /* 0x100fe20008010879 */
[----:B------:R-:W-:Y:S01]  /*2f80*/  FMNMX.FTZ R39, R49, R58, !PT ;  /* 0x0000003a31277209 */ /* 0x000fe20007810000 */
[----:B------:R1:W-:Y:S01]  /*2f90*/  MUFU.EX2 R31, R59 ;  /* 0x0000003b001f7308 */ /* 0x0003e20000000800 */
[----:B------:R-:W-:-:S01]  /*2fa0*/  FFMA.FTZ R42, R63, UR40, -R121 ;  /* 0x000000283f2a7c23 */ /* 0x000fc20008010879 */
[--C-:B------:R-:W-:Y:S01]  /*2fb0*/  FFMA.FTZ R38, R66, UR40, -R121.reuse ;  /* 0x0000002842267c23 */ /* 0x100fe20008010879 */
[----:B------:R-:W-:Y:S01]  /*2fc0*/  FMNMX.FTZ R58, R52, R39, !PT ;  /* 0x00000027343a7209 */ /* 0x000fe20007810000 */
[--C-:B------:R-:W-:Y:S01]  /*2fd0*/  FFMA.FTZ R70, R70, UR40, -R121.reuse ;  /* 0x0000002846467c23 */ /* 0x100fe20008010879 */
        /* <DEDUP_REMOVED lines=8> */
[----:B------:R2:W-:Y:S01]  /*3060*/  MUFU.EX2 R43, R70 ;  /* 0x00000046002b7308 */ /* 0x0005e20000000800 */
[----:B------:R-:W-:-:S01]  /*3070*/  FFMA.FTZ R50, R51, UR40, -R121 ;  /* 0x0000002833327c23 */ /* 0x000fc20008010879 */
[----:B-1----:R-:W-:Y:S01]  /*3080*/  FMNMX.FTZ R59, R25, R58, !PT ;  /* 0x0000003a193b7209 */ /* 0x002fe20007810000 */
[----:B------:R-:W-:-:S01]  /*3090*/  FFMA.FTZ R54, R55, UR40, -R121 ;  /* 0x0000002837367c23 */ /* 0x000fc20008010879 */
[--C-:B------:R-:W-:Y:S01]  /*30a0*/  FFMA.FTZ R5, R106, UR40, -R121.reuse ;  /* 0x000000286a057c23 */ /* 0x100fe20008010879 */
[----:B------:R-:W-:-:S01]  /*30b0*/  FFMA.FTZ R6, R107, UR40, -R121 ;  /* 0x000000286b067c23 */ /* 0x000fc20008010879 */
[----:B------:R-:W-:Y:S01]  /*30c0*/  FMNMX.FTZ R58, R28, R59, !PT ;  /* 0x0000003b1c3a7209 */ /* 0x000fe20007810000 */
[----:B------:R-:W-:-:S01]  /*30d0*/  FFMA.FTZ R59, R80, UR40, -R121 ;  /* 0x00000028503b7c23 */ /* 0x000fc20008010879 */
[----:B------:R1:W-:Y:S01]  /*30e0*/  MUFU.EX2 R35, R62 ;  /* 0x0000003e00237308 */ /* 0x0003e20000000800 */
[----:B--2---:R-:W-:Y:S01]  /*30f0*/  IMAD.U32 R70, RZ, RZ, UR40 ;  /* 0x00000028ff467e24 */ /* 0x004fe2000f8e00ff */
[----:B------:R-:W-:Y:S01]  /*3100*/  FMNMX.FTZ R58, R77, R58, !PT ;  /* 0x0000003a4d3a7209 */ /* 0x000fe20007810000 */
[----:B------:R-:W-:-:S01]  /*3110*/  FFMA.FTZ R7, R110, UR40, -R121 ;  /* 0x000000286e077c23 */ /* 0x000fc20008010879 */
[--C-:B------:R-:W-:Y:S01]  /*3120*/  FFMA.FTZ R8, R111, UR40, -R121.reuse ;  /* 0x000000286f087c23 */ /* 0x100fe20008010879 */
[----:B------:R-:W-:-:S01]  /*3130*/  FFMA.FTZ R9, R114, UR40, -R121 ;  /* 0x0000002872097c23 */ /* 0x000fc20008010879 */
        /* <DEDUP_REMOVED lines=16> */
[--C-:B------:R-:W-:Y:S01]  /*3240*/  FFMA.FTZ R29, R73, UR40, -R121.reuse ;  /* 0x00000028491d7c23 */ /* 0x100fe20008010879 */
[----:B------:R-:W2:Y:S01]  /*3250*/  SHFL.BFLY PT, R3, R58, 0x2, 0x1f ;  /* 0x0c401f003a037f89 */ /* 0x000ea200000e0000 */
[----:B------:R-:W-:-:S01]  /*3260*/  FFMA.FTZ R51, R74, UR40, -R121 ;  /* 0x000000284a337c23 */ /* 0x000fc20008010879 */
[--C-:B------:R-:W-:Y:S01]  /*3270*/  FFMA.FTZ R55, R76, UR40, -R121.reuse ;  /* 0x000000284c377c23 */ /* 0x100fe20008010879 */
[----:B-1----:R-:W-:-:S01]  /*3280*/  FFMA.FTZ R62, R78, UR40, -R121 ;  /* 0x000000284e3e7c23 */ /* 0x002fc20008010879 */
[----:B------:R-:W-:Y:S01]  /*3290*/  MUFU.EX2 R39, R72 ;  /* 0x0000004800277308 */ /* 0x000fe20000000800 */
[----:B---3--:R-:W-:Y:S01]  /*32a0*/  LOP3.LUT P2, RZ, R86, 0x7f, RZ, 0xc0, !PT ;  /* 0x0000007f56ff7812 */ /* 0x008fe2000784c0ff */
[----:B------:R-:W-:-:S06]  /*32b0*/  IMAD.MOV.U32 R86, RZ, RZ, R87 ;  /* 0x000000ffff567224 */ /* 0x000fcc00078e0057 */
[----:B------:R-:W-:Y:S06]  /*32c0*/  MUFU.EX2 R5, R5 ;  /* 0x0000000500057308 */ /* 0x000fec0000000800 */
[----:B------:R-:W-:Y:S02]  /*32d0*/  @!P2 VIADD R4, R4, 0x29840 ;  /* 0x000298400404a836 */ /* 0x000fe40000000000 */
[----:B------:R-:W1:Y:S03]  /*32e0*/  MUFU.EX2 R6, R6 ;  /* 0x0000000600067308 */ /* 0x000e660000000800 */
[----:B------:R-:W-:-:S02]  /*32f0*/  @!P2 PRMT R4, RZ, 0x654, R4 ;  /* 0x00000654ff04a816 */ /* 0x000fc40000000004 */
[----:B--2---:R-:W-:Y:S01]  /*3300*/  FMNMX.FTZ R63, R58, R3, !PT ;  /* 0x000000033a3f7209 */ /* 0x004fe20007810000 */
[----:B------:R-:W-:-:S01]  /*3310*/  FFMA.FTZ R58, R75, UR40, -R121 ;  /* 0x000000284b3a7c23 */ /* 0x000fc20008010879 */
[----:B------:R2:W-:Y:S01]  /*3320*/  @!P2 SYNCS.ARRIVE.TRANS64.RED.A1T0 RZ, [R4+URZ], RZ ;  /* 0x000000ff04ffa9a7 */ /* 0x0005e2000810043f */
[----:B------:R-:W3:Y:S02]  /*3330*/  MUFU.EX2 R7, R7 ;  /* 0x0000000700077308 */ /* 0x000ee40000000800 */
[----:B------:R-:W4:Y:S06]  /*3340*/  SHFL.BFLY PT, R66, R63, 0x1, 0x1f ;  /* 0x0c201f003f427f89 */ /* 0x000f2c00000e0000 */
[----:B------:R5:W-:Y:S08]  /*3350*/  MUFU.EX2 R32, R71 ;  /* 0x0000004700207308 */ /* 0x000bf00000000800 */
[----:B------:R-:W2:Y:S08]  /*3360*/  MUFU.EX2 R8, R8 ;  /* 0x0000000800087308 */ /* 0x000eb00000000800 */
[----:B------:R-:W2:Y:S01]  /*3370*/  MUFU.EX2 R9, R9 ;  /* 0x0000000900097308 */ /* 0x000ea20000000800 */
[----:B----4-:R-:W-:Y:S01]  /*3380*/  FMNMX.FTZ R3, R63, R66, !PT ;  /* 0x000000423f037209 */ /* 0x010fe20007810000 */
[--C-:B------:R-:W-:Y:S01]  /*3390*/  FFMA.FTZ R66, R82, UR40, -R121.reuse ;  /* 0x0000002852427c23 */ /* 0x100fe20008010879 */
[----:B------:R-:W-:-:S01]  /*33a0*/  FFMA.FTZ R63, R84, UR40, -R121 ;  /* 0x00000028543f7c23 */ /* 0x000fc20008010879 */
[----:B------:R-:W-:Y:S01]  /*33b0*/  FFMA.FTZ R121, R67, UR40, -R121 ;  /* 0x0000002843797c23 */ /* 0x000fe20008010879 */
[C---:B------:R-:W-:Y:S01]  /*33c0*/  FSETP.NEU.FTZ.AND P1, PT, R3.reuse, -INF , PT ;  /* 0xff8000000300780b */ /* 0x040fe20003f3d000 */
[----:B------:R-:W-:-:S02]  /*33d0*/  FFMA.FTZ R70, R3, R70, -8 ;  /* 0xc100000003467423 */ /* 0x000fc40000010046 */
[----:B------:R-:W-:Y:S01]  /*33e0*/  MUFU.EX2 R10, R10 ;  /* 0x0000000a000a7308 */ /* 0x000fe20000000800 */
[----:B-1----:R-:W-:-:S02]  /*33f0*/  FADD.FTZ R82, R5, R6 ;  /* 0x0000000605527221 */ /* 0x002fc40000010000 */
[----:B------:R-:W-:Y:S02]  /*3400*/  FSEL R80, R70, RZ, P1 ;  /* 0x000000ff46507208 */ /* 0x000fe40000800000 */
[----:B---3--:R-:W-:-:S01]  /*3410*/  FADD.FTZ R91, R7, R82 ;  /* 0x00000052075b7221 */ /* 0x008fc20000010000 */
[----:B------:R-:W-:Y:S02]  /*3420*/  PLOP3.LUT P1, PT, PT, PT, UP0, 0x80, 0x0 ;  /* 0x000000000000781c */ /* 0x000fe40003f2f008 */
[----:B------:R-:W-:Y:S01]  /*3430*/  MUFU.EX2 R11, R11 ;  /* 0x0000000b000b7308 */ /* 0x000fe20000000800 */
[----:B------:R-:W-:-:S01]  /*3440*/  FFMA.FTZ R67, R104, UR40, -R80 ;  /* 0x0000002868437c23 */ /* 0x000fc20008010850 */
[--C-:B------:R-:W-:Y:S01]  /*3450*/  FFMA.FTZ R72, R105, UR40, -R80.reuse ;  /* 0x0000002869487c23 */ /* 0x100fe20008010850 */
[----:B------:R-:W-:-:S01]  /*3460*/  FFMA.FTZ R108, R108, UR40, -R80 ;  /* 0x000000286c6c7c23 */ /* 0x000fc20008010850 */
[--C-:B------:R-:W-:Y:S01]  /*3470*/  FFMA.FTZ R109, R109, UR40, -R80.reuse ;  /* 0x000000286d6d7c23 */ /* 0x100fe20008010850 */
[----:B-----5:R-:W-:-:S01]  /*3480*/  FFMA.FTZ R71, R112, UR40, -R80 ;  /* 0x0000002870477c23 */ /* 0x020fc20008010850 */
[--C-:B------:R-:W-:Y:S01]  /*3490*/  FFMA.FTZ R74, R113, UR40, -R80.reuse ;  /* 0x00000028714a7c23 */ /* 0x100fe20008010850 */
[----:B------:R-:W-:-:S01]  /*34a0*/  FFMA.FTZ R116, R116, UR40, -R80 ;  /* 0x0000002874747c23 */ /* 0x000fc20008010850 */
[----:B------:R-:W-:Y:S01]  /*34b0*/  MUFU.EX2 R67, R67 ;  /* 0x0000004300437308 */ /* 0x000fe20000000800 */
[----:B------:R-:W-:-:S01]  /*34c0*/  FFMA.FTZ R76, R89, UR40, -R80 ;  /* 0x00000028594c7c23 */ /* 0x000fc20008010850 */
[--C-:B------:R-:W-:Y:S01]  /*34d0*/  FFMA.FTZ R117, R117, UR40, -R80.reuse ;  /* 0x0000002875757c23 */ /* 0x100fe20008010850 */
[----:B------:R-:W-:-:S01]  /*34e0*/  FFMA.FTZ R73, R88, UR40, -R80 ;  /* 0x0000002858497c23 */ /* 0x000fc20008010850 */
[----:B--2---:R-:W-:Y:S01]  /*34f0*/  FADD.FTZ R84, R8, R91 ;  /* 0x0000005b08547221 */ /* 0x004fe20000010000 */
[----:B------:R-:W-:-:S01]  /*3500*/  FFMA.FTZ R92, R92, UR40, -R80 ;  /* 0x000000285c5c7c23 */ /* 0x000fc20008010850 */
[--C-:B------:R-:W-:Y:S01]  /*3510*/  FFMA.FTZ R93, R93, UR40, -R80.reuse ;  /* 0x000000285d5d7c23 */ /* 0x100fe20008010850 */
[----:B------:R-:W-:-:S01]  /*3520*/  FFMA.FTZ R75, R96, UR40, -R80 ;  /* 0x00000028604b7c23 */ /* 0x000fc20008010850 */
[----:B------:R-:W1:Y:S01]  /*3530*/  MUFU.EX2 R72, R72 ;  /* 0x0000004800487308 */ /* 0x000e620000000800 */
[----:B------:R-:W-:-:S01]  /*3540*/  FADD.FTZ R91, R9, R84 ;  /* 0x00000054095b7221 */ /* 0x000fc20000010000 */
[--C-:B------:R-:W-:Y:S01]  /*3550*/  FFMA.FTZ R78, R97, UR40, -R80.reuse ;  /* 0x00000028614e7c23 */ /* 0x100fe20008010850 */
[----:B------:R-:W-:-:S01]  /*3560*/  FFMA.FTZ R100, R100, UR40, -R80 ;  /* 0x0000002864647c23 */ /* 0x000fc20008010850 */
[--C-:B------:R-:W-:Y:S01]  /*3570*/  FFMA.FTZ R101, R101, UR40, -R80.reuse ;  /* 0x0000002865657c23 */ /* 0x100fe20008010850 */
[----:B------:R-:W-:-:S01]  /*3580*/  FFMA.FTZ R56, R56, UR40, -R80 ;  /* 0x0000002838387c23 */ /* 0x000fc20008010850 */
[--C-:B------:R-:W-:Y:S01]  /*3590*/  FFMA.FTZ R57, R57, UR40, -R80.reuse ;  /* 0x0000002839397c23 */ /* 0x100fe20008010850 */
[----:B------:R-:W-:-:S01]  /*35a0*/  FFMA.FTZ R60, R60, UR40, -R80 ;  /* 0x000000283c3c7c23 */ /* 0x000fc20008010850 */
[----:B------:R-:W2:Y:S01]  /*35b0*/  MUFU.EX2 R108, R108 ;  /* 0x0000006c006c7308 */ /* 0x000ea20000000800 */
[----:B------:R-:W-:-:S01]  /*35c0*/  FFMA.FTZ R61, R61, UR40, -R80 ;  /* 0x000000283d3d7c23 */ /* 0x000fc20008010850 */
[--C-:B------:R-:W-:Y:S01]  /*35d0*/  FFMA.FTZ R64, R64, UR40, -R80.reuse ;  /* 0x0000002840407c23 */ /* 0x100fe20008010850 */
[----:B------:R-:W-:-:S01]  /*35e0*/  FFMA.FTZ R65, R65, UR40, -R80 ;  /* 0x0000002841417c23 */ /* 0x000fc20008010850 */
[--C-:B------:R-:W-:Y:S01]  /*35f0*/  FFMA.FTZ R68, R68, UR40, -R80.reuse ;  /* 0x0000002844447c23 */ /* 0x100fe20008010850 */
[----:B------:R-:W-:-:S01]  /*3600*/  FFMA.FTZ R69, R69, UR40, -R80 ;  /* 0x0000002845457c23 */ /* 0x000fc20008010850 */
[--C-:B------:R-:W-:Y:S01]  /*3610*/  FFMA.FTZ R40, R40, UR40, -R80.reuse ;  /* 0x0000002828287c23 */ /* 0x100fe20008010850 */
[----:B------:R-:W-:-:S01]  /*3620*/  FFMA.FTZ R41, R41, UR40, -R80 ;  /* 0x0000002829297c23 */ /* 0x000fc20008010850 */
[----:B------:R-:W3:Y:S01]  /*3630*/  MUFU.EX2 R109, R109 ;  /* 0x0000006d006d7308 */ /* 0x000ee20000000800 */
[----:B-1----:R-:W-:-:S01]  /*3640*/  FADD.FTZ R89, R67, R72 ;  /* 0x0000004843597221 */ /* 0x002fc20000010000 */
[--C-:B------:R-:W-:Y:S01]  /*3650*/  FFMA.FTZ R44, R44, UR40, -R80.reuse ;  /* 0x000000282c2c7c23 */ /* 0x100fe20008010850 */
[----:B------:R-:W-:-:S01]  /*3660*/  FFMA.FTZ R45, R45, UR40, -R80 ;  /* 0x000000282d2d7c23 */ /* 0x000fc20008010850 */
[--C-:B------:R-:W-:Y:S01]  /*3670*/  FFMA.FTZ R48, R48, UR40, -R80.reuse ;  /* 0x0000002830307c23 */ /* 0x100fe20008010850 */
[----:B------:R-:W-:-:S01]  /*3680*/  FFMA.FTZ R49, R49, UR40, -R80 ;  /* 0x0000002831317c23 */ /* 0x000fc20008010850 */
[--C-:B------:R-:W-:Y:S01]  /*3690*/  FFMA.FTZ R52, R52, UR40, -R80.reuse ;  /* 0x0000002834347c23 */ /* 0x100fe20008010850 */
[----:B------:R-:W-:-:S01]  /*36a0*/  FFMA.FTZ R53, R53, UR40, -R80 ;  /* 0x0000002835357c23 */ /* 0x000fc20008010850 */
[----:B------:R-:W1:Y:S01]  /*36b0*/  MUFU.EX2 R71, R71 ;  /* 0x0000004700477308 */ /* 0x000e620000000800 */
[----:B--2---:R-:W-:-:S01]  /*36c0*/  FADD.FTZ R82, R108, R89 ;  /* 0x000000596c527221 */ /* 0x004fc20000010000 */
[--C-:B------:R-:W-:Y:S01]  /*36d0*/  FFMA.FTZ R24, R24, UR40, -R80.reuse ;  /* 0x0000002818187c23 */ /* 0x100fe20008010850 */
[----:B------:R-:W-:-:S01]  /*36e0*/  FFMA.FTZ R25, R25, UR40, -R80 ;  /* 0x0000002819197c23 */ /* 0x000fc20008010850 */
[--C-:B------:R-:W-:Y:S01]  /*36f0*/  FFMA.FTZ R28, R28, UR40, -R80.reuse ;  /* 0x000000281c1c7c23 */ /* 0x100fe20008010850 */
[----:B------:R-:W-:-:S01]  /*3700*/  FFMA.FTZ R77, R77, UR40, -R80 ;  /* 0x000000284d4d7c23 */ /* 0x000fc20008010850 */
[--C-:B------:R-:W-:Y:S01]  /*3710*/  FFMA.FTZ R79, R79, UR40, -R80.reuse ;  /* 0x000000284f4f7c23 */ /* 0x100fe20008010850 */
[----:B------:R-:W-:-:S01]  /*3720*/  FFMA.FTZ R81, R81, UR40, -R80 ;  /* 0x0000002851517c23 */ /* 0x000fc20008010850 */
[----:B------:R-:W2:Y:S01]  /*3730*/  MUFU.EX2 R74, R74 ;  /* 0x0000004a004a7308 */ /* 0x000ea20000000800 */
[----:B---3--:R-:W-:-:S01]  /*3740*/  FADD.FTZ R82, R109, R82 ;  /* 0x000000526d527221 */ /* 0x008fc20000010000 */
[--C-:B------:R-:W-:Y:S01]  /*3750*/  FFMA.FTZ R83, R83, UR40, -R80.reuse ;  /* 0x0000002853537c23 */ /* 0x100fe20008010850 */
[----:B------:R-:W-:-:S01]  /*3760*/  FFMA.FTZ R80, R85, UR40, -R80 ;  /* 0x0000002855507c23 */ /* 0x000fc20008010850 */
[----:B------:R-:W-:Y:S01]  /*3770*/  F2FP.SATFINITE.E4M3.F32.PACK_AB_MERGE_C R108, R109, R108, RZ ;  /* 0x0000006c6d6c723e */ /* 0x000fe200048070ff */
[----:B------:R-:W-:-:S02]  /*3780*/  IMAD.MOV.U32 R85, RZ, RZ, R87 ;  /* 0x000000ffff557224 */ /* 0x000fc400078e0057 */
[----:B------:R-:W-:Y:S01]  /*3790*/  IMAD.MOV.U32 R84, RZ, RZ, R87 ;  /* 0x000000ffff547224 */ /* 0x000fe200078e0057 */
[----:B------:R-:W3:Y:S01]  /*37a0*/  MUFU.EX2 R116, R116 ;  /* 0x0000007400747308 */ /* 0x000ee20000000800 */
[----:B-1----:R-:W-:-:S01]  /*37b0*/  FADD.FTZ R89, R71, R82 ;  /* 0x0000005247597221 */ /* 0x002fc20000010000 */
[----:B------:R-:W-:Y:S01]  /*37c0*/  FADD.FTZ R82, R10, R91 ;  /* 0x0000005b0a527221 */ /* 0x000fe20000010000 */
[----:B------:R-:W-:Y:S01]  /*37d0*/  F2FP.SATFINITE.E4M3.F32.PACK_AB_MERGE_C R172, R72, R67, R108 ;  /* 0x0000004348ac723e */ /* 0x000fe2000480706c */
[----:B------:R-:W-:Y:S02]  /*37e0*/  IMAD.MOV.U32 R72, RZ, RZ, R87 ;  /* 0x000000ffff487224 */ /* 0x000fe400078e0057 */
[----:B------:R-:W-:-:S01]  /*37f0*/  FADD.FTZ R91, R11, R82 ;  /* 0x000000520b5b7221 */ /* 0x000fc20000010000 */
[----:B------:R-:W-:Y:S01]  /*3800*/  IMAD.MOV.U32 R67, RZ, RZ, R87 ;  /* 0x000000ffff437224 */ /* 0x000fe200078e0057 */
[----:B------:R-:W1:Y:S01]  /*3810*/  MUFU.EX2 R12, R12 ;  /* 0x0000000c000c7308 */ /* 0x000e620000000800 */
[----:B--2---:R-:W-:-:S07]  /*3820*/  FADD.FTZ R89, R74, R89 ;  /* 0x000000594a597221 */ /* 0x004fce0000010000 */
[----:B------:R-:W2:Y:S01]  /*3830*/  MUFU.EX2 R117, R117 ;  /* 0x0000007500757308 */ /* 0x000ea20000000800 */
[----:B---3--:R-:W-:-:S07]  /*3840*/  FADD.FTZ R4, R116, R89 ;  /* 0x0000005974047221 */ /* 0x008fce0000010000 */
[----:B------:R-:W3:Y:S01]  /*3850*/  MUFU.EX2 R13, R90 ;  /* 0x0000005a000d7308 */ /* 0x000ee20000000800 */
[----:B-1----:R-:W-:-:S01]  /*3860*/  FADD.FTZ R82, R12, R91 ;  /* 0x0000005b0c527221 */ /* 0x002fc20000010000 */
[----:B------:R-:W-:-:S04]  /*3870*/  F2FP.SATFINITE.E4M3.F32.PACK_AB_MERGE_C R12, R12, R11, RZ ;  /* 0x0000000b0c0c723e */ /* 0x000fc800048070ff */
[----:B------:R-:W-:Y:S02]  /*3880*/  F2FP.SATFINITE.E4M3.F32.PACK_AB_MERGE_C R175, R10, R9, R12 ;  /* 0x000000090aaf723e */ /* 0x000fe4000480700c */
[----:B------:R-:W1:Y:S01]  /*3890*/  MUFU.EX2 R73, R73 ;  /* 0x0000004900497308 */ /* 0x000e620000000800 */
[----:B--2---:R-:W-:-:S01]  /*38a0*/  FADD.FTZ R4, R117, R4 ;  /* 0x0000000475047221 */ /* 0x004fc20000010000 */
[----:B------:R-:W-:-:S04]  /*38b0*/  F2FP.SATFINITE.E4M3.F32.PACK_AB_MERGE_C R116, R117, R116, RZ ;  /* 0x000000747574723e */ /* 0x000fc800048070ff */
[----:B------:R-:W-:Y:S01]  /*38c0*/  F2FP.SATFINITE.E4M3.F32.PACK_AB_MERGE_C R174, R74, R71, R116 ;  /* 0x000000474aae723e */ /* 0x000fe20004807074 */
[----:B------:R-:W-:Y:S01]  /*38d0*/  IMAD.MOV.U32 R74, RZ, RZ, R87 ;  /* 0x000000ffff4a7224 */ /* 0x000fe200078e0057 */
[----:B------:R-:W2:Y:S01]  /*38e0*/  MUFU.EX2 R14, R14 ;  /* 0x0000000e000e7308 */ /* 0x000ea20000000800 */
[----:B---3--:R-:W-:-:S01]  /*38f0*/  FADD.FTZ R91, R13, R82 ;  /* 0x000000520d5b7221 */ /* 0x008fc20000010000 */
[----:B------:R-:W-:-:S06]  /*3900*/  IMAD.MOV.U32 R71, RZ, RZ, R87 ;  /* 0x000000ffff477224 */ /* 0x000fcc00078e0057 */
[----:B------:R-:W3:Y:S01]  /*3910*/  MUFU.EX2 R76, R76 ;  /* 0x0000004c004c7308 */ /* 0x000ee20000000800 */
[----:B-1----:R-:W-:-:S07]  /*3920*/  FADD.FTZ R89, R73, R4 ;  /* 0x0000000449597221 */ /* 0x002fce0000010000 */
[----:B------:R-:W1:Y:S01]  /*3930*/  MUFU.EX2 R15, R94 ;  /* 0x0000005e000f7308 */ /* 0x000e620000000800 */
[----:B--2---:R-:W-:-:S07]  /*3940*/  FADD.FTZ R4, R14, R91 ;  /* 0x0000005b0e047221 */ /* 0x004fce0000010000 */
[----:B------:R-:W2:Y:S01]  /*3950*/  MUFU.EX2 R92, R92 ;  /* 0x0000005c005c7308 */ /* 0x000ea20000000800 */
[----:B---3--:R-:W-:-:S07]  /*3960*/  FADD.FTZ R89, R76, R89 ;  /* 0x000000594c597221 */ /* 0x008fce0000010000 */
[----:B------:R-:W3:Y:S01]  /*3970*/  MUFU.EX2 R26, R26 ;  /* 0x0000001a001a7308 */ /* 0x000ee20000000800 */
[----:B-1----:R-:W-:-:S07]  /*3980*/  FADD.FTZ R91, R15, R4 ;  /* 0x000000040f5b7221 */ /* 0x002fce0000010000 */
[----:B------:R-:W1:Y:S01]  /*3990*/  MUFU.EX2 R93, R93 ;  /* 0x0000005d005d7308 */ /* 0x000e620000000800 */
[----:B--2---:R-:W-:-:S07]  /*39a0*/  FADD.FTZ R4, R92, R89 ;  /* 0x000000595c047221 */ /* 0x004fce0000010000 */
[----:B------:R-:W2:Y:S01]  /*39b0*/  MUFU.EX2 R20, R20 ;  /* 0x0000001400147308 */ /* 0x000ea20000000800 */
[----:B---3--:R-:W-:-:S01]  /*39c0*/  FADD.FTZ R91, R26, R91 ;  /* 0x0000005b1a5b7221 */ /* 0x008fc20000010000 */
[----:B------:R-:W-:Y:S01]  /*39d0*/  F2FP.SATFINITE.E4M3.F32.PACK_AB_MERGE_C R15, R26, R15, RZ ;  /* 0x0000000f1a0f723e */ /* 0x000fe200048070ff */
[----:B------:R-:W-:-:S03]  /*39e0*/  IMAD.MOV.U32 R26, RZ, RZ, R87 ;  /* 0x000000ffff1a7224 */ /* 0x000fc600078e0057 */
[----:B------:R-:W-:Y:S02]  /*39f0*/  F2FP.SATFINITE.E4M3.F32.PACK_AB_MERGE_C R177, R14, R13, R15 ;  /* 0x0000000d0eb1723e */ /* 0x000fe4000480700f */
[----:B------:R-:W3:Y:S01]  /*3a00*/  MUFU.EX2 R75, R75 ;  /* 0x0000004b004b7308 */ /* 0x000ee20000000800 */
[----:B-1----:R-:W-:-:S01]  /*3a10*/  FADD.FTZ R4, R93, R4 ;  /* 0x000000045d047221 */ /* 0x002fc20000010000 */
[----:B------:R-:W-:-:S04]  /*3a20*/  F2FP.SATFINITE.E4M3.F32.PACK_AB_MERGE_C R92, R93, R92, RZ ;  /* 0x0000005c5d5c723e */ /* 0x000fc800048070ff */
[----:B------:R-:W-:Y:S01]  /*3a30*/  F2FP.SATFINITE.E4M3.F32.PACK_AB_MERGE_C R176, R76, R73, R92 ;  /* 0x000000494cb0723e */ /* 0x000fe2000480705c */
[----:B------:R-:W-:Y:S01]  /*3a40*/  IMAD.MOV.U32 R76, RZ, RZ, R87 ;  /* 0x000000ffff4c7224 */ /* 0x000fe200078e0057 */
[----:B------:R-:W1:Y:S01]  /*3a50*/  MUFU.EX2 R21, R99 ;  /* 0x0000006300157308 */ /* 0x000e620000000800 */
[----:B--2---:R-:W-:-:S01]  /*3a60*/  FADD.FTZ R82, R20, R91 ;  /* 0x0000005b14527221 */ /* 0x004fc20000010000 */
[----:B------:R-:W-:-:S06]  /*3a70*/  IMAD.MOV.U32 R73, RZ, RZ, R87 ;  /* 0x000000ffff497224 */ /* 0x000fcc00078e0057 */
        /* <DEDUP_REMOVED lines=8> */
[----:B------:R-:W-:-:S04]  /*3b00*/  F2FP.SATFINITE.E4M3.F32.PACK_AB_MERGE_C R82, R8, R7, RZ ;  /* 0x000000070852723e */ /* 0x000fc800048070ff */
[----:B------:R-:W-:Y:S01]  /*3b10*/  F2FP.SATFINITE.E4M3.F32.PACK_AB_MERGE_C R173, R6, R5, R82 ;  /* 0x0000000506ad723e */ /* 0x000fe20004807052 */
[----:B------:R-:W-:Y:S01]  /*3b20*/  IMAD.MOV.U32 R82, RZ, RZ, R87 ;  /* 0x000000ffff527224 */ /* 0x000fe200078e0057 */
[----:B------:R-:W3:Y:S01]  /*3b30*/  MUFU.EX2 R101, R101 ;  /* 0x0000006500657308 */ /* 0x000ee20000000800 */
[----:B-1----:R-:W-:-:S07]  /*3b40*/  FADD.FTZ R4, R100, R89 ;  /* 0x0000005964047221 */ /* 0x002fce0000010000 */
[----:B------:R-:W1:Y:S01]  /*3b50*/  MUFU.EX2 R30, R30 ;  /* 0x0000001e001e7308 */ /* 0x000e620000000800 */
[----:B--2---:R-:W-:-:S01]  /*3b60*/  FADD.FTZ R91, R34, R91 ;  /* 0x0000005b225b7221 */ /* 0x004fc20000010000 */
[----:B------:R-:W-:Y:S01]  /*3b70*/  F2FP.SATFINITE.E4M3.F32.PACK_AB_MERGE_C R27, R34, R27, RZ ;  /* 0x0000001b221b723e */ /* 0x000fe200048070ff */
[----:B------:R-:W-:-:S03]  /*3b80*/  IMAD.MOV.U32 R34, RZ, RZ, R87 ;  /* 0x000000ffff227224 */ /* 0x000fc600078e0057 */
[----:B------:R-:W-:Y:S01]  /*3b90*/  F2FP.SATFINITE.E4M3.F32.PACK_AB_MERGE_C R179, R21, R20, R27 ;  /* 0x0000001415b3723e */ /* 0x000fe2000480701b */
[----:B------:R-:W-:Y:S01]  /*3ba0*/  IMAD.MOV.U32 R27, RZ, RZ, R87 ;  /* 0x000000ffff1b7224 */ /* 0x000fe200078e0057 */
[----:B------:R-:W2:Y:S01]  /*3bb0*/  MUFU.EX2 R56, R56 ;  /* 0x0000003800387308 */ /* 0x000ea20000000800 */
[----:B---3--:R-:W-:-:S01]  /*3bc0*/  FADD.FTZ R7, R101, R4 ;  /* 0x0000000465077221 */ /* 0x008fc20000010000 */
[----:B------:R-:W-:-:S04]  /*3bd0*/  F2FP.SATFINITE.E4M3.F32.PACK_AB_MERGE_C R100, R101, R100, RZ ;  /* 0x000000646564723e */ /* 0x000fc800048070ff */
[----:B------:R-:W-:Y:S01]  /*3be0*/  F2FP.SATFINITE.E4M3.F32.PACK_AB_MERGE_C R178, R78, R75, R100 ;  /* 0x0000004b4eb2723e */ /* 0x000fe20004807064 */
[----:B------:R-:W-:Y:S01]  /*3bf0*/  IMAD.MOV.U32 R78, RZ, RZ, R87 ;  /* 0x000000ffff4e7224 */ /* 0x000fe200078e0057 */
[----:B------:R-:W3:Y:S01]  /*3c00*/  MUFU.EX2 R57, R57 ;  /* 0x0000003900397308 */ /* 0x000ee20000000800 */
[----:B-1----:R-:W-:-:S01]  /*3c10*/  FADD.FTZ R8, R30, R91 ;  /* 0x0000005b1e087221 */ /* 0x002fc20000010000 */
[----:B------:R-:W-:-:S03]  /*3c20*/  IMAD.MOV.U32 R75, RZ, RZ, R87 ;  /* 0x000000ffff4b7224 */ /* 0x000fc600078e0057 */
[----:B------:R-:W-:-:S03]  /*3c30*/  FADD.FTZ R8, R31, R8 ;  /* 0x000000081f087221 */ /* 0x000fc60000010000 */
[----:B------:R-:W1:Y:S01]  /*3c40*/  MUFU.EX2 R60, R60 ;  /* 0x0000003c003c7308 */ /* 0x000e620000000800 */
[----:B--2---:R-:W-:-:S01]  /*3c50*/  FADD.FTZ R4, R56, R7 ;  /* 0x0000000738047221 */ /* 0x004fc20000010000 */
[----:B------:R-:W-:-:S06]  /*3c60*/  FADD.FTZ R11, R35, R8 ;  /* 0x00000008230b7221 */ /* 0x000fcc0000010000 */
[----:B------:R-:W2:Y:S01]  /*3c70*/  MUFU.EX2 R42, R42 ;  /* 0x0000002a002a7308 */ /* 0x000ea20000000800 */
[----:B---3--:R-:W-:-:S07]  /*3c80*/  FADD.FTZ R7, R57, R4 ;  /* 0x0000000439077221 */ /* 0x008fce0000010000 */
        /* <DEDUP_REMOVED lines=10> */
[----:B------:R-:W-:Y:S01]  /*3d30*/  F2FP.SATFINITE.E4M3.F32.PACK_AB_MERGE_C R60, R61, R60, RZ ;  /* 0x0000003c3d3c723e */ /* 0x000fe200048070ff */
[--C-:B------:R-:W-:Y:S02]  /*3d40*/  IMAD.MOV.U32 R61, RZ, RZ, R87.reuse ;  /* 0x000000ffff3d7224 */ /* 0x100fe400078e0057 */
[--C-:B------:R-:W-:Y:S01]  /*3d50*/  IMAD.MOV.U32 R31, RZ, RZ, R87.reuse ;  /* 0x000000ffff1f7224 */ /* 0x100fe200078e0057 */
[----:B------:R-:W-:Y:S01]  /*3d60*/  F2FP.SATFINITE.E4M3.F32.PACK_AB_MERGE_C R180, R57, R56, R60 ;  /* 0x0000003839b4723e */ /* 0x000fe2000480703c */
[----:B------:R-:W-:Y:S01]  /*3d70*/  IMAD.MOV.U32 R60, RZ, RZ, R87 ;  /* 0x000000ffff3c7224 */ /* 0x000fe200078e0057 */
[----:B------:R-:W3:Y:S01]  /*3d80*/  MUFU.EX2 R65, R65 ;  /* 0x0000004100417308 */ /* 0x000ee20000000800 */
[----:B-1----:R-:W-:-:S01]  /*3d90*/  FADD.FTZ R8, R38, R11 ;  /* 0x0000000b26087221 */ /* 0x002fc20000010000 */
[----:B------:R-:W-:-:S02]  /*3da0*/  IMAD.MOV.U32 R57, RZ, RZ, R87 ;  /* 0x000000ffff397224 */ /* 0x000fc400078e0057 */
[--C-:B------:R-:W-:Y:S02]  /*3db0*/  IMAD.MOV.U32 R56, RZ, RZ, R87.reuse ;  /* 0x000000ffff387224 */ /* 0x100fe400078e0057 */
[----:B------:R-:W-:Y:S01]  /*3dc0*/  FADD.FTZ R8, R39, R8 ;  /* 0x0000000827087221 */ /* 0x000fe20000010000 */
[----:B------:R-:W-:Y:S01]  /*3dd0*/  IMAD.MOV.U32 R30, RZ, RZ, R87 ;  /* 0x000000ffff1e7224 */ /* 0x000fe200078e0057 */
[----:B------:R-:W1:Y:S01]  /*3de0*/  MUFU.EX2 R68, R68 ;  /* 0x0000004400447308 */ /* 0x000e620000000800 */
[----:B--2---:R-:W-:-:S01]  /*3df0*/  FADD.FTZ R4, R64, R7 ;  /* 0x0000000740047221 */ /* 0x004fc20000010000 */
[----:B------:R-:W-:Y:S01]  /*3e00*/  FADD.FTZ R11, R43, R8 ;  /* 0x000000082b0b7221 */ /* 0x000fe20000010000 */
[----:B------:R-:W-:-:S03]  /*3e10*/  F2FP.SATFINITE.E4M3.F32.PACK_AB_MERGE_C R43, R32, R43, RZ ;  /* 0x0000002b202b723e */ /* 0x000fc600048070ff */
[----:B------:R-:W-:Y:S01]  /*3e20*/  FADD.FTZ R32, R32, R11 ;  /* 0x0000000b20207221 */ /* 0x000fe20000010000 */
[----:B------:R-:W-:Y:S01]  /*3e30*/  F2FP.SATFINITE.E4M3.F32.PACK_AB_MERGE_C R183, R39, R38, R43 ;  /* 0x0000002627b7723e */ /* 0x000fe2000480702b */
[----:B------:R-:W2:Y:S01]  /*3e40*/  MUFU.EX2 R69, R69 ;  /* 0x0000004500457308 */ /* 0x000ea20000000800 */
[----:B---3--:R-:W-:-:S01]  /*3e50*/  FADD.FTZ R7, R65, R4 ;  /* 0x0000000441077221 */ /* 0x008fc20000010000 */
[--C-:B------:R-:W-:Y:S02]  /*3e60*/  IMAD.MOV.U32 R43, RZ, RZ, R87.reuse ;  /* 0x000000ffff2b7224 */ /* 0x100fe400078e0057 */
[--C-:B------:R-:W-:Y:S02]  /*3e70*/  IMAD.MOV.U32 R39, RZ, RZ, R87.reuse ;  /* 0x000000ffff277224 */ /* 0x100fe400078e0057 */
[----:B------:R-:W-:Y:S02]  /*3e80*/  IMAD.MOV.U32 R38, RZ, RZ, R87 ;  /* 0x000000ffff267224 */ /* 0x000fe400078e0057 */
[----:B------:R-:W3:Y:S01]  /*3e90*/  MUFU.EX2 R29, R29 ;  /* 0x0000001d001d7308 */ /* 0x000ee20000000800 */
[----:B-1----:R-:W-:-:S07]  /*3ea0*/  FADD.FTZ R4, R68, R7 ;  /* 0x0000000744047221 */ /* 0x002fce0000010000 */
[----:B------:R-:W1:Y:S01]  /*3eb0*/  MUFU.EX2 R40, R40 ;  /* 0x0000002800287308 */ /* 0x000e620000000800 */
[C---:B--2---:R-:W-:Y:S01]  /*3ec0*/  F2FP.SATFINITE.E4M3.F32.PACK_AB_MERGE_C R68, R69.reuse, R68, RZ ;  /* 0x000000444544723e */ /* 0x044fe200048070ff */
[----:B------:R-:W-:-:S03]  /*3ed0*/  FADD.FTZ R69, R69, R4 ;  /* 0x0000000445457221 */ /* 0x000fc60000010000 */
[----:B------:R-:W-:Y:S01]  /*3ee0*/  F2FP.SATFINITE.E4M3.F32.PACK_AB_MERGE_C R182, R65, R64, R68 ;  /* 0x0000004041b6723e */ /* 0x000fe20004807044 */
[----:B------:R-:W-:Y:S02]  /*3ef0*/  IMAD.MOV.U32 R68, RZ, RZ, R87 ;  /* 0x000000ffff447224 */ /* 0x000fe400078e0057 */
[----:B------:R-:W2:Y:S01]  /*3f00*/  MUFU.EX2 R36, R36 ;  /* 0x0000002400247308 */ /* 0x000ea20000000800 */
[----:B---3--:R-:W-:-:S01]  /*3f10*/  FADD.FTZ R5, R29, R32 ;  /* 0x000000201d057221 */ /* 0x008fc20000010000 */
[--C-:B------:R-:W-:Y:S02]  /*3f20*/  IMAD.MOV.U32 R65, RZ, RZ, R87.reuse ;  /* 0x000000ffff417224 */ /* 0x100fe400078e0057 */
[--C-:B------:R-:W-:Y:S02]  /*3f30*/  IMAD.MOV.U32 R64, RZ, RZ, R87.reuse ;  /* 0x000000ffff407224 */ /* 0x100fe400078e0057 */
[----:B------:R-:W-:Y:S02]  /*3f40*/  IMAD.MOV.U32 R32, RZ, RZ, R87 ;  /* 0x000000ffff207224 */ /* 0x000fe400078e0057 */
[----:B------:R-:W3:Y:S01]  /*3f50*/  MUFU.EX2 R41, R41 ;  /* 0x0000002900297308 */ /* 0x000ee20000000800 */
[----:B-1----:R-:W-:-:S01]  /*3f60*/  FADD.FTZ R4, R40, R69 ;  /* 0x0000004528047221 */ /* 0x002fc20000010000 */
[----:B------:R-:W-:-:S06]  /*3f70*/  IMAD.MOV.U32 R69, RZ, RZ, R87 ;  /* 0x000000ffff457224 */ /* 0x000fcc00078e0057 */
        /* <DEDUP_REMOVED lines=9> */
[C---:B---3--:R-:W-:Y:S01]  /*4010*/  F2FP.SATFINITE.E4M3.F32.PACK_AB_MERGE_C R33, R46.reuse, R33, RZ ;  /* 0x000000212e21723e */ /* 0x048fe200048070ff */
[----:B------:R-:W-:-:S03]  /*4020*/  FADD.FTZ R46, R46, R7 ;  /* 0x000000072e2e7221 */ /* 0x000fc60000010000 */
[----:B------:R-:W-:Y:S01]  /*4030*/  F2FP.SATFINITE.E4M3.F32.PACK_AB_MERGE_C R185, R36, R29, R33 ;  /* 0x0000001d24b9723e */ /* 0x000fe20004807021 */
[--C-:B------:R-:W-:Y:S02]  /*4040*/  IMAD.MOV.U32 R36, RZ, RZ, R87.reuse ;  /* 0x000000ffff247224 */ /* 0x100fe400078e0057 */
[----:B------:R-:W3:Y:S01]  /*4050*/  MUFU.EX2 R48, R48 ;  /* 0x0000003000307308 */ /* 0x000ee20000000800 */
[C---:B-1----:R-:W-:Y:S01]  /*4060*/  F2FP.SATFINITE.E4M3.F32.PACK_AB_MERGE_C R44, R45.reuse, R44, RZ ;  /* 0x0000002c2d2c723e */ /* 0x042fe200048070ff */
[----:B------:R-:W-:Y:S01]  /*4070*/  FADD.FTZ R45, R45, R4 ;  /* 0x000000042d2d7221 */ /* 0x000fe20000010000 */
[--C-:B------:R-:W-:Y:S02]  /*4080*/  IMAD.MOV.U32 R33, RZ, RZ, R87.reuse ;  /* 0x000000ffff217224 */ /* 0x100fe400078e0057 */
[----:B------:R-:W-:Y:S01]  /*4090*/  F2FP.SATFINITE.E4M3.F32.PACK_AB_MERGE_C R184, R41, R40, R44 ;  /* 0x0000002829b8723e */ /* 0x000fe2000480702c */
[----:B------:R-:W-:Y:S02]  /*40a0*/  IMAD.MOV.U32 R44, RZ, RZ, R87 ;  /* 0x000000ffff2c7224 */ /* 0x000fe400078e0057 */
[----:B------:R-:W1:Y:S01]  /*40b0*/  MUFU.EX2 R50, R50 ;  /* 0x0000003200327308 */ /* 0x000e620000000800 */
[----:B--2---:R-:W-:-:S01]  /*40c0*/  FADD.FTZ R5, R37, R46 ;  /* 0x0000002e25057221 */ /* 0x004fc20000010000 */
[----:B------:R-:W-:-:S02]  /*40d0*/  IMAD.MOV.U32 R46, RZ, RZ, R87 ;  /* 0x000000ffff2e7224 */ /* 0x000fc400078e0057 */
[--C-:B------:R-:W-:Y:S02]  /*40e0*/  IMAD.MOV.U32 R41, RZ, RZ, R87.reuse ;  /* 0x000000ffff297224 */ /* 0x100fe400078e0057 */
[----:B------:R-:W-:Y:S02]  /*40f0*/  IMAD.MOV.U32 R40, RZ, RZ, R87 ;  /* 0x000000ffff287224 */ /* 0x000fe400078e0057 */
[----:B------:R-:W2:Y:S01]  /*4100*/  MUFU.EX2 R49, R49 ;  /* 0x0000003100317308 */ /* 0x000ea20000000800 */
[----:B---3--:R-:W-:-:S01]  /*4110*/  FADD.FTZ R4, R48, R45 ;  /* 0x0000002d30047221 */ /* 0x008fc20000010000 */
[--C-:B------:R-:W-:Y:S02]  /*4120*/  IMAD.MOV.U32 R45, RZ, RZ, R87.reuse ;  /* 0x000000ffff2d7224 */ /* 0x100fe400078e0057 */
[----:B------:R-:W-:-:S04]  /*4130*/  IMAD.MOV.U32 R29, RZ, RZ, R87 ;  /* 0x000000ffff1d7224 */ /* 0x000fc800078e0057 */
[----:B------:R-:W-:Y:S01]  /*4140*/  MUFU.EX2 R47, R47 ;  /* 0x0000002f002f7308 */ /* 0x000fe20000000800 */
[----:B-1----:R-:W-:-:S07]  /*4150*/  FADD.FTZ R6, R50, R5 ;  /* 0x0000000532067221 */ /* 0x002fce0000010000 */
[----:B------:R-:W1:Y:S01]  /*4160*/  MUFU.EX2 R54, R54 ;  /* 0x0000003600367308 */ /* 0x000e620000000800 */
[----:B--2---:R-:W-:-:S07]  /*4170*/  FADD.FTZ R5, R49, R4 ;  /* 0x0000000431057221 */ /* 0x004fce0000010000 */
[----:B------:R-:W2:Y:S08]  /*4180*/  MUFU.EX2 R52, R52 ;  /* 0x0000003400347308 */ /* 0x000eb00000000800 */
[----:B------:R-:W3:Y:S01]  /*4190*/  MUFU.EX2 R53, R53 ;  /* 0x0000003500357308 */ /* 0x000ee20000000800 */
[----:B-1----:R-:W-:Y:S01]  /*41a0*/  F2FP.SATFINITE.E4M3.F32.PACK_AB_MERGE_C R7, R54, R47, RZ ;  /* 0x0000002f3607723e */ /* 0x002fe200048070ff */
[----:B------:R-:W-:-:S03]  /*41b0*/  FADD.FTZ R47, R47, R6 ;  /* 0x000000062f2f7221 */ /* 0x000fc60000010000 */
[----:B------:R-:W-:Y:S01]  /*41c0*/  F2FP.SATFINITE.E4M3.F32.PACK_AB_MERGE_C R187, R50, R37, R7 ;  /* 0x0000002532bb723e */ /* 0x000fe20004807007 */
[----:B------:R-:W-:-:S01]  /*41d0*/  FADD.FTZ R54, R54, R47 ;  /* 0x0000002f36367221 */ /* 0x000fc20000010000 */
[----:B------:R-:W-:Y:S01]  /*41e0*/  IMAD.MOV.U32 R50, RZ, RZ, R87 ;  /* 0x000000ffff327224 */ /* 0x000fe200078e0057 */
[----:B------:R-:W-:Y:S01]  /*41f0*/  MUFU.EX2 R55, R55 ;  /* 0x0000003700377308 */ /* 0x000fe20000000800 */
[----:B--2---:R-:W-:-:S01]  /*4200*/  FADD.FTZ R6, R52, R5 ;  /* 0x0000000534067221 */ /* 0x004fc20000010000 */
[--C-:B------:R-:W-:Y:S02]  /*4210*/  IMAD.MOV.U32 R47, RZ, RZ, R87.reuse ;  /* 0x000000ffff2f7224 */ /* 0x100fe400078e0057 */
[----:B------:R-:W-:-:S04]  /*4220*/  IMAD.MOV.U32 R37, RZ, RZ, R87 ;  /* 0x000000ffff257224 */ /* 0x000fc800078e0057 */
[----:B------:R-:W1:Y:S01]  /*4230*/  MUFU.EX2 R62, R62 ;  /* 0x0000003e003e7308 */ /* 0x000e620000000800 */
[C---:B---3--:R-:W-:Y:S01]  /*4240*/  F2FP.SATFINITE.E4M3.F32.PACK_AB_MERGE_C R52, R53.reuse, R52, RZ ;  /* 0x000000343534723e */ /* 0x048fe200048070ff */
[----:B------:R-:W-:-:S03]  /*4250*/  FADD.FTZ R53, R53, R6 ;  /* 0x0000000635357221 */ /* 0x000fc60000010000 */
[----:B------:R-:W-:Y:S01]  /*4260*/  F2FP.SATFINITE.E4M3.F32.PACK_AB_MERGE_C R186, R49, R48, R52 ;  /* 0x0000003031ba723e */ /* 0x000fe20004807034 */
[--C-:B------:R-:W-:Y:S02]  /*4270*/  IMAD.MOV.U32 R52, RZ, RZ, R87.reuse ;  /* 0x000000ffff347224 */ /* 0x100fe400078e0057 */
[----:B------:R-:W2:Y:S01]  /*4280*/  MUFU.EX2 R51, R51 ;  /* 0x0000003300337308 */ /* 0x000ea20000000800 */
[--C-:B------:R-:W-:Y:S02]  /*4290*/  IMAD.MOV.U32 R49, RZ, RZ, R87.reuse ;  /* 0x000000ffff317224 */ /* 0x100fe400078e0057 */
[----:B------:R-:W-:-:S05]  /*42a0*/  IMAD.MOV.U32 R48, RZ, RZ, R87 ;  /* 0x000000ffff307224 */ /* 0x000fca00078e0057 */
[----:B------:R-:W3:Y:S01]  /*42b0*/  MUFU.EX2 R24, R24 ;  /* 0x0000001800187308 */ /* 0x000ee20000000800 */
[----:B-1----:R-:W-:-:S07]  /*42c0*/  F2FP.SATFINITE.E4M3.F32.PACK_AB_MERGE_C R7, R62, R55, RZ ;  /* 0x000000373e07723e */ /* 0x002fce00048070ff */
[----:B------:R-:W1:Y:S01]  /*42d0*/  MUFU.EX2 R58, R58 ;  /* 0x0000003a003a7308 */ /* 0x000e620000000800 */
[----:B--2---:R-:W-:-:S01]  /*42e0*/  FADD.FTZ R5, R51, R54 ;  /* 0x0000003633057221 */ /* 0x004fc20000010000 */
[----:B------:R-:W-:-:S06]  /*42f0*/  IMAD.MOV.U32 R54, RZ, RZ, R87 ;  /* 0x000000ffff367224 */ /* 0x000fcc00078e0057 */
[----:B------:R-:W2:Y:S01]  /*4300*/  MUFU.EX2 R25, R25 ;  /* 0x0000001900197308 */ /* 0x000ea20000000800 */
[----:B---3--:R-:W-:-:S01]  /*4310*/  FADD.FTZ R6, R24, R53 ;  /* 0x0000003518067221 */ /* 0x008fc20000010000 */
[----:B------:R-:W-:-:S06]  /*4320*/  IMAD.MOV.U32 R53, RZ, RZ, R87 ;  /* 0x000000ffff357224 */ /* 0x000fcc00078e0057 */
[----:B------:R-:W3:Y:S01]  /*4330*/  MUFU.EX2 R28, R28 ;  /* 0x0000001c001c7308 */ /* 0x000ee20000000800 */
[C---:B-1----:R-:W-:Y:S01]  /*4340*/  F2FP.SATFINITE.E4M3.F32.PACK_AB_MERGE_C R189, R58.reuse, R51, R7 ;  /* 0x000000333abd723e */ /* 0x042fe20004807007 */
[----:B------:R-:W-:Y:S01]  /*4350*/  FADD.FTZ R58, R58, R5 ;  /* 0x000000053a3a7221 */ /* 0x000fe20000010000 */
[----:B------:R-:W-:-:S03]  /*4360*/  IMAD.MOV.U32 R51, RZ, RZ, R87 ;  /* 0x000000ffff337224 */ /* 0x000fc600078e0057 */
[----:B------:R-:W-:Y:S01]  /*4370*/  FADD.FTZ R55, R55, R58 ;  /* 0x0000003a37377221 */ /* 0x000fe20000010000 */
[----:B------:R-:W-:Y:S01]  /*4380*/  IMAD.MOV.U32 R58, RZ, RZ, R87 ;  /* 0x000000ffff3a7224 */ /* 0x000fe200078e0057 */
[----:B------:R-:W1:Y:S01]  /*4390*/  MUFU.EX2 R77, R77 ;  /* 0x0000004d004d7308 */ /* 0x000e620000000800 */
[----:B--2---:R-:W-:-:S01]  /*43a0*/  FADD.FTZ R5, R25, R6 ;  /* 0x0000000619057221 */ /* 0x004fc20000010000 */
[----:B------:R-:W-:Y:S01]  /*43b0*/  FADD.FTZ R62, R62, R55 ;  /* 0x000000373e3e7221 */ /* 0x000fe20000010000 */
[----:B------:R-:W-:-:S05]  /*43c0*/  IMAD.MOV.U32 R55, RZ, RZ, R87 ;  /* 0x000000ffff377224 */ /* 0x000fca00078e0057 */
[----:B------:R-:W-:Y:S01]  /*43d0*/  MUFU.EX2 R63, R63 ;  /* 0x0000003f003f7308 */ /* 0x000fe20000000800 */
[----:B---3--:R-:W-:-:S07]  /*43e0*/  FADD.FTZ R6, R28, R5 ;  /* 0x000000051c067221 */ /* 0x008fce0000010000 */
[----:B------:R-:W2:Y:S01]  /*43f0*/  MUFU.EX2 R70, R121 ;  /* 0x0000007900467308 */ /* 0x000ea20000000800 */
[----:B-1----:R-:W-:-:S01]  /*4400*/  FADD.FTZ R6, R77, R6 ;  /* 0x000000064d067221 */ /* 0x002fc20000010000 */
[----:B------:R-:W-:Y:S01]  /*4410*/  F2FP.SATFINITE.E4M3.F32.PACK_AB_MERGE_C R28, R77, R28, RZ ;  /* 0x0000001c4d1c723e */ /* 0x000fe200048070ff */
[----:B------:R-:W-:-:S03]  /*4420*/  IMAD.MOV.U32 R77, RZ, RZ, R87 ;  /* 0x000000ffff4d7224 */ /* 0x000fc600078e0057 */
[----:B------:R-:W-:Y:S01]  /*4430*/  F2FP.SATFINITE.E4M3.F32.PACK_AB_MERGE_C R188, R25, R24, R28 ;  /* 0x0000001819bc723e */ /* 0x000fe2000480701c */
[--C-:B------:R-:W-:Y:S01]  /*4440*/  IMAD.MOV.U32 R28, RZ, RZ, R87.reuse ;  /* 0x000000ffff1c7224 */ /* 0x100fe200078e0057 */
[----:B------:R-:W1:Y:S01]  /*4450*/  MUFU.EX2 R59, R59 ;  /* 0x0000003b003b7308 */ /* 0x000e620000000800 */
[--C-:B------:R-:W-:Y:S02]  /*4460*/  IMAD.MOV.U32 R25, RZ, RZ, R87.reuse ;  /* 0x000000ffff197224 */ /* 0x100fe400078e0057 */
[----:B------:R-:W-:-:S05]  /*4470*/  IMAD.MOV.U32 R24, RZ, RZ, R87 ;  /* 0x000000ffff187224 */ /* 0x000fca00078e0057 */
[----:B------:R-:W3:Y:S01]  /*4480*/  MUFU.EX2 R79, R79 ;  /* 0x0000004f004f7308 */ /* 0x000ee20000000800 */
[----:B--2---:R-:W-:-:S07]  /*4490*/  F2FP.SATFINITE.E4M3.F32.PACK_AB_MERGE_C R8, R70, R63, RZ ;  /* 0x0000003f4608723e */ /* 0x004fce00048070ff */
[----:B------:R-:W2:Y:S01]  /*44a0*/  MUFU.EX2 R66, R66 ;  /* 0x0000004200427308 */ /* 0x000ea20000000800 */
[----:B-1----:R-:W-:-:S01]  /*44b0*/  FADD.FTZ R7, R59, R62 ;  /* 0x0000003e3b077221 */ /* 0x002fc20000010000 */
[----:B------:R-:W-:-:S06]  /*44c0*/  IMAD.MOV.U32 R62, RZ, RZ, R87 ;  /* 0x000000ffff3e7224 */ /* 0x000fcc00078e0057 */
[----:B------:R1:W4:Y:S01]  /*44d0*/  MUFU.EX2 R4, R81 ;  /* 0x0000005100047308 */ /* 0x0003220000000800 */
[----:B---3--:R-:W-:-:S07]  /*44e0*/  FADD.FTZ R5, R79, R6 ;  /* 0x000000064f057221 */ /* 0x008fce0000010000 */
[----:B------:R-:W-:Y:S01]  /*44f0*/  MUFU.EX2 R83, R83 ;  /* 0x0000005300537308 */ /* 0x000fe20000000800 */
[C---:B--2---:R-:W-:Y:S01]  /*4500*/  F2FP.SATFINITE.E4M3.F32.PACK_AB_MERGE_C R191, R66.reuse, R59, R8 ;  /* 0x0000003b42bf723e */ /* 0x044fe20004807008 */
[----:B------:R-:W-:Y:S01]  /*4510*/  FADD.FTZ R66, R66, R7 ;  /* 0x0000000742427221 */ /* 0x000fe20000010000 */
[--C-:B-1----:R-:W-:Y:S02]  /*4520*/  IMAD.MOV.U32 R81, RZ, RZ, R87.reuse ;  /* 0x000000ffff517224 */ /* 0x102fe400078e0057 */
[----:B------:R-:W-:-:S03]  /*4530*/  IMAD.MOV.U32 R59, RZ, RZ, R87 ;  /* 0x000000ffff3b7224 */ /* 0x000fc600078e0057 */
[----:B------:R-:W1:Y:S01]  /*4540*/  MUFU.EX2 R80, R80 ;  /* 0x0000005000507308 */ /* 0x000e620000000800 */
[----:B----4-:R-:W-:-:S01]  /*4550*/  FADD.FTZ R6, R4, R5 ;  /* 0x0000000504067221 */ /* 0x010fc20000010000 */
[----:B------:R-:W-:Y:S01]  /*4560*/  FADD.FTZ R5, R63, R66 ;  /* 0x000000423f057221 */ /* 0x000fe20000010000 */
[--C-:B------:R-:W-:Y:S02]  /*4570*/  IMAD.MOV.U32 R66, RZ, RZ, R87.reuse ;  /* 0x000000ffff427224 */ /* 0x100fe400078e0057 */
[----:B------:R-:W-:Y:S02]  /*4580*/  IMAD.MOV.U32 R63, RZ, RZ, R87 ;  /* 0x000000ffff3f7224 */ /* 0x000fe400078e0057 */
[----:B------:R-:W-:-:S01]  /*4590*/  FADD.FTZ R5, R70, R5 ;  /* 0x0000000546057221 */ /* 0x000fc20000010000 */
[----:B------:R-:W-:Y:S01]  /*45a0*/  IMAD.MOV.U32 R70, RZ, RZ, R87 ;  /* 0x000000ffff467224 */ /* 0x000fe200078e0057 */
[----:B-1----:R-:W-:Y:S01]  /*45b0*/  F2FP.SATFINITE.E4M3.F32.PACK_AB_MERGE_C R7, R80, R83, RZ ;  /* 0x000000535007723e */ /* 0x002fe200048070ff */
[----:B------:R-:W-:-:S03]  /*45c0*/  FADD.FTZ R83, R83, R6 ;  /* 0x0000000653537221 */ /* 0x000fc60000010000 */
[----:B------:R-:W-:Y:S01]  /*45d0*/  F2FP.SATFINITE.E4M3.F32.PACK_AB_MERGE_C R190, R4, R79, R7 ;  /* 0x0000004f04be723e */ /* 0x000fe20004807007 */
[----:B------:R-:W-:-:S01]  /*45e0*/  FADD.FTZ R4, R80, R83 ;  /* 0x0000005350047221 */ /* 0x000fc20000010000 */
[--C-:B------:R-:W-:Y:S02]  /*45f0*/  IMAD.MOV.U32 R83, RZ, RZ, R87.reuse ;  /* 0x000000ffff537224 */ /* 0x100fe400078e0057 */
[--C-:B------:R-:W-:Y:S02]  /*4600*/  IMAD.MOV.U32 R80, RZ, RZ, R87.reuse ;  /* 0x000000ffff507224 */ /* 0x100fe400078e0057 */
[----:B------:R-:W-:Y:S01]  /*4610*/  IMAD.MOV.U32 R79, RZ, RZ, R87 ;  /* 0x000000ffff4f7224 */ /* 0x000fe200078e0057 */
[----:B------:R-:W-:Y:S06]  /*4620*/  @!P1 BRA `(.L_x_15) ;  /* 0x0000002c00b49947 */ /* 0x000fec0003800000 */
[----:B------:R-:W-:Y:S01]  /*4630*/  IMAD.MOV.U32 R7, RZ, RZ, R0 ;  /* 0x000000ffff077224 */ /* 0x000fe200078e0000 */
[----:B------:R-:W-:Y:S01]  /*4640*/  CS2R R86, SRZ ;  /* 0x0000000000567805 */ /* 0x000fe2000001ff00 */
[----:B------:R-:W-:Y:S01]  /*4650*/  IMAD.MOV.U32 R6, RZ, RZ, R3 ;  /* 0x000000ffff067224 */ /* 0x000fe200078e0003 */
[----:B------:R-:W-:Y:S02]  /*4660*/  CS2R R84, SRZ ;  /* 0x0000000000547805 */ /* 0x000fe4000001ff00 */
[----:B------:R-:W-:Y:S02]  /*4670*/  CS2R R82, SRZ ;  /* 0x0000000000527805 */ /* 0x000fe4000001ff00 */
[----:B------:R-:W-:Y:S02]  /*4680*/  CS2R R80, SRZ ;  /* 0x0000000000507805 */ /* 0x000fe4000001ff00 */
[----:B------:R-:W-:Y:S02]  /*4690*/  CS2R R78, SRZ ;  /* 0x00000000004e7805 */ /* 0x000fe4000001ff00 */
[----:B------:R-:W-:-:S02]  /*46a0*/  CS2R R76, SRZ ;  /* 0x00000000004c7805 */ /* 0x000fc4000001ff00 */
[----:B------:R-:W-:Y:S02]  /*46b0*/  CS2R R74, SRZ ;  /* 0x00000000004a7805 */ /* 0x000fe4000001ff00 */
        /* <DEDUP_REMOVED lines=24> */
[----:B------:R-:W-:Y:S01]  /*4840*/  CS2R R24, SRZ ;  /* 0x0000000000187805 */ /* 0x000fe2000001ff00 */
[----:B------:R-:W-:Y:S01]  /*4850*/  UIADD3 UR53, UR53, -0x2, URZ ;  /* 0xfffffffe35357890 */ /* 0x000fe2000fffe03f */
[----:B------:R-:W-:Y:S01]  /*4860*/  UMOV UR57, UR36 ;  /* 0x0000002400397c82 */ /* 0x000fe20008000000 */
[----:B------:R-:W-:-:S10]  /*4870*/  UMOV UR56, UR52 ;  /* 0x0000003400387c82 */ /* 0x000fd40008000000 */
.L_x_25:
[----:B------:R-:W-:Y:S01]  /*4880*/  ISETP.NE.AND P2, PT, RZ, UR41, PT ;  /* 0x00000029ff007c0c */ /* 0x000fe2000bf45270 */
[----:B------:R-:W-:-:S04]  /*4890*/  UISETP.NE.AND UP0, UPT, UR56, 0x1, UPT ;  /* 0x000000013800788c */ /* 0x000fc8000bf05270 */
[----:B------:R-:W-:-:S04]  /*48a0*/  USEL UR36, URZ, 0x1, UP0 ;  /* 0x000000013f247887 */ /* 0x000fc80008000000 */
[----:B------:R-:W-:-:S04]  /*48b0*/  ULOP3.LUT UR36, UR57, UR36, URZ, 0x3c, !UPT ;  /* 0x0000002439247292 */ /* 0x000fc8000f8e3c3f */
[----:B------:R-:W-:Y:S08]  /*48c0*/  @P2 BRA `(.L_x_16) ;  /* 0x0000000000382947 */ /* 0x000ff00003800000 */
[----:B------:R-:W-:Y:S05]  /*48d0*/  @!P0 BRA `(.L_x_17) ;  /* 0x0000000000048947 */ /* 0x000fea0003800000 */
[----:B------:R-:W-:Y:S01]  /*48e0*/  BPT.TRAP 0x1 ;  /* 0x000000040000795c */ /* 0x000fe20000300000 */
.L_x_17:
[----:B------:R-:W-:Y:S01]  /*48f0*/  UIADD3 UR6, UR56, 0x1, URZ ;  /* 0x0000000138067890 */ /* 0x000fe2000fffe03f */
[----:B------:R-:W-:-:S03]  /*4900*/  IMAD.U32 R0, RZ, RZ, UR36 ;  /* 0x00000024ff007e24 */ /* 0x000fc6000f8e00ff */
[----:B------:R-:W-:Y:S02]  /*4910*/  UISETP.NE.AND UP0, UPT, UR6, 0x2, UPT ;  /* 0x000000020600788c */ /* 0x000fe4000bf05270 */
[----:B------:R-:W-:Y:S02]  /*4920*/  SHF.L.U32 R0, R0, 0x1f, RZ ;  /* 0x0000001f00007819 */ /* 0x000fe400000006ff */
[----:B------:R-:W-:-:S04]  /*4930*/  USEL UR6, UR6, URZ, UP0 ;  /* 0x0000003f06067287 */ /* 0x000fc80008000000 */
[----:B------:R-:W-:-:S09]  /*4940*/  ULEA UR6, UR6, UR38, 0x3 ;  /* 0x0000002606067291 */ /* 0x000fd2000f8e183f */
[----:B------:R1:W2:Y:S01]  /*4950*/  SYNCS.PHASECHK.TRANS64.TRYWAIT P1, [UR6+0x29830], R0 ;  /* 0x02983000ff0075a7 */ /* 0x0002a20008020146 */
[----:B------:R-:W-:Y:S05]  /*4960*/  @!P0 BRA `(.L_x_18) ;  /* 0x0000000000048947 */ /* 0x000fea0003800000 */
[----:B------:R-:W-:Y:S01]  /*4970*/  BPT.TRAP 0x1 ;  /* 0x000000040000795c */ /* 0x000fe20000300000 */
.L_x_18:
[----:B--2---:R-:W-:Y:S05]  /*4980*/  @P1 BRA `(.L_x_16) ;  /* 0x0000000000081947 */ /* 0x004fea0003800000 */
[----:B------:R-:W2:Y:S02]  /*4990*/  SYNCS.PHASECHK.TRANS64.TRYWAIT P1, [UR6+0x29830], R0 ;  /* 0x02983000ff0075a7 */ /* 0x000ea40008020146 */
[----:B--2---:R-:W-:Y:S05]  /*49a0*/  @!P1 BRA `(.L_x_19) ;  /* 0x0000007400c49947 */ /* 0x004fea0003800000 */
.L_x_16:
[----:B-12---:R-:W-:Y:S01]  /*49b0*/  VIADD R0, R18, 0x8 ;  /* 0x0000000812007836 */ /* 0x006fe20000000000 */
[----:B------:R-:W-:Y:S01]  /*49c0*/  UIADD3 UR52, UR56, 0x1, URZ ;  /* 0x0000000138347890 */ /* 0x000fe2000fffe03f */
[----:B------:R-:W-:Y:S01]  /*49d0*/  UMOV UR27, 0x80000020 ;  /* 0x80000020001b7882 */ /* 0x000fe20000000000 */
[----:B------:R-:W-:Y:S02]  /*49e0*/  UMOV UR28, UR24 ;  /* 0x00000018001c7c82 */ /* 0x000fe40008000000 */
[----:B------:R1:W-:Y:S01]  /*49f0*/  BAR.SYNC.DEFER_BLOCKING R0, 0x100 ;  /* 0x000400000000751d */ /* 0x0003e20000010000 */
[----:B------:R-:W-:-:S04]  /*4a00*/  UISETP.NE.AND UP0, UPT, UR52, 0x2, UPT ;  /* 0x000000023400788c */ /* 0x000fc8000bf05270 */
[----:B------:R-:W-:Y:S01]  /*4a10*/  USEL UR52, UR52, URZ, UP0 ;  /* 0x0000003f34347287 */ /* 0x000fe20008000000 */
[----:B------:R-:W-:Y:S01]  /*4a20*/  UMOV UR29, UR25 ;  /* 0x00000019001d7c82 */ /* 0x000fe20008000000 */
[----:B------:R-:W-:Y:S02]  /*4a30*/  UMOV UR31, 0x80000020 ;  /* 0x80000020001f7882 */ /* 0x000fe40000000000 */
[----:B------:R-:W-:Y:S01]  /*4a40*/  UIMAD UR58, UR52, 0x780, UR49 ;  /* 0x00000780343a78a4 */ /* 0x000fe2000f8e0231 */
[----:B------:R-:W-:Y:S01]  /*4a50*/  UMOV UR32, UR24 ;  /* 0x0000001800207c82 */ /* 0x000fe20008000000 */
[----:B------:R-:W-:Y:S02]  /*4a60*/  UMOV UR33, UR25 ;  /* 0x0000001900217c82 */ /* 0x000fe40008000000 */
[----:B------:R-:W-:Y:S02]  /*4a70*/  UIADD3 UR30, UR58, 0x80, URZ ;  /* 0x000000803a1e7890 */ /* 0x000fe4000fffe03f */
[----:B------:R-:W-:-:S02]  /*4a80*/  UIADD3 UR34, UR58, 0x100, URZ ;  /* 0x000001003a227890 */ /* 0x000fc4000fffe03f */
[----:B------:R-:W-:Y:S01]  /*4a90*/  UMOV UR26, UR58 ;  /* 0x0000003a001a7c82 */ /* 0x000fe20008000000 */
[----:B------:R-:W-:Y:S01]  /*4aa0*/  UMOV UR35, 0x80000020 ;  /* 0x8000002000237882 */ /* 0x000fe20000000000 */
[----:B------:R-:W-:Y:S01]  /*4ab0*/  UIADD3 UR6, UR58, 0x200, URZ ;  /* 0x000002003a067890 */ /* 0x000fe2000fffe03f */
[----:B------:R-:W-:Y:S01]  /*4ac0*/  UMOV UR7, 0x80000020 ;  /* 0x8000002000077882 */ /* 0x000fe20000000000 */
[----:B------:R-:W-:Y:S01]  /*4ad0*/  UIADD3 UR10, UR58, 0x202, URZ ;  /* 0x000002023a0a7890 */ /* 0x000fe2000fffe03f */
[----:B------:R-:W-:Y:S01]  /*4ae0*/  WARPGROUP.ARRIVE ;  /* 0x00000000000079c5 */ /* 0x000fe20000000000 */
[----:B------:R-:W-:Y:S01]  /*4af0*/  UMOV UR11, 0x80000020 ;  /* 0x80000020000b7882 */ /* 0x000fe20000000000 */
[----:B------:R-:W-:Y:S01]  /*4b00*/  UIADD3 UR14, UR58, 0x282, URZ ;  /* 0x000002823a0e7890 */ /* 0x000fe2000fffe03f */
[----:B------:R-:W-:Y:S01]  /*4b10*/  UMOV UR15, 0x80000020 ;  /* 0x80000020000f7882 */ /* 0x000fe20000000000 */
[----:B------:R-:W-:Y:S02]  /*4b20*/  UIADD3 UR18, UR58, 0x500, URZ ;  /* 0x000005003a127890 */ /* 0x000fe4000fffe03f */
[----:B------:R-:W-:Y:S01]  /*4b30*/  QGMMA.64x32x32.F32.E4M3.E4M3 R152, gdesc[UR24], RZ, !UPT, gsb0 ;  /* 0x00600000189879f3 */ /* 0x000fe2000c0008ff */
[----:B------:R-:W-:Y:S01]  /*4b40*/  UIADD3 UR26, UR58, 0x180, URZ ;  /* 0x000001803a1a7890 */ /* 0x000fe2000fffe03f */
[----:B------:R-:W-:Y:S01]  /*4b50*/  UMOV UR27, 0x80000020 ;  /* 0x80000020001b7882 */ /* 0x000fe20000000000 */
[----:B------:R-:W-:Y:S01]  /*4b60*/  UMOV UR19, 0x80000020 ;  /* 0x8000002000137882 */ /* 0x000fe20000000000 */
[----:B------:R-:W-:Y:S01]  /*4b70*/  UIADD3 UR22, UR58, 0x502, URZ ;  /* 0x000005023a167890 */ /* 0x000fe2000fffe03f */
[----:B------:R-:W-:Y:S01]  /*4b80*/  UMOV UR23, 0x80000020 ;  /* 0x8000002000177882 */ /* 0x000fe20000000000 */
[----:B------:R-:W-:-:S02]  /*4b90*/  WARPGROUP.DEPBAR.LE gsb0, 0x0 ;  /* 0x00008000000079c5 */ /* 0x000fc40000010000 */
[----:B------:R-:W-:-:S06]  /*4ba0*/  WARPGROUP.ARRIVE ;  /* 0x00000000000079c5 */ /* 0x000fcc0000000000 */
[----:B------:R-:W-:Y:S01]  /*4bb0*/  QGMMA.64x32x32.F32.E4M3.E4M3 R136, gdesc[UR28], RZ, !UPT, gsb0 ;  /* 0x006000001c8879f3 */ /* 0x000fe2000c0008ff */
[----:B------:R-:W-:Y:S01]  /*4bc0*/  UIADD3 UR30, UR58, 0x82, URZ ;  /* 0x000000823a1e7890 */ /* 0x000fe2000fffe03f */
[----:B------:R-:W-:Y:S01]  /*4bd0*/  UMOV UR28, UR4 ;  /* 0x00000004001c7c82 */ /* 0x000fe20008000000 */
[----:B------:R-:W-:Y:S01]  /*4be0*/  UMOV UR29, UR5 ;  /* 0x00000005001d7c82 */ /* 0x000fe20008000000 */
[----:B------:R-:W-:Y:S01]  /*4bf0*/  UMOV UR31, 0x80000020 ;  /* 0x80000020001f7882 */ /* 0x000fe20000000000 */
[----:B------:R-:W-:Y:S02]  /*4c00*/  WARPGROUP.DEPBAR.LE gsb0, 0x0 ;  /* 0x00008000000079c5 */ /* 0x000fe40000010000 */
        /* <DEDUP_REMOVED lines=9> */
[----:B------:R-:W-:Y:S01]  /*4ca0*/  UMOV UR26, UR6 ;  /* 0x00000006001a7c82 */ /* 0x000fe20008000000 */
[----:B------:R-:W-:Y:S01]  /*4cb0*/  UMOV UR27, 0x80000020 ;  /* 0x80000020001b7882 */ /* 0x000fe20000000000 */
[----:B------:R-:W-:Y:S01]  /*4cc0*/  UIADD3 UR6, UR58, 0x2, URZ ;  /* 0x000000023a067890 */ /* 0x000fe2000fffe03f */
        /* <DEDUP_REMOVED lines=12> */
[----:B------:R-:W-:Y:S01]  /*4d90*/  UMOV UR28, UR8 ;  /* 0x00000008001c7c82 */ /* 0x000fe20008000000 */
[----:B------:R-:W-:Y:S01]  /*4da0*/  UMOV UR29, UR9 ;  /* 0x00000009001d7c82 */ /* 0x000fe20008000000 */
        /* <DEDUP_REMOVED lines=106> */
[----:B------:R-:W-:Y:S01]  /*5450*/  UIADD3 UR58, UR58, 0x702, URZ ;  /* 0x000007023a3a7890 */ /* 0x000fe2000fffe03f */
[----:B------:R-:W-:Y:S02]  /*5460*/  WARPGROUP.DEPBAR.LE gsb0, 0x0 ;  /* 0x00008000000079c5 */ /* 0x000fe40000010000 */
[----:B------:R-:W-:-:S06]  /*5470*/  WARPGROUP.ARRIVE ;  /* 0x00000000000079c5 */ /* 0x000fcc0000000000 */
[----:B------:R-:W-:Y:S03]  /*5480*/  QGMMA.64x32x32.F32.E4M3.E4M3 R136, gdesc[UR28], R136, gsb0 ;  /* 0x006000001c8879f3 */ /* 0x000fe60008000888 */
[----:B------:R-:W-:Y:S02]  /*5490*/  WARPGROUP.DEPBAR.LE gsb0, 0x0 ;  /* 0x00008000000079c5 */ /* 0x000fe40000010000 */
[----:B------:R-:W-:-:S06]  /*54a0*/  WARPGROUP.ARRIVE ;  /* 0x00000000000079c5 */ /* 0x000fcc0000000000 */
[----:B------:R-:W-:Y:S03]  /*54b0*/  QGMMA.64x32x32.F32.E4M3.E4M3 R120, gdesc[UR32], R120, gsb0 ;  /* 0x00600000207879f3 */ /* 0x000fe60008000878 */
        /* <DEDUP_REMOVED lines=9> */
[----:B-1----:R-:W-:Y:S05]  /*5550*/  @P2 BRA `(.L_x_20) ;  /* 0x00000000002c2947 */ /* 0x002fea0003800000 */
[----:B------:R-:W-:Y:S05]  /*5560*/  @!P0 BRA `(.L_x_21) ;  /* 0x0000000000048947 */ /* 0x000fea0003800000 */
[----:B------:R-:W-:Y:S01]  /*5570*/  BPT.TRAP 0x1 ;  /* 0x000000040000795c */ /* 0x000fe20000300000 */
.L_x_21:
[----:B------:R-:W-:Y:S01]  /*5580*/  ULEA UR6, UR56, UR38, 0x3 ;  /* 0x0000002638067291 */ /* 0x000fe2000f8e183f */
[----:B------:R-:W-:-:S05]  /*5590*/  IMAD.U32 R0, RZ, RZ, UR57 ;  /* 0x00000039ff007e24 */ /* 0x000fca000f8e00ff */
[----:B------:R-:W-:-:S04]  /*55a0*/  SHF.L.U32 R0, R0, 0x1f, RZ ;  /* 0x0000001f00007819 */ /* 0x000fc800000006ff */
[----:B------:R1:W2:Y:S01]  /*55b0*/  SYNCS.PHASECHK.TRANS64.TRYWAIT P1, [UR6+0x29850], R0 ;  /* 0x02985000ff0075a7 */ /* 0x0002a20008020146 */
[----:B------:R-:W-:Y:S05]  /*55c0*/  @!P0 BRA `(.L_x_22) ;  /* 0x0000000000048947 */ /* 0x000fea0003800000 */
[----:B------:R-:W-:Y:S01]  /*55d0*/  BPT.TRAP 0x1 ;  /* 0x000000040000795c */ /* 0x000fe20000300000 */
.L_x_22:
[----:B--2---:R-:W-:Y:S05]  /*55e0*/  @P1 BRA `(.L_x_20) ;  /* 0x0000000000081947 */ /* 0x004fea0003800000 */
[----:B------:R-:W2:Y:S02]  /*55f0*/  SYNCS.PHASECHK.TRANS64.TRYWAIT P1, [UR6+0x29850], R0 ;  /* 0x02985000ff0075a7 */ /* 0x000ea40008020146 */
[----:B--2---:R-:W-:Y:S05]  /*5600*/  @!P1 BRA `(.L_x_23) ;  /* 0x0000006800c49947 */ /* 0x004fea0003800000 */
.L_x_20:
[----:B------:R-:W-:Y:S01]  /*5610*/  UIADD3 UR6, UR38, 0x400, URZ ;  /* 0x0000040026067890 */ /* 0x000fe2000fffe03f */
[----:B------:R-:W-:Y:S01]  /*5620*/  WARPGROUP.ARRIVE ;  /* 0x00000000000079c5 */ /* 0x000fe20000000000 */
[----:B------:R-:W-:Y:S01]  /*5630*/  UMOV UR7, 0xc0000010 ;  /* 0xc000001000077882 */ /* 0x000fe20000000000 */
[----:B-12---:R-:W-:Y:S01]  /*5640*/  FMNMX.FTZ R0, R152, R6, !PT ;  /* 0x0000000698007209 */ /* 0x006fe20007810000 */
[----:B------:R-:W-:-:S03]  /*5650*/  USHF.R.U32.HI UR6, URZ, 0x4, UR6 ;  /* 0x000000043f067899 */ /* 0x000fc60008011606 */
[----:B------:R-:W1:Y:S01]  /*5660*/  S2R R170, SR_TID.X ;  /* 0x0000000000aa7919 */ /* 0x000e620000002100 */
[----:B------:R-:W-:Y:S01]  /*5670*/  FMNMX.FTZ R3, R153, R0, !PT ;  /* 0x0000000099037209 */ /* 0x000fe20007810000 */
[----:B------:R-:W-:Y:S01]  /*5680*/  ULOP3.LUT UR6, UR6, 0x3fff, URZ, 0xc0, !UPT ;  /* 0x00003fff06067892 */ /* 0x000fe2000f8ec03f */
[----:B------:R-:W-:Y:S02]  /*5690*/  FMNMX.FTZ R0, R154, R7, !PT ;  /* 0x000000079a007209 */ /* 0x000fe40007810000 */
[----:B------:R-:W-:Y:S01]  /*56a0*/  FMNMX.FTZ R8, R156, R3, !PT ;  /* 0x000000039c087209 */ /* 0x000fe20007810000 */
[----:B------:R-:W-:Y:S01]  /*56b0*/  ULOP3.LUT UR6, UR6, 0x10000, URZ, 0xfc, !UPT ;  /* 0x0001000006067892 */ /* 0x000fe2000f8efc3f */
[----:B------:R-:W-:Y:S02]  /*56c0*/  FMNMX.FTZ R3, R155, R0, !PT ;  /* 0x000000009b037209 */ /* 0x000fe40007810000 */
[----:B------:R-:W-:Y:S01]  /*56d0*/  FMNMX.FTZ R9, R157, R8, !PT ;  /* 0x000000089d097209 */ /* 0x000fe20007810000 */
[----:B------:R-:W-:Y:S01]  /*56e0*/  UIMAD UR10, UR56, 0x500, UR6 ;  /* 0x00000500380a78a4 */ /* 0x000fe2000f8e0206 */
[----:B------:R-:W-:-:S02]  /*56f0*/  FMNMX.FTZ R0, R158, R3, !PT ;  /* 0x000000039e007209 */ /* 0x000fc40007810000 */
[----:B------:R-:W-:Y:S02]  /*5700*/  FMNMX.FTZ R8, R160, R9, !PT ;  /* 0x00000009a0087209 */ /* 0x000fe40007810000 */
[----:B------:R-:W-:Y:S02]  /*5710*/  FMNMX.FTZ R3, R159, R0, !PT ;  /* 0x000000009f037209 */ /* 0x000fe40007810000 */
[----:B------:R-:W-:Y:S01]  /*5720*/  UMOV UR6, UR10 ;  /* 0x0000000a00067c82 */ /* 0x000fe20008000000 */
[----:B------:R-:W-:Y:S01]  /*5730*/  FMNMX.FTZ R9, R161, R8, !PT ;  /* 0x00000008a1097209 */ /* 0x000fe20007810000 */
[----:B------:R-:W-:Y:S01]  /*5740*/  QGMMA.64x128x32.F32.E4M3.E4M3 R24, R172, gdesc[UR4], R24, gsb0 ;  /* 0x01e00004ac187df3 */ /* 0x000fe20008000818 */
[----:B------:R-:W-:Y:S01]  /*5750*/  UIADD3 UR6, UR10, 0x100, URZ ;  /* 0x000001000a067890 */ /* 0x000fe2000fffe03f */
[----:B------:R-:W-:Y:S01]  /*5760*/  FMNMX.FTZ R0, R162, R3, !PT ;  /* 0x00000003a2007209 */ /* 0x000fe20007810000 */
[----:B------:R-:W-:Y:S01]  /*5770*/  UMOV UR7, 0xc0000010 ;  /* 0xc000001000077882 */ /* 0x000fe20000000000 */
[----:B------:R-:W-:-:S02]  /*5780*/  FMNMX.FTZ R8, R164, R9, !PT ;  /* 0x00000009a4087209 */ /* 0x000fc40007810000 */
[----:B------:R-:W-:Y:S02]  /*5790*/  FMNMX.FTZ R3, R163, R0, !PT ;  /* 0x00000000a3037209 */ /* 0x000fe40007810000 */
[----:B------:R-:W-:Y:S02]  /*57a0*/  FMNMX.FTZ R9, R165, R8, !PT ;  /* 0x00000008a5097209 */ /* 0x000fe40007810000 */
[----:B------:R-:W-:Y:S02]  /*57b0*/  FMNMX.FTZ R0, R166, R3, !PT ;  /* 0x00000003a6007209 */ /* 0x000fe40007810000 */
[----:B------:R-:W-:Y:S02]  /*57c0*/  FMNMX.FTZ R8, R136, R9, !PT ;  /* 0x0000000988087209 */ /* 0x000fe40007810000 */
[----:B------:R-:W-:Y:S02]  /*57d0*/  FMNMX.FTZ R3, R167, R0, !PT ;  /* 0x00000000a7037209 */ /* 0x000fe40007810000 */
        /* <DEDUP_REMOVED lines=62> */
[----:B-1----:R-:W-:Y:S01]  /*5bc0*/  LOP3.LUT P1, RZ, R170, 0x7f, RZ, 0xc0, !PT ;  /* 0x0000007faaff7812 */ /* 0x002fe2000782c0ff */
[----:B------:R-:W1:Y:S01]  /*5bd0*/  SHFL.BFLY PT, R3, R8, 0x2, 0x1f ;  /* 0x0c401f0008037f89 */ /* 0x000e6200000e0000 */
[----:B------:R-:W-:Y:S02]  /*5be0*/  WARPGROUP.DEPBAR.LE gsb0, 0x0 ;  /* 0x00008000000079c5 */ /* 0x000fe40000010000 */
[----:B------:R-:W-:Y:S01]  /*5bf0*/  WARPGROUP.ARRIVE ;  /* 0x00000000000079c5 */ /* 0x000fe20000000000 */
[----:B------:R-:W-:-:S05]  /*5c00*/  FMNMX.FTZ R9, R103, R0, !PT ;  /* 0x0000000067097209 */ /* 0x000fca0007810000 */
[----:B------:R-:W-:Y:S01]  /*5c10*/  QGMMA.64x128x32.F32.E4M3.E4M3 R24, R176, gdesc[UR4], R24, gsb0 ;  /* 0x01e00004b0187df3 */ /* 0x000fe20008000818 */
[----:B------:R-:W-:Y:S01]  /*5c20*/  UIADD3 UR6, UR10, 0x200, URZ ;  /* 0x000002000a067890 */ /* 0x000fe2000fffe03f */
[----:B------:R-:W2:Y:S01]  /*5c30*/  SHFL.BFLY PT, R0, R9, 0x2, 0x1f ;  /* 0x0c401f0009007f89 */ /* 0x000ea200000e0000 */
[----:B------:R-:W-:Y:S01]  /*5c40*/  UMOV UR7, 0xc0000010 ;  /* 0xc000001000077882 */ /* 0x000fe20000000000 */
[----:B-1----:R-:W-:Y:S01]  /*5c50*/  FMNMX.FTZ R10, R8, R3, !PT ;  /* 0x00000003080a7209 */ /* 0x002fe20007810000 */
[----:B------:R-:W-:-:S04]  /*5c60*/  IMAD.U32 R8, RZ, RZ, UR40 ;  /* 0x00000028ff087e24 */ /* 0x000fc8000f8e00ff */
[----:B------:R-:W1:Y:S01]  /*5c70*/  SHFL.BFLY PT, R3, R10, 0x1, 0x1f ;  /* 0x0c201f000a037f89 */ /* 0x000e6200000e0000 */
[----:B--2---:R-:W-:-:S05]  /*5c80*/  FMNMX.FTZ R11, R9, R0, !PT ;  /* 0x00000000090b7209 */ /* 0x004fca0007810000 */
[----:B------:R-:W2:Y:S01]  /*5c90*/  SHFL.BFLY PT, R0, R11, 0x1, 0x1f ;  /* 0x0c201f000b007f89 */ /* 0x000ea200000e0000 */
[----:B-1----:R-:W-:-:S05]  /*5ca0*/  FMNMX.FTZ R3, R10, R3, !PT ;  /* 0x000000030a037209 */ /* 0x002fca0007810000 */
[C---:B------:R-:W-:Y:S01]  /*5cb0*/  FADD.FTZ R6, -R3.reuse, R6 ;  /* 0x0000000603067221 */ /* 0x040fe20000010100 */
[----:B------:R-:W-:-:S03]  /*5cc0*/  FFMA.FTZ R169, R3, R8, -8 ;  /* 0xc100000003a97423 */ /* 0x000fc60000010008 */
[----:B------:R-:W-:Y:S01]  /*5cd0*/  FMUL.FTZ R9, R6, UR40 ;  /* 0x0000002806097c20 */ /* 0x000fe20008410000 */
[----:B------:R-:W-:-:S01]  /*5ce0*/  FFMA.FTZ R153, R153, UR40, -R169 ;  /* 0x0000002899997c23 */ /* 0x000fc200080108a9 */
[----:B--2---:R-:W-:Y:S01]  /*5cf0*/  FMNMX.FTZ R0, R11, R0, !PT ;  /* 0x000000000b007209 */ /* 0x004fe20007810000 */
[----:B------:R-:W-:-:S01]  /*5d00*/  FFMA.FTZ R21, R137, UR40, -R169 ;  /* 0x0000002889157c23 */ /* 0x000fc200080108a9 */
[--C-:B------:R-:W-:Y:S01]  /*5d10*/  FFMA.FTZ R137, R141, UR40, -R169.reuse ;  /* 0x000000288d897c23 */ /* 0x100fe200080108a9 */
[----:B------:R-:W-:-:S01]  /*5d20*/  FFMA.FTZ R141, R145, UR40, -R169 ;  /* 0x00000028918d7c23 */ /* 0x000fc200080108a9 */
[----:B------:R-:W-:Y:S01]  /*5d30*/  FFMA.FTZ R145, R149, UR40, -R169 ;  /* 0x0000002895917c23 */ /* 0x000fe200080108a9 */
[----:B------:R-:W-:-:S01]  /*5d40*/  FADD.FTZ R6, -R0, R7 ;  /* 0x0000000700067221 */ /* 0x000fc20000010100 */
[--C-:B------:R-:W-:Y:S01]  /*5d50*/  FFMA.FTZ R149, R101, UR40, -R169.reuse ;  /* 0x0000002865957c23 */ /* 0x100fe200080108a9 */
[----:B------:R-:W-:Y:S01]  /*5d60*/  MUFU.EX2 R7, R9 ;  /* 0x0000000900077308 */ /* 0x000fe20000000800 */
[----:B------:R-:W-:-:S01]  /*5d70*/  FFMA.FTZ R8, R152, UR40, -R169 ;  /* 0x0000002898087c23 */ /* 0x000fc200080108a9 */
[----:B------:R-:W-:Y:S01]  /*5d80*/  FMUL.FTZ R6, R6, UR40 ;  /* 0x0000002806067c20 */ /* 0x000fe20008410000 */
[----:B------:R-:W-:-:S01]  /*5d90*/  FFMA.FTZ R20, R136, UR40, -R169 ;  /* 0x0000002888147c23 */ /* 0x000fc200080108a9 */
[--C-:B------:R-:W-:Y:S01]  /*5da0*/  FFMA.FTZ R136, R140, UR40, -R169.reuse ;  /* 0x000000288c887c23 */ /* 0x100fe200080108a9 */
[----:B------:R-:W-:-:S01]  /*5db0*/  FFMA.FTZ R140, R144, UR40, -R169 ;  /* 0x00000028908c7c23 */ /* 0x000fc200080108a9 */
[--C-:B------:R-:W-:Y:S01]  /*5dc0*/  FFMA.FTZ R144, R148, UR40, -R169.reuse ;  /* 0x0000002894907c23 */ /* 0x100fe200080108a9 */
[----:B------:R-:W-:-:S01]  /*5dd0*/  FFMA.FTZ R10, R156, UR40, -R169 ;  /* 0x000000289c0a7c23 */ /* 0x000fc200080108a9 */
[----:B------:R1:W-:Y:S01]  /*5de0*/  MUFU.EX2 R9, R153 ;  /* 0x0000009900097308 */ /* 0x0003e20000000800 */
[----:B------:R-:W-:-:S01]  /*5df0*/  FFMA.FTZ R11, R157, UR40, -R169 ;  /* 0x000000289d0b7c23 */ /* 0x000fc200080108a9 */
[--C-:B------:R-:W-:Y:S01]  /*5e00*/  FFMA.FTZ R12, R160, UR40, -R169.reuse ;  /* 0x00000028a00c7c23 */ /* 0x100fe200080108a9 */
[----:B------:R-:W-:-:S01]  /*5e10*/  FFMA.FTZ R13, R161, UR40, -R169 ;  /* 0x00000028a10d7c23 */ /* 0x000fc200080108a9 */
[--C-:B------:R-:W-:Y:S01]  /*5e20*/  FFMA.FTZ R14, R164, UR40, -R169.reuse ;  /* 0x00000028a40e7c23 */ /* 0x100fe200080108a9 */
[----:B------:R-:W-:-:S01]  /*5e30*/  FFMA.FTZ R15, R165, UR40, -R169 ;  /* 0x00000028a50f7c23 */ /* 0x000fc200080108a9 */
[--C-:B------:R-:W-:Y:S01]  /*5e40*/  FFMA.FTZ R120, R120, UR40, -R169.reuse ;  /* 0x0000002878787c23 */ /* 0x100fe200080108a9 */
[----:B------:R-:W-:-:S01]  /*5e50*/  FFMA.FTZ R121, R121, UR40, -R169 ;  /* 0x0000002879797c23 */ /* 0x000fc200080108a9 */
[----:B------:R-:W-:Y:S01]  /*5e60*/  MUFU.EX2 R6, R6 ;  /* 0x0000000600067308 */ /* 0x000fe20000000800 */
[----:B-1----:R-:W-:-:S02]  /*5e70*/  IMAD.U32 R153, RZ, RZ, UR40 ;  /* 0x00000028ff997e24 */ /* 0x002fc4000f8e00ff */
[--C-:B------:R-:W-:Y:S01]  /*5e80*/  FFMA.FTZ R124, R124, UR40, -R169.reuse ;  /* 0x000000287c7c7c23 */ /* 0x100fe200080108a9 */
[----:B------:R-:W-:-:S01]  /*5e90*/  FFMA.FTZ R125, R125, UR40, -R169 ;  /* 0x000000287d7d7c23 */ /* 0x000fc200080108a9 */
[----:B------:R-:W-:Y:S01]  /*5ea0*/  FFMA.FTZ R128, R128, UR40, -R169 ;  /* 0x0000002880807c23 */ /* 0x000fe200080108a9 */
[----:B------:R-:W-:-:S01]  /*5eb0*/  FFMA.FTZ R101, R0, R153, -8 ;  /* 0xc100000000657423 */ /* 0x000fc20000010099 */
[--C-:B------:R-:W-:Y:S01]  /*5ec0*/  FFMA.FTZ R129, R129, UR40, -R169.reuse ;  /* 0x0000002881817c23 */ /* 0x100fe200080108a9 */
[----:B------:R-:W-:-:S01]  /*5ed0*/  FFMA.FTZ R132, R132, UR40, -R169 ;  /* 0x0000002884847c23 */ /* 0x000fc200080108a9 */
[----:B------:R-:W1:Y:S01]  /*5ee0*/  MUFU.EX2 R8, R8 ;  /* 0x0000000800087308 */ /* 0x000e620000000800 */
[----:B------:R-:W-:-:S01]  /*5ef0*/  FFMA.FTZ R153, R154, UR40, -R101 ;  /* 0x000000289a997c23 */ /* 0x000fc20008010865 */
        /* <DEDUP_REMOVED lines=15> */
[----:B-1----:R-:W-:-:S01]  /*5ff0*/  FFMA.FTZ R4, R7, R4, R8 ;  /* 0x0000000407047223 */ /* 0x002fc20000010008 */
[--C-:B------:R-:W-:Y:S01]  /*6000*/  FFMA.FTZ R150, R150, UR40, -R101.reuse ;  /* 0x0000002896967c23 */ /* 0x100fe20008010865 */
[----:B------:R-:W-:-:S01]  /*6010*/  FFMA.FTZ R151, R151, UR40, -R101 ;  /* 0x0000002897977c23 */ /* 0x000fc20008010865 */
[----:B------:R-:W-:Y:S01]  /*6020*/  FFMA.FTZ R122, R122, UR40, -R101 ;  /* 0x000000287a7a7c23 */ /* 0x000fe20008010865 */
[----:B------:R-:W-:-:S01]  /*6030*/  FADD.FTZ R161, R9, R4 ;  /* 0x0000000409a17221 */ /* 0x000fc20000010000 */
[--C-:B------:R-:W-:Y:S01]  /*6040*/  FFMA.FTZ R123, R123, UR40, -R101.reuse ;  /* 0x000000287b7b7c23 */ /* 0x100fe20008010865 */
[----:B------:R-:W-:-:S01]  /*6050*/  FFMA.FTZ R126, R126, UR40, -R101 ;  /* 0x000000287e7e7c23 */ /* 0x000fc20008010865 */
[----:B------:R-:W1:Y:S01]  /*6060*/  MUFU.EX2 R10, R10 ;  /* 0x0000000a000a7308 */ /* 0x000e620000000800 */
[----:B--2---:R-:W-:-:S01]  /*6070*/  FFMA.FTZ R5, R6, R5, R153 ;  /* 0x0000000506057223 */ /* 0x004fc20000010099 */
[--C-:B------:R-:W-:Y:S01]  /*6080*/  FFMA.FTZ R127, R127, UR40, -R101.reuse ;  /* 0x000000287f7f7c23 */ /* 0x100fe20008010865 */
[----:B------:R-:W-:-:S01]  /*6090*/  FFMA.FTZ R130, R130, UR40, -R101 ;  /* 0x0000002882827c23 */ /* 0x000fc20008010865 */
[--C-:B------:R-:W-:Y:S01]  /*60a0*/  FFMA.FTZ R131, R131, UR40, -R101.reuse ;  /* 0x0000002883837c23 */ /* 0x100fe20008010865 */
[----:B------:R-:W-:-:S01]  /*60b0*/  FFMA.FTZ R134, R134, UR40, -R101 ;  /* 0x0000002886867c23 */ /* 0x000fc20008010865 */
[----:B------:R-:W-:Y:S01]  /*60c0*/  FFMA.FTZ R133, R133, UR40, -R169 ;  /* 0x0000002885857c23 */ /* 0x000fe200080108a9 */
[----:B------:R-:W-:-:S01]  /*60d0*/  FFMA.FTZ R135, R135, UR40, -R101 ;  /* 0x0000002887877c23 */ /* 0x000fc20008010865 */
[----:B------:R-:W2:Y:S01]  /*60e0*/  MUFU.EX2 R152, R152 ;  /* 0x0000009800987308 */ /* 0x000ea20000000800 */
[----:B---3--:R-:W-:-:S01]  /*60f0*/  FADD.FTZ R5, R148, R5 ;  /* 0x0000000594057221 */ /* 0x008fc20000010000 */
[----:B------:R-:W-:Y:S01]  /*6100*/  FFMA.FTZ R104, R104, UR40, -R169 ;  /* 0x0000002868687c23 */ /* 0x000fe200080108a9 */
[----:B------:R-:W-:-:S01]  /*6110*/  FFMA.FTZ R106, R106, UR40, -R101 ;  /* 0x000000286a6a7c23 */ /* 0x000fc20008010865 */
[----:B------:R-:W-:Y:S01]  /*6120*/  FFMA.FTZ R105, R105, UR40, -R169 ;  /* 0x0000002869697c23 */ /* 0x000fe200080108a9 */
[----:B------:R-:W-:-:S01]  /*6130*/  FFMA.FTZ R107, R107, UR40, -R101 ;  /* 0x000000286b6b7c23 */ /* 0x000fc20008010865 */
[----:B------:R-:W-:Y:S01]  /*6140*/  FFMA.FTZ R108, R108, UR40, -R169 ;  /* 0x000000286c6c7c23 */ /* 0x000fe200080108a9 */
[----:B------:R-:W-:-:S01]  /*6150*/  FFMA.FTZ R110, R110, UR40, -R101 ;  /* 0x000000286e6e7c23 */ /* 0x000fc20008010865 */
[----:B------:R-:W3:Y:S01]  /*6160*/  MUFU.EX2 R11, R11 ;  /* 0x0000000b000b7308 */ /* 0x000ee20000000800 */
[----:B-1----:R-:W-:-:S01]  /*6170*/  FADD.FTZ R4, R10, R161 ;  /* 0x000000a10a047221 */ /* 0x002fc20000010000 */
[----:B------:R-:W-:Y:S01]  /*6180*/  FFMA.FTZ R109, R109, UR40, -R169 ;  /* 0x000000286d6d7c23 */ /* 0x000fe200080108a9 */
[----:B------:R-:W-:-:S01]  /*6190*/  FFMA.FTZ R111, R111, UR40, -R101 ;  /* 0x000000286f6f7c23 */ /* 0x000fc20008010865 */
[----:B------:R-:W-:Y:S01]  /*61a0*/  FFMA.FTZ R112, R112, UR40, -R169 ;  /* 0x0000002870707c23 */ /* 0x000fe200080108a9 */
[----:B------:R-:W-:-:S01]  /*61b0*/  FFMA.FTZ R114, R114, UR40, -R101 ;  /* 0x0000002872727c23 */ /* 0x000fc20008010865 */
[----:B------:R-:W-:Y:S01]  /*61c0*/  FFMA.FTZ R113, R113, UR40, -R169 ;  /* 0x0000002871717c23 */ /* 0x000fe200080108a9 */
[----:B------:R-:W-:-:S01]  /*61d0*/  FFMA.FTZ R115, R115, UR40, -R101 ;  /* 0x0000002873737c23 */ /* 0x000fc20008010865 */
[----:B------:R-:W1:Y:S01]  /*61e0*/  MUFU.EX2 R155, R155 ;  /* 0x0000009b009b7308 */ /* 0x000e620000000800 */
[----:B--2---:R-:W-:-:S01]  /*61f0*/  FADD.FTZ R158, R152, R5 ;  /* 0x00000005989e7221 */ /* 0x004fc20000010000 */
[----:B------:R-:W-:Y:S01]  /*6200*/  FFMA.FTZ R116, R116, UR40, -R169 ;  /* 0x0000002874747c23 */ /* 0x000fe200080108a9 */
[----:B------:R-:W-:-:S01]  /*6210*/  FFMA.FTZ R118, R118, UR40, -R101 ;  /* 0x0000002876767c23 */ /* 0x000fc20008010865 */
[----:B------:R-:W-:Y:S01]  /*6220*/  FFMA.FTZ R117, R117, UR40, -R169 ;  /* 0x0000002875757c23 */ /* 0x000fe200080108a9 */
[----:B------:R-:W-:-:S01]  /*6230*/  FFMA.FTZ R119, R119, UR40, -R101 ;  /* 0x0000002877777c23 */ /* 0x000fc20008010865 */
[----:B------:R-:W-:Y:S01]  /*6240*/  FFMA.FTZ R88, R88, UR40, -R169 ;  /* 0x0000002858587c23 */ /* 0x000fe200080108a9 */
[----:B------:R-:W-:-:S01]  /*6250*/  FFMA.FTZ R90, R90, UR40, -R101 ;  /* 0x000000285a5a7c23 */ /* 0x000fc20008010865 */
[----:B------:R-:W-:-:S02]  /*6260*/  WARPGROUP.DEPBAR.LE gsb0, 0x0 ;  /* 0x00008000000079c5 */ /* 0x000fc40000010000 */
[----:B------:R-:W-:Y:S01]  /*6270*/  WARPGROUP.ARRIVE ;  /* 0x00000000000079c5 */ /* 0x000fe20000000000 */
[----:B------:R-:W2:Y:S01]  /*6280*/  MUFU.EX2 R12, R12 ;  /* 0x0000000c000c7308 */ /* 0x000ea20000000800 */
[----:B---3--:R-:W-:-:S01]  /*6290*/  FADD.FTZ R5, R11, R4 ;  /* 0x000000040b057221 */ /* 0x008fc20000010000 */
[----:B------:R-:W-:Y:S01]  /*62a0*/  FFMA.FTZ R94, R94, UR40, -R101 ;  /* 0x000000285e5e7c23 */ /* 0x000fe20008010865 */
[----:B------:R-:W-:-:S01]  /*62b0*/  FFMA.FTZ R89, R89, UR40, -R169 ;  /* 0x0000002859597c23 */ /* 0x000fc200080108a9 */
[----:B------:R-:W-:Y:S01]  /*62c0*/  FFMA.FTZ R91, R91, UR40, -R101 ;  /* 0x000000285b5b7c23 */ /* 0x000fe20008010865 */
[----:B------:R-:W-:Y:S01]  /*62d0*/  QGMMA.64x128x32.F32.E4M3.E4M3 R24, R180, gdesc[UR4], R24, gsb0 ;  /* 0x01e00004b4187df3 */ /* 0x000fe20008000818 */
[----:B------:R-:W-:Y:S01]  /*62e0*/  UIADD3 UR6, UR10, 0x300, URZ ;  /* 0x000003000a067890 */ /* 0x000fe2000fffe03f */
[----:B-1----:R-:W-:Y:S01]  /*62f0*/  FADD.FTZ R161, R155, R158 ;  /* 0x0000009e9ba17221 */ /* 0x002fe20000010000 */
[----:B------:R-:W-:Y:S01]  /*6300*/  UMOV UR7, 0xc0000010 ;  /* 0xc000001000077882 */ /* 0x000fe20000000000 */
[----:B------:R-:W1:Y:S01]  /*6310*/  MUFU.EX2 R154, R154 ;  /* 0x0000009a009a7308 */ /* 0x000e620000000800 */
[----:B------:R-:W-:-:S01]  /*6320*/  FFMA.FTZ R92, R92, UR40, -R169 ;  /* 0x000000285c5c7c23 */ /* 0x000fc200080108a9 */
[----:B------:R-:W-:Y:S01]  /*6330*/  FFMA.FTZ R93, R93, UR40, -R169 ;  /* 0x000000285d5d7c23 */ /* 0x000fe200080108a9 */
[----:B------:R-:W-:-:S01]  /*6340*/  FFMA.FTZ R95, R95, UR40, -R101 ;  /* 0x000000285f5f7c23 */ /* 0x000fc20008010865 */
[----:B------:R-:W-:Y:S01]  /*6350*/  FFMA.FTZ R96, R96, UR40, -R169 ;  /* 0x0000002860607c23 */ /* 0x000fe200080108a9 */
[----:B------:R-:W-:-:S01]  /*6360*/  FFMA.FTZ R98, R98, UR40, -R101 ;  /* 0x0000002862627c23 */ /* 0x000fc20008010865 */
[----:B------:R-:W-:Y:S01]  /*6370*/  FFMA.FTZ R97, R97, UR40, -R169 ;  /* 0x0000002861617c23 */ /* 0x000fe200080108a9 */
[----:B------:R-:W-:-:S01]  /*6380*/  FFMA.FTZ R99, R99, UR40, -R101 ;  /* 0x0000002863637c23 */ /* 0x000fc20008010865 */
[----:B------:R-:W3:Y:S01]  /*6390*/  MUFU.EX2 R13, R13 ;  /* 0x0000000d000d7308 */ /* 0x000ee20000000800 */
[----:B--2---:R-:W-:-:S01]  /*63a0*/  FADD.FTZ R4, R12, R5 ;  /* 0x000000050c047221 */ /* 0x004fc20000010000 */
[----:B------:R-:W-:Y:S01]  /*63b0*/  FFMA.FTZ R100, R100, UR40, -R169 ;  /* 0x0000002864647c23 */ /* 0x000fe200080108a9 */
[----:B------:R-:W-:-:S01]  /*63c0*/  FFMA.FTZ R102, R102, UR40, -R101 ;  /* 0x0000002866667c23 */ /* 0x000fc20008010865 */
[----:B------:R-:W-:-:S04]  /*63d0*/  FFMA.FTZ R101, R103, UR40, -R101 ;  /* 0x0000002867657c23 */ /* 0x000fc80008010865 */
[----:B------:R-:W2:Y:S01]  /*63e0*/  MUFU.EX2 R157, R157 ;  /* 0x0000009d009d7308 */ /* 0x000ea20000000800 */
[----:B-1----:R-:W-:-:S07]  /*63f0*/  FADD.FTZ R158, R154, R161 ;  /* 0x000000a19a9e7221 */ /* 0x002fce0000010000 */
[----:B------:R-:W1:Y:S01]  /*6400*/  MUFU.EX2 R14, R14 ;  /* 0x0000000e000e7308 */ /* 0x000e620000000800 */
[----:B---3--:R-:W-:-:S07]  /*6410*/  FADD.FTZ R5, R13, R4 ;  /* 0x000000040d057221 */ /* 0x008fce0000010000 */
[----:B------:R-:W3:Y:S01]  /*6420*/  MUFU.EX2 R156, R156 ;  /* 0x0000009c009c7308 */ /* 0x000ee20000000800 */
[----:B--2---:R-:W-:-:S07]  /*6430*/  FADD.FTZ R161, R157, R158 ;  /* 0x0000009e9da17221 */ /* 0x004fce0000010000 */
        /* <DEDUP_REMOVED lines=25> */
[----:B-1----:R-:W-:-:S01]  /*65d0*/  FADD.FTZ R4, R140, R5 ;  /* 0x000000058c047221 */ /* 0x002fc20000010000 */
[----:B------:R-:W-:Y:S02]  /*65e0*/  WARPGROUP.DEPBAR.LE gsb0, 0x0 ;  /* 0x00008000000079c5 */ /* 0x000fe40000010000 */
[----:B------:R-:W-:-:S04]  /*65f0*/  WARPGROUP.ARRIVE ;  /* 0x00000000000079c5 */ /* 0x000fc80000000000 */
[----:B------:R-:W1:Y:S01]  /*6600*/  MUFU.EX2 R147, R147 ;  /* 0x0000009300937308 */ /* 0x000e620000000800 */
[----:B---3--:R-:W-:-:S01]  /*6610*/  FADD.FTZ R158, R146, R161 ;  /* 0x000000a1929e7221 */ /* 0x008fc20000010000 */
[----:B------:R-:W-:Y:S01]  /*6620*/  QGMMA.64x128x32.F32.E4M3.E4M3 R24, R184, gdesc[UR4], R24, gsb0 ;  /* 0x01e00004b8187df3 */ /* 0x000fe20008000818 */
[----:B------:R-:W-:Y:S01]  /*6630*/  UIADD3 UR6, UR10, 0x400, URZ ;  /* 0x000004000a067890 */ /* 0x000fe2000fffe03f */
[----:B------:R-:W-:-:S04]  /*6640*/  UMOV UR7, 0xc0000010 ;  /* 0xc000001000077882 */ /* 0x000fc80000000000 */
        /* <DEDUP_REMOVED lines=39> */
[----:B--2---:R-:W-:-:S05]  /*68c0*/  FADD.FTZ R4, R132, R5 ;  /* 0x0000000584047221 */ /* 0x004fca0000010000 */
[----:B------:R-:W2:Y:S08]  /*68d0*/  MUFU.EX2 R133, R133 ;  /* 0x0000008500857308 */ /* 0x000eb00000000800 */
        /* <DEDUP_REMOVED lines=18> */
[----:B------:R-:W-:Y:S01]  /*6a00*/  MUFU.EX2 R112, R112 ;  /* 0x0000007000707308 */ /* 0x000fe20000000800 */
[----:B-1----:R-:W-:-:S01]  /*6a10*/  FADD.FTZ R5, R109, R4 ;  /* 0x000000046d057221 */ /* 0x002fc20000010000 */
[----:B------:R-:W-:-:S06]  /*6a20*/  IADD3 R4, -R18, 0xb, RZ ;  /* 0x0000000b12047810 */ /* 0x000fcc0007ffe1ff */
[----:B------:R-:W1:Y:S01]  /*6a30*/  MUFU.EX2 R114, R114 ;  /* 0x0000007200727308 */ /* 0x000e620000000800 */
[----:B--2---:R-:W-:-:S07]  /*6a40*/  FADD.FTZ R161, R111, R158 ;  /* 0x0000009e6fa17221 */ /* 0x004fce0000010000 */
[----:B------:R-:W-:Y:S08]  /*6a50*/  MUFU.EX2 R113, R113 ;  /* 0x0000007100717308 */ /* 0x000ff00000000800 */
[----:B------:R-:W2:Y:S01]  /*6a60*/  MUFU.EX2 R115, R115 ;  /* 0x0000007300737308 */ /* 0x000ea20000000800 */
[----:B-1----:R-:W-:-:S07]  /*6a70*/  FADD.FTZ R158, R114, R161 ;  /* 0x000000a1729e7221 */ /* 0x002fce0000010000 */
[----:B------:R-:W-:Y:S08]  /*6a80*/  MUFU.EX2 R116, R116 ;  /* 0x0000007400747308 */ /* 0x000ff00000000800 */
[----:B------:R-:W1:Y:S01]  /*6a90*/  MUFU.EX2 R118, R118 ;  /* 0x0000007600767308 */ /* 0x000e620000000800 */
[----:B--2---:R-:W-:-:S07]  /*6aa0*/  FADD.FTZ R161, R115, R158 ;  /* 0x0000009e73a17221 */ /* 0x004fce0000010000 */
[----:B------:R-:W2:Y:S08]  /*6ab0*/  MUFU.EX2 R117, R117 ;  /* 0x0000007500757308 */ /* 0x000eb00000000800 */
[----:B------:R-:W-:Y:S01]  /*6ac0*/  MUFU.EX2 R119, R119 ;  /* 0x0000007700777308 */ /* 0x000fe20000000800 */
[----:B-1----:R-:W-:-:S01]  /*6ad0*/  FADD.FTZ R158, R118, R161 ;  /* 0x000000a1769e7221 */ /* 0x002fc20000010000 */
[----:B------:R-:W-:Y:S01]  /*6ae0*/  IMAD.U32 R161, RZ, RZ, UR52 ;  /* 0x00000034ffa17e24 */ /* 0x000fe2000f8e00ff */
[----:B------:R-:W-:-:S05]  /*6af0*/  WARPGROUP.DEPBAR.LE gsb0, 0x0 ;  /* 0x00008000000079c5 */ /* 0x000fca0000010000 */
[----:B------:R-:W1:Y:S08]  /*6b00*/  MUFU.EX2 R88, R88 ;  /* 0x0000005800587308 */ /* 0x000e700000000800 */
[----:B------:R-:W-:Y:S08]  /*6b10*/  MUFU.EX2 R90, R90 ;  /* 0x0000005a005a7308 */ /* 0x000ff00000000800 */
[----:B------:R3:W-:Y:S08]  /*6b20*/  MUFU.EX2 R163, R94 ;  /* 0x0000005e00a37308 */ /* 0x0007f00000000800 */
[----:B------:R-:W4:Y:S01]  /*6b30*/  MUFU.EX2 R89, R89 ;  /* 0x0000005900597308 */ /* 0x000f220000000800 */
[----:B---3--:R-:W-:-:S04]  /*6b40*/  FADD.FTZ R94, R112, R5 ;  /* 0x00000005705e7221 */ /* 0x008fc80000010000 */
[----:B------:R-:W-:-:S03]  /*6b50*/  FADD.FTZ R5, R113, R94 ;  /* 0x0000005e71057221 */ /* 0x000fc60000010000 */
[----:B------:R-:W-:Y:S01]  /*6b60*/  MUFU.EX2 R91, R91 ;  /* 0x0000005b005b7308 */ /* 0x000fe20000000800 */
[----:B------:R-:W-:-:S04]  /*6b70*/  FADD.FTZ R94, R116, R5 ;  /* 0x00000005745e7221 */ /* 0x000fc80000010000 */
[----:B--2---:R-:W-:-:S03]  /*6b80*/  FADD.FTZ R5, R117, R94 ;  /* 0x0000005e75057221 */ /* 0x004fc60000010000 */
[----:B------:R-:W2:Y:S01]  /*6b90*/  MUFU.EX2 R92, R92 ;  /* 0x0000005c005c7308 */ /* 0x000ea20000000800 */
[----:B-1----:R-:W-:-:S04]  /*6ba0*/  FADD.FTZ R94, R88, R5 ;  /* 0x00000005585e7221 */ /* 0x002fc80000010000 */
[----:B----4-:R-:W-:-:S03]  /*6bb0*/  FADD.FTZ R5, R89, R94 ;  /* 0x0000005e59057221 */ /* 0x010fc60000010000 */
[----:B------:R-:W1:Y:S08]  /*6bc0*/  MUFU.EX2 R93, R93 ;  /* 0x0000005d005d7308 */ /* 0x000e700000000800 */
[----:B------:R3:W-:Y:S01]  /*6bd0*/  MUFU.EX2 R160, R95 ;  /* 0x0000005f00a07308 */ /* 0x0007e20000000800 */
[----:B--2---:R-:W-:-:S07]  /*6be0*/  FADD.FTZ R94, R92, R5 ;  /* 0x000000055c5e7221 */ /* 0x004fce0000010000 */
[----:B------:R-:W2:Y:S01]  /*6bf0*/  MUFU.EX2 R96, R96 ;  /* 0x0000006000607308 */ /* 0x000ea20000000800 */
[----:B---3--:R-:W-:-:S01]  /*6c00*/  FADD.FTZ R95, R119, R158 ;  /* 0x0000009e775f7221 */ /* 0x008fc20000010000 */
[----:B------:R-:W-:Y:S01]  /*6c10*/  @!P1 LEA R158, R161, UR38, 0x3 ;  /* 0x00000026a19e9c11 */ /* 0x000fe2000f8e18ff */
[----:B------:R3:W-:Y:S06]  /*6c20*/  BAR.ARV R4, 0x100 ;  /* 0x000400040000751d */ /* 0x0007ec0000002000 */
[----:B------:R4:W5:Y:S01]  /*6c30*/  MUFU.EX2 R191, R98 ;  /* 0x0000006200bf7308 */ /* 0x0009620000000800 */
[----:B-1----:R-:W-:-:S01]  /*6c40*/  FADD.FTZ R5, R93, R94 ;  /* 0x0000005e5d057221 */ /* 0x002fc20000010000 */
[----:B---3--:R-:W-:-:S05]  /*6c50*/  @!P1 VIADD R4, R158, 0x29840 ;  /* 0x000298409e049836 */ /* 0x008fca0000000000 */
[----:B------:R-:W-:Y:S01]  /*6c60*/  @!P1 PRMT R4, RZ, 0x654, R4 ;  /* 0x00000654ff049816 */ /* 0x000fe20000000004 */
[----:B------:R-:W1:Y:S01]  /*6c70*/  MUFU.EX2 R97, R97 ;  /* 0x0000006100617308 */ /* 0x000e620000000800 */
[----:B----4-:R-:W-:-:S02]  /*6c80*/  FADD.FTZ R98, R90, R95 ;  /* 0x0000005f5a627221 */ /* 0x010fc40000010000 */
[----:B------:R2:W-:Y:S02]  /*6c90*/  @!P1 SYNCS.ARRIVE.TRANS64.RED.A1T0 RZ, [R4+URZ], RZ ;  /* 0x000000ff04ff99a7 */ /* 0x0005e4000810043f */
[----:B------:R-:W-:-:S03]  /*6ca0*/  FADD.FTZ R98, R91, R98 ;  /* 0x000000625b627221 */ /* 0x000fc60000010000 */
[----:B------:R-:W3:Y:S01]  /*6cb0*/  MUFU.EX2 R162, R99 ;  /* 0x0000006300a27308 */ /* 0x000ee20000000800 */
[----:B------:R-:W-:-:S01]  /*6cc0*/  FADD.FTZ R98, R163, R98 ;  /* 0x00000062a3627221 */ /* 0x000fc20000010000 */
[----:B--2---:R-:W-:-:S03]  /*6cd0*/  FADD.FTZ R4, R96, R5 ;  /* 0x0000000560047221 */ /* 0x004fc60000010000 */
[----:B------:R-:W-:-:S03]  /*6ce0*/  FADD.FTZ R98, R160, R98 ;  /* 0x00000062a0627221 */ /* 0x000fc60000010000 */
[----:B------:R-:W2:Y:S01]  /*6cf0*/  MUFU.EX2 R100, R100 ;  /* 0x0000006400647308 */ /* 0x000ea20000000800 */
[----:B-----5:R-:W-:-:S01]  /*6d00*/  FADD.FTZ R98, R191, R98 ;  /* 0x00000062bf627221 */ /* 0x020fc20000010000 */
[----:B-1----:R-:W-:-:S06]  /*6d10*/  FADD.FTZ R5, R97, R4 ;  /* 0x0000000461057221 */ /* 0x002fcc0000010000 */
[----:B------:R-:W1:Y:S01]  /*6d20*/  MUFU.EX2 R95, R102 ;  /* 0x00000066005f7308 */ /* 0x000e620000000800 */
[----:B---3--:R-:W-:-:S07]  /*6d30*/  FADD.FTZ R98, R162, R98 ;  /* 0x00000062a2627221 */ /* 0x008fce0000010000 */
[----:B------:R-:W3:Y:S01]  /*6d40*/  MUFU.EX2 R149, R149 ;  /* 0x0000009500957308 */ /* 0x000ee20000000800 */
[----:B--2---:R-:W-:-:S07]  /*6d50*/  FADD.FTZ R4, R100, R5 ;  /* 0x0000000564047221 */ /* 0x004fce0000010000 */
[----:B------:R-:W2:Y:S01]  /*6d60*/  MUFU.EX2 R101, R101 ;  /* 0x0000006500657308 */ /* 0x000ea20000000800 */
[----:B-1----:R-:W-:-:S01]  /*6d70*/  FADD.FTZ R98, R95, R98 ;  /* 0x000000625f627221 */ /* 0x002fc20000010000 */
[----:B---3--:R-:W-:-:S03]  /*6d80*/  FADD.FTZ R4, R149, R4 ;  /* 0x0000000495047221 */ /* 0x008fc60000010000 */
[----:B--2---:R-:W-:Y:S01]  /*6d90*/  FADD.FTZ R5, R101, R98 ;  /* 0x0000006265057221 */ /* 0x004fe20000010000 */
[----:B------:R-:W-:Y:S06]  /*6da0*/  @!P0 BRA `(.L_x_24) ;  /* 0x0000000000048947 */ /* 0x000fec0003800000 */
[----:B------:R-:W-:Y:S01]  /*6db0*/  BPT.TRAP 0x1 ;  /* 0x000000040000795c */ /* 0x000fe20000300000 */
.L_x_24:
[----:B------:R-:W-:Y:S01]  /*6dc0*/  ULEA UR6, UR56, UR38, 0x3 ;  /* 0x0000002638067291 */ /* 0x000fe2000f8e183f */
[----:B------:R-:W-:Y:S01]  /*6dd0*/  ISETP.LT.AND P1, PT, RZ, UR53, PT ;  /* 0x00000035ff007c0c */ /* 0x000fe2000bf21270 */
[----:B------:R-:W-:Y:S01]  /*6de0*/  UIADD3 UR7, UR53, -0x1, URZ ;  /* 0xffffffff35077890 */ /* 0x000fe2000fffe03f */
[----:B------:R-:W-:Y:S01]  /*6df0*/  F2FP.SATFINITE.E4M3.F32.PACK_AB_MERGE_C R10, R11, R10, RZ ;  /* 0x0000000a0b0a723e */ /* 0x000fe200048070ff */
[----:B------:R-:W-:Y:S01]  /*6e00*/  UIADD3 UR6, UR6, 0x29860, URZ ;  /* 0x0002986006067890 */ /* 0x000fe2000fffe03f */
[----:B------:R-:W-:Y:S01]  /*6e10*/  F2FP.SATFINITE.E4M3.F32.PACK_AB_MERGE_C R14, R15, R14, RZ ;  /* 0x0000000e0f0e723e */ /* 0x000fe200048070ff */
[----:B------:R-:W-:Y:S01]  /*6e20*/  UMOV UR57, UR36 ;  /* 0x0000002400397c82 */ /* 0x000fe20008000000 */
[----:B------:R-:W-:Y:S01]  /*6e30*/  F2FP.SATFINITE.E4M3.F32.PACK_AB_MERGE_C R152, R155, R152, RZ ;  /* 0x000000989b98723e */ /* 0x000fe200048070ff */
[----:B------:R-:W-:Y:S01]  /*6e40*/  UPRMT UR6, UR37, 0x654, UR6 ;  /* 0x0000065425067896 */ /* 0x000fe20008000006 */
[----:B------:R-:W-:Y:S01]  /*6e50*/  F2FP.SATFINITE.E4M3.F32.PACK_AB_MERGE_C R156, R159, R156, RZ ;  /* 0x0000009c9f9c723e */ /* 0x000fe200048070ff */
[----:B------:R-:W-:Y:S01]  /*6e60*/  UMOV UR53, UR7 ;  /* 0x0000000700357c82 */ /* 0x000fe20008000000 */
[----:B------:R-:W-:Y:S01]  /*6e70*/  F2FP.SATFINITE.E4M3.F32.PACK_AB_MERGE_C R136, R137, R136, RZ ;  /* 0x000000888988723e */ /* 0x000fe200048070ff */
[----:B------:R-:W-:Y:S01]  /*6e80*/  UMOV UR56, UR52 ;  /* 0x0000003400387c82 */ /* 0x000fe20008000000 */
[----:B------:R-:W-:Y:S01]  /*6e90*/  F2FP.SATFINITE.E4M3.F32.PACK_AB_MERGE_C R142, R143, R142, RZ ;  /* 0x0000008e8f8e723e */ /* 0x000fe200048070ff */
[-C--:B------:R-:W-:Y:S01]  /*6ea0*/  FMUL.FTZ R24, R24, R7.reuse ;  /* 0x0000000718187220 */ /* 0x080fe20000410000 */
[----:B------:R-:W-:Y:S01]  /*6eb0*/  F2FP.SATFINITE.E4M3.F32.PACK_AB_MERGE_C R144, R145, R144, RZ ;  /* 0x000000909190723e */ /* 0x000fe200048070ff */
[-C--:B------:R-:W-:Y:S01]  /*6ec0*/  FMUL.FTZ R25, R25, R7.reuse ;  /* 0x0000000719197220 */ /* 0x080fe20000410000 */
[----:B------:R-:W-:Y:S01]  /*6ed0*/  F2FP.SATFINITE.E4M3.F32.PACK_AB_MERGE_C R150, R151, R150, RZ ;  /* 0x000000969796723e */ /* 0x000fe200048070ff */
[----:B------:R-:W-:Y:S01]  /*6ee0*/  SYNCS.ARRIVE.TRANS64.RED.A1T0 RZ, [UR6], RZ ;  /* 0x000000ffffff79a7 */ /* 0x000fe20008100406 */
[----:B------:R-:W-:Y:S01]  /*6ef0*/  F2FP.SATFINITE.E4M3.F32.PACK_AB_MERGE_C R124, R125, R124, RZ ;  /* 0x0000007c7d7c723e */ /* 0x000fe200048070ff */
[-C--:B------:R-:W-:Y:S01]  /*6f00*/  FMUL.FTZ R28, R28, R7.reuse ;  /* 0x000000071c1c7220 */ /* 0x080fe20000410000 */
        /* <DEDUP_REMOVED lines=15> */
[----:B------:R-:W-:Y:S01]  /*7000*/  FMUL.FTZ R44, R44, R7 ;  /* 0x000000072c2c7220 */ /* 0x000fe20000410000 */
[----:B------:R-:W-:Y:S01]  /*7010*/  F2FP.SATFINITE.E4M3.F32.PACK_AB_MERGE_C R11, R160, R163, RZ ;  /* 0x000000a3a00b723e */ /* 0x000fe200048070ff */
[-C--:B------:R-:W-:Y:S01]  /*7020*/  FMUL.FTZ R45, R45, R7.reuse ;  /* 0x000000072d2d7220 */ /* 0x080fe20000410000 */
[----:B------:R-:W-:Y:S01]  /*7030*/  F2FP.SATFINITE.E4M3.F32.PACK_AB_MERGE_C R100, R149, R100, RZ ;  /* 0x000000649564723e */ /* 0x000fe200048070ff */
[----:B------:R-:W-:Y:S01]  /*7040*/  FMUL.FTZ R48, R48, R7 ;  /* 0x0000000730307220 */ /* 0x000fe20000410000 */
[----:B------:R-:W-:Y:S01]  /*7050*/  F2FP.SATFINITE.E4M3.F32.PACK_AB_MERGE_C R15, R101, R95, RZ ;  /* 0x0000005f650f723e */ /* 0x000fe200048070ff */
[-C--:B------:R-:W-:Y:S01]  /*7060*/  FMUL.FTZ R49, R49, R7.reuse ;  /* 0x0000000731317220 */ /* 0x080fe20000410000 */
        /* <DEDUP_REMOVED lines=17> */
[----:B------:R-:W-:Y:S01]  /*7180*/  FMUL.FTZ R85, R85, R7 ;  /* 0x0000000755557220 */ /* 0x000fe20000410000 */
        /* <DEDUP_REMOVED lines=32> */
[----:B------:R-:W-:Y:S01]  /*7390*/  F2FP.SATFINITE.E4M3.F32.PACK_AB_MERGE_C R172, R9, R8, R10 ;  /* 0x0000000809ac723e */ /* 0x000fe2000480700a */
[----:B------:R-:W-:Y:S01]  /*73a0*/  IMAD.MOV.U32 R7, RZ, RZ, R0 ;  /* 0x000000ffff077224 */ /* 0x000fe200078e0000 */
[----:B------:R-:W-:Y:S01]  /*73b0*/  F2FP.SATFINITE.E4M3.F32.PACK_AB_MERGE_C R173, R148, R153, R152 ;  /* 0x0000009994ad723e */ /* 0x000fe20004807098 */
[----:B------:R-:W-:Y:S01]  /*73c0*/  IMAD.MOV.U32 R6, RZ, RZ, R3 ;  /* 0x000000ffff067224 */ /* 0x000fe200078e0003 */
[----:B------:R-:W-:-:S02]  /*73d0*/  F2FP.SATFINITE.E4M3.F32.PACK_AB_MERGE_C R174, R13, R12, R14 ;  /* 0x0000000c0dae723e */ /* 0x000fc4000480700e */
[----:B------:R-:W-:Y:S02]  /*73e0*/  F2FP.SATFINITE.E4M3.F32.PACK_AB_MERGE_C R175, R157, R154, R156 ;  /* 0x0000009a9daf723e */ /* 0x000fe4000480709c */
[----:B------:R-:W-:Y:S02]  /*73f0*/  F2FP.SATFINITE.E4M3.F32.PACK_AB_MERGE_C R176, R21, R20, R136 ;  /* 0x0000001415b0723e */ /* 0x000fe40004807088 */
[----:B------:R-:W-:Y:S02]  /*7400*/  F2FP.SATFINITE.E4M3.F32.PACK_AB_MERGE_C R177, R139, R138, R142 ;  /* 0x0000008a8bb1723e */ /* 0x000fe4000480708e */
[----:B------:R-:W-:Y:S02]  /*7410*/  F2FP.SATFINITE.E4M3.F32.PACK_AB_MERGE_C R178, R141, R140, R144 ;  /* 0x0000008c8db2723e */ /* 0x000fe40004807090 */
[----:B------:R-:W-:Y:S02]  /*7420*/  F2FP.SATFINITE.E4M3.F32.PACK_AB_MERGE_C R179, R147, R146, R150 ;  /* 0x0000009293b3723e */ /* 0x000fe40004807096 */
        /* <DEDUP_REMOVED lines=11> */
[----:B------:R-:W-:Y:S01]  /*74e0*/  F2FP.SATFINITE.E4M3.F32.PACK_AB_MERGE_C R191, R162, R191, R15 ;  /* 0x000000bfa2bf723e */ /* 0x000fe2000480700f */
[----:B------:R-:W-:Y:S06]  /*74f0*/  @P1 BRA `(.L_x_25) ;  /* 0xffffffd000e01947 */ /* 0x000fec000383ffff */
.L_x_15:
[----:B------:R-:W-:Y:S06]  /*7500*/  BAR.ARV 0x8, 0x120 ;  /* 0x0204800000007b1d */ /* 0x000fec0000002000 */
[----:B------:R-:W-:Y:S05]  /*7510*/  @!P0 BRA `(.L_x_26) ;  /* 0x0000000000048947 */ /* 0x000fea0003800000 */
[----:B------:R-:W-:Y:S01]  /*7520*/  BPT.TRAP 0x1 ;  /* 0x000000040000795c */ /* 0x000fe20000300000 */
.L_x_26:
[----:B------:R-:W-:Y:S01]  /*7530*/  ULEA UR8, UR52, UR38, 0x3 ;  /* 0x0000002634087291 */ /* 0x000fe2000f8e183f */
[----:B------:R-:W-:-:S05]  /*7540*/  IMAD.U32 R6, RZ, RZ, UR36 ;  /* 0x00000024ff067e24 */ /* 0x000fca000f8e00ff */
[----:B------:R-:W-:-:S04]  /*7550*/  SHF.L.U32 R6, R6, 0x1f, RZ ;  /* 0x0000001f06067819 */ /* 0x000fc800000006ff */
[----:B------:R1:W2:Y:S01]  /*7560*/  SYNCS.PHASECHK.TRANS64.TRYWAIT P1, [UR8+0x29850], R6 ;  /* 0x02985006ff0075a7 */ /* 0x0002a20008020148 */
[----:B------:R-:W-:Y:S05]  /*7570*/  @!P0 BRA `(.L_x_27) ;  /* 0x0000000000048947 */ /* 0x000fea0003800000 */
[----:B------:R-:W-:Y:S01]  /*7580*/  BPT.TRAP 0x1 ;  /* 0x000000040000795c */ /* 0x000fe20000300000 */
.L_x_27:
[----:B--2---:R-:W-:Y:S05]  /*7590*/  @P1 BRA `(.L_x_28) ;  /* 0x0000000000081947 */ /* 0x004fea0003800000 */
[----:B------:R-:W2:Y:S02]  /*75a0*/  SYNCS.PHASECHK.TRANS64.TRYWAIT P1, [UR8+0x29850], R6 ;  /* 0x02985006ff0075a7 */ /* 0x000ea40008020148 */
[----:B--2---:R-:W-:Y:S05]  /*75b0*/  @!P1 BRA `(.L_x_29) ;  /* 0x0000004800f09947 */ /* 0x004fea0003800000 */
.L_x_28:
[----:B------:R-:W-:Y:S01]  /*75c0*/  UIADD3 UR4, UR38, 0x400, URZ ;  /* 0x0000040026047890 */ /* 0x000fe2000fffe03f */
[----:B------:R-:W-:Y:S01]  /*75d0*/  WARPGROUP.ARRIVE ;  /* 0x00000000000079c5 */ /* 0x000fe20000000000 */
[----:B------:R-:W-:Y:S01]  /*75e0*/  UMOV UR7, 0xc0000010 ;  /* 0xc000001000077882 */ /* 0x000fe20000000000 */
[----:B------:R-:W-:Y:S01]  /*75f0*/  IMAD.MOV.U32 R8, RZ, RZ, 0x3f800000 ;  /* 0x3f800000ff087424 */ /* 0x000fe200078e00ff */
[----:B------:R-:W-:-:S04]  /*7600*/  USHF.R.U32.HI UR4, URZ, 0x4, UR4 ;  /* 0x000000043f047899 */ /* 0x000fc80008011604 */
[----:B------:R-:W-:-:S04]  /*7610*/  ULOP3.LUT UR4, UR4, 0x3fff, URZ, 0xc0, !UPT ;  /* 0x00003fff04047892 */ /* 0x000fc8000f8ec03f */
[----:B------:R-:W-:-:S04]  /*7620*/  ULOP3.LUT UR4, UR4, 0x10000, URZ, 0xfc, !UPT ;  /* 0x0001000004047892 */ /* 0x000fc8000f8efc3f */
[----:B------:R-:W-:-:S03]  /*7630*/  UIMAD UR9, UR52, 0x500, UR4 ;  /* 0x00000500340978a4 */ /* 0x000fc6000f8e0204 */
[----:B------:R-:W-:Y:S02]  /*7640*/  ULDC.64 UR4, c[0x0][0x9a0] ;  /* 0x0002680000047ab9 */ /* 0x000fe40000000a00 */
[----:B------:R-:W-:Y:S02]  /*7650*/  UISETP.NE.U32.AND UP0, UPT, UR4, URZ, UPT ;  /* 0x0000003f0400728c */ /* 0x000fe4000bf05070 */
[----:B------:R-:W-:Y:S02]  /*7660*/  UMOV UR6, UR9 ;  /* 0x0000000900067c82 */ /* 0x000fe40008000000 */
[----:B------:R-:W-:Y:S01]  /*7670*/  QGMMA.64x128x32.F32.E4M3.E4M3 R24, R172, gdesc[UR4], R24, gsb0 ;  /* 0x01e00004ac187df3 */ /* 0x000fe20008000818 */
[----:B------:R-:W-:Y:S01]  /*7680*/  UIADD3 UR6, UR9, 0x100, URZ ;  /* 0x0000010009067890 */ /* 0x000fe2000fffe03f */
[----:B------:R-:W-:Y:S01]  /*7690*/  UMOV UR7, 0xc0000010 ;  /* 0xc000001000077882 */ /* 0x000fe20000000000 */
[----:B------:R-:W-:-:S06]  /*76a0*/  UISETP.NE.AND.EX UP0, UPT, UR5, URZ, UPT, UP0 ;  /* 0x0000003f0500728c */ /* 0x000fcc000bf05300 */
[----:B------:R-:W-:-:S05]  /*76b0*/  PLOP3.LUT P1, PT, PT, PT, UP0, 0x80, 0x0 ;  /* 0x000000000000781c */ /* 0x000fca0003f2f008 */
[----:B------:R-:W-:Y:S01]  /*76c0*/  @UP0 USHF.R.S32.HI UR10, URZ, 0x1f, UR44 ;  /* 0x0000001f3f0a0899 */ /* 0x000fe2000801142c */
[----:B------:R-:W-:-:S03]  /*76d0*/  @UP0 ULDC.64 UR12, c[0x0][0x9c8] ;  /* 0x00027200000c0ab9 */ /* 0x000fc60000000a00 */
[----:B------:R-:W-:-:S04]  /*76e0*/  @UP0 UIMAD UR10, UR10, UR12, URZ ;  /* 0x0000000c0a0a02a4 */ /* 0x000fc8000f8e023f */
[----:B------:R-:W-:Y:S02]  /*76f0*/  @UP0 UIMAD UR11, UR44, UR13, UR10 ;  /* 0x0000000d2c0b02a4 */ /* 0x000fe4000f8e020a */
[----:B------:R-:W-:Y:S01]  /*7700*/  @UP0 USHF.R.S32.HI UR10, URZ, 0x1f, UR42 ;  /* 0x0000001f3f0a0899 */ /* 0x000fe2000801142a */
[----:B------:R-:W-:Y:S02]  /*7710*/  WARPGROUP.DEPBAR.LE gsb0, 0x0 ;  /* 0x00008000000079c5 */ /* 0x000fe40000010000 */
[----:B------:R-:W-:-:S06]  /*7720*/  WARPGROUP.ARRIVE ;  /* 0x00000000000079c5 */ /* 0x000fcc0000000000 */
[----:B------:R-:W-:Y:S01]  /*7730*/  QGMMA.64x128x32.F32.E4M3.E4M3 R24, R176, gdesc[UR4], R24, gsb0 ;  /* 0x01e00004b0187df3 */ /* 0x000fe20008000818 */
[----:B------:R-:W-:-:S03]  /*7740*/  @UP0 UIMAD.WIDE.U32 UR6, UR44, UR12, URZ ;  /* 0x0000000c2c0602a5 */ /* 0x000fc6000f8e003f */
[----:B------:R-:W-:Y:S01]  /*7750*/  @UP0 ULDC.64 UR12, c[0x0][0x9d0] ;  /* 0x00027400000c0ab9 */ /* 0x000fe20000000a00 */
[----:B------:R-:W-:Y:S02]  /*7760*/  @UP0 UIADD3 UR7, UR7, UR11, URZ ;  /* 0x0000000b07070290 */ /* 0x000fe4000fffe03f */
[----:B------:R-:W-:Y:S02]  /*7770*/  @UP0 UIMAD UR10, UR10, UR12, URZ ;  /* 0x0000000c0a0a02a4 */ /* 0x000fe4000f8e023f */
[----:B------:R-:W-:Y:S02]  /*7780*/  @UP0 UIMAD.WIDE.U32 UR6, UR42, UR12, UR6 ;  /* 0x0000000c2a0602a5 */ /* 0x000fe4000f8e0006 */
[----:B------:R-:W-:Y:S02]  /*7790*/  @UP0 UIMAD UR10, UR42, UR13, UR10 ;  /* 0x0000000d2a0a02a4 */ /* 0x000fe4000f8e020a */
[----:B------:R-:W-:Y:S02]  /*77a0*/  @UP0 ULEA UR4, UP1, UR6, UR4, 0x2 ;  /* 0x0000000406040291 */ /* 0x000fe4000f82103f */
[----:B------:R-:W-:-:S04]  /*77b0*/  @UP0 UIADD3 UR7, UR7, UR10, URZ ;  /* 0x0000000a07070290 */ /* 0x000fc8000fffe03f */
[----:B------:R-:W-:Y:S01]  /*77c0*/  @UP0 ULEA.HI.X UR5, UR6, UR5, UR7, 0x2, UP1 ;  /* 0x0000000506050291 */ /* 0x000fe200088f1407 */
[----:B-12---:R-:W-:Y:S01]  /*77d0*/  IMAD.U32 R6, RZ, RZ, UR4 ;  /* 0x00000004ff067e24 */ /* 0x006fe2000f8e00ff */
[----:B------:R-:W-:Y:S01]  /*77e0*/  UIADD3 UR6, UR9, 0x200, URZ ;  /* 0x0000020009067890 */ /* 0x000fe2000fffe03f */
[----:B------:R-:W-:-:S03]  /*77f0*/  UMOV UR7, 0xc0000010 ;  /* 0xc000001000077882 */ /* 0x000fc60000000000 */
[----:B------:R-:W-:-:S05]  /*7800*/  IMAD.U32 R7, RZ, RZ, UR5 ;  /* 0x00000005ff077e24 */ /* 0x000fca000f8e00ff */
[----:B------:R1:W2:Y:S01]  /*7810*/  @P1 LDG.E R8, desc[UR50][R6.64] ;  /* 0x0000003206081981 */ /* 0x0002a2000c1e1900 */
[----:B------:R-:W-:Y:S02]  /*7820*/  WARPGROUP.DEPBAR.LE gsb0, 0x0 ;  /* 0x00008000000079c5 */ /* 0x000fe40000010000 */
[----:B------:R-:W-:-:S06]  /*7830*/  WARPGROUP.ARRIVE ;  /* 0x00000000000079c5 */ /* 0x000fcc0000000000 */
[----:B------:R-:W-:Y:S01]  /*7840*/  QGMMA.64x128x32.F32.E4M3.E4M3 R24, R180, gdesc[UR4], R24, gsb0 ;  /* 0x01e00004b4187df3 */ /* 0x000fe20008000818 */
[----:B------:R-:W-:Y:S01]  /*7850*/  UIADD3 UR6, UR9, 0x300, URZ ;  /* 0x0000030009067890 */ /* 0x000fe2000fffe03f */
[----:B------:R-:W-:Y:S01]  /*7860*/  UMOV UR7, 0xc0000010 ;  /* 0xc000001000077882 */ /* 0x000fe20000000000 */
[----:B------:R-:W3:Y:S04]  /*7870*/  SHFL.BFLY PT, R9, R4, 0x2, 0x1f ;  /* 0x0c401f0004097f89 */ /* 0x000ee800000e0000 */
[----:B------:R-:W4:Y:S01]  /*7880*/  SHFL.BFLY PT, R10, R5, 0x2, 0x1f ;  /* 0x0c401f00050a7f89 */ /* 0x000f2200000e0000 */
[----:B------:R-:W-:Y:S02]  /*7890*/  WARPGROUP.DEPBAR.LE gsb0, 0x0 ;  /* 0x00008000000079c5 */ /* 0x000fe40000010000 */
[----:B------:R-:W-:-:S06]  /*78a0*/  WARPGROUP.ARRIVE ;  /* 0x00000000000079c5 */ /* 0x000fcc0000000000 */
[----:B------:R-:W-:Y:S01]  /*78b0*/  QGMMA.64x128x32.F32.E4M3.E4M3 R24, R184, gdesc[UR4], R24, gsb0 ;  /* 0x01e00004b8187df3 */ /* 0x000fe20008000818 */
[----:B------:R-:W-:Y:S01]  /*78c0*/  UIADD3 UR6, UR9, 0x400, URZ ;  /* 0x0000040009067890 */ /* 0x000fe2000fffe03f */
[----:B------:R-:W-:Y:S01]  /*78d0*/  UMOV UR7, 0xc0000010 ;  /* 0xc000001000077882 */ /* 0x000fe20000000000 */
[----:B---3--:R-:W-:-:S01]  /*78e0*/  FADD.FTZ R9, R9, R4 ;  /* 0x0000000409097221 */ /* 0x008fc20000010000 */
[----:B----4-:R-:W-:-:S04]  /*78f0*/  FADD.FTZ R10, R10, R5 ;  /* 0x000000050a0a7221 */ /* 0x010fc80000010000 */
[----:B-1----:R-:W1:Y:S04]  /*7900*/  SHFL.BFLY PT, R6, R9, 0x1, 0x1f ;  /* 0x0c201f0009067f89 */ /* 0x002e6800000e0000 */
[----:B------:R-:W3:Y:S01]  /*7910*/  SHFL.BFLY PT, R7, R10, 0x1, 0x1f ;  /* 0x0c201f000a077f89 */ /* 0x000ee200000e0000 */
[----:B-1----:R-:W-:-:S01]  /*7920*/  FADD.FTZ R6, R9, R6 ;  /* 0x0000000609067221 */ /* 0x002fc20000010000 */
[----:B---3--:R-:W-:-:S04]  /*7930*/  FADD.FTZ R12, R10, R7 ;  /* 0x000000070a0c7221 */ /* 0x008fc80000010000 */
[C---:B------:R-:W-:Y:S01]  /*7940*/  FSETP.NE.FTZ.AND P1, PT, R6.reuse, RZ, PT ;  /* 0x000000ff0600720b */ /* 0x040fe20003f35000 */
[----:B------:R-:W-:Y:S01]  /*7950*/  FMUL.FTZ R13, R6, 0.00390625 ;  /* 0x3b800000060d7820 */ /* 0x000fe20000410000 */
[----:B------:R-:W-:Y:S01]  /*7960*/  FMUL.FTZ R14, R12, 0.00390625 ;  /* 0x3b8000000c0e7820 */ /* 0x000fe20000410000 */
[----:B------:R-:W-:-:S03]  /*7970*/  IMAD.MOV.U32 R7, RZ, RZ, RZ ;  /* 0x000000ffff077224 */ /* 0x000fc600078e00ff */
[----:B------:R-:W-:Y:S02]  /*7980*/  FSETP.NE.FTZ.AND P2, PT, R13, RZ, PT ;  /* 0x000000ff0d00720b */ /* 0x000fe40003f55000 */
[----:B------:R-:W-:-:S05]  /*7990*/  FSETP.NE.FTZ.AND P3, PT, R14, RZ, PT ;  /* 0x000000ff0e00720b */ /* 0x000fca0003f75000 */
[----:B------:R-:W-:Y:S01]  /*79a0*/  @P1 MUFU.RCP R7, R6 ;  /* 0x0000000600071308 */ /* 0x000fe20000001000 */
[----:B------:R-:W-:Y:S01]  /*79b0*/  FSETP.NE.FTZ.AND P1, PT, R12, RZ, PT ;  /* 0x000000ff0c00720b */ /* 0x000fe20003f35000 */
[----:B------:R-:W-:Y:S01]  /*79c0*/  IMAD.MOV.U32 R11, RZ, RZ, RZ ;  /* 0x000000ffff0b7224 */ /* 0x000fe200078e00ff */
[----:B------:R-:W-:Y:S02]  /*79d0*/  WARPGROUP.DEPBAR.LE gsb0, 0x0 ;  /* 0x00008000000079c5 */ /* 0x000fe40000010000 */
[----:B------:R-:W-:-:S06]  /*79e0*/  WARPGROUP.ARRIVE ;  /* 0x00000000000079c5 */ /* 0x000fcc0000000000 */
[----:B------:R-:W-:Y:S01]  /*79f0*/  QGMMA.64x128x32.F32.E4M3.E4M3 R24, R188, gdesc[UR4], R24, gsb0 ;  /* 0x01e00004bc187df3 */ /* 0x000fe20008000818 */
[----:B------:R-:W1:Y:S08]  /*7a00*/  @P2 MUFU.LG2 R9, R13 ;  /* 0x0000000d00092308 */ /* 0x000e700000000c00 */
[----:B------:R-:W3:Y:S08]  /*7a10*/  @P3 MUFU.LG2 R10, R14 ;  /* 0x0000000e000a3308 */ /* 0x000ef00000000c00 */
[----:B------:R2:W4:Y:S01]  /*7a20*/  @P1 MUFU.RCP R11, R12 ;  /* 0x0000000c000b1308 */ /* 0x0005220000001000 */
[----:B------:R-:W-:-:S02]  /*7a30*/  IMAD.U32 R15, RZ, RZ, UR40 ;  /* 0x00000028ff0f7e24 */ /* 0x000fc4000f8e00ff */
[----:B------:R-:W-:Y:S02]  /*7a40*/  IMAD.U32 R20, RZ, RZ, UR40 ;  /* 0x00000028ff147e24 */ /* 0x000fe4000f8e00ff */
[----:B-1----:R-:W-:Y:S01]  /*7a50*/  @P2 FMUL.FTZ R9, R9, 0.69314718246459960938 ;  /* 0x3f31721809092820 */ /* 0x002fe20000410000 */
[----:B------:R-:W-:Y:S01]  /*7a60*/  @P2 FMUL.FTZ R6, R15, 0.69314718246459960938 ;  /* 0x3f3172180f062820 */ /* 0x000fe20000410000 */
[----:B------:R-:W-:Y:S01]  /*7a70*/  @P3 FMUL.FTZ R20, R20, 0.69314718246459960938 ;  /* 0x3f31721814143820 */ /* 0x000fe20000410000 */
[----:B---3--:R-:W-:Y:S01]  /*7a80*/  @P3 FMUL.FTZ R13, R10, 0.69314718246459960938 ;  /* 0x3f3172180a0d3820 */ /* 0x008fe20000410000 */
[----:B------:R-:W-:Y:S02]  /*7a90*/  IMAD.MOV.U32 R5, RZ, RZ, -0x800000 ;  /* 0xff800000ff057424 */ /* 0x000fe400078e00ff */
[----:B------:R-:W-:Y:S01]  /*7aa0*/  @P2 FFMA.FTZ R5, R6, R3, R9 ;  /* 0x0000000306052223 */ /* 0x000fe20000010009 */
[----:B------:R-:W-:Y:S02]  /*7ab0*/  IMAD.MOV.U32 R4, RZ, RZ, -0x800000 ;  /* 0xff800000ff047424 */ /* 0x000fe400078e00ff */
[----:B------:R-:W-:Y:S01]  /*7ac0*/  @P3 FFMA.FTZ R4, R20, R0, R13 ;  /* 0x0000000014043223 */ /* 0x000fe2000001000d */
[-C--:B--2---:R-:W-:Y:S01]  /*7ad0*/  FMUL.FTZ R12, R7, R8.reuse ;  /* 0x00000008070c7220 */ /* 0x084fe20000410000 */
[----:B----4-:R-:W-:Y:S01]  /*7ae0*/  FMUL.FTZ R88, R11, R8 ;  /* 0x000000080b587220 */ /* 0x010fe20000410000 */
[----:B------:R-:W-:-:S02]  /*7af0*/  WARPGROUP.DEPBAR.LE gsb0, 0x0 ;  /* 0x00008000000079c5 */ /* 0x000fc40000010000 */
[----:B------:R-:W-:Y:S05]  /*7b00*/  @!P0 BRA `(.L_x_30) ;  /* 0x0000000000048947 */ /* 0x000fea0003800000 */
[----:B------:R-:W-:Y:S01]  /*7b10*/  BPT.TRAP 0x1 ;  /* 0x000000040000795c */ /* 0x000fe20000300000 */
.L_x_30:
[----:B------:R-:W1:Y:S01]  /*7b20*/  S2R R89, SR_TID.X ;  /* 0x0000000000597919 */ /* 0x000e620000002100 */
[----:B------:R-:W-:Y:S01]  /*7b30*/  ULDC.64 UR4, c[0x4][0x40] ;  /* 0x0100100000047ab9 */ /* 0x000fe20000000a00 */
[-C--:B------:R-:W-:Y:S01]  /*7b40*/  FMUL.FTZ R8, R24, R12.reuse ;  /* 0x0000000c18087220 */ /* 0x080fe20000410000 */
[-C--:B------:R-:W-:Y:S01]  /*7b50*/  FMUL.FTZ R10, R25, R12.reuse ;  /* 0x0000000c190a7220 */ /* 0x080fe20000410000 */
[-C--:B------:R-:W-:Y:S01]  /*7b60*/  FMUL.FTZ R13, R36, R12.reuse ;  /* 0x0000000c240d7220 */ /* 0x080fe20000410000 */
[-C--:B------:R-:W-:Y:S01]  /*7b70*/  FMUL.FTZ R14, R32, R12.reuse ;  /* 0x0000000c200e7220 */ /* 0x080fe20000410000 */
[----:B------:R-:W-:Y:S01]  /*7b80*/  FMUL.FTZ R21, R37, R12 ;  /* 0x0000000c25157220 */ /* 0x000fe20000410000 */
[-C--:B------:R-:W-:Y:S01]  /*7b90*/  FMUL.FTZ R11, R31, R88.reuse ;  /* 0x000000581f0b7220 */ /* 0x080fe20000410000 */
[----:B------:R-:W-:Y:S01]  /*7ba0*/  FMUL.FTZ R20, R34, R88 ;  /* 0x0000005822147220 */ /* 0x000fe20000410000 */
[-C--:B------:R-:W-:Y:S01]  /*7bb0*/  FMUL.FTZ R9, R29, R12.reuse ;  /* 0x0000000c1d097220 */ /* 0x080fe20000410000 */
[----:B------:R-:W-:Y:S01]  /*7bc0*/  FMUL.FTZ R3, R28, R12 ;  /* 0x0000000c1c037220 */ /* 0x000fe20000410000 */
[----:B------:R-:W-:Y:S01]  /*7bd0*/  FMUL.FTZ R15, R38, R88 ;  /* 0x00000058260f7220 */ /* 0x000fe20000410000 */
[----:B------:R-:W-:Y:S01]  /*7be0*/  UIADD3 UR42, -UR45, URZ, URZ ;  /* 0x0000003f2d2a7290 */ /* 0x000fe2000fffe13f */
[----:B------:R-:W-:Y:S01]  /*7bf0*/  ULDC.64 UR6, c[0x0][0xb70] ;  /* 0x0002dc0000067ab9 */ /* 0x000fe20000000a00 */
[----:B-1----:R-:W-:-:S05]  /*7c00*/  IMAD.SHL.U32 R0, R89, 0x4, RZ ;  /* 0x0000000459007824 */ /* 0x002fca00078e00ff */
[----:B------:R-:W-:-:S04]  /*7c10*/  LOP3.LUT R0, R0, 0xc, RZ, 0xc0, !PT ;  /* 0x0000000c00007812 */ /* 0x000fc800078ec0ff */
[----:B------:R-:W-:-:S05]  /*7c20*/  IADD3 R6, P0, R0, UR4, RZ ;  /* 0x0000000400067c10 */ /* 0x000fca000ff1e0ff */
[----:B------:R-:W-:Y:S02]  /*7c30*/  IMAD.X R7, RZ, RZ, UR5, P0 ;  /* 0x00000005ff077e24 */ /* 0x000fe400080e06ff */
[----:B------:R-:W-:Y:S01]  /*7c40*/  FMUL.FTZ R24, R33, R12 ;  /* 0x0000000c21187220 */ /* 0x000fe20000410000 */
[----:B------:R-:W-:Y:S01]  /*7c50*/  FMUL.FTZ R25, R39, R88 ;  /* 0x0000005827197220 */ /* 0x000fe20000410000 */
[----:B------:R-:W-:Y:S01]  /*7c60*/  FMUL.FTZ R32, R45, R12 ;  /* 0x0000000c2d207220 */ /* 0x000fe20000410000 */
[----:B------:R-:W-:Y:S01]  /*7c70*/  FMUL.FTZ R31, R47, R88 ;  /* 0x000000582f1f7220 */ /* 0x000fe20000410000 */
[----:B------:R1:W2:Y:S01]  /*7c80*/  LDG.E.CONSTANT R0, desc[UR50][R6.64] ;  /* 0x0000003206007981 */ /* 0x0002a2000c1e9900 */
[----:B------:R-:W-:Y:S01]  /*7c90*/  FMUL.FTZ R33, R41, R12 ;  /* 0x0000000c29217220 */ /* 0x000fe20000410000 */
[----:B------:R-:W-:Y:S01]  /*7ca0*/  FMUL.FTZ R34, R43, R88 ;  /* 0x000000582b227220 */ /* 0x000fe20000410000 */
[----:B------:R-:W-:Y:S01]  /*7cb0*/  F2FP.BF16.F32.PACK_AB R13, R13, R14 ;  /* 0x0000000e0d0d723e */ /* 0x000fe200000010ff */
[----:B------:R-:W-:Y:S01]  /*7cc0*/  FMUL.FTZ R41, R49, R12 ;  /* 0x0000000c31297220 */ /* 0x000fe20000410000 */
[----:B------:R-:W-:Y:S01]  /*7cd0*/  F2FP.BF16.F32.PACK_AB R24, R21, R24 ;  /* 0x000000181518723e */ /* 0x000fe200000010ff */
[-C--:B------:R-:W-:Y:S01]  /*7ce0*/  FMUL.FTZ R29, R40, R12.reuse ;  /* 0x0000000c281d7220 */ /* 0x080fe20000410000 */
[----:B------:R-:W-:Y:S01]  /*7cf0*/  F2FP.BF16.F32.PACK_AB R33, R32, R33 ;  /* 0x000000212021723e */ /* 0x000fe200000010ff */
[----:B------:R-:W-:Y:S01]  /*7d00*/  FMUL.FTZ R37, R48, R12 ;  /* 0x0000000c30257220 */ /* 0x000fe20000410000 */
[----:B------:R-:W-:Y:S01]  /*7d10*/  F2FP.BF16.F32.PACK_AB R34, R31, R34 ;  /* 0x000000221f22723e */ /* 0x000fe200000010ff */
[-C--:B-1----:R-:W-:Y:S01]  /*7d20*/  FMUL.FTZ R6, R30, R88.reuse ;  /* 0x000000581e067220 */ /* 0x082fe20000410000 */
[-C--:B------:R-:W-:Y:S01]  /*7d30*/  FMUL.FTZ R7, R26, R88.reuse ;  /* 0x000000581a077220 */ /* 0x080fe20000410000 */
[----:B------:R-:W-:Y:S01]  /*7d40*/  FMUL.FTZ R26, R35, R88 ;  /* 0x00000058231a7220 */ /* 0x000fe20000410000 */
[----:B------:R-:W-:Y:S01]  /*7d50*/  FMUL.FTZ R49, R57, R12 ;  /* 0x0000000c39317220 */ /* 0x000fe20000410000 */
[----:B------:R-:W-:Y:S01]  /*7d60*/  F2FP.BF16.F32.PACK_AB R10, R9, R10 ;  /* 0x0000000a090a723e */ /* 0x000fe200000010ff */
[-C--:B------:R-:W-:Y:S01]  /*7d70*/  FMUL.FTZ R28, R44, R12.reuse ;  /* 0x0000000c2c1c7220 */ /* 0x080fe20000410000 */
[----:B------:R-:W-:Y:S01]  /*7d80*/  F2FP.BF16.F32.PACK_AB R6, R6, R7 ;  /* 0x000000070606723e */ /* 0x000fe200000010ff */
[-C--:B------:R-:W-:Y:S01]  /*7d90*/  FMUL.FTZ R36, R52, R12.reuse ;  /* 0x0000000c34247220 */ /* 0x080fe20000410000 */
[----:B------:R-:W-:Y:S01]  /*7da0*/  LOP3.LUT P0, R7, R89, 0x3, RZ, 0xc0, !PT ;  /* 0x0000000359077812 */ /* 0x000fe2000780c0ff */
[----:B------:R-:W-:Y:S01]  /*7db0*/  FMUL.FTZ R40, R53, R12 ;  /* 0x0000000c35287220 */ /* 0x000fe20000410000 */
[----:B------:R-:W-:Y:S01]  /*7dc0*/  F2FP.BF16.F32.PACK_AB R26, R25, R26 ;  /* 0x0000001a191a723e */ /* 0x000fe200000010ff */
[-C--:B------:R-:W-:Y:S01]  /*7dd0*/  FMUL.FTZ R45, R56, R12.reuse ;  /* 0x0000000c382d7220 */ /* 0x080fe20000410000 */
[----:B------:R-:W-:Y:S01]  /*7de0*/  ISETP.EQ.OR P0, PT, R7, 0x3, !P0 ;  /* 0x000000030700780c */ /* 0x000fe20004702670 */
[-C--:B------:R-:W-:Y:S01]  /*7df0*/  FMUL.FTZ R48, R61, R12.reuse ;  /* 0x0000000c3d307220 */ /* 0x080fe20000410000 */
[----:B------:R-:W-:Y:S01]  /*7e00*/  IADD3 R25, P6, R16, 0x20, RZ ;  /* 0x0000002010197810 */ /* 0x000fe20007fde0ff */
[----:B------:R-:W-:Y:S01]  /*7e10*/  FMUL.FTZ R57, R65, R12 ;  /* 0x0000000c41397220 */ /* 0x000fe20000410000 */
[----:B------:R-:W-:Y:S01]  /*7e20*/  SEL R31, R13, R24, P0 ;  /* 0x000000180d1f7207 */ /* 0x000fe20000000000 */
[-C--:B------:R-:W-:Y:S01]  /*7e30*/  FMUL.FTZ R44, R60, R12.reuse ;  /* 0x0000000c3c2c7220 */ /* 0x080fe20000410000 */
[----:B------:R-:W-:Y:S01]  /*7e40*/  SEL R32, R24, R13, P0 ;  /* 0x0000000d18207207 */ /* 0x000fe20000000000 */
[-C--:B------:R-:W-:Y:S01]  /*7e50*/  FMUL.FTZ R52, R68, R12.reuse ;  /* 0x0000000c44347220 */ /* 0x080fe20000410000 */
[----:B------:R-:W-:Y:S01]  /*7e60*/  LOP3.LUT R24, R25, 0x380, RZ, 0xc0, !PT ;  /* 0x0000038019187812 */ /* 0x000fe200078ec0ff */
[-C--:B------:R-:W-:Y:S01]  /*7e70*/  FMUL.FTZ R53, R64, R12.reuse ;  /* 0x0000000c40357220 */ /* 0x080fe20000410000 */
[----:B------:R-:W-:Y:S01]  /*7e80*/  IADD3 R9, P5, R16, 0x4040, RZ ;  /* 0x0000404010097810 */ /* 0x000fe20007fbe0ff */
        /* <DEDUP_REMOVED lines=9> */
[----:B------:R-:W-:Y:S01]  /*7f20*/  USHF.R.S32.HI UR4, URZ, 0x1f, UR43 ;  /* 0x0000001f3f047899 */ /* 0x000fe2000801142b */
[-C--:B------:R-:W-:Y:S01]  /*7f30*/  FMUL.FTZ R12, R27, R88.reuse ;  /* 0x000000581b0c7220 */ /* 0x080fe20000410000 */
[----:B------:R-:W-:Y:S01]  /*7f40*/  ULDC UR5, c[0x0][0xda8] ;  /* 0x00036a0000057ab9 */ /* 0x000fe20000000800 */
[----:B------:R-:W-:Y:S01]  /*7f50*/  FMUL.FTZ R30, R42, R88 ;  /* 0x000000582a1e7220 */ /* 0x000fe20000410000 */
[----:B------:R-:W-:Y:S01]  /*7f60*/  F2FP.BF16.F32.PACK_AB R3, R3, R8 ;  /* 0x000000080303723e */ /* 0x000fe200000010ff */
[-C--:B------:R-:W-:Y:S01]  /*7f70*/  FMUL.FTZ R39, R55, R88.reuse ;  /* 0x0000005837277220 */ /* 0x080fe20000410000 */
[----:B------:R-:W-:Y:S01]  /*7f80*/  SHF.R.U64 R24, R24, 0x3, RZ ;  /* 0x0000000318187819 */ /* 0x000fe200000012ff */
[----:B------:R-:W-:Y:S01]  /*7f90*/  FMUL.FTZ R42, R51, R88 ;  /* 0x00000058332a7220 */ /* 0x000fe20000410000 */
[----:B------:R-:W-:Y:S01]  /*7fa0*/  F2FP.BF16.F32.PACK_AB R15, R15, R20 ;  /* 0x000000140f0f723e */ /* 0x000fe200000010ff */
[----:B------:R-:W-:Y:S01]  /*7fb0*/  UIMAD UR42, UR5, UR42, UR48 ;  /* 0x0000002a052a72a4 */ /* 0x000fe2000f8e0230 */
[----:B------:R-:W-:Y:S01]  /*7fc0*/  LOP3.LUT R8, R9, 0x380, RZ, 0xc0, !PT ;  /* 0x0000038009087812 */ /* 0x000fe200078ec0ff */
[-C--:B------:R-:W-:Y:S01]  /*7fd0*/  FMUL.FTZ R35, R54, R88.reuse ;  /* 0x0000005836237220 */ /* 0x080fe20000410000 */
[----:B------:R-:W-:Y:S01]  /*7fe0*/  IADD3 R21, P1, R16, 0x40, RZ ;  /* 0x0000004010157810 */ /* 0x000fe20007f3e0ff */
[-C--:B------:R-:W-:Y:S01]  /*7ff0*/  FMUL.FTZ R38, R50, R88.reuse ;  /* 0x0000005832267220 */ /* 0x080fe20000410000 */
[----:B------:R-:W-:Y:S01]  /*8000*/  F2FP.BF16.F32.PACK_AB R44, R44, R45 ;  /* 0x0000002d2c2c723e */ /* 0x000fe200000010ff */
[----:B------:R-:W-:Y:S01]  /*8010*/  UIMAD UR4, UR4, UR6, URZ ;  /* 0x00000006040472a4 */ /* 0x000fe2000f8e023f */
[----:B------:R-:W-:Y:S01]  /*8020*/  F2FP.BF16.F32.PACK_AB R49, R48, R49 ;  /* 0x000000313031723e */ /* 0x000fe200000010ff */
[-C--:B------:R-:W-:Y:S01]  /*8030*/  FMUL.FTZ R47, R63, R88.reuse ;  /* 0x000000583f2f7220 */ /* 0x080fe20000410000 */
[-C--:B------:R-:W-:Y:S01]  /*8040*/  FMUL.FTZ R54, R66, R88.reuse ;  /* 0x0000005842367220 */ /* 0x080fe20000410000 */
[----:B------:R-:W-:Y:S01]  /*8050*/  F2FP.BF16.F32.PACK_AB R41, R40, R41 ;  /* 0x000000292829723e */ /* 0x000fe200000010ff */
[-C--:B------:R-:W-:Y:S01]  /*8060*/  FMUL.FTZ R63, R79, R88.reuse ;  /* 0x000000584f3f7220 */ /* 0x080fe20000410000 */
[----:B------:R-:W-:Y:S01]  /*8070*/  F2FP.BF16.F32.PACK_AB R52, R52, R53 ;  /* 0x000000353434723e */ /* 0x000fe200000010ff */
[----:B------:R-:W-:Y:S01]  /*8080*/  FMUL.FTZ R66, R75, R88 ;  /* 0x000000584b427220 */ /* 0x000fe20000410000 */
[----:B------:R-:W-:Y:S01]  /*8090*/  LOP3.LUT R24, R24, R25, RZ, 0x3c, !PT ;  /* 0x0000001918187212 */ /* 0x000fe200078e3cff */
[--C-:B------:R-:W-:Y:S01]  /*80a0*/  IMAD.X R25, RZ, RZ, R17.reuse, P6 ;  /* 0x000000ffff197224 */ /* 0x100fe200030e0611 */
[----:B------:R-:W-:Y:S01]  /*80b0*/  F2FP.BF16.F32.PACK_AB R11, R11, R12 ;  /* 0x0000000c0b0b723e */ /* 0x000fe200000010ff */
[----:B------:R-:W-:Y:S01]  /*80c0*/  USHF.L.U32 UR42, UR42, 0x7, URZ ;  /* 0x000000072a2a7899 */ /* 0x000fe2000800063f */
[----:B------:R-:W-:Y:S01]  /*80d0*/  SEL R53, R15, R26, P0 ;  /* 0x0000001a0f357207 */ /* 0x000fe20000000000 */
[----:B------:R-:W-:Y:S01]  /*80e0*/  UIMAD.WIDE.U32 UR10, UR43, UR6, URZ ;  /* 0x000000062b0a72a5 */ /* 0x000fe2000f8e003f */
[----:B------:R-:W-:Y:S01]  /*80f0*/  SEL R40, R26, R15, P0 ;  /* 0x0000000f1a287207 */ /* 0x000fe20000000000 */
[----:B------:R-:W-:Y:S01]  /*8100*/  UIMAD UR4, UR43, UR7, UR4 ;  /* 0x000000072b0472a4 */ /* 0x000fe2000f8e0204 */
[----:B------:R-:W-:Y:S01]  /*8110*/  SHF.R.U64 R8, R8, 0x3, RZ ;  /* 0x0000000308087819 */ /* 0x000fe200000012ff */
[----:B------:R-:W-:Y:S01]  /*8120*/  FMUL.FTZ R27, R46, R88 ;  /* 0x000000582e1b7220 */ /* 0x000fe20000410000 */
[----:B------:R-:W-:Y:S01]  /*8130*/  F2FP.BF16.F32.PACK_AB R42, R39, R42 ;  /* 0x0000002a272a723e */ /* 0x000fe200000010ff */
[-C--:B------:R-:W-:Y:S01]  /*8140*/  FMUL.FTZ R43, R62, R88.reuse ;  /* 0x000000583e2b7220 */ /* 0x080fe20000410000 */
[----:B------:R-:W-:Y:S01]  /*8150*/  IADD3 R15, P2, R16, 0x60, RZ ;  /* 0x00000060100f7810 */ /* 0x000fe20007f5e0ff */
[-C--:B------:R-:W-:Y:S01]  /*8160*/  FMUL.FTZ R46, R58, R88.reuse ;  /* 0x000000583a2e7220 */ /* 0x080fe20000410000 */
[----:B------:R-:W-:Y:S01]  /*8170*/  LOP3.LUT R20, R21, 0x380, RZ, 0xc0, !PT ;  /* 0x0000038015147812 */ /* 0x000fe200078ec0ff */
[----:B------:R-:W-:Y:S01]  /*8180*/  UIADD3 UR4, UR11, UR4, URZ ;  /* 0x000000040b047290 */ /* 0x000fe2000fffe03f */
[----:B------:R-:W-:Y:S01]  /*8190*/  IADD3 R7, P6, R16, 0x4060, RZ ;  /* 0x0000406010077810 */ /* 0x000fe20007fde0ff */
[-C--:B------:R-:W-:Y:S01]  /*81a0*/  FMUL.FTZ R50, R59, R88.reuse ;  /* 0x000000583b327220 */ /* 0x080fe20000410000 */
[----:B------:R-:W-:Y:S01]  /*81b0*/  SEL R39, R44, R49, P0 ;  /* 0x000000312c277207 */ /* 0x000fe20000000000 */
[----:B------:R-:W-:Y:S01]  /*81c0*/  FMUL.FTZ R51, R70, R88 ;  /* 0x0000005846337220 */ /* 0x000fe20000410000 */
[----:B------:R-:W-:Y:S01]  /*81d0*/  F2FP.BF16.F32.PACK_AB R35, R35, R38 ;  /* 0x000000262323723e */ /* 0x000fe200000010ff */
[----:B------:R-:W-:Y:S01]  /*81e0*/  FMUL.FTZ R55, R71, R88 ;  /* 0x0000005847377220 */ /* 0x000fe20000410000 */
[----:B------:R-:W-:Y:S01]  /*81f0*/  SEL R44, R49, R44, P0 ;  /* 0x0000002c312c7207 */ /* 0x000fe20000000000 */
[----:B------:R-:W-:Y:S01]  /*8200*/  FMUL.FTZ R58, R67, R88 ;  /* 0x00000058433a7220 */ /* 0x000fe20000410000 */
[----:B------:R-:W-:Y:S01]  /*8210*/  SEL R49, R6, R11, P0 ;  /* 0x0000000b06317207 */ /* 0x000fe20000000000 */
[----:B------:R-:W-:Y:S01]  /*8220*/  UIADD3 UR8, UR8, 0x29860, URZ ;  /* 0x0002986008087890 */ /* 0x000fe2000fffe03f */
[----:B------:R-:W-:Y:S01]  /*8230*/  SEL R38, R11, R6, P0 ;  /* 0x000000060b267207 */ /* 0x000fe20000000000 */
[----:B------:R-:W-:Y:S01]  /*8240*/  FMUL.FTZ R59, R78, R88 ;  /* 0x000000584e3b7220 */ /* 0x000fe20000410000 */
[----:B------:R-:W-:Y:S01]  /*8250*/  LOP3.LUT R8, R8, R9, RZ, 0x3c, !PT ;  /* 0x0000000908087212 */ /* 0x000fe200078e3cff */
[----:B------:R-:W-:Y:S01]  /*8260*/  IMAD.X R9, RZ, RZ, R17, P5 ;  /* 0x000000ffff097224 */ /* 0x000fe200028e0611 */
[----:B------:R-:W-:Y:S01]  /*8270*/  F2FP.BF16.F32.PACK_AB R66, R63, R66 ;  /* 0x000000423f42723e */ /* 0x000fe200000010ff */
[----:B------:R-:W-:Y:S01]  /*8280*/  VIADD R63, R23, UR42 ;  /* 0x0000002a173f7c36 */ /* 0x000fe20008000000 */
[----:B------:R-:W-:Y:S01]  /*8290*/  LOP3.LUT R14, R15, 0x380, RZ, 0xc0, !PT ;  /* 0x000003800f0e7812 */ /* 0x000fe200078ec0ff */
[-C--:B------:R-:W-:Y:S01]  /*82a0*/  FMUL.FTZ R62, R74, R88.reuse ;  /* 0x000000584a3e7220 */ /* 0x080fe20000410000 */
[----:B------:R-:W-:Y:S01]  /*82b0*/  SHF.R.U64 R20, R20, 0x3, RZ ;  /* 0x0000000314147819 */ /* 0x000fe200000012ff */
[-C--:B------:R-:W-:Y:S01]  /*82c0*/  FMUL.FTZ R67, R86, R88.reuse ;  /* 0x0000005856437220 */ /* 0x080fe20000410000 */
[----:B------:R-:W-:Y:S01]  /*82d0*/  LOP3.LUT R6, R7, 0x380, RZ, 0xc0, !PT ;  /* 0x0000038007067812 */ /* 0x000fe200078ec0ff */
[-C--:B------:R-:W-:Y:S01]  /*82e0*/  FMUL.FTZ R70, R82, R88.reuse ;  /* 0x0000005852467220 */ /* 0x080fe20000410000 */
[----:B------:R-:W-:Y:S01]  /*82f0*/  F2FP.BF16.F32.PACK_AB R28, R28, R29 ;  /* 0x0000001d1c1c723e */ /* 0x000fe200000010ff */
[----:B------:R-:W-:Y:S01]  /*8300*/  FMUL.FTZ R71, R87, R88 ;  /* 0x0000005857477220 */ /* 0x000fe20000410000 */
[----:B------:R-:W-:Y:S01]  /*8310*/  F2FP.BF16.F32.PACK_AB R27, R27, R30 ;  /* 0x0000001e1b1b723e */ /* 0x000fe200000010ff */
[----:B------:R-:W-:Y:S01]  /*8320*/  FMUL.FTZ R74, R83, R88 ;  /* 0x00000058534a7220 */ /* 0x000fe20000410000 */
[----:B------:R-:W-:Y:S01]  /*8330*/  F2FP.BF16.F32.PACK_AB R43, R43, R46 ;  /* 0x0000002e2b2b723e */ /* 0x000fe200000010ff */
[----:B------:R-:W-:Y:S01]  /*8340*/  UPRMT UR8, UR37, 0x654, UR8 ;  /* 0x0000065425087896 */ /* 0x000fe20008000008 */
[----:B------:R-:W-:Y:S01]  /*8350*/  SEL R29, R3, R10, P0 ;  /* 0x0000000a031d7207 */ /* 0x000fe20000000000 */
[----:B------:R-:W-:Y:S01]  /*8360*/  USHF.R.S32.HI UR5, URZ, 0x1f, UR44 ;  /* 0x0000001f3f057899 */ /* 0x000fe2000801142c */
[----:B------:R-:W-:Y:S01]  /*8370*/  SEL R30, R10, R3, P0 ;  /* 0x000000030a1e7207 */ /* 0x000fe20000000000 */
[----:B------:R-:W-:Y:S01]  /*8380*/  VIADD R3, R63, 0x8 ;  /* 0x000000083f037836 */ /* 0x000fe20000000000 */
[----:B------:R-:W-:-:S02]  /*8390*/  SHF.R.U64 R14, R14, 0x3, RZ ;  /* 0x000000030e0e7819 */ /* 0x000fc400000012ff */
[----:B------:R-:W-:Y:S01]  /*83a0*/  LOP3.LUT R20, R20, R21, RZ, 0x3c, !PT ;  /* 0x0000001514147212 */ /* 0x000fe200078e3cff */
[--C-:B------:R-:W-:Y:S01]  /*83b0*/  IMAD.X R21, RZ, RZ, R17.reuse, P1 ;  /* 0x000000ffff157224 */ /* 0x100fe200008e0611 */
[----:B------:R-:W-:Y:S01]  /*83c0*/  SHF.R.U64 R6, R6, 0x3, RZ ;  /* 0x0000000306067819 */ /* 0x000fe200000012ff */
[----:B------:R-:W-:Y:S01]  /*83d0*/  SYNCS.ARRIVE.TRANS64.RED.A1T0 RZ, [UR8], RZ ;  /* 0x000000ffffff79a7 */ /* 0x000fe20008100408 */
[----:B------:R-:W-:Y:S02]  /*83e0*/  IADD3 R11, P4, R16, 0x4020, RZ ;  /* 0x00004020100b7810 */ /* 0x000fe40007f9e0ff */
[----:B------:R-:W-:Y:S01]  /*83f0*/  MOV R46, R8 ;  /* 0x00000008002e7202 */ /* 0x000fe20000000f00 */
[----:B------:R-:W-:Y:S01]  /*8400*/  IMAD.U32 R9, RZ, RZ, UR11 ;  /* 0x0000000bff097e24 */ /* 0x000fe2000f8e00ff */
[----:B------:R-:W-:Y:S01]  /*8410*/  LOP3.LUT P1, RZ, R2, 0x3, RZ, 0xc0, !PT ;  /* 0x0000000302ff7812 */ /* 0x000fe2000782c0ff */
[----:B------:R-:W-:Y:S01]  /*8420*/  IMAD.U32 R9, RZ, RZ, UR4 ;  /* 0x00000004ff097e24 */ /* 0x000fe2000f8e00ff */
[----:B------:R-:W-:Y:S01]  /*8430*/  F2FP.BF16.F32.PACK_AB R36, R36, R37 ;  /* 0x000000252424723e */ /* 0x000fe200000010ff */
[----:B------:R-:W-:Y:S01]  /*8440*/  ULDC UR4, c[0x0][0xa88] ;  /* 0x0002a20000047ab9 */ /* 0x000fe20000000800 */
[----:B------:R-:W-:Y:S01]  /*8450*/  LOP3.LUT R14, R14, R15, RZ, 0x3c, !PT ;  /* 0x0000000f0e0e7212 */ /* 0x000fe200078e3cff */
[--C-:B------:R-:W-:Y:S01]  /*8460*/  IMAD.X R15, RZ, RZ, R17.reuse, P2 ;  /* 0x000000ffff0f7224 */ /* 0x100fe200010e0611 */
[----:B------:R-:W-:Y:S01]  /*8470*/  LOP3.LUT R6, R6, R7, RZ, 0x3c, !PT ;  /* 0x0000000706067212 */ /* 0x000fe200078e3cff */
[----:B------:R-:W-:Y:S01]  /*8480*/  IMAD.X R7, RZ, RZ, R17, P6 ;  /* 0x000000ffff077224 */ /* 0x000fe200030e0611 */
[----:B------:R-:W-:Y:S01]  /*8490*/  F2FP.BF16.F32.PACK_AB R57, R56, R57 ;  /* 0x000000393839723e */ /* 0x000fe200000010ff */
[----:B------:R-:W-:Y:S01]  /*84a0*/  IMAD.U32 R8, RZ, RZ, UR10 ;  /* 0x0000000aff087e24 */ /* 0x000fe2000f8e00ff */
[----:B------:R-:W-:-:S02]  /*84b0*/  SEL R37, R28, R33, P0 ;  /* 0x000000211c257207 */ /* 0x000fc40000000000 */
[----:B------:R-:W-:Y:S02]  /*84c0*/  LOP3.LUT R10, R11, 0x380, RZ, 0xc0, !PT ;  /* 0x000003800b0a7812 */ /* 0x000fe400078ec0ff */
[----:B------:R-:W-:Y:S02]  /*84d0*/  SEL R28, R33, R28, P0 ;  /* 0x0000001c211c7207 */ /* 0x000fe40000000000 */
[----:B------:R-:W-:Y:S02]  /*84e0*/  ISETP.GE.OR P2, PT, R3, UR4, P1 ;  /* 0x0000000403007c0c */ /* 0x000fe40008f46670 */
[----:B------:R-:W-:Y:S02]  /*84f0*/  SEL R33, R36, R41, P0 ;  /* 0x0000002924217207 */ /* 0x000fe40000000000 */
[----:B------:R-:W-:Y:S02]  /*8500*/  F2FP.BF16.F32.PACK_AB R60, R60, R61 ;  /* 0x0000003d3c3c723e */ /* 0x000fe400000010ff */
[----:B------:R-:W-:-:S02]  /*8510*/  SEL R36, R41, R36, P0 ;  /* 0x0000002429247207 */ /* 0x000fc40000000000 */
[----:B------:R-:W-:Y:S02]  /*8520*/  F2FP.BF16.F32.PACK_AB R50, R47, R50 ;  /* 0x000000322f32723e */ /* 0x000fe400000010ff */
[----:B------:R-:W-:Y:S02]  /*8530*/  SEL R41, R52, R57, P0 ;  /* 0x0000003934297207 */ /* 0x000fe40000000000 */
[----:B------:R-:W-:Y:S02]  /*8540*/  SHF.R.U64 R10, R10, 0x3, RZ ;  /* 0x000000030a0a7819 */ /* 0x000fe400000012ff */
[----:B------:R-:W-:Y:S02]  /*8550*/  MOV R61, R20 ;  /* 0x00000014003d7202 */ /* 0x000fe40000000f00 */
[----:B------:R-:W-:Y:S02]  /*8560*/  SEL R52, R57, R52, P0 ;  /* 0x0000003439347207 */ /* 0x000fe40000000000 */
[----:B------:R-:W-:-:S02]  /*8570*/  MOV R21, R6 ;  /* 0x0000000600157202 */ /* 0x000fc40000000f00 */
[----:B------:R-:W-:Y:S01]  /*8580*/  F2FP.BF16.F32.PACK_AB R51, R51, R54 ;  /* 0x000000363333723e */ /* 0x000fe200000010ff */
[----:B------:R-:W1:Y:S01]  /*8590*/  LDC.64 R6, c[0x0][0xb78] ;  /* 0x0002de00ff067b82 */ /* 0x000e620000000a00 */
[----:B------:R-:W-:Y:S02]  /*85a0*/  F2FP.BF16.F32.PACK_AB R58, R55, R58 ;  /* 0x0000003a373a723e */ /* 0x000fe400000010ff */
[----:B------:R-:W-:Y:S02]  /*85b0*/  SEL R57, R35, R42, P0 ;  /* 0x0000002a23397207 */ /* 0x000fe40000000000 */
[----:B------:R-:W-:Y:S02]  /*85c0*/  SEL R42, R42, R35, P0 ;  /* 0x000000232a2a7207 */ /* 0x000fe40000000000 */
[----:B------:R-:W-:Y:S02]  /*85d0*/  F2FP.BF16.F32.PACK_AB R59, R59, R62 ;  /* 0x0000003e3b3b723e */ /* 0x000fe400000010ff */
[----:B------:R-:W-:-:S02]  /*85e0*/  SEL R35, R43, R50, P0 ;  /* 0x000000322b237207 */ /* 0x000fc40000000000 */
[----:B------:R-:W-:Y:S01]  /*85f0*/  LOP3.LUT R10, R10, R11, RZ, 0x3c, !PT ;  /* 0x0000000b0a0a7212 */ /* 0x000fe200078e3cff */
[----:B------:R-:W-:Y:S01]  /*8600*/  IMAD.X R11, RZ, RZ, R17, P4 ;  /* 0x000000ffff0b7224 */ /* 0x000fe200020e0611 */
[----:B------:R-:W-:Y:S02]  /*8610*/  F2FP.BF16.F32.PACK_AB R65, R64, R65 ;  /* 0x000000414041723e */ /* 0x000fe400000010ff */
[----:B------:R-:W-:Y:S02]  /*8620*/  SEL R50, R50, R43, P0 ;  /* 0x0000002b32327207 */ /* 0x000fe40000000000 */
[----:B------:R-:W-:Y:S02]  /*8630*/  F2FP.BF16.F32.PACK_AB R68, R68, R69 ;  /* 0x000000454444723e */ /* 0x000fe400000010ff */
[----:B------:R-:W-:Y:S02]  /*8640*/  F2FP.BF16.F32.PACK_AB R67, R67, R70 ;  /* 0x000000464343723e */ /* 0x000fe400000010ff */
[----:B------:R-:W-:-:S02]  /*8650*/  F2FP.BF16.F32.PACK_AB R73, R72, R73 ;  /* 0x000000494849723e */ /* 0x000fc400000010ff */
[----:B------:R-:W-:Y:S02]  /*8660*/  F2FP.BF16.F32.PACK_AB R74, R71, R74 ;  /* 0x0000004a474a723e */ /* 0x000fe400000010ff */
[----:B------:R-:W-:Y:S02]  /*8670*/  SEL R55, R27, R34, P0 ;  /* 0x000000221b377207 */ /* 0x000fe40000000000 */
[----:B------:R-:W-:Y:S02]  /*8680*/  SEL R43, R51, R58, P0 ;  /* 0x0000003a332b7207 */ /* 0x000fe40000000000 */
[----:B------:R-:W-:Y:S02]  /*8690*/  SEL R34, R34, R27, P0 ;  /* 0x0000001b22227207 */ /* 0x000fe40000000000 */
[----:B------:R-:W-:Y:S02]  /*86a0*/  SEL R58, R58, R51, P0 ;  /* 0x000000333a3a7207 */ /* 0x000fe40000000000 */
[----:B------:R-:W-:-:S02]  /*86b0*/  SEL R51, R59, R66, P0 ;  /* 0x000000423b337207 */ /* 0x000fc40000000000 */
[----:B------:R-:W-:Y:S02]  /*86c0*/  SEL R45, R60, R65, P0 ;  /* 0x000000413c2d7207 */ /* 0x000fe40000000000 */
[----:B------:R-:W-:Y:S02]  /*86d0*/  SEL R66, R66, R59, P0 ;  /* 0x0000003b42427207 */ /* 0x000fe40000000000 */
[----:B------:R-:W-:Y:S02]  /*86e0*/  IADD3 R13, P3, R16, 0x4000, RZ ;  /* 0x00004000100d7810 */ /* 0x000fe40007f7e0ff */
[----:B------:R-:W-:Y:S02]  /*86f0*/  SEL R60, R65, R60, P0 ;  /* 0x0000003c413c7207 */ /* 0x000fe40000000000 */
[----:B------:R-:W-:Y:S02]  /*8700*/  SEL R47, R68, R73, P0 ;  /* 0x00000049442f7207 */ /* 0x000fe40000000000 */
[----:B------:R-:W-:-:S02]  /*8710*/  SEL R59, R67, R74, P0 ;  /* 0x0000004a433b7207 */ /* 0x000fc40000000000 */
[----:B------:R-:W-:Y:S02]  /*8720*/  MOV R48, R10 ;  /* 0x0000000a00307202 */ /* 0x000fe40000000f00 */
[----:B------:R-:W-:Y:S02]  /*8730*/  SEL R68, R73, R68, P0 ;  /* 0x0000004449447207 */ /* 0x000fe40000000000 */
[----:B------:R-:W-:Y:S02]  /*8740*/  SEL R74, R74, R67, P0 ;  /* 0x000000434a4a7207 */ /* 0x000fe40000000000 */
[----:B------:R-:W-:Y:S02]  /*8750*/  LOP3.LUT R12, R13, 0x380, RZ, 0xc0, !PT ;  /* 0x000003800d0c7812 */ /* 0x000fe400078ec0ff */
[----:B------:R-:W-:Y:S02]  /*8760*/  LOP3.LUT R27, R16, 0x380, RZ, 0xc0, !PT ;  /* 0x00000380101b7812 */ /* 0x000fe400078ec0ff */
[----:B------:R-:W-:-:S02]  /*8770*/  SHF.R.U64 R12, R12, 0x3, RZ ;  /* 0x000000030c0c7819 */ /* 0x000fc400000012ff */
[----:B------:R-:W-:Y:S02]  /*8780*/  SHF.R.U64 R27, R27, 0x3, RZ ;  /* 0x000000031b1b7819 */ /* 0x000fe400000012ff */
[----:B------:R-:W-:Y:S01]  /*8790*/  LOP3.LUT R12, R12, R13, RZ, 0x3c, !PT ;  /* 0x0000000d0c0c7212 */ /* 0x000fe200078e3cff */
[--C-:B------:R-:W-:Y:S01]  /*87a0*/  IMAD.X R13, RZ, RZ, R17.reuse, P3 ;  /* 0x000000ffff0d7224 */ /* 0x100fe200018e0611 */
[----:B------:R-:W-:Y:S01]  /*87b0*/  LOP3.LUT R26, R27, R16, RZ, 0x3c, !PT ;  /* 0x000000101b1a7212 */ /* 0x000fe200078e3cff */
[----:B------:R-:W-:Y:S01]  /*87c0*/  IMAD.MOV.U32 R27, RZ, RZ, R17 ;  /* 0x000000ffff1b7224 */ /* 0x000fe200078e0011 */
[----:B------:R-:W-:Y:S02]  /*87d0*/  MOV R56, R14 ;  /* 0x0000000e00387202 */ /* 0x000fe40000000f00 */
[----:B------:R-:W-:Y:S02]  /*87e0*/  MOV R54, R12 ;  /* 0x0000000c00367202 */ /* 0x000fe40000000f00 */
[----:B------:R-:W-:-:S02]  /*87f0*/  MOV R27, R26 ;  /* 0x0000001a001b7202 */ /* 0x000fc40000000f00 */
[----:B------:R-:W-:Y:S02]  /*8800*/  MOV R25, R24 ;  /* 0x0000001800197202 */ /* 0x000fe40000000f00 */
[----:B------:R-:W-:Y:S02]  /*8810*/  ISETP.GE.OR P1, PT, R63, UR4, P1 ;  /* 0x000000043f007c0c */ /* 0x000fe40008f26670 */
[----:B--2---:R-:W-:Y:S01]  /*8820*/  LOP3.LUT R3, R0, 0x2, RZ, 0x3c, !PT ;  /* 0x0000000200037812 */ /* 0x004fe200078e3cff */
[----:B------:R-:W-:Y:S04]  /*8830*/  SHFL.IDX PT, R29, R29, R0, 0x1c1f ;  /* 0x001c1f001d1d7589 */ /* 0x000fe800000e0000 */
[----:B------:R-:W-:Y:S04]  /*8840*/  SHFL.IDX PT, R30, R30, R3, 0x1c1f ;  /* 0x001c1f031e1e7589 */ /* 0x000fe800000e0000 */
[----:B------:R-:W-:Y:S04]  /*8850*/  SHFL.IDX PT, R31, R31, R0, 0x1c1f ;  /* 0x001c1f001f1f7589 */ /* 0x000fe800000e0000 */
[----:B------:R-:W2:Y:S04]  /*8860*/  SHFL.IDX PT, R32, R32, R3, 0x1c1f ;  /* 0x001c1f0320207589 */ /* 0x000ea800000e0000 */
[----:B------:R-:W-:Y:S04]  /*8870*/  SHFL.IDX PT, R49, R49, R0, 0x1c1f ;  /* 0x001c1f0031317589 */ /* 0x000fe800000e0000 */
[----:B------:R-:W3:Y:S04]  /*8880*/  SHFL.IDX PT, R38, R38, R3, 0x1c1f ;  /* 0x001c1f0326267589 */ /* 0x000ee800000e0000 */
[----:B------:R-:W-:Y:S04]  /*8890*/  SHFL.IDX PT, R53, R53, R0, 0x1c1f ;  /* 0x001c1f0035357589 */ /* 0x000fe800000e0000 */
[----:B------:R-:W4:Y:S04]  /*88a0*/  SHFL.IDX PT, R40, R40, R3, 0x1c1f ;  /* 0x001c1f0328287589 */ /* 0x000f2800000e0000 */
[----:B------:R-:W-:Y:S04]  /*88b0*/  SHFL.IDX PT, R37, R37, R0, 0x1c1f ;  /* 0x001c1f0025257589 */ /* 0x000fe800000e0000 */
[----:B------:R5:W-:Y:S01]  /*88c0*/  SHFL.IDX PT, R10, R28, R3, 0x1c1f ;  /* 0x001c1f031c0a7589 */ /* 0x000be200000e0000 */
[----:B--2---:R-:W-:-:S02]  /*88d0*/  SEL R12, R31, R32, P0 ;  /* 0x000000201f0c7207 */ /* 0x004fc40000000000 */
[----:B------:R-:W-:Y:S01]  /*88e0*/  SEL R14, R32, R31, P0 ;  /* 0x0000001f200e7207 */ /* 0x000fe20000000000 */
[----:B------:R-:W-:Y:S04]  /*88f0*/  SHFL.IDX PT, R33, R33, R0, 0x1c1f ;  /* 0x001c1f0021217589 */ /* 0x000fe800000e0000 */
[----:B------:R-:W-:Y:S01]  /*8900*/  SHFL.IDX PT, R55, R55, R0, 0x1c1f ;  /* 0x001c1f0037377589 */ /* 0x000fe200000e0000 */
[----:B---3--:R-:W-:Y:S02]  /*8910*/  SEL R31, R38, R49, P0 ;  /* 0x00000031261f7207 */ /* 0x008fe40000000000 */
[----:B-----5:R-:W-:Y:S01]  /*8920*/  SEL R28, R29, R30, P0 ;  /* 0x0000001e1d1c7207 */ /* 0x020fe20000000000 */
[----:B------:R-:W2:Y:S01]  /*8930*/  SHFL.IDX PT, R36, R36, R3, 0x1c1f ;  /* 0x001c1f0324247589 */ /* 0x000ea200000e0000 */
[----:B------:R-:W-:-:S02]  /*8940*/  SEL R30, R30, R29, P0 ;  /* 0x0000001d1e1e7207 */ /* 0x000fc40000000000 */
[----:B------:R-:W-:Y:S01]  /*8950*/  SEL R29, R49, R38, P0 ;  /* 0x00000026311d7207 */ /* 0x000fe20000000000 */
[----:B------:R-:W-:Y:S01]  /*8960*/  BAR.SYNC.DEFER_BLOCKING 0x1, 0x100 ;  /* 0x0044000000007b1d */ /* 0x000fe20000010000 */
[----:B----4-:R-:W-:Y:S02]  /*8970*/  SEL R13, R53, R40, P0 ;  /* 0x00000028350d7207 */ /* 0x010fe40000000000 */
[----:B------:R-:W-:-:S03]  /*8980*/  SEL R15, R40, R53, P0 ;  /* 0x00000035280f7207 */ /* 0x000fc60000000000 */
[----:B------:R-:W3:Y:S04]  /*8990*/  SHFL.IDX PT, R20, R34, R3, 0x1c1f ;  /* 0x001c1f0322147589 */ /* 0x000ee800000e0000 */
[----:B------:R-:W-:Y:S04]  /*89a0*/  SHFL.IDX PT, R57, R57, R0, 0x1c1f ;  /* 0x001c1f0039397589 */ /* 0x000fe800000e0000 */
[----:B------:R-:W-:Y:S04]  /*89b0*/  SHFL.IDX PT, R35, R35, R0, 0x1c1f ;  /* 0x001c1f0023237589 */ /* 0x000fe800000e0000 */
[----:B------:R-:W-:Y:S01]  /*89c0*/  SHFL.IDX PT, R42, R42, R3, 0x1c1f ;  /* 0x001c1f032a2a7589 */ /* 0x000fe200000e0000 */
[----:B--2---:R-:W-:-:S02]  /*89d0*/  SEL R24, R33, R36, P0 ;  /* 0x0000002421187207 */ /* 0x004fc40000000000 */
[----:B------:R-:W-:Y:S01]  /*89e0*/  SEL R26, R36, R33, P0 ;  /* 0x00000021241a7207 */ /* 0x000fe20000000000 */
[----:B------:R-:W2:Y:S04]  /*89f0*/  SHFL.IDX PT, R50, R50, R3, 0x1c1f ;  /* 0x001c1f0332327589 */ /* 0x000ea800000e0000 */
[----:B------:R-:W-:Y:S04]  /*8a00*/  SHFL.IDX PT, R39, R39, R0, 0x1c1f ;  /* 0x001c1f0027277589 */ /* 0x000fe800000e0000 */
[----:B------:R-:W4:Y:S01]  /*8a10*/  SHFL.IDX PT, R44, R44, R3, 0x1c1f ;  /* 0x001c1f032c2c7589 */ /* 0x000f2200000e0000 */
[----:B---3--:R-:W-:-:S03]  /*8a20*/  SEL R11, R20, R55, P0 ;  /* 0x00000037140b7207 */ /* 0x008fc60000000000 */
[----:B------:R-:W-:Y:S04]  /*8a30*/  SHFL.IDX PT, R41, R41, R0, 0x1c1f ;  /* 0x001c1f0029297589 */ /* 0x000fe800000e0000 */
[----:B------:R-:W-:Y:S04]  /*8a40*/  SHFL.IDX PT, R43, R43, R0, 0x1c1f ;  /* 0x001c1f002b2b7589 */ /* 0x000fe800000e0000 */
[----:B------:R-:W-:Y:S04]  /*8a50*/  SHFL.IDX PT, R52, R52, R3, 0x1c1f ;  /* 0x001c1f0334347589 */ /* 0x000fe800000e0000 */
[----:B------:R-:W-:Y:S01]  /*8a60*/  SHFL.IDX PT, R58, R58, R3, 0x1c1f ;  /* 0x001c1f033a3a7589 */ /* 0x000fe200000e0000 */
[----:B--2---:R-:W-:-:S02]  /*8a70*/  SEL R33, R35, R50, P0 ;  /* 0x0000003223217207 */ /* 0x004fc40000000000 */
[----:B------:R-:W-:Y:S01]  /*8a80*/  SEL R35, R50, R35, P0 ;  /* 0x0000002332237207 */ /* 0x000fe20000000000 */
[----:B------:R-:W-:Y:S04]  /*8a90*/  SHFL.IDX PT, R45, R45, R0, 0x1c1f ;  /* 0x001c1f002d2d7589 */ /* 0x000fe800000e0000 */
[----:B------:R-:W-:Y:S01]  /*8aa0*/  SHFL.IDX PT, R51, R51, R0, 0x1c1f ;  /* 0x001c1f0033337589 */ /* 0x000fe200000e0000 */
[----:B----4-:R-:W-:Y:S02]  /*8ab0*/  SEL R32, R39, R44, P0 ;  /* 0x0000002c27207207 */ /* 0x010fe40000000000 */
[----:B------:R-:W-:Y:S01]  /*8ac0*/  SEL R34, R44, R39, P0 ;  /* 0x000000272c227207 */ /* 0x000fe20000000000 */
[----:B------:R-:W2:Y:S04]  /*8ad0*/  SHFL.IDX PT, R60, R60, R3, 0x1c1f ;  /* 0x001c1f033c3c7589 */ /* 0x000ea800000e0000 */
[----:B------:R-:W3:Y:S04]  /*8ae0*/  SHFL.IDX PT, R66, R66, R3, 0x1c1f ;  /* 0x001c1f0342427589 */ /* 0x000ee800000e0000 */
[----:B------:R-:W-:Y:S04]  /*8af0*/  SHFL.IDX PT, R47, R47, R0, 0x1c1f ;  /* 0x001c1f002f2f7589 */ /* 0x000fe800000e0000 */
[----:B------:R1:W-:Y:S04]  /*8b00*/  SHFL.IDX PT, R59, R59, R0, 0x1c1f ;  /* 0x001c1f003b3b7589 */ /* 0x0003e800000e0000 */
[----:B------:R-:W4:Y:S04]  /*8b10*/  SHFL.IDX PT, R68, R68, R3, 0x1c1f ;  /* 0x001c1f0344447589 */ /* 0x000f2800000e0000 */
[----:B------:R5:W4:Y:S01]  /*8b20*/  SHFL.IDX PT, R74, R74, R3, 0x1c1f ;  /* 0x001c1f034a4a7589 */ /* 0x000b2200000e0000 */
[----:B-1----:R-:W-:Y:S01]  /*8b30*/  IMAD R0, R6, UR5, RZ ;  /* 0x0000000506007c24 */ /* 0x002fe2000f8e02ff */
[----:B------:R-:W-:-:S02]  /*8b40*/  ULDC.64 UR4, c[0x0][0xb40] ;  /* 0x0002d00000047ab9 */ /* 0x000fc40000000a00 */
[----:B------:R1:W-:Y:S01]  /*8b50*/  STSM.16.M88.4 [R27], R28 ;  /* 0x0000001c1b007844 */ /* 0x0003e20000000200 */
[----:B------:R-:W-:Y:S02]  /*8b60*/  IMAD R38, R7, UR44, R0 ;  /* 0x0000002c07267c24 */ /* 0x000fe4000f8e0200 */
[----:B------:R-:W-:Y:S01]  /*8b70*/  IMAD.WIDE.U32 R6, R6, UR44, R8 ;  /* 0x0000002c06067c25 */ /* 0x000fe2000f8e0008 */
[----:B------:R-:W-:Y:S01]  /*8b80*/  SEL R8, R37, R10, P0 ;  /* 0x0000000a25087207 */ /* 0x000fe20000000000 */
[----:B------:R3:W-:Y:S01]  /*8b90*/  STSM.16.M88.4 [R25], R12 ;  /* 0x0000000c19007844 */ /* 0x0007e20000000200 */
[----:B------:R-:W-:Y:S02]  /*8ba0*/  SEL R10, R10, R37, P0 ;  /* 0x000000250a0a7207 */ /* 0x000fe40000000000 */
[----:B------:R-:W-:Y:S02]  /*8bb0*/  SEL R9, R55, R20, P0 ;  /* 0x0000001437097207 */ /* 0x000fe40000000000 */
[----:B-----5:R-:W-:-:S02]  /*8bc0*/  SHF.R.S32.HI R3, RZ, 0x1f, R63 ;  /* 0x0000001fff037819 */ /* 0x020fc4000001143f */
[----:B------:R-:W-:Y:S01]  /*8bd0*/  IADD3 R0, P3, R63, R6, RZ ;  /* 0x000000063f007210 */ /* 0x000fe20007f7e0ff */
[----:B------:R-:W-:Y:S01]  /*8be0*/  STSM.16.M88.4 [R61], R8 ;  /* 0x000000083d007844 */ /* 0x000fe20000000200 */
[----:B-1----:R-:W-:Y:S02]  /*8bf0*/  SEL R27, R42, R57, P0 ;  /* 0x000000392a1b7207 */ /* 0x002fe40000000000 */
[----:B------:R-:W-:Y:S02]  /*8c00*/  IADD3.X R3, R3, R7, R38, P3, !PT ;  /* 0x0000000703037210 */ /* 0x000fe40001ffe426 */
[----:B--2---:R-:W-:Y:S02]  /*8c10*/  SEL R28, R45, R60, P0 ;  /* 0x0000003c2d1c7207 */ /* 0x004fe40000000000 */
[----:B---3--:R-:W-:Y:S02]  /*8c20*/  SEL R25, R57, R42, P0 ;  /* 0x0000002a39197207 */ /* 0x008fe40000000000 */
[----:B------:R-:W-:-:S02]  /*8c30*/  SEL R12, R41, R52, P0 ;  /* 0x00000034290c7207 */ /* 0x000fc40000000000 */
[----:B------:R-:W-:Y:S01]  /*8c40*/  SEL R14, R52, R41, P0 ;  /* 0x00000029340e7207 */ /* 0x000fe20000000000 */
[----:B------:R-:W-:Y:S01]  /*8c50*/  STSM.16.M88.4 [R56], R24 ;  /* 0x0000001838007844 */ /* 0x000fe20000000200 */
[----:B------:R-:W-:Y:S02]  /*8c60*/  SEL R13, R43, R58, P0 ;  /* 0x0000003a2b0d7207 */ /* 0x000fe40000000000 */
[----:B------:R-:W-:Y:S01]  /*8c70*/  SEL R15, R58, R43, P0 ;  /* 0x0000002b3a0f7207 */ /* 0x000fe20000000000 */
[----:B------:R-:W-:Y:S01]  /*8c80*/  STSM.16.M88.4 [R54], R32 ;  /* 0x0000002036007844 */ /* 0x000fe20000000200 */
[----:B------:R-:W-:Y:S02]  /*8c90*/  SEL R30, R60, R45, P0 ;  /* 0x0000002d3c1e7207 */ /* 0x000fe40000000000 */
[----:B------:R-:W-:Y:S01]  /*8ca0*/  SEL R29, R51, R66, P0 ;  /* 0x00000042331d7207 */ /* 0x000fe20000000000 */
[----:B------:R-:W-:Y:S01]  /*8cb0*/  STSM.16.M88.4 [R48], R12 ;  /* 0x0000000c30007844 */ /* 0x000fe20000000200 */
[----:B------:R-:W-:-:S02]  /*8cc0*/  SEL R31, R66, R51, P0 ;  /* 0x00000033421f7207 */ /* 0x000fc40000000000 */
[----:B----4-:R-:W-:Y:S02]  /*8cd0*/  SEL R36, R47, R68, P0 ;  /* 0x000000442f247207 */ /* 0x010fe40000000000 */
[----:B------:R-:W-:Y:S01]  /*8ce0*/  SEL R38, R68, R47, P0 ;  /* 0x0000002f44267207 */ /* 0x000fe20000000000 */
[----:B------:R-:W-:Y:S01]  /*8cf0*/  STSM.16.M88.4 [R46], R28 ;  /* 0x0000001c2e007844 */ /* 0x000fe20000000200 */
[----:B------:R-:W-:Y:S02]  /*8d00*/  SEL R37, R59, R74, P0 ;  /* 0x0000004a3b257207 */ /* 0x000fe40000000000 */
[----:B------:R-:W-:Y:S02]  /*8d10*/  SEL R39, R74, R59, P0 ;  /* 0x0000003b4a277207 */ /* 0x000fe40000000000 */
[C---:B------:R-:W-:Y:S01]  /*8d20*/  LEA R6, P3, R0.reuse, UR4, 0x2 ;  /* 0x0000000400067c11 */ /* 0x040fe2000f8610ff */
[----:B------:R-:W-:Y:S02]  /*8d30*/  ULDC UR4, c[0x0][0xc] ;  /* 0x0000030000047ab9 */ /* 0x000fe40000000800 */
[----:B------:R-:W-:Y:S01]  /*8d40*/  STSM.16.M88.4 [R21], R36 ;  /* 0x0000002415007844 */ /* 0x000fe20000000200 */
[----:B------:R-:W-:Y:S01]  /*8d50*/  LEA.HI.X R7, R0, UR5, R3, 0x2, P3 ;  /* 0x0000000500077c11 */ /* 0x000fe200098f1403 */
[----:B------:R-:W-:Y:S01]  /*8d60*/  UIADD3 UR48, UR4, UR48, URZ ;  /* 0x0000003004307290 */ /* 0x000fe2000fffe03f */
[----:B------:R1:W-:Y:S06]  /*8d70*/  MEMBAR.ALL.CTA ;  /* 0x0000000000007992 */ /* 0x0003ec0000008000 */
[----:B-1----:R-:W1:Y:S04]  /*8d80*/  FENCE.VIEW.ASYNC.S ;  /* 0x00000000000073c6 */ /* 0x002e680000000000 */
[----:B-1----:R-:W1:Y:S01]  /*8d90*/  SHFL.IDX PT, R0, R22, RZ, 0x1f ;  /* 0x00001fff16007589 */ /* 0x002e6200000e0000 */
[----:B------:R-:W-:Y:S06]  /*8da0*/  BAR.ARV 0x1, 0x120 ;  /* 0x0044800000007b1d */ /* 0x000fec0000002000 */
[----:B-1----:R-:W-:Y:S01]  /*8db0*/  ISETP.NE.AND P0, PT, R0, 0x7, PT ;  /* 0x000000070000780c */ /* 0x002fe20003f05270 */
[----:B------:R1:W-:Y:S04]  /*8dc0*/  @!P1 STG.E desc[UR50][R6.64], R5 ;  /* 0x0000000506009986 */ /* 0x0003e8000c101932 */
[----:B------:R1:W-:Y:S08]  /*8dd0*/  @!P2 STG.E desc[UR50][R6.64+0x20], R4 ;  /* 0x000020040600a986 */ /* 0x0003f0000c101932 */
[----:B------:R-:W-:Y:S05]  /*8de0*/  @P0 BRA `(.L_x_31) ;  /* 0x0000000000540947 */ /* 0x000fea0003800000 */
[----:B------:R-:W-:Y:S01]  /*8df0*/  BAR.SYNC.DEFER_BLOCKING 0x1, 0x120 ;  /* 0x0044800000007b1d */ /* 0x000fe20000010000 */
[----:B------:R-:W-:-:S05]  /*8e00*/  ELECT P0, URZ, PT ;  /* 0x00000000003f782f */ /* 0x000fca0003800000 */
[----:B------:R-:W-:Y:S08]  /*8e10*/  BSSY B0, `(.L_x_31) ;  /* 0x0000012000007945 */ /* 0x000ff00003800000 */
[----:B------:R-:W-:Y:S05]  /*8e20*/  @!P0 BRA `(.L_x_32) ;  /* 0x0000000000408947 */ /* 0x000fea0003800000 */
[----:B------:R-:W-:Y:S02]  /*8e30*/  UIADD3 UR4, UP0, UR54, 0x9f0, URZ ;  /* 0x000009f036047890 */ /* 0x000fe4000ff1e03f */
[----:B------:R-:W-:Y:S02]  /*8e40*/  UIADD3 UR6, UR38, 0x4000, URZ ;  /* 0x0000400026067890 */ /* 0x000fe4000fffe03f */
[----:B------:R-:W-:Y:S01]  /*8e50*/  UIADD3.X UR5, URZ, UR55, URZ, UP0, !UPT ;  /* 0x000000373f057290 */ /* 0x000fe200087fe43f */
[----:B------:R-:W-:Y:S01]  /*8e60*/  UMOV UR41, URZ ;  /* 0x0000003f00297c82 */ /* 0x000fe20008000000 */
[----:B------:R-:W-:Y:S01]  /*8e70*/  UMOV UR45, URZ ;  /* 0x0000003f002d7c82 */ /* 0x000fe20008000000 */
[----:B------:R-:W-:Y:S01]  /*8e80*/  UMOV UR40, UR38 ;  /* 0x0000002600287c82 */ /* 0x000fe20008000000 */
[----:B------:R-:W-:-:S05]  /*8e90*/  UMOV UR7, 0x40 ;  /* 0x0000004000077882 */ /* 0x000fca0000000000 */
[----:B------:R2:W-:Y:S02]  /*8ea0*/  UTMASTG.5D [UR40], [UR4] ;  /* 0x00000028040073b5 */ /* 0x0005e40008020000 */
[----:B--2---:R-:W-:Y:S01]  /*8eb0*/  UMOV UR40, UR6 ;  /* 0x0000000600287c82 */ /* 0x004fe20008000000 */
[----:B------:R-:W-:Y:S01]  /*8ec0*/  UMOV UR41, UR7 ;  /* 0x0000000700297c82 */ /* 0x000fe20008000000 */
[----:B------:R-:W-:Y:S01]  /*8ed0*/  UIADD3 UR6, UR38, 0x29820, URZ ;  /* 0x0002982026067890 */ /* 0x000fe2000fffe03f */
[----:B------:R2:W-:Y:S03]  /*8ee0*/  UTMASTG.5D [UR40], [UR4] ;  /* 0x00000028040073b5 */ /* 0x0005e60008020000 */
[----:B------:R-:W-:Y:S01]  /*8ef0*/  UPRMT UR6, URZ, 0x654, UR6 ;  /* 0x000006543f067896 */ /* 0x000fe20008000006 */
[----:B------:R0:W-:Y:S01]  /*8f00*/  UTMACMDFLUSH ;  /* 0x00000000000079b7 */ /* 0x0001e20000000000 */
[----:B------:R-:W-:-:S07]  /*8f10*/  DEPBAR.LE SB0, 0x0 ;  /* 0x000080000000791a */ /* 0x000fce0000000000 */
[----:B--2---:R-:W-:Y:S03]  /*8f20*/  SYNCS.ARRIVE.TRANS64.RED.A1T0 RZ, [UR6], RZ ;  /* 0x000000ffffff79a7 */ /* 0x004fe60008100406 */
.L_x_32:
[----:B------:R-:W-:Y:S05]  /*8f30*/  BSYNC B0 ;  /* 0x0000000000007941 */ /* 0x000fea0003800000 */
.L_x_31:
[----:B------:R-:W2:Y:S01]  /*8f40*/  LDC R0, c[0x0][0xda4] ;  /* 0x00036900ff007b82 */ /* 0x000ea20000000800 */
[----:B------:R-:W-:Y:S02]  /*8f50*/  UIADD3 UR52, UR52, 0x1, URZ ;  /* 0x0000000134347890 */ /* 0x000fe4000fffe03f */
[----:B------:R-:W-:Y:S02]  /*8f60*/  UIADD3 UR39, UR39, 0x1, URZ ;  /* 0x0000000127277890 */ /* 0x000fe4000fffe03f */
[----:B------:R-:W-:-:S04]  /*8f70*/  UISETP.NE.AND UP0, UPT, UR52, 0x2, UPT ;  /* 0x000000023400788c */ /* 0x000fc8000bf05270 */
[----:B------:R-:W-:Y:S02]  /*8f80*/  USEL UR4, URZ, 0x1, UP0 ;  /* 0x000000013f047887 */ /* 0x000fe40008000000 */
[----:B------:R-:W-:Y:S02]  /*8f90*/  USEL UR52, UR52, URZ, UP0 ;  /* 0x0000003f34347287 */ /* 0x000fe40008000000 */
[----:B------:R-:W-:Y:S01]  /*8fa0*/  ULOP3.LUT UR36, UR36, UR4, URZ, 0x3c, !UPT ;  /* 0x0000000424247292 */ /* 0x000fe2000f8e3c3f */
[----:B--2---:R-:W-:-:S13]  /*8fb0*/  ISETP.LE.AND P0, PT, R0, UR48, PT ;  /* 0x0000003000007c0c */ /* 0x004fda000bf03270 */
[----:B------:R-:W-:Y:S05]  /*8fc0*/  @!P0 BRA `(.L_x_33) ;  /* 0xffffff7c006c8947 */ /* 0x000fea000383ffff */
[----:B------:R-:W-:Y:S05]  /*8fd0*/  EXIT ;  /* 0x000000000000794d */ /* 0x000fea0003800000 */
.L_x_7:
[----:B------:R-:W-:-:S08]  /*8fe0*/  NOP ;  /* 0x0000000000007918 */ /* 0x000fd00000000000 */
[----:B------:R-:W1:-:S00]  /*8ff0*/  USETMAXREG.DEALLOC.CTAPOOL 0x18 ;  /* 0x00000018000079c8 */ /* 0x000e4000080e0500 */
[----:B------:R-:W2:Y:S01]  /*9000*/  S2UR UR49, SR_CTAID.X ;  /* 0x00000000003179c3 */ /* 0x000ea20000002500 */
[----:B-1----:R-:W-:Y:S01]  /*9010*/  IMAD.MOV.U32 R0, RZ, RZ, 0x1 ;  /* 0x00000001ff007424 */ /* 0x002fe200078e00ff */
[----:B------:R1:W-:Y:S01]  /*9020*/  STL [R1], RZ ;  /* 0x000000ff01007387 */ /* 0x0003e20000100800 */
[----:B------:R-:W-:-:S03]  /*9030*/  UMOV UR47, 0x1 ;  /* 0x00000001002f7882 */ /* 0x000fc60000000000 */
[----:B------:R1:W-:Y:S02]  /*9040*/  STL [R1+0xc], R0 ;  /* 0x00000c0001007387 */ /* 0x0003e40000100800 */
[----:B------:R-:W2:Y:S02]  /*9050*/  LDC R2, c[0x0][0xda4] ;  /* 0x00036900ff027b82 */ /* 0x000ea40000000800 */
[----:B--2---:R-:W-:-:S13]  /*9060*/  ISETP.LE.AND P0, PT, R2, UR49, PT ;  /* 0x0000003102007c0c */ /* 0x004fda000bf03270 */
[----:B-1----:R-:W-:Y:S05]  /*9070*/  @P0 BRA `(.L_x_34) ;  /* 0x0000002800fc0947 */ /* 0x002fea0003800000 */
[----:B------:R-:W1:Y:S01]  /*9080*/  S2R R7, SR_TID.X ;  /* 0x0000000000077919 */ /* 0x000e620000002100 */
[----:B------:R-:W-:Y:S01]  /*9090*/  ULDC.64 UR52, c[0x0][0x198] ;  /* 0x0000660000347ab9 */ /* 0x000fe20000000a00 */
[----:B------:R-:W-:Y:S01]  /*90a0*/  ULOP3.LUT UR43, UR46, 0x1, URZ, 0xfc, !UPT ;  /* 0x000000012e2b7892 */ /* 0x000fe2000f8efc3f */
[----:B------:R-:W2:Y:S01]  /*90b0*/  S2R R3, SR_TID.X ;  /* 0x0000000000037919 */ /* 0x000ea20000002100 */
[----:B------:R-:W-:Y:S01]  /*90c0*/  ULOP3.LUT UR48, UR46, 0x2, URZ, 0xfc, !UPT ;  /* 0x000000022e307892 */ /* 0x000fe2000f8efc3f */
[----:B------:R-:W-:Y:S01]  /*90d0*/  ULDC UR44, c[0x0][0xc] ;  /* 0x00000300002c7ab9 */ /* 0x000fe20000000800 */
[----:B------:R-:W-:Y:S01]  /*90e0*/  UMOV UR47, URZ ;  /* 0x0000003f002f7c82 */ /* 0x000fe20008000000 */
[C---:B-1----:R-:W-:Y:S01]  /*90f0*/  IMAD.SHL.U32 R0, R7.reuse, 0x80, RZ ;  /* 0x0000008007007824 */ /* 0x042fe200078e00ff */
[C---:B------:R-:W-:Y:S01]  /*9100*/  LOP3.LUT P0, RZ, R7.reuse, 0x4, RZ, 0xc0, !PT ;  /* 0x0000000407ff7812 */ /* 0x040fe2000780c0ff */
[----:B------:R-:W-:Y:S01]  /*9110*/  IMAD.SHL.U32 R4, R7, 0x20, RZ ;  /* 0x0000002007047824 */ /* 0x000fe200078e00ff */
[----:B--2---:R-:W-:Y:S01]  /*9120*/  LOP3.LUT R3, R3, 0x7f, RZ, 0xc0, !PT ;  /* 0x0000007f03037812 */ /* 0x004fe200078ec0ff */
[----:B------:R-:W-:Y:S01]  /*9130*/  IMAD.SHL.U32 R5, R7, 0x4, RZ ;  /* 0x0000000407057824 */ /* 0x000fe200078e00ff */
[----:B------:R-:W-:-:S02]  /*9140*/  LOP3.LUT R2, R0, 0x380, RZ, 0xc0, !PT ;  /* 0x0000038000027812 */ /* 0x000fc400078ec0ff */
[----:B------:R-:W-:Y:S02]  /*9150*/  SHF.R.U32.HI R3, RZ, 0x5, R3 ;  /* 0x00000005ff037819 */ /* 0x000fe40000011603 */
[----:B------:R-:W-:-:S03]  /*9160*/  LOP3.LUT R6, R4, 0x60, RZ, 0xc0, !PT ;  /* 0x0000006004067812 */ /* 0x000fc600078ec0ff */
[C---:B------:R-:W-:Y:S02]  /*9170*/  IMAD R2, R3.reuse, 0x10, R2 ;  /* 0x0000001003027824 */ /* 0x040fe400078e0202 */
[----:B------:R-:W-:Y:S02]  /*9180*/  IMAD R6, R3, 0x200, R6 ;  /* 0x0000020003067824 */ /* 0x000fe400078e0206 */
[----:B------:R-:W-:-:S05]  /*9190*/  IMAD.SHL.U32 R3, R7, 0x10, RZ ;  /* 0x0000001007037824 */ /* 0x000fca00078e00ff */
[----:B------:R-:W-:Y:S02]  /*91a0*/  LOP3.LUT R3, R2, 0x70, R3, 0x78, !PT ;  /* 0x0000007002037812 */ /* 0x000fe400078e7803 */
[C---:B------:R-:W-:Y:S02]  /*91b0*/  LOP3.LUT R2, R4.reuse, 0x80, RZ, 0xc0, !PT ;  /* 0x0000008004027812 */ /* 0x040fe400078ec0ff */
[----:B------:R-:W-:Y:S02]  /*91c0*/  LOP3.LUT R4, R4, 0x100, RZ, 0xc0, !PT ;  /* 0x0000010004047812 */ /* 0x000fe400078ec0ff */
[----:B------:R-:W-:Y:S02]  /*91d0*/  LOP3.LUT R2, R2, 0x10, R7, 0xf8, !PT ;  /* 0x0000001002027812 */ /* 0x000fe400078ef807 */
[----:B------:R-:W-:Y:S02]  /*91e0*/  LOP3.LUT R0, R3, 0xc00, R0, 0xf8, !PT ;  /* 0x00000c0003007812 */ /* 0x000fe400078ef800 */
[----:B------:R-:W-:-:S04]  /*91f0*/  LOP3.LUT R5, R2, 0x10, R5, 0x78, !PT ;  /* 0x0000001002057812 */ /* 0x000fc800078e7805 */
[----:B------:R-:W-:-:S05]  /*9200*/  IADD3 R2, R5, R6, R4 ;  /* 0x0000000605027210 */ /* 0x000fca0007ffe004 */
[----:B------:R-:W-:Y:S04]  /*9210*/  STL [R1+0x18], R2 ;  /* 0x0000180201007387 */ /* 0x000fe80000100800 */
[----:B------:R1:W-:Y:S04]  /*9220*/  STL [R1+0x1c], R0 ;  /* 0x00001c0001007387 */ /* 0x0003e80000100800 */
[----:B------:R-:W-:Y:S01]  /*9230*/  STL [R1], RZ ;  /* 0x000000ff01007387 */ /* 0x000fe20000100800 */
[----:B-1----:R-:W-:-:S05]  /*9240*/  IMAD.MOV.U32 R0, RZ, RZ, 0x40 ;  /* 0x00000040ff007424 */ /* 0x002fca00078e00ff */
[----:B------:R-:W-:-:S05]  /*9250*/  SEL R0, R0, 0xffffffc0, !P0 ;  /* 0xffffffc000007807 */ /* 0x000fca0004000000 */
[----:B------:R1:W-:Y:S02]  /*9260*/  STL [R1+0x20], R0 ;  /* 0x0000200001007387 */ /* 0x0003e40000100800 */
[----:B-1----:R-:W-:-:S05]  /*9270*/  IMAD.MOV.U32 R0, RZ, RZ, 0x1 ;  /* 0x00000001ff007424 */ /* 0x002fca00078e00ff */
[----:B------:R1:W-:Y:S02]  /*9280*/  STL [R1+0xc], R0 ;  /* 0x00000c0001007387 */ /* 0x0003e40000100800 */
.L_x_78:
[----:B--2---:R-:W2:Y:S01]  /*9290*/  S2UR UR4, SR_CgaCtaId ;  /* 0x00000000000479c3 */ /* 0x004ea20000008800 */
[----:B------:R-:W-:Y:S01]  /*92a0*/  ULDC UR5, c[0x0][0xda8] ;  /* 0x00036a0000057ab9 */ /* 0x000fe20000000800 */
[----:B------:R-:W-:Y:S01]  /*92b0*/  ULDC.64 UR6, c[0x0][0x3f8] ;  /* 0x0000fe0000067ab9 */ /* 0x000fe20000000a00 */
[----:B------:R-:W-:Y:S02]  /*92c0*/  UISETP.NE.AND UP1, UPT, UR5, 0x1, UPT ;  /* 0x000000010500788c */ /* 0x000fe4000bf25270 */
[----:B------:R-:W-:Y:S01]  /*92d0*/  UISETP.NE.U32.AND UP0, UPT, UR6, URZ, UPT ;  /* 0x0000003f0600728c */ /* 0x000fe2000bf05070 */
[----:B------:R-:W-:Y:S01]  /*92e0*/  UMOV UR40, 0x400 ;  /* 0x0000040000287882 */ /* 0x000fe20000000000 */
[----:B------:R-:W-:Y:S02]  /*92f0*/  ULDC UR8, c[0x0][0xdb4] ;  /* 0x00036d0000087ab9 */ /* 0x000fe40000000800 */
[----:B------:R-:W-:Y:S02]  /*9300*/  UISETP.NE.AND.EX UP0, UPT, UR7, URZ, UPT, UP0 ;  /* 0x0000003f0700728c */ /* 0x000fe4000bf05300 */
[----:B------:R-:W-:Y:S01]  /*9310*/  UISETP.NE.AND UP2, UPT, UR8, 0x1, UPT ;  /* 0x000000010800788c */ /* 0x000fe2000bf45270 */
[----:B------:R-:W-:Y:S01]  /*9320*/  ULDC UR6, c[0x0][0x404] ;  /* 0x0001010000067ab9 */ /* 0x000fe20000000800 */
[----:B------:R-:W-:Y:S01]  /*9330*/  ULDC UR42, c[0x0][0x2e0] ;  /* 0x0000b800002a7ab9 */ /* 0x000fe20000000800 */
[----:B------:R-:W-:Y:S01]  /*9340*/  USEL UR6, UR6, 0x1, UP0 ;  /* 0x0000000106067887 */ /* 0x000fe20008000000 */
[----:B------:R-:W-:Y:S01]  /*9350*/  @UP1 ULDC UR7, c[0x0][0xdb0] ;  /* 0x00036c0000071ab9 */ /* 0x000fe20000000800 */
[----:B------:R-:W-:-:S02]  /*9360*/  UMOV UR45, UR49 ;  /* 0x00000031002d7c82 */ /* 0x000fc40008000000 */
[----:B------:R-:W-:-:S04]  /*9370*/  UIMAD UR42, UR6, UR42, URZ ;  /* 0x0000002a062a72a4 */ /* 0x000fc8000f8e023f */
[----:B------:R-:W-:Y:S01]  /*9380*/  @UP2 ULDC.64 UR10, c[0x0][0xdb8] ;  /* 0x00036e00000a2ab9 */ /* 0x000fe20000000a00 */
[----:B------:R-:W-:Y:S02]  /*9390*/  UIADD3 UR6, UR42, 0x9f, URZ ;  /* 0x0000009f2a067890 */ /* 0x000fe4000fffe03f */
[----:B--2---:R-:W-:-:S03]  /*93a0*/  ULEA UR40, UR4, UR40, 0x18 ;  /* 0x0000002804287291 */ /* 0x004fc6000f8ec03f */
[----:B------:R-:W-:Y:S01]  /*93b0*/  @UP1 ULDC UR4, c[0x0][0xdac] ;  /* 0x00036b0000041ab9 */ /* 0x000fe20000000800 */
[----:B------:R-:W-:Y:S02]  /*93c0*/  UIADD3 UR9, UR40, 0x1a400, URZ ;  /* 0x0001a40028097890 */ /* 0x000fe4000fffe03f */
[----:B------:R-:W-:Y:S02]  /*93d0*/  UIMAD.WIDE.U32 UR4, UR49, UR4, URZ ;  /* 0x00000004310472a5 */ /* 0x000fe4000f8e003f */
[----:B------:R-:W-:Y:S02]  /*93e0*/  ULOP3.LUT UP0, URZ, UR9, 0x1bf, URZ, 0xc0, !UPT ;  /* 0x000001bf093f7892 */ /* 0x000fe4000f80c03f */
[----:B------:R-:W-:Y:S02]  /*93f0*/  @UP1 USHF.R.U32.HI UR45, URZ, UR7, UR5 ;  /* 0x000000073f2d1299 */ /* 0x000fe40008011605 */
[----:B------:R-:W-:Y:S02]  /*9400*/  UIMAD.WIDE UR6, UR6, 0x66666667, URZ ;  /* 0x66666667060678a5 */ /* 0x000fe4000f8e023f */
[----:B------:R-:W-:Y:S01]  /*9410*/  UIMAD.WIDE.U32 UR4, UR45, UR10, URZ ;  /* 0x0000000a2d0472a5 */ /* 0x000fe2000f8e003f */
[----:B------:R-:W-:Y:S01]  /*9420*/  PLOP3.LUT P0, PT, PT, PT, UP0, 0x80, 0x0 ;  /* 0x000000000000781c */ /* 0x000fe20003f0f008 */
[----:B------:R-:W-:Y:S01]  /*9430*/  USHF.R.U32.HI UR41, URZ, 0x1f, UR7 ;  /* 0x0000001f3f297899 */ /* 0x000fe20008011607 */
[----:B------:R-:W-:Y:S01]  /*9440*/  UMOV UR39, UR45 ;  /* 0x0000002d00277c82 */ /* 0x000fe20008000000 */
[----:B------:R-:W-:-:S02]  /*9450*/  @UP2 USHF.R.U32.HI UR39, URZ, UR11, UR5 ;  /* 0x0000000b3f272299 */ /* 0x000fc40008011605 */
[----:B------:R-:W-:Y:S02]  /*9460*/  ULEA.HI.SX32 UR41, UR7, UR41, 0x1a ;  /* 0x0000002907297291 */ /* 0x000fe4000f8fd23f */
[----:B------:R-:W-:-:S04]  /*9470*/  UIADD3 UR38, -UR39, URZ, URZ ;  /* 0x0000003f27267290 */ /* 0x000fc8000fffe13f */
[----:B------:R-:W-:Y:S02]  /*9480*/  UIMAD UR38, UR8, UR38, UR45 ;  /* 0x00000026082672a4 */ /* 0x000fe4000f8e022d */
[----:B------:R-:W-:Y:S10]  /*9490*/  @!P0 BRA `(.L_x_35) ;  /* 0x0000000000408947 */ /* 0x000ff40003800000 */
[----:B------:R-:W-:Y:S01]  /*94a0*/  MOV R2, 0x0 ;  /* 0x0000000000027802 */ /* 0x000fe20000000f00 */
[----:B------:R-:W-:Y:S01]  /*94b0*/  ULDC.64 UR6, c[0x4][0xa0] ;  /* 0x0100280000067ab9 */ /* 0x000fe20000000a00 */
[----:B------:R-:W-:Y:S01]  /*94c0*/  ULDC.64 UR8, c[0x4][0xa8] ;  /* 0x01002a0000087ab9 */ /* 0x000fe20000000a00 */
[----:B------:R-:W-:Y:S01]  /*94d0*/  ULDC.64 UR4, c[0x4][0x8] ;  /* 0x0100020000047ab9 */ /* 0x000fe20000000a00 */
[----:B------:R-:W-:Y:S02]  /*94e0*/  IMAD.U32 R4, RZ, RZ, UR6 ;  /* 0x00000006ff047e24 */ /* 0x000fe4000f8e00ff */
[----:B------:R-:W2:Y:S01]  /*94f0*/  LDC.64 R2, c[0x4][R2] ;  /* 0x0100000002027b82 */ /* 0x000ea20000000a00 */
[----:B------:R-:W-:Y:S02]  /*9500*/  IMAD.U32 R5, RZ, RZ, UR7 ;  /* 0x00000007ff057e24 */ /* 0x000fe4000f8e00ff */
[----:B------:R-:W-:Y:S02]  /*9510*/  IMAD.U32 R6, RZ, RZ, UR8 ;  /* 0x00000008ff067e24 */ /* 0x000fe4000f8e00ff */
[----:B------:R-:W-:-:S02]  /*9520*/  IMAD.U32 R7, RZ, RZ, UR9 ;  /* 0x00000009ff077e24 */ /* 0x000fc4000f8e00ff */
[----:B------:R-:W-:Y:S02]  /*9530*/  IMAD.U32 R10, RZ, RZ, UR4 ;  /* 0x00000004ff0a7e24 */ /* 0x000fe4000f8e00ff */
[----:B------:R-:W-:Y:S02]  /*9540*/  IMAD.U32 R11, RZ, RZ, UR5 ;  /* 0x00000005ff0b7e24 */ /* 0x000fe4000f8e00ff */
[----:B------:R-:W-:Y:S02]  /*9550*/  IMAD.MOV.U32 R8, RZ, RZ, 0x70 ;  /* 0x00000070ff087424 */ /* 0x000fe400078e00ff */
[----:B------:R-:W-:Y:S02]  /*9560*/  IMAD.MOV.U32 R12, RZ, RZ, 0x1 ;  /* 0x00000001ff0c7424 */ /* 0x000fe400078e00ff */
[----:B------:R-:W-:-:S07]  /*9570*/  IMAD.MOV.U32 R13, RZ, RZ, RZ ;  /* 0x000000ffff0d7224 */ /* 0x000fce00078e00ff */
[----:B------:R-:W-:-:S07]  /*9580*/  LEPC R20, `(.L_x_35) ;  /* 0x000000001014794e */ /* 0x000fce0000000000 */
[----:B-12---:R-:W-:Y:S05]  /*9590*/  CALL.ABS.NOINC R2 ;  /* 0x0000000002007343 */ /* 0x006fea0003c00000 */
.L_x_35:
[----:B------:R-:W-:-:S06]  /*95a0*/  UIADD3 UR4, UR40, 0xa400, URZ ;  /* 0x0000a40028047890 */ /* 0x000fcc000fffe03f */
[----:B------:R-:W-:-:S05]  /*95b0*/  IMAD.U32 R16, RZ, RZ, UR4 ;  /* 0x00000004ff107e24 */ /* 0x000fca000f8e00ff */
[----:B------:R-:W-:-:S13]  /*95c0*/  LOP3.LUT P0, RZ, R16, 0x3ff, RZ, 0xc0, !PT ;  /* 0x000003ff10ff7812 */ /* 0x000fda000780c0ff */
[----:B------:R-:W-:Y:S05]  /*95d0*/  @!P0 BRA `(.L_x_36) ;  /* 0x0000000000408947 */ /* 0x000fea0003800000 */
        /* <DEDUP_REMOVED lines=16> */
.L_x_36:
[----:B------:R-:W-:-:S04]  /*96e0*/  UIADD3 UR4, UR40, 0x400, URZ ;  /* 0x0000040028047890 */ /* 0x000fc8000fffe03f */
[----:B------:R-:W-:-:S06]  /*96f0*/  ULOP3.LUT UP0, URZ, UR4, 0x9f, URZ, 0xc0, !UPT ;  /* 0x0000009f043f7892 */ /* 0x000fcc000f80c03f */
[----:B------:R-:W-:-:S13]  /*9700*/  PLOP3.LUT P0, PT, PT, PT, UP0, 0x80, 0x0 ;  /* 0x000000000000781c */ /* 0x000fda0003f0f008 */
        /* <DEDUP_REMOVED lines=17> */
.L_x_37:
        /* <DEDUP_REMOVED lines=18> */
.L_x_38:
[----:B------:R-:W-:Y:S01]  /*9940*/  ULDC.64 UR4, c[0x0][0x9f8] ;  /* 0x00027e0000047ab9 */ /* 0x000fe20000000a00 */
[----:B------:R-:W-:Y:S01]  /*9950*/  IMAD.U32 R5, RZ, RZ, UR39 ;  /* 0x00000027ff057e24 */ /* 0x000fe2000f8e00ff */
[----:B------:R-:W-:Y:S01]  /*9960*/  ISETP.NE.U32.AND P0, PT, RZ, UR4, PT ;  /* 0x00000004ff007c0c */ /* 0x000fe2000bf05070 */
[----:B------:R-:W-:Y:S01]  /*9970*/  IMAD.U32 R9, RZ, RZ, UR39 ;  /* 0x00000027ff097e24 */ /* 0x000fe2000f8e00ff */
[----:B-1----:R-:W1:Y:S01]  /*9980*/  LDC R0, c[0x0][0x428] ;  /* 0x00010a00ff007b82 */ /* 0x002e620000000800 */
[----:B------:R-:W2:Y:S01]  /*9990*/  S2R R17, SR_TID.X ;  /* 0x0000000000117919 */ /* 0x000ea20000002100 */
[----:B------:R-:W-:-:S13]  /*99a0*/  ISETP.NE.AND.EX P0, PT, RZ, UR5, PT, P0 ;  /* 0x00000005ff007c0c */ /* 0x000fda000bf05300 */
[----:B------:R-:W3:Y:S01]  /*99b0*/  @P0 LDC.64 R2, c[0x0][0x9f8] ;  /* 0x00027e00ff020b82 */ /* 0x000ee20000000a00 */
[----:B------:R-:W-:Y:S02]  /*99c0*/  IMAD R6, RZ, RZ, -UR45 ;  /* 0x8000002dff067e24 */ /* 0x000fe4000f8e02ff */
[----:B------:R-:W-:Y:S01]  /*99d0*/  IMAD.U32 R4, RZ, RZ, UR38 ;  /* 0x00000026ff047e24 */ /* 0x000fe2000f8e00ff */
[----:B--2---:R-:W-:Y:S01]  /*99e0*/  LOP3.LUT R16, R17, 0x7f, RZ, 0xc0, !PT ;  /* 0x0000007f11107812 */ /* 0x004fe200078ec0ff */
[----:B---3--:R-:W-:-:S03]  /*99f0*/  @P0 IMAD.WIDE R2, R5, 0x4, R2 ;  /* 0x0000000405020825 */ /* 0x008fc600078e0202 */
[----:B------:R-:W2:Y:S02]  /*9a00*/  LDC R5, c[0x0][0xda8] ;  /* 0x00036a00ff057b82 */ /* 0x000ea40000000800 */
[----:B------:R3:W4:Y:S01]  /*9a10*/  @P0 LDG.E R9, desc[UR50][R2.64] ;  /* 0x0000003202090981 */ /* 0x000722000c1e1900 */
[----:B-1----:R-:W-:Y:S01]  /*9a20*/  ISETP.NE.AND P0, PT, R0, 0x1, PT ;  /* 0x000000010000780c */ /* 0x002fe20003f05270 */
[----:B------:R-:W-:Y:S01]  /*9a30*/  UMOV UR36, URZ ;  /* 0x0000003f00247c82 */ /* 0x000fe20008000000 */
[----:B------:R-:W-:Y:S01]  /*9a40*/  ISETP.NE.AND P2, PT, R16, RZ, PT ;  /* 0x000000ff1000720c */ /* 0x000fe20003f45270 */
[----:B------:R-:W-:Y:S01]  /*9a50*/  UMOV UR4, 0x40 ;  /* 0x0000004000047882 */ /* 0x000fe20000000000 */
[----:B------:R-:W-:Y:S01]  /*9a60*/  UMOV UR6, UR38 ;  /* 0x0000002600067c82 */ /* 0x000fe20008000000 */
[----:B------:R-:W-:Y:S01]  /*9a70*/  UMOV UR7, UR39 ;  /* 0x0000002700077c82 */ /* 0x000fe20008000000 */
[----:B------:R-:W-:Y:S01]  /*9a80*/  UMOV UR8, 0x80 ;  /* 0x0000008000087882 */ /* 0x000fe20000000000 */
[----:B------:R-:W-:Y:S01]  /*9a90*/  UMOV UR10, UR38 ;  /* 0x00000026000a7c82 */ /* 0x000fe20008000000 */
[----:B------:R-:W-:Y:S01]  /*9aa0*/  UMOV UR11, UR39 ;  /* 0x00000027000b7c82 */ /* 0x000fe20008000000 */
[----:B---3--:R-:W1:Y:S01]  /*9ab0*/  LDC.64 R2, c[0x0][0x3f8] ;  /* 0x0000fe00ff027b82 */ /* 0x008e620000000a00 */
[----:B------:R-:W-:-:S05]  /*9ac0*/  UMOV UR14, 0xffffffff ;  /* 0xffffffff000e7882 */ /* 0x000fca0000000000 */
[----:B------:R-:W-:Y:S02]  /*9ad0*/  VOTEU.ALL UP1, P2 ;  /* 0x00000000003f7886 */ /* 0x000fe40001020000 */
[----:B------:R-:W3:Y:S01]  /*9ae0*/  @P0 LDC R0, c[0x0][0x42c] ;  /* 0x00010b00ff000b82 */ /* 0x000ee20000000800 */
[----:B--2---:R-:W-:Y:S02]  /*9af0*/  IMAD R6, R5, R6, UR49 ;  /* 0x0000003105067e24 */ /* 0x004fe4000f8e0206 */
[----:B------:R-:W-:Y:S02]  /*9b00*/  @!UP1 UIADD3 UR12, UP0, UR52, 0x270, URZ ;  /* 0x00000270340c9890 */ /* 0x000fe4000ff1e03f */
[----:B------:R-:W-:-:S03]  /*9b10*/  IMAD.SHL.U32 R6, R6, 0x80, RZ ;  /* 0x0000008006067824 */ /* 0x000fc600078e00ff */
[----:B------:R-:W2:Y:S01]  /*9b20*/  @P0 LDC R5, c[0x0][0x430] ;  /* 0x00010c00ff050b82 */ /* 0x000ea20000000800 */
[----:B------:R-:W-:Y:S01]  /*9b30*/  @!UP1 UIADD3.X UR13, URZ, UR53, URZ, UP0, !UPT ;  /* 0x000000353f0d9290 */ /* 0x000fe200087fe43f */
[----:B------:R-:W-:Y:S02]  /*9b40*/  R2UR UR37, R6 ;  /* 0x00000000062572ca */ /* 0x000fe400000e0000 */
[----:B-1----:R-:W-:-:S04]  /*9b50*/  ISETP.NE.U32.AND P1, PT, R2, RZ, PT ;  /* 0x000000ff0200720c */ /* 0x002fc80003f25070 */
[----:B------:R-:W-:Y:S01]  /*9b60*/  ISETP.NE.AND.EX P1, PT, R3, RZ, PT, P1 ;  /* 0x000000ff0300720c */ /* 0x000fe20003f25310 */
[----:B---3--:R-:W-:-:S06]  /*9b70*/  @P0 IMAD.HI.U32 R0, R0, UR38, RZ ;  /* 0x0000002600000c27 */ /* 0x008fcc000f8e00ff */
[----:B------:R-:W-:Y:S01]  /*9b80*/  UMOV UR5, UR37 ;  /* 0x0000002500057c82 */ /* 0x000fe20008000000 */
[----:B------:R-:W-:Y:S01]  /*9b90*/  UMOV UR9, UR37 ;  /* 0x0000002500097c82 */ /* 0x000fe20008000000 */
[----:B------:R1:W-:Y:S01]  /*9ba0*/  @!UP1 UTMAPF.L2.4D [UR36], [UR12] ;  /* 0x000000240c0095b8 */ /* 0x0003e20008018000 */
[----:B--2---:R-:W-:Y:S01]  /*9bb0*/  @P0 SHF.R.U32.HI R4, RZ, R5, R0 ;  /* 0x00000005ff040219 */ /* 0x004fe20000011600 */
[----:B------:R1:W-:Y:S01]  /*9bc0*/  @!UP1 UTMAPF.L2.4D [UR4], [UR12] ;  /* 0x000000040c0095b8 */ /* 0x0003e20008018000 */
[----:B------:R1:W-:Y:S01]  /*9bd0*/  @!UP1 UTMAPF.L2.4D [UR8], [UR12] ;  /* 0x000000080c0095b8 */ /* 0x0003e20008018000 */
[----:B----4-:R-:W-:Y:S01]  /*9be0*/  SHF.R.S32.HI R10, RZ, 0x1f, R9 ;  /* 0x0000001fff0a7819 */ /* 0x010fe20000011409 */
[----:B------:R-:W-:Y:S01]  /*9bf0*/  STL [R1+0x10], R9 ;  /* 0x0000100901007387 */ /* 0x000fe20000100800 */
[----:B------:R-:W-:-:S03]  /*9c00*/  SEL R0, R9, RZ, !P1 ;  /* 0x000000ff09007207 */ /* 0x000fc60004800000 */
[----:B------:R2:W-:Y:S04]  /*9c10*/  STL [R1+0x8], R4 ;  /* 0x0000080401007387 */ /* 0x0005e80000100800 */
[----:B------:R1:W-:Y:S01]  /*9c20*/  STL [R1+0x14], R10 ;  /* 0x0000140a01007387 */ /* 0x0003e20000100800 */
[----:B--2---:R-:W-:-:S04]  /*9c30*/  SHF.R.U32.HI R4, RZ, 0x5, R17 ;  /* 0x00000005ff047819 */ /* 0x004fc80000011611 */
[----:B------:R-:W-:Y:S01]  /*9c40*/  LOP3.LUT R4, R4, 0x3, RZ, 0xc0, !PT ;  /* 0x0000000304047812 */ /* 0x000fe200078ec0ff */
[----:B-1----:R-:W-:Y:S06]  /*9c50*/  BRA.DIV UR14, `(.L_x_39) ;  /* 0x000000260e607947 */ /* 0x002fec000b800000 */
[----:B------:R1:W2:Y:S02]  /*9c60*/  SHFL.IDX PT, R14, R4, RZ, 0x1f ;  /* 0x00001fff040e7589 */ /* 0x0002a400000e0000 */
.L_x_94:
[----:B--2---:R-:W-:Y:S02]  /*9c70*/  ISETP.NE.AND P0, PT, R14, RZ, PT ;  /* 0x000000ff0e00720c */ /* 0x004fe40003f05270 */
[----:B------:R-:W-:-:S11]  /*9c80*/  PLOP3.LUT P6, PT, PT, PT, PT, 0x8, 0x0 ;  /* 0x000000000000781c */ /* 0x000fd60003fce170 */
[----:B------:R-:W-:Y:S05]  /*9c90*/  @P0 BRA `(.L_x_40) ;  /* 0x0000000400f80947 */ /* 0x000fea0003800000 */
[----:B------:R-:W-:-:S06]  /*9ca0*/  UIADD3 UR4, UR41, -0x1, URZ ;  /* 0xffffffff29047890 */ /* 0x000fcc000fffe03f */
[----:B------:R-:W-:Y:S01]  /*9cb0*/  IMAD.U32 R7, RZ, RZ, UR4 ;  /* 0x00000004ff077e24 */ /* 0x000fe2000f8e00ff */
[----:B------:R-:W-:-:S03]  /*9cc0*/  UMOV UR4, 0xffffffff ;  /* 0xffffffff00047882 */ /* 0x000fc60000000000 */
[----:B------:R-:W-:Y:S05]  /*9cd0*/  BRA.DIV UR4, `(.L_x_41) ;  /* 0x0000002604607947 */ /* 0x000fea000b800000 */
[----:B------:R-:W-:-:S13]  /*9ce0*/  ELECT P6, URZ, PT ;  /* 0x00000000003f782f */ /* 0x000fda00038c0000 */
.L_x_97:
[----:B------:R-:W-:Y:S05]  /*9cf0*/  @!P6 BRA `(.L_x_42) ;  /* 0x000000040064e947 */ /* 0x000fea0003800000 */
[----:B------:R-:W-:Y:S01]  /*9d00*/  IMAD.MOV.U32 R0, RZ, RZ, R9 ;  /* 0x000000ffff007224 */ /* 0x000fe200078e0009 */
[----:B------:R-:W-:Y:S06]  /*9d10*/  @!P1 BRA `(.L_x_43) ;  /* 0x0000000000449947 */ /* 0x000fec0003800000 */
[----:B------:R-:W2:Y:S01]  /*9d20*/  LDC R8, c[0x0][0x41c] ;  /* 0x00010700ff087b82 */ /* 0x000ea20000000800 */
[----:B------:R-:W-:Y:S01]  /*9d30*/  ULDC.64 UR4, c[0x0][0x408] ;  /* 0x0001020000047ab9 */ /* 0x000fe20000000a00 */
[----:B--2---:R-:W-:-:S13]  /*9d40*/  ISETP.NE.AND P0, PT, R8, 0x1, PT ;  /* 0x000000010800780c */ /* 0x004fda0003f05270 */
[----:B-1----:R-:W1:Y:S02]  /*9d50*/  @P0 LDC.64 R4, c[0x0][0x420] ;  /* 0x00010800ff040b82 */ /* 0x002e640000000a00 */
[----:B-1----:R-:W-:-:S04]  /*9d60*/  @P0 IMAD.HI.U32 R0, R7, R4, RZ ;  /* 0x0000000407000227 */ /* 0x002fc800078e00ff */
[----:B------:R-:W-:Y:S01]  /*9d70*/  IMAD.MOV.U32 R4, RZ, RZ, R7 ;  /* 0x000000ffff047224 */ /* 0x000fe200078e0007 */
[----:B------:R-:W-:-:S04]  /*9d80*/  @P0 SHF.R.U32.HI R4, RZ, R5, R0 ;  /* 0x00000005ff040219 */ /* 0x000fc80000011600 */
[--C-:B------:R-:W-:Y:S01]  /*9d90*/  SHF.R.S32.HI R5, RZ, 0x1f, R4.reuse ;  /* 0x0000001fff057819 */ /* 0x100fe20000011404 */
[----:B------:R-:W-:-:S04]  /*9da0*/  IMAD.MOV R0, RZ, RZ, -R4 ;  /* 0x000000ffff007224 */ /* 0x000fc800078e0a04 */
[----:B------:R-:W-:Y:S02]  /*9db0*/  IMAD R7, R8, R0, R7 ;  /* 0x0000000008077224 */ /* 0x000fe400078e0207 */
[----:B------:R-:W-:Y:S02]  /*9dc0*/  IMAD R0, R10, UR4, RZ ;  /* 0x000000040a007c24 */ /* 0x000fe4000f8e02ff */
[----:B------:R-:W-:-:S04]  /*9dd0*/  IMAD.WIDE.U32 R4, R9, UR4, R4 ;  /* 0x0000000409047c25 */ /* 0x000fc8000f8e0004 */
[----:B------:R-:W-:Y:S01]  /*9de0*/  IMAD R9, R9, UR5, R0 ;  /* 0x0000000509097c24 */ /* 0x000fe2000f8e0200 */
[----:B------:R-:W-:-:S03]  /*9df0*/  LEA R2, P0, R4, R2, 0x2 ;  /* 0x0000000204027211 */ /* 0x000fc600078010ff */
[----:B------:R-:W-:-:S05]  /*9e00*/  IMAD.IADD R0, R5, 0x1, R9 ;  /* 0x0000000105007824 */ /* 0x000fca00078e0209 */
[----:B------:R-:W-:-:S05]  /*9e10*/  LEA.HI.X R3, R4, R3, R0, 0x2, P0 ;  /* 0x0000000304037211 */ /* 0x000fca00000f1400 */
[----:B------:R2:W5:Y:S02]  /*9e20*/  LDG.E R0, desc[UR50][R2.64] ;  /* 0x0000003202007981 */ /* 0x000564000c1e1900 */
.L_x_43:
[----:B--2---:R-:W2:Y:S04]  /*9e30*/  LDL R3, [R1] ;  /* 0x0000000001037983 */ /* 0x004ea80000100800 */
[----:B------:R-:W3:Y:S01]  /*9e40*/  LDL R2, [R1+0xc] ;  /* 0x00000c0001027983 */ /* 0x000ee20000100800 */
[----:B------:R-:W-:Y:S02]  /*9e50*/  ISETP.NE.AND P0, PT, R16, RZ, PT ;  /* 0x000000ff1000720c */ /* 0x000fe40003f05270 */
[----:B--2---:R-:W-:Y:S02]  /*9e60*/  LEA R5, R3, UR40, 0x3 ;  /* 0x0000002803057c11 */ /* 0x004fe4000f8e18ff */
[----:B---3--:R-:W-:-:S04]  /*9e70*/  SHF.L.U32 R2, R2, 0x1f, RZ ;  /* 0x0000001f02027819 */ /* 0x008fc800000006ff */
[----:B------:R-:W2:Y:S02]  /*9e80*/  SYNCS.PHASECHK.TRANS64.TRYWAIT P3, [R5+URZ+0x29880], R2 ;  /* 0x02988002050075a7 */ /* 0x000ea4000806017f */
[----:B--2---:R-:W-:Y:S05]  /*9e90*/  @!P3 BRA `(.L_x_44) ;  /* 0x000000240010b947 */ /* 0x004fea0003800000 */
.L_x_98:
[----:B------:R-:W-:Y:S05]  /*9ea0*/  @P0 BRA `(.L_x_45) ;  /* 0x00000000001c0947 */ /* 0x000fea0003800000 */
[----:B------:R-:W1:Y:S02]  /*9eb0*/  S2R R3, SR_TID.X ;  /* 0x0000000000037919 */ /* 0x000e640000002100 */
[----:B-1----:R-:W-:Y:S01]  /*9ec0*/  LOP3.LUT R4, R3, 0x1f, RZ, 0xc0, !PT ;  /* 0x0000001f03047812 */ /* 0x002fe200078ec0ff */
[----:B------:R-:W-:-:S03]  /*9ed0*/  IMAD.MOV.U32 R3, RZ, RZ, 0x5000 ;  /* 0x00005000ff037424 */ /* 0x000fc600078e00ff */
[----:B------:R-:W-:Y:S01]  /*9ee0*/  ISETP.NE.AND P3, PT, R4, RZ, PT ;  /* 0x000000ff0400720c */ /* 0x000fe20003f65270 */
[----:B------:R3:W-:-:S12]  /*9ef0*/  SYNCS.ARRIVE.TRANS64 RZ, [R5+URZ+0x29870], R3 ;  /* 0x0298700305ff79a7 */ /* 0x0007d8000800003f */
[----:B---3--:R-:W-:Y:S05]  /*9f00*/  @!P3 BRA `(.L_x_45) ;  /* 0x000000000004b947 */ /* 0x008fea0003800000 */
[----:B------:R-:W-:Y:S01]  /*9f10*/  BPT.TRAP 0x1 ;  /* 0x000000040000795c */ /* 0x000fe20000300000 */
.L_x_45:
[----:B-1----:R-:W3:Y:S04]  /*9f20*/  LDL R4, [R1] ;  /* 0x0000000001047983 */ /* 0x002ee80000100800 */
[----:B------:R-:W4:Y:S01]  /*9f30*/  LDL R3, [R1+0x8] ;  /* 0x0000080001037983 */ /* 0x000f220000100800 */
[----:B------:R-:W-:Y:S01]  /*9f40*/  R2UR UR9, R5 ;  /* 0x00000000050972ca */ /* 0x000fe200000e0000 */
[----:B------:R-:W-:Y:S01]  /*9f50*/  IMAD R7, R7, 0xa0, RZ ;  /* 0x000000a007077824 */ /* 0x000fe200078e02ff */
[----:B-----5:R-:W-:Y:S01]  /*9f60*/  R2UR UR13, R0 ;  /* 0x00000000000d72ca */ /* 0x020fe200000e0000 */
[----:B------:R-:W-:Y:S01]  /*9f70*/  UIADD3 UR4, UP0, UR52, 0x470, URZ ;  /* 0x0000047034047890 */ /* 0x000fe2000ff1e03f */
[----:B------:R-:W-:Y:S02]  /*9f80*/  UMOV UR6, 0x0 ;  /* 0x0000000000067882 */ /* 0x000fe40000000000 */
[----:B------:R-:W-:Y:S01]  /*9f90*/  R2UR UR11, R7 ;  /* 0x00000000070b72ca */ /* 0x000fe200000e0000 */
[----:B------:R-:W-:Y:S01]  /*9fa0*/  UIADD3.X UR5, URZ, UR53, URZ, UP0, !UPT ;  /* 0x000000353f057290 */ /* 0x000fe200087fe43f */
[----:B------:R-:W-:Y:S01]  /*9fb0*/  UMOV UR7, 0x14f00000 ;  /* 0x14f0000000077882 */ /* 0x000fe20000000000 */
[----:B------:R-:W-:-:S04]  /*9fc0*/  UMOV UR10, URZ ;  /* 0x0000003f000a7c82 */ /* 0x000fc80008000000 */
[----:B------:R-:W-:Y:S01]  /*9fd0*/  UIADD3 UR9, UR9, 0x29870, URZ ;  /* 0x0002987009097890 */ /* 0x000fe2000fffe03f */
[----:B---3--:R-:W-:Y:S02]  /*9fe0*/  R2UR UR8, R4 ;  /* 0x00000000040872ca */ /* 0x008fe400000e0000 */
[----:B----4-:R-:W-:-:S11]  /*9ff0*/  R2UR UR12, R3 ;  /* 0x00000000030c72ca */ /* 0x010fd600000e0000 */
[----:B------:R-:W-:-:S04]  /*a000*/  UIMAD UR8, UR8, 0x5000, UR40 ;  /* 0x00005000080878a4 */ /* 0x000fc8000f8e0228 */
[----:B------:R-:W-:-:S09]  /*a010*/  UIADD3 UR8, UR8, 0xa400, URZ ;  /* 0x0000a40008087890 */ /* 0x000fd2000fffe03f */
[----:B------:R1:W-:Y:S01]  /*a020*/  UTMALDG.4D [UR8], [UR4], desc[UR6] ;  /* 0x00000608040075b4 */ /* 0x0003e20008019000 */
[----:B------:R-:W3:Y:S02]  /*a030*/  SYNCS.PHASECHK.TRANS64.TRYWAIT P3, [R5+URZ+0x29840], R2 ;  /* 0x02984002050075a7 */ /* 0x000ee4000806017f */
[----:B-1-3--:R-:W-:Y:S05]  /*a040*/  @!P3 BRA `(.L_x_46) ;  /* 0x0000002000b8b947 */ /* 0x00afea0003800000 */
.L_x_99:
[----:B------:R-:W-:Y:S05]  /*a050*/  @P0 BRA `(.L_x_47) ;  /* 0x00000000001c0947 */ /* 0x000fea0003800000 */
[----:B------:R-:W3:Y:S01]  /*a060*/  S2R R3, SR_TID.X ;  /* 0x0000000000037919 */ /* 0x000ee20000002100 */
[----:B-12---:R-:W-:-:S04]  /*a070*/  IMAD.MOV.U32 R2, RZ, RZ, 0x7800 ;  /* 0x00007800ff027424 */ /* 0x006fc800078e00ff */
[----:B------:R4:W-:Y:S01]  /*a080*/  SYNCS.ARRIVE.TRANS64 RZ, [R5+URZ+0x29830], R2 ;  /* 0x0298300205ff79a7 */ /* 0x0009e2000800003f */
[----:B---3--:R-:W-:-:S04]  /*a090*/  LOP3.LUT R3, R3, 0x1f, RZ, 0xc0, !PT ;  /* 0x0000001f03037812 */ /* 0x008fc800078ec0ff */
[----:B------:R-:W-:-:S13]  /*a0a0*/  ISETP.NE.AND P0, PT, R3, RZ, PT ;  /* 0x000000ff0300720c */ /* 0x000fda0003f05270 */
[----:B----4-:R-:W-:Y:S05]  /*a0b0*/  @!P0 BRA `(.L_x_47) ;  /* 0x0000000000048947 */ /* 0x010fea0003800000 */
[----:B------:R-:W-:Y:S01]  /*a0c0*/  BPT.TRAP 0x1 ;  /* 0x000000040000795c */ /* 0x000fe20000300000 */
.L_x_47:
[----:B------:R-:W3:Y:S04]  /*a0d0*/  LDL R3, [R1] ;  /* 0x0000000001037983 */ /* 0x000ee80000100800 */
[----:B-12---:R-:W2:Y:S01]  /*a0e0*/  LDL R2, [R1+0x8] ;  /* 0x0000080001027983 */ /* 0x006ea20000100800 */
[----:B------:R-:W-:Y:S01]  /*a0f0*/  R2UR UR9, R5 ;  /* 0x00000000050972ca */ /* 0x000fe200000e0000 */
[----:B------:R-:W-:Y:S01]  /*a100*/  UIADD3 UR4, UP0, UR52, 0x370, URZ ;  /* 0x0000037034047890 */ /* 0x000fe2000ff1e03f */
[----:B------:R-:W-:Y:S01]  /*a110*/  R2UR UR11, R7 ;  /* 0x00000000070b72ca */ /* 0x000fe200000e0000 */
[----:B------:R-:W-:Y:S01]  /*a120*/  UMOV UR10, URZ ;  /* 0x0000003f000a7c82 */ /* 0x000fe20008000000 */
[----:B------:R-:W-:Y:S01]  /*a130*/  R2UR UR13, R0 ;  /* 0x00000000000d72ca */ /* 0x000fe200000e0000 */
[----:B------:R-:W-:Y:S01]  /*a140*/  UIADD3.X UR5, URZ, UR53, URZ, UP0, !UPT ;  /* 0x000000353f057290 */ /* 0x000fe200087fe43f */
[----:B------:R-:W-:Y:S01]  /*a150*/  UMOV UR6, 0x0 ;  /* 0x0000000000067882 */ /* 0x000fe20000000000 */
[----:B------:R-:W-:Y:S01]  /*a160*/  UMOV UR7, 0x14f00000 ;  /* 0x14f0000000077882 */ /* 0x000fe20000000000 */
[----:B------:R-:W-:-:S05]  /*a170*/  UMOV UR16, 0x40 ;  /* 0x0000004000107882 */ /* 0x000fca0000000000 */
[----:B------:R-:W-:Y:S01]  /*a180*/  UIADD3 UR9, UR9, 0x29830, URZ ;  /* 0x0002983009097890 */ /* 0x000fe2000fffe03f */
[----:B---3--:R-:W-:Y:S02]  /*a190*/  R2UR UR8, R3 ;  /* 0x00000000030872ca */ /* 0x008fe400000e0000 */
[----:B--2---:R-:W-:-:S11]  /*a1a0*/  R2UR UR12, R2 ;  /* 0x00000000020c72ca */ /* 0x004fd600000e0000 */
[----:B------:R-:W-:-:S04]  /*a1b0*/  UIMAD UR8, UR8, 0x7800, UR40 ;  /* 0x00007800080878a4 */ /* 0x000fc8000f8e0228 */
[----:B------:R-:W-:Y:S02]  /*a1c0*/  UIADD3 UR14, UR8, 0x1a400, URZ ;  /* 0x0001a400080e7890 */ /* 0x000fe4000fffe03f */
[----:B------:R-:W-:Y:S02]  /*a1d0*/  UIADD3 UR15, UR8, 0x1cc00, URZ ;  /* 0x0001cc00080f7890 */ /* 0x000fe4000fffe03f */
[----:B------:R-:W-:-:S03]  /*a1e0*/  UIADD3 UR17, UR8, 0x1f400, URZ ;  /* 0x0001f40008117890 */ /* 0x000fc6000fffe03f */
[----:B------:R-:W-:Y:S01]  /*a1f0*/  UMOV UR8, UR14 ;  /* 0x0000000e00087c82 */ /* 0x000fe20008000000 */
[----:B------:R-:W-:Y:S01]  /*a200*/  UMOV UR14, 0x80 ;  /* 0x00000080000e7882 */ /* 0x000fe20000000000 */
[----:B------:R1:W-:Y:S02]  /*a210*/  UTMALDG.4D [UR8], [UR4], desc[UR6] ;  /* 0x00000608040075b4 */ /* 0x0003e40008019000 */
[----:B-1----:R-:W-:Y:S01]  /*a220*/  UMOV UR8, UR15 ;  /* 0x0000000f00087c82 */ /* 0x002fe20008000000 */
[----:B------:R-:W-:Y:S02]  /*a230*/  UMOV UR10, UR16 ;  /* 0x00000010000a7c82 */ /* 0x000fe40008000000 */
[----:B------:R1:W-:Y:S02]  /*a240*/  UTMALDG.4D [UR8], [UR4], desc[UR6] ;  /* 0x00000608040075b4 */ /* 0x0003e40008019000 */
[----:B-1----:R-:W-:Y:S01]  /*a250*/  UMOV UR8, UR17 ;  /* 0x0000001100087c82 */ /* 0x002fe20008000000 */
[----:B------:R-:W-:-:S02]  /*a260*/  UMOV UR10, UR14 ;  /* 0x0000000e000a7c82 */ /* 0x000fc40008000000 */
[----:B------:R2:W-:Y:S02]  /*a270*/  UTMALDG.4D [UR8], [UR4], desc[UR6] ;  /* 0x00000608040075b4 */ /* 0x0005e40008019000 */
[----:B--2---:R-:W-:Y:S01]  /*a280*/  NOP ;  /* 0x0000000000007918 */ /* 0x004fe20000000000 */
.L_x_42:
[----:B------:R-:W-:Y:S05]  /*a290*/  WARPSYNC.ALL ;  /* 0x0000000000007948 */ /* 0x000fea0003800000 */
[----:B------:R-:W-:Y:S01]  /*a2a0*/  ELECT P0, URZ, PT ;  /* 0x00000000003f782f */ /* 0x000fe20003800000 */
[----:B------:R-:W-:Y:S01]  /*a2b0*/  BAR.SYNC.DEFER_BLOCKING 0x8, 0x120 ;  /* 0x0204800000007b1d */ /* 0x000fe20000010000 */
[----:B------:R-:W-:Y:S02]  /*a2c0*/  UIADD3 UR4, UP0, UR52, 0x270, URZ ;  /* 0x0000027034047890 */ /* 0x000fe4000ff1e03f */
[----:B------:R-:W-:Y:S02]  /*a2d0*/  UIADD3 UR8, UR40, 0x14400, URZ ;  /* 0x0001440028087890 */ /* 0x000fe4000fffe03f */
[----:B------:R-:W-:-:S02]  /*a2e0*/  UIADD3 UR9, UR40, 0x29800, URZ ;  /* 0x0002980028097890 */ /* 0x000fc4000fffe03f */
[----:B------:R-:W-:Y:S02]  /*a2f0*/  UIADD3.X UR5, URZ, UR53, URZ, UP0, !UPT ;  /* 0x000000353f057290 */ /* 0x000fe400087fe43f */
[----:B------:R-:W-:Y:S02]  /*a300*/  UIADD3 UR24, UR40, 0x16400, URZ ;  /* 0x0001640028187890 */ /* 0x000fe4000fffe03f */
[----:B------:R-:W-:Y:S01]  /*a310*/  UIADD3 UR16, UR40, 0x18400, URZ ;  /* 0x0001840028107890 */ /* 0x000fe2000fffe03f */
[C---:B------:R-:W-:Y:S01]  /*a320*/  @P0 R2UR UR11, R6.reuse ;  /* 0x00000000060b02ca */ /* 0x040fe200000e0000 */
[----:B------:R-:W-:Y:S01]  /*a330*/  @P0 IMAD.MOV.U32 R2, RZ, RZ, 0x6000 ;  /* 0x00006000ff020424 */ /* 0x000fe200078e00ff */
[C---:B------:R-:W-:Y:S01]  /*a340*/  @P0 R2UR UR27, R6.reuse ;  /* 0x00000000061b02ca */ /* 0x040fe200000e0000 */
[----:B------:R-:W-:Y:S01]  /*a350*/  UMOV UR6, 0x0 ;  /* 0x0000000000067882 */ /* 0x000fe20000000000 */
[----:B------:R-:W-:Y:S01]  /*a360*/  @P0 R2UR UR19, R6 ;  /* 0x00000000061302ca */ /* 0x000fe200000e0000 */
[----:B------:R-:W-:Y:S01]  /*a370*/  UMOV UR7, 0x12f00000 ;  /* 0x12f0000000077882 */ /* 0x000fe20000000000 */
[----:B------:R-:W-:Y:S01]  /*a380*/  UMOV UR10, URZ ;  /* 0x0000003f000a7c82 */ /* 0x000fe20008000000 */
[----:B------:R-:W-:Y:S01]  /*a390*/  UMOV UR12, UR38 ;  /* 0x00000026000c7c82 */ /* 0x000fe20008000000 */
[----:B------:R-:W-:Y:S01]  /*a3a0*/  UMOV UR13, UR39 ;  /* 0x00000027000d7c82 */ /* 0x000fe20008000000 */
[----:B------:R-:W-:Y:S01]  /*a3b0*/  UMOV UR26, 0x40 ;  /* 0x00000040001a7882 */ /* 0x000fe20000000000 */
[----:B------:R-:W-:Y:S01]  /*a3c0*/  UMOV UR28, UR38 ;  /* 0x00000026001c7c82 */ /* 0x000fe20008000000 */
[----:B------:R-:W-:Y:S01]  /*a3d0*/  UMOV UR29, UR39 ;  /* 0x00000027001d7c82 */ /* 0x000fe20008000000 */
[----:B------:R2:W-:Y:S01]  /*a3e0*/  @P0 SYNCS.ARRIVE.TRANS64 RZ, [UR40+0x29800], R2 ;  /* 0x02980002ffff09a7 */ /* 0x0005e20008000028 */
[----:B------:R-:W-:Y:S01]  /*a3f0*/  UMOV UR25, UR9 ;  /* 0x0000000900197c82 */ /* 0x000fe20008000000 */
[----:B------:R-:W-:Y:S01]  /*a400*/  UMOV UR18, 0x80 ;  /* 0x0000008000127882 */ /* 0x000fe20000000000 */
[----:B------:R-:W-:Y:S01]  /*a410*/  UMOV UR20, UR38 ;  /* 0x0000002600147c82 */ /* 0x000fe20008000000 */
[----:B------:R-:W-:Y:S01]  /*a420*/  UMOV UR21, UR39 ;  /* 0x0000002700157c82 */ /* 0x000fe20008000000 */
[----:B------:R2:W-:Y:S01]  /*a430*/  UTMALDG.4D [UR8], [UR4], desc[UR6] ;  /* 0x00000608040075b4 */ /* 0x0005e20008019000 */
[----:B------:R-:W-:Y:S01]  /*a440*/  UMOV UR17, UR9 ;  /* 0x0000000900117c82 */ /* 0x000fe20008000000 */
[----:B------:R2:W-:Y:S01]  /*a450*/  UTMALDG.4D [UR24], [UR4], desc[UR6] ;  /* 0x00000618040075b4 */ /* 0x0005e20008019000 */
[----:B------:R2:W-:Y:S02]  /*a460*/  UTMALDG.4D [UR16], [UR4], desc[UR6] ;  /* 0x00000610040075b4 */ /* 0x0005e40008019000 */
[----:B--2---:R-:W-:Y:S01]  /*a470*/  NOP ;  /* 0x0000000000007918 */ /* 0x004fe20000000000 */
.L_x_40:
[----:B------:R-:W-:-:S06]  /*a480*/  ULOP3.LUT UR4, UR47, 0x1, URZ, 0xc, !UPT ;  /* 0x000000012f047892 */ /* 0x000fcc000f8e0c3f */
[----:B------:R-:W-:-:S05]  /*a490*/  IMAD.U32 R2, RZ, RZ, UR4 ;  /* 0x00000004ff027e24 */ /* 0x000fca000f8e00ff */
[----:B------:R-:W-:-:S04]  /*a4a0*/  SHF.L.U32 R2, R2, 0x1f, RZ ;  /* 0x0000001f02027819 */ /* 0x000fc800000006ff */
[----:B------:R-:W2:Y:S02]  /*a4b0*/  SYNCS.PHASECHK.TRANS64.TRYWAIT P0, [UR40+0x29820], R2 ;  /* 0x02982002ff0075a7 */ /* 0x000ea40008000168 */
[----:B--2---:R-:W-:Y:S05]  /*a4c0*/  @!P0 BRA `(.L_x_48) ;  /* 0x0000001c00ac8947 */ /* 0x004fea0003800000 */
.L_x_100:
[----:B------:R-:W-:-:S06]  /*a4d0*/  UISETP.GE.AND UP0, UPT, UR42, 0xa1, UPT ;  /* 0x000000a12a00788c */ /* 0x000fcc000bf06270 */
[----:B------:R-:W-:-:S13]  /*a4e0*/  PLOP3.LUT P0, PT, PT, PT, UP0, 0x80, 0x0 ;  /* 0x000000000000781c */ /* 0x000fda0003f0f008 */
[----:B------:R-:W-:Y:S05]  /*a4f0*/  @!P0 BRA `(.L_x_49) ;  /* 0x0000001000008947 */ /* 0x000fea0003800000 */
[----:B------:R3:W5:Y:S01]  /*a500*/  LDL.LU R7, [R1+0xc] ;  /* 0x00000c0001077983 */ /* 0x0007620000300800 */
[----:B------:R-:W-:-:S03]  /*a510*/  UIADD3 UR4, UR41, -0x2, URZ ;  /* 0xfffffffe29047890 */ /* 0x000fc6000fffe03f */
[----:B------:R3:W5:Y:S03]  /*a520*/  LDL.LU R6, [R1] ;  /* 0x0000000001067983 */ /* 0x0007660000300800 */
[----:B------:R-:W-:-:S07]  /*a530*/  IMAD.U32 R20, RZ, RZ, UR4 ;  /* 0x00000004ff147e24 */ /* 0x000fce000f8e00ff */
.L_x_71:
[----:B--2-45:R-:W-:Y:S01]  /*a540*/  VIADD R2, R6, 0x1 ;  /* 0x0000000106027836 */ /* 0x034fe20000000000 */
[----:B------:R-:W-:Y:S04]  /*a550*/  BSSY B0, `(.L_x_50) ;  /* 0x000008e000007945 */ /* 0x000fe80003800000 */
[----:B------:R-:W-:-:S04]  /*a560*/  ISETP.NE.AND P0, PT, R2, 0x2, PT ;  /* 0x000000020200780c */ /* 0x000fc80003f05270 */
[----:B-1----:R-:W-:Y:S02]  /*a570*/  SEL R4, RZ, 0x1, P0 ;  /* 0x00000001ff047807 */ /* 0x002fe40000000000 */
[----:B------:R-:W-:Y:S02]  /*a580*/  SEL R9, R2, RZ, P0 ;  /* 0x000000ff02097207 */ /* 0x000fe40000000000 */
[----:B------:R-:W-:-:S05]  /*a590*/  LOP3.LUT R10, R7, R4, RZ, 0x3c, !PT ;  /* 0x00000004070a7212 */ /* 0x000fca00078e3cff */
[----:B------:R1:W-:Y:S04]  /*a5a0*/  STL [R1+0xc], R10 ;  /* 0x00000c0a01007387 */ /* 0x0003e80000100800 */
[----:B------:R1:W-:Y:S01]  /*a5b0*/  STL [R1], R9 ;  /* 0x0000000901007387 */ /* 0x0003e20000100800 */
[----:B------:R-:W-:Y:S05]  /*a5c0*/  @!P6 BRA `(.L_x_51) ;  /* 0x000000080018e947 */ /* 0x000fea0003800000 */
[----:B------:R-:W-:Y:S01]  /*a5d0*/  IMAD.MOV.U32 R8, RZ, RZ, R20 ;  /* 0x000000ffff087224 */ /* 0x000fe200078e0014 */
[----:B------:R-:W-:Y:S06]  /*a5e0*/  @!P1 BRA `(.L_x_52) ;  /* 0x0000000000509947 */ /* 0x000fec0003800000 */
[----:B------:R-:W2:Y:S01]  /*a5f0*/  LDL R5, [R1+0x14] ;  /* 0x0000140001057983 */ /* 0x000ea20000100800 */
[----:B------:R-:W4:Y:S01]  /*a600*/  LDC R8, c[0x0][0x41c] ;  /* 0x00010700ff087b82 */ /* 0x000f220000000800 */
[----:B------:R-:W-:Y:S02]  /*a610*/  ULDC.64 UR4, c[0x0][0x408] ;  /* 0x0001020000047ab9 */ /* 0x000fe40000000a00 */
[----:B------:R-:W3:Y:S01]  /*a620*/  LDL R11, [R1+0x10] ;  /* 0x00001000010b7983 */ /* 0x000ee20000100800 */
[----:B----4-:R-:W-:-:S13]  /*a630*/  ISETP.NE.AND P0, PT, R8, 0x1, PT ;  /* 0x000000010800780c */ /* 0x010fda0003f05270 */
[----:B------:R-:W4:Y:S02]  /*a640*/  @P0 LDC.64 R2, c[0x0][0x420] ;  /* 0x00010800ff020b82 */ /* 0x000f240000000a00 */
[----:B----4-:R-:W-:-:S04]  /*a650*/  @P0 IMAD.HI.U32 R0, R20, R2, RZ ;  /* 0x0000000214000227 */ /* 0x010fc800078e00ff */
[----:B------:R-:W-:Y:S01]  /*a660*/  IMAD.MOV.U32 R2, RZ, RZ, R20 ;  /* 0x000000ffff027224 */ /* 0x000fe200078e0014 */
[----:B------:R-:W-:-:S05]  /*a670*/  @P0 SHF.R.U32.HI R2, RZ, R3, R0 ;  /* 0x00000003ff020219 */ /* 0x000fca0000011600 */
[----:B------:R-:W-:-:S04]  /*a680*/  IMAD.MOV R3, RZ, RZ, -R2 ;  /* 0x000000ffff037224 */ /* 0x000fc800078e0a02 */
[----:B------:R-:W-:Y:S01]  /*a690*/  IMAD R8, R8, R3, R20 ;  /* 0x0000000308087224 */ /* 0x000fe200078e0214 */
[----:B------:R-:W-:Y:S01]  /*a6a0*/  SHF.R.S32.HI R3, RZ, 0x1f, R2 ;  /* 0x0000001fff037819 */ /* 0x000fe20000011402 */
[----:B--2---:R-:W-:-:S04]  /*a6b0*/  IMAD R0, R5, UR4, RZ ;  /* 0x0000000405007c24 */ /* 0x004fc8000f8e02ff */
[C---:B---3--:R-:W-:Y:S02]  /*a6c0*/  IMAD R5, R11.reuse, UR5, R0 ;  /* 0x000000050b057c24 */ /* 0x048fe4000f8e0200 */
[----:B------:R-:W-:Y:S01]  /*a6d0*/  IMAD.WIDE.U32 R2, R11, UR4, R2 ;  /* 0x000000040b027c25 */ /* 0x000fe2000f8e0002 */
[----:B------:R-:W-:-:S03]  /*a6e0*/  ULDC.64 UR4, c[0x0][0x3f8] ;  /* 0x0000fe0000047ab9 */ /* 0x000fc60000000a00 */
[----:B------:R-:W-:Y:S01]  /*a6f0*/  IMAD.IADD R3, R5, 0x1, R3 ;  /* 0x0000000105037824 */ /* 0x000fe200078e0203 */
[----:B------:R-:W-:-:S04]  /*a700*/  LEA R4, P0, R2, UR4, 0x2 ;  /* 0x0000000402047c11 */ /* 0x000fc8000f8010ff */
[----:B------:R-:W-:-:S05]  /*a710*/  LEA.HI.X R5, R2, UR5, R3, 0x2, P0 ;  /* 0x0000000502057c11 */ /* 0x000fca00080f1403 */
[----:B------:R2:W5:Y:S04]  /*a720*/  LDG.E R0, desc[UR50][R4.64] ;  /* 0x0000003204007981 */ /* 0x000568000c1e1900 */
.L_x_52:
[----:B-1----:R-:W-:Y:S01]  /*a730*/  LEA R9, R9, UR40, 0x3 ;  /* 0x0000002809097c11 */ /* 0x002fe2000f8e18ff */
[----:B------:R-:W1:Y:S01]  /*a740*/  S2R R2, SR_TID.X ;  /* 0x0000000000027919 */ /* 0x000e620000002100 */
[----:B------:R-:W-:Y:S01]  /*a750*/  SHF.L.U32 R3, R10, 0x1f, RZ ;  /* 0x0000001f0a037819 */ /* 0x000fe200000006ff */
[----:B------:R-:W-:Y:S03]  /*a760*/  BSSY B1, `(.L_x_53) ;  /* 0x0000005000017945 */ /* 0x000fe60003800000 */
[----:B------:R-:W4:Y:S01]  /*a770*/  SYNCS.PHASECHK.TRANS64.TRYWAIT P0, [R9+URZ+0x29880], R3 ;  /* 0x02988003090075a7 */ /* 0x000f22000800017f */
[----:B-1----:R-:W-:-:S04]  /*a780*/  LOP3.LUT R2, R2, 0x7f, RZ, 0xc0, !PT ;  /* 0x0000007f02027812 */ /* 0x002fc800078ec0ff */
[----:B------:R-:W-:Y:S01]  /*a790*/  ISETP.NE.AND P3, PT, R2, RZ, PT ;  /* 0x000000ff0200720c */ /* 0x000fe20003f65270 */
[----:B----4-:R-:W-:-:S12]  /*a7a0*/  @!P0 BRA `(.L_x_54) ;  /* 0x0000001c000c8947 */ /* 0x010fd80003800000 */
.L_x_101:
[----:B------:R-:W-:Y:S05]  /*a7b0*/  BSYNC B1 ;  /* 0x0000000000017941 */ /* 0x000fea0003800000 */
.L_x_53:
[----:B------:R-:W-:Y:S04]  /*a7c0*/  BSSY B1, `(.L_x_55) ;  /* 0x0000009000017945 */ /* 0x000fe80003800000 */
[----:B------:R-:W-:Y:S05]  /*a7d0*/  @P3 BRA `(.L_x_56) ;  /* 0x00000000001c3947 */ /* 0x000fea0003800000 */
[----:B------:R-:W2:Y:S02]  /*a7e0*/  S2R R2, SR_TID.X ;  /* 0x0000000000027919 */ /* 0x000ea40000002100 */
[----:B--2---:R-:W-:Y:S01]  /*a7f0*/  LOP3.LUT R4, R2, 0x1f, RZ, 0xc0, !PT ;  /* 0x0000001f02047812 */ /* 0x004fe200078ec0ff */
[----:B------:R-:W-:-:S03]  /*a800*/  IMAD.MOV.U32 R2, RZ, RZ, 0x5000 ;  /* 0x00005000ff027424 */ /* 0x000fc600078e00ff */
[----:B------:R-:W-:Y:S01]  /*a810*/  ISETP.NE.AND P0, PT, R4, RZ, PT ;  /* 0x000000ff0400720c */ /* 0x000fe20003f05270 */
[----:B------:R4:W-:-:S12]  /*a820*/  SYNCS.ARRIVE.TRANS64 RZ, [R9+URZ+0x29870], R2 ;  /* 0x0298700209ff79a7 */ /* 0x0009d8000800003f */
[----:B----4-:R-:W-:Y:S05]  /*a830*/  @!P0 BRA `(.L_x_56) ;  /* 0x0000000000048947 */ /* 0x010fea0003800000 */
[----:B------:R-:W-:Y:S01]  /*a840*/  BPT.TRAP 0x1 ;  /* 0x000000040000795c */ /* 0x000fe20000300000 */
.L_x_56:
[----:B------:R-:W-:Y:S05]  /*a850*/  BSYNC B1 ;  /* 0x0000000000017941 */ /* 0x000fea0003800000 */
.L_x_55:
[----:B------:R-:W4:Y:S04]  /*a860*/  LDL R2, [R1] ;  /* 0x0000000001027983 */ /* 0x000f280000100800 */
[----:B------:R-:W3:Y:S01]  /*a870*/  LDL R10, [R1+0x8] ;  /* 0x00000800010a7983 */ /* 0x000ee20000100800 */
[----:B--2---:R-:W-:Y:S02]  /*a880*/  IMAD.MOV.U32 R5, RZ, RZ, RZ ;  /* 0x000000ffff057224 */ /* 0x004fe400078e00ff */
[----:B------:R-:W-:-:S03]  /*a890*/  IMAD.U32 R4, RZ, RZ, UR40 ;  /* 0x00000028ff047e24 */ /* 0x000fc6000f8e00ff */
[----:B------:R-:W-:Y:S01]  /*a8a0*/  R2UR UR10, R5 ;  /* 0x00000000050a72ca */ /* 0x000fe200000e0000 */
[----:B------:R-:W-:Y:S01]  /*a8b0*/  UIADD3 UR4, UP0, UR52, 0x470, URZ ;  /* 0x0000047034047890 */ /* 0x000fe2000ff1e03f */
[----:B------:R-:W-:Y:S01]  /*a8c0*/  PLOP3.LUT P0, PT, PT, PT, PT, 0x80, 0x0 ;  /* 0x000000000000781c */ /* 0x000fe20003f0f070 */
[----:B------:R-:W-:Y:S01]  /*a8d0*/  IMAD R8, R8, 0xa0, RZ ;  /* 0x000000a008087824 */ /* 0x000fe200078e02ff */
[----:B------:R-:W-:Y:S01]  /*a8e0*/  UMOV UR6, 0x0 ;  /* 0x0000000000067882 */ /* 0x000fe20000000000 */
[----:B------:R-:W-:Y:S01]  /*a8f0*/  UIADD3.X UR5, URZ, UR53, URZ, UP0, !UPT ;  /* 0x000000353f057290 */ /* 0x000fe200087fe43f */
[----:B------:R-:W-:Y:S01]  /*a900*/  UMOV UR7, 0x14f00000 ;  /* 0x14f0000000077882 */ /* 0x000fe20000000000 */
[----:B----4-:R-:W-:Y:S01]  /*a910*/  IMAD R2, R2, 0x5000, R4 ;  /* 0x0000500002027824 */ /* 0x010fe200078e0204 */
[----:B---3--:R-:W-:-:S03]  /*a920*/  R2UR UR12, R10 ;  /* 0x000000000a0c72ca */ /* 0x008fc600000e0000 */
[----:B------:R-:W-:Y:S02]  /*a930*/  VIADD R2, R2, 0xa400 ;  /* 0x0000a40002027836 */ /* 0x000fe40000000000 */
[----:B------:R-:W-:-:S10]  /*a940*/  VIADD R10, R9, 0x29870 ;  /* 0x00029870090a7836 */ /* 0x000fd40000000000 */
.L_x_57:
[----:B------:R-:W-:-:S13]  /*a950*/  @P0 ELECT P4, URZ, PT ;  /* 0x00000000003f082f */ /* 0x000fda0003880000 */
[----:B-----5:R-:W-:Y:S02]  /*a960*/  @P4 R2UR UR13, R0 ;  /* 0x00000000000d42ca */ /* 0x020fe400000e0000 */
[----:B------:R-:W-:Y:S02]  /*a970*/  @P4 R2UR UR11, R8 ;  /* 0x00000000080b42ca */ /* 0x000fe400000e0000 */
[----:B------:R-:W-:Y:S02]  /*a980*/  @P4 R2UR UR9, R10 ;  /* 0x000000000a0942ca */ /* 0x000fe400000e0000 */
[----:B------:R-:W-:Y:S02]  /*a990*/  @P4 R2UR UR8, R2 ;  /* 0x00000000020842ca */ /* 0x000fe400000e0000 */
[----:B------:R-:W-:Y:S02]  /*a9a0*/  @P4 PLOP3.LUT P0, PT, P4, PT, PT, 0x8, 0x0 ;  /* 0x000000000000481c */ /* 0x000fe4000270e170 */
[----:B------:R-:W-:-:S09]  /*a9b0*/  PLOP3.LUT P4, PT, PT, PT, PT, 0x8, 0x0 ;  /* 0x000000000000781c */ /* 0x000fd20003f8e170 */
[----:B------:R2:W-:Y:S02]  /*a9c0*/  UTMALDG.4D [UR8], [UR4], desc[UR6] ;  /* 0x00000608040075b4 */ /* 0x0005e40008019000 */
[----:B--2---:R-:W-:Y:S05]  /*a9d0*/  @P0 BRA.U.ANY `(.L_x_57) ;  /* 0xfffffffd00dc0947 */ /* 0x004fea000393ffff */
[----:B------:R-:W2:Y:S01]  /*a9e0*/  SYNCS.PHASECHK.TRANS64.TRYWAIT P0, [R9+URZ+0x29840], R3 ;  /* 0x02984003090075a7 */ /* 0x000ea2000800017f */
[----:B------:R-:W-:Y:S04]  /*a9f0*/  BSSY B1, `(.L_x_58) ;  /* 0x0000002000017945 */ /* 0x000fe80003800000 */
[----:B--2---:R-:W-:Y:S05]  /*aa00*/  @!P0 BRA `(.L_x_59) ;  /* 0x0000001800888947 */ /* 0x004fea0003800000 */
.L_x_102:
[----:B------:R-:W-:Y:S05]  /*aa10*/  BSYNC B1 ;  /* 0x0000000000017941 */ /* 0x000fea0003800000 */
.L_x_58:
[----:B------:R-:W-:Y:S01]  /*aa20*/  BSSY B1, `(.L_x_60) ;  /* 0x000000b000017945 */ /* 0x000fe20003800000 */
[----:B------:R-:W-:Y:S02]  /*aa30*/  IMAD.MOV.U32 R2, RZ, RZ, 0x0 ;  /* 0x00000000ff027424 */ /* 0x000fe400078e00ff */
[----:B-12---:R-:W-:Y:S01]  /*aa40*/  IMAD.MOV.U32 R3, RZ, RZ, 0x14f00000 ;  /* 0x14f00000ff037424 */ /* 0x006fe200078e00ff */
[----:B------:R-:W-:Y:S06]  /*aa50*/  @P3 BRA `(.L_x_61) ;  /* 0x00000000001c3947 */ /* 0x000fec0003800000 */
[----:B------:R-:W1:Y:S02]  /*aa60*/  S2R R10, SR_TID.X ;  /* 0x00000000000a7919 */ /* 0x000e640000002100 */
[----:B-1----:R-:W-:Y:S01]  /*aa70*/  LOP3.LUT R11, R10, 0x1f, RZ, 0xc0, !PT ;  /* 0x0000001f0a0b7812 */ /* 0x002fe200078ec0ff */
[----:B------:R-:W-:-:S03]  /*aa80*/  IMAD.MOV.U32 R10, RZ, RZ, 0x7800 ;  /* 0x00007800ff0a7424 */ /* 0x000fc600078e00ff */
[----:B------:R-:W-:Y:S01]  /*aa90*/  ISETP.NE.AND P0, PT, R11, RZ, PT ;  /* 0x000000ff0b00720c */ /* 0x000fe20003f05270 */
[----:B------:R1:W-:-:S12]  /*aaa0*/  SYNCS.ARRIVE.TRANS64 RZ, [R9+URZ+0x29830], R10 ;  /* 0x0298300a09ff79a7 */ /* 0x0003d8000800003f */
[----:B-1----:R-:W-:Y:S05]  /*aab0*/  @!P0 BRA `(.L_x_61) ;  /* 0x0000000000048947 */ /* 0x002fea0003800000 */
[----:B------:R-:W-:Y:S01]  /*aac0*/  BPT.TRAP 0x1 ;  /* 0x000000040000795c */ /* 0x000fe20000300000 */
.L_x_61:
[----:B------:R-:W-:Y:S05]  /*aad0*/  BSYNC B1 ;  /* 0x0000000000017941 */ /* 0x000fea0003800000 */
.L_x_60:
[----:B------:R-:W2:Y:S04]  /*aae0*/  LDL R11, [R1+0x8] ;  /* 0x00000800010b7983 */ /* 0x000ea80000100800 */
[----:B------:R-:W3:Y:S01]  /*aaf0*/  LDL R10, [R1] ;  /* 0x00000000010a7983 */ /* 0x000ee20000100800 */
[----:B------:R-:W-:Y:S01]  /*ab00*/  R2UR UR6, R2 ;  /* 0x00000000020672ca */ /* 0x000fe200000e0000 */
[----:B------:R-:W-:Y:S01]  /*ab10*/  UIADD3 UR4, UP0, UR52, 0x370, URZ ;  /* 0x0000037034047890 */ /* 0x000fe2000ff1e03f */
[----:B------:R-:W-:Y:S01]  /*ab20*/  R2UR UR7, R3 ;  /* 0x00000000030772ca */ /* 0x000fe200000e0000 */
[----:B------:R-:W-:Y:S01]  /*ab30*/  VIADD R9, R9, 0x29830 ;  /* 0x0002983009097836 */ /* 0x000fe20000000000 */
[----:B------:R-:W-:Y:S01]  /*ab40*/  R2UR UR10, R5 ;  /* 0x00000000050a72ca */ /* 0x000fe200000e0000 */
[----:B------:R-:W-:Y:S01]  /*ab50*/  UIADD3.X UR5, URZ, UR53, URZ, UP0, !UPT ;  /* 0x000000353f057290 */ /* 0x000fe200087fe43f */
[----:B------:R-:W-:-:S02]  /*ab60*/  PLOP3.LUT P0, PT, PT, PT, PT, 0x80, 0x0 ;  /* 0x000000000000781c */ /* 0x000fc40003f0f070 */
[----:B--2---:R-:W-:Y:S01]  /*ab70*/  R2UR UR12, R11 ;  /* 0x000000000b0c72ca */ /* 0x004fe200000e0000 */
[----:B---3--:R-:W-:-:S04]  /*ab80*/  IMAD R4, R10, 0x7800, R4 ;  /* 0x000078000a047824 */ /* 0x008fc800078e0204 */
[----:B------:R-:W-:-:S10]  /*ab90*/  VIADD R5, R4, 0x1a400 ;  /* 0x0001a40004057836 */ /* 0x000fd40000000000 */
.L_x_62:
[----:B------:R-:W-:-:S13]  /*aba0*/  @P0 ELECT P3, URZ, PT ;  /* 0x00000000003f082f */ /* 0x000fda0003860000 */
[----:B------:R-:W-:Y:S02]  /*abb0*/  @P3 R2UR UR13, R0 ;  /* 0x00000000000d32ca */ /* 0x000fe400000e0000 */
[----:B------:R-:W-:Y:S02]  /*abc0*/  @P3 R2UR UR11, R8 ;  /* 0x00000000080b32ca */ /* 0x000fe400000e0000 */
[----:B------:R-:W-:Y:S02]  /*abd0*/  @P3 R2UR UR9, R9 ;  /* 0x00000000090932ca */ /* 0x000fe400000e0000 */
[----:B------:R-:W-:Y:S02]  /*abe0*/  @P3 R2UR UR8, R5 ;  /* 0x00000000050832ca */ /* 0x000fe400000e0000 */
[----:B------:R-:W-:Y:S02]  /*abf0*/  @P3 PLOP3.LUT P0, PT, P3, PT, PT, 0x8, 0x0 ;  /* 0x000000000000381c */ /* 0x000fe40001f0e170 */
[----:B------:R-:W-:-:S09]  /*ac00*/  PLOP3.LUT P3, PT, PT, PT, PT, 0x8, 0x0 ;  /* 0x000000000000781c */ /* 0x000fd20003f6e170 */
[----:B------:R1:W-:Y:S02]  /*ac10*/  UTMALDG.4D [UR8], [UR4], desc[UR6] ;  /* 0x00000608040075b4 */ /* 0x0003e40008019000 */
[----:B-1----:R-:W-:Y:S05]  /*ac20*/  @P0 BRA.U.ANY `(.L_x_62) ;  /* 0xfffffffd00dc0947 */ /* 0x002fea000393ffff */
[----:B------:R-:W2:Y:S01]  /*ac30*/  LDL R10, [R1+0x8] ;  /* 0x00000800010a7983 */ /* 0x000ea20000100800 */
[----:B------:R-:W-:Y:S01]  /*ac40*/  R2UR UR6, R2 ;  /* 0x00000000020672ca */ /* 0x000fe200000e0000 */
[----:B------:R-:W-:Y:S01]  /*ac50*/  VIADD R5, R4, 0x1cc00 ;  /* 0x0001cc0004057836 */ /* 0x000fe20000000000 */
[----:B------:R-:W-:Y:S01]  /*ac60*/  R2UR UR7, R3 ;  /* 0x00000000030772ca */ /* 0x000fe200000e0000 */
[----:B------:R-:W-:Y:S01]  /*ac70*/  UMOV UR10, 0x40 ;  /* 0x00000040000a7882 */ /* 0x000fe20000000000 */
[----:B------:R-:W-:Y:S02]  /*ac80*/  PLOP3.LUT P0, PT, PT, PT, PT, 0x80, 0x0 ;  /* 0x000000000000781c */ /* 0x000fe40003f0f070 */
[----:B--2---:R-:W-:-:S15]  /*ac90*/  R2UR UR12, R10 ;  /* 0x000000000a0c72ca */ /* 0x004fde00000e0000 */
.L_x_63:
        /* <DEDUP_REMOVED lines=16> */
.L_x_64:
        /* <DEDUP_REMOVED lines=8> */
[----:B--2---:R-:W-:Y:S05]  /*ae20*/  @P0 BRA.U.ANY `(.L_x_64) ;  /* 0xfffffffd00dc0947 */ /* 0x004fea000393ffff */
.L_x_51:
[----:B------:R-:W-:Y:S05]  /*ae30*/  BSYNC B0 ;  /* 0x0000000000007941 */ /* 0x000fea0003800000 */
.L_x_50:
[----:B------:R-:W-:-:S06]  /*ae40*/  UISETP.NE.AND UP0, UPT, UR43, 0x3, UPT ;  /* 0x000000032b00788c */ /* 0x000fcc000bf05270 */
[----:B------:R-:W-:-:S13]  /*ae50*/  PLOP3.LUT P0, PT, PT, PT, UP0, 0x80, 0x0 ;  /* 0x000000000000781c */ /* 0x000fda0003f0f008 */
[----:B------:R-:W-:Y:S05]  /*ae60*/  @!P0 BRA `(.L_x_65) ;  /* 0x0000000000048947 */ /* 0x000fea0003800000 */
[----:B------:R-:W-:Y:S01]  /*ae70*/  BPT.TRAP 0x1 ;  /* 0x000000040000795c */ /* 0x000fe20000300000 */
.L_x_65:
[----:B------:R-:W-:Y:S01]  /*ae80*/  LOP3.LUT R2, R7, 0x1, RZ, 0x3c, !PT ;  /* 0x0000000107027812 */ /* 0x000fe200078e3cff */
[----:B------:R-:W-:Y:S01]  /*ae90*/  BSSY B0, `(.L_x_66) ;  /* 0x0000008000007945 */ /* 0x000fe20003800000 */
[----:B------:R-:W-:Y:S02]  /*aea0*/  LEA R3, R6, UR40, 0x3 ;  /* 0x0000002806037c11 */ /* 0x000fe4000f8e18ff */
[----:B------:R-:W-:-:S03]  /*aeb0*/  SHF.L.U32 R2, R2, 0x1f, RZ ;  /* 0x0000001f02027819 */ /* 0x000fc600000006ff */
[----:B------:R2:W-:Y:S01]  /*aec0*/  STL [R1+0x4], R3 ;  /* 0x0000040301007387 */ /* 0x0005e20000100800 */
[----:B------:R2:W4:Y:S02]  /*aed0*/  SYNCS.PHASECHK.TRANS64.TRYWAIT P3, [R3+URZ+0x29870], R2 ;  /* 0x02987002030075a7 */ /* 0x000524000806017f */
[----:B--2---:R-:W-:-:S05]  /*aee0*/  IMAD.U32 R3, RZ, RZ, UR48 ;  /* 0x00000030ff037e24 */ /* 0x004fca000f8e00ff */
[----:B------:R-:W-:Y:S01]  /*aef0*/  ISETP.NE.AND P0, PT, R3, 0x3, PT ;  /* 0x000000030300780c */ /* 0x000fe20003f05270 */
[----:B----4-:R-:W-:-:S12]  /*af00*/  @!P3 BRA `(.L_x_67) ;  /* 0x00000014005cb947 */ /* 0x010fd80003800000 */
.L_x_103:
[----:B------:R-:W-:Y:S05]  /*af10*/  BSYNC B0 ;  /* 0x0000000000007941 */ /* 0x000fea0003800000 */
.L_x_66:
[----:B------:R-:W-:Y:S05]  /*af20*/  @!P0 BRA `(.L_x_68) ;  /* 0x0000000000048947 */ /* 0x000fea0003800000 */
[----:B------:R-:W-:Y:S01]  /*af30*/  BPT.TRAP 0x1 ;  /* 0x000000040000795c */ /* 0x000fe20000300000 */
.L_x_68:
[----:B--2---:R-:W2:Y:S01]  /*af40*/  LDL R2, [R1+0x4] ;  /* 0x0000040001027983 */ /* 0x004ea20000100800 */
[----:B------:R-:W-:-:S04]  /*af50*/  SHF.L.U32 R3, R7, 0x1f, RZ ;  /* 0x0000001f07037819 */ /* 0x000fc800000006ff */
[----:B--2---:R2:W4:Y:S02]  /*af60*/  SYNCS.PHASECHK.TRANS64.TRYWAIT P3, [R2+URZ+0x29860], R3 ;  /* 0x02986003020075a7 */ /* 0x004524000806017f */
[----:B--2---:R-:W-:Y:S01]  /*af70*/  IMAD R2, R6, 0x5000, RZ ;  /* 0x0000500006027824 */ /* 0x004fe200078e02ff */
[----:B----4-:R-:W-:Y:S06]  /*af80*/  @!P3 BRA `(.L_x_69) ;  /* 0x000000140054b947 */ /* 0x010fec0003800000 */
.L_x_104:
[----:B--2---:R-:W2:Y:S04]  /*af90*/  LDL R4, [R1+0x1c] ;  /* 0x00001c0001047983 */ /* 0x004ea80000100800 */
[----:B-1----:R-:W4:Y:S04]  /*afa0*/  LDL R10, [R1+0x20] ;  /* 0x00002000010a7983 */ /* 0x002f280000100800 */
[----:B------:R-:W5:Y:S01]  /*afb0*/  LDL R12, [R1+0x18] ;  /* 0x00001800010c7983 */ /* 0x000f620000100800 */
[----:B------:R-:W-:Y:S05]  /*afc0*/  WARPSYNC.ALL ;  /* 0x0000000000007948 */ /* 0x000fea0003800000 */
[----:B--2---:R-:W-:-:S05]  /*afd0*/  LOP3.LUT R3, R2, R4, RZ, 0xfc, !PT ;  /* 0x0000000402037212 */ /* 0x004fca00078efcff */
[----:B------:R-:W1:Y:S01]  /*afe0*/  LDSM.16.MT88.4 R4, [R3+UR40+0xa400] ;  /* 0x00a400280304783b */ /* 0x000e620008004200 */
[----:B------:R-:W-:Y:S01]  /*aff0*/  VIADD R21, R3, UR40 ;  /* 0x0000002803157c36 */ /* 0x000fe20008000000 */
[----:B-----5:R-:W-:-:S03]  /*b000*/  IADD3 R2, R2, UR40, R12 ;  /* 0x0000002802027c10 */ /* 0x020fc6000fffe00c */
[----:B----4-:R-:W-:Y:S01]  /*b010*/  IMAD.IADD R21, R10, 0x1, R21 ;  /* 0x000000010a157824 */ /* 0x010fe200078e0215 */
[C-C-:B-1----:R-:W-:Y:S02]  /*b020*/  PRMT R8, R4.reuse, 0x6420, R5.reuse ;  /* 0x0000642004087816 */ /* 0x142fe40000000005 */
[----:B------:R-:W-:Y:S02]  /*b030*/  PRMT R9, R4, 0x7531, R5 ;  /* 0x0000753104097816 */ /* 0x000fe40000000005 */
[C-C-:B------:R-:W-:Y:S02]  /*b040*/  PRMT R10, R6.reuse, 0x6420, R7.reuse ;  /* 0x00006420060a7816 */ /* 0x140fe40000000007 */
[----:B------:R-:W-:Y:S02]  /*b050*/  PRMT R11, R6, 0x7531, R7 ;  /* 0x00007531060b7816 */ /* 0x000fe40000000007 */
[----:B------:R-:W1:Y:S04]  /*b060*/  LDSM.16.MT88.4 R4, [R21+0xa400] ;  /* 0x00a400001504783b */ /* 0x000e680000004200 */
[----:B------:R-:W-:Y:S01]  /*b070*/  STSM.16.M88.4 [R2+0x400], R8 ;  /* 0x0004000802007844 */ /* 0x000fe20000000200 */
[----:B-1----:R-:W-:-:S02]  /*b080*/  PRMT R12, R4, 0x6420, R5 ;  /* 0x00006420040c7816 */ /* 0x002fc40000000005 */
[----:B------:R-:W-:Y:S02]  /*b090*/  PRMT R13, R4, 0x7531, R5 ;  /* 0x00007531040d7816 */ /* 0x000fe40000000005 */
[C-C-:B------:R-:W-:Y:S02]  /*b0a0*/  PRMT R14, R6.reuse, 0x6420, R7.reuse ;  /* 0x00006420060e7816 */ /* 0x140fe40000000007 */
[----:B------:R-:W-:-:S05]  /*b0b0*/  PRMT R15, R6, 0x7531, R7 ;  /* 0x00007531060f7816 */ /* 0x000fca0000000007 */
[----:B------:R-:W-:Y:S04]  /*b0c0*/  STSM.16.M88.4 [R2+0xc00], R12 ;  /* 0x000c000c02007844 */ /* 0x000fe80000000200 */
[----:B------:R-:W1:Y:S02]  /*b0d0*/  LDSM.16.MT88.4 R8, [R3+UR40+0xb400] ;  /* 0x00b400280308783b */ /* 0x000e640008004200 */
[C-C-:B-1----:R-:W-:Y:S02]  /*b0e0*/  PRMT R4, R8.reuse, 0x6420, R9.reuse ;  /* 0x0000642008047816 */ /* 0x142fe40000000009 */
[----:B------:R-:W-:Y:S02]  /*b0f0*/  PRMT R5, R8, 0x7531, R9 ;  /* 0x0000753108057816 */ /* 0x000fe40000000009 */
[----:B------:R-:W-:-:S02]  /*b100*/  PRMT R6, R10, 0x6420, R11 ;  /* 0x000064200a067816 */ /* 0x000fc4000000000b */
[----:B------:R-:W-:Y:S02]  /*b110*/  PRMT R7, R10, 0x7531, R11 ;  /* 0x000075310a077816 */ /* 0x000fe4000000000b */
[----:B------:R-:W1:Y:S04]  /*b120*/  LDSM.16.MT88.4 R8, [R21+0xb400] ;  /* 0x00b400001508783b */ /* 0x000e680000004200 */
[----:B------:R-:W-:Y:S01]  /*b130*/  STSM.16.M88.4 [R2+0x1400], R4 ;  /* 0x0014000402007844 */ /* 0x000fe20000000200 */
[C-C-:B-1----:R-:W-:Y:S02]  /*b140*/  PRMT R16, R8.reuse, 0x6420, R9.reuse ;  /* 0x0000642008107816 */ /* 0x142fe40000000009 */
[----:B------:R-:W-:Y:S02]  /*b150*/  PRMT R17, R8, 0x7531, R9 ;  /* 0x0000753108117816 */ /* 0x000fe40000000009 */
[----:B------:R-:W-:-:S02]  /*b160*/  PRMT R18, R10, 0x6420, R11 ;  /* 0x000064200a127816 */ /* 0x000fc4000000000b */
        /* <DEDUP_REMOVED lines=32> */
[----:B------:R1:W-:Y:S02]  /*b370*/  STSM.16.M88.4 [R2+0x4400], R4 ;  /* 0x0044000402007844 */ /* 0x0003e40000000200 */
[C-C-:B-1----:R-:W-:Y:S02]  /*b380*/  PRMT R4, R8.reuse, 0x6420, R9.reuse ;  /* 0x0000642008047816 */ /* 0x142fe40000000009 */
[----:B------:R-:W-:-:S02]  /*b390*/  PRMT R5, R8, 0x7531, R9 ;  /* 0x0000753108057816 */ /* 0x000fc40000000009 */
[C-C-:B------:R-:W-:Y:S02]  /*b3a0*/  PRMT R6, R10.reuse, 0x6420, R11.reuse ;  /* 0x000064200a067816 */ /* 0x140fe4000000000b */
[----:B------:R-:W-:-:S05]  /*b3b0*/  PRMT R7, R10, 0x7531, R11 ;  /* 0x000075310a077816 */ /* 0x000fca000000000b */
[----:B------:R1:W-:Y:S01]  /*b3c0*/  STSM.16.M88.4 [R2+0x4c00], R4 ;  /* 0x004c000402007844 */ /* 0x0003e20000000200 */
[----:B------:R-:W-:Y:S01]  /*b3d0*/  @!PT LDS RZ, [RZ] ;  /* 0x00000000fffff984 */ /* 0x000fe20000000800 */
[----:B------:R-:W-:Y:S01]  /*b3e0*/  @!PT LDS RZ, [RZ] ;  /* 0x00000000fffff984 */ /* 0x000fe20000000800 */
[----:B------:R-:W-:Y:S01]  /*b3f0*/  @!PT LDS RZ, [RZ] ;  /* 0x00000000fffff984 */ /* 0x000fe20000000800 */
[----:B------:R-:W-:Y:S01]  /*b400*/  @!PT LDS RZ, [RZ] ;  /* 0x00000000fffff984 */ /* 0x000fe20000000800 */
[----:B------:R2:W-:Y:S06]  /*b410*/  MEMBAR.ALL.CTA ;  /* 0x0000000000007992 */ /* 0x0005ec0000008000 */
[----:B--2---:R-:W2:Y:S01]  /*b420*/  FENCE.VIEW.ASYNC.S ;  /* 0x00000000000073c6 */ /* 0x004ea20000000000 */
[----:B------:R-:W-:Y:S05]  /*b430*/  @!P0 BRA `(.L_x_70) ;  /* 0x0000000000048947 */ /* 0x000fea0003800000 */
[----:B------:R-:W-:Y:S01]  /*b440*/  BPT.TRAP 0x1 ;  /* 0x000000040000795c */ /* 0x000fe20000300000 */
.L_x_70:
[----:B------:R-:W2:Y:S01]  /*b450*/  LDL.LU R3, [R1+0x4] ;  /* 0x0000040001037983 */ /* 0x000ea20000300800 */
[C---:B------:R-:W-:Y:S01]  /*b460*/  ISETP.GT.AND P0, PT, R20.reuse, RZ, PT ;  /* 0x000000ff1400720c */ /* 0x040fe20003f04270 */
[----:B------:R-:W-:Y:S02]  /*b470*/  VIADD R20, R20, 0xffffffff ;  /* 0xffffffff14147836 */ /* 0x000fe40000000000 */
[----:B-1----:R4:W5:Y:S04]  /*b480*/  LDL R7, [R1+0xc] ;  /* 0x00000c0001077983 */ /* 0x0029680000100800 */
[----:B------:R4:W5:Y:S01]  /*b490*/  LDL R6, [R1] ;  /* 0x0000000001067983 */ /* 0x0009620000100800 */
[----:B--2---:R4:W-:Y:S01]  /*b4a0*/  SYNCS.ARRIVE.TRANS64.A1T0 RZ, [R3+URZ+0x29850], RZ ;  /* 0x029850ff03ff79a7 */ /* 0x0049e2000810003f */
[----:B------:R-:W-:-:S05]  /*b4b0*/  @!P2 VIADD R2, R3, 0x29880 ;  /* 0x000298800302a836 */ /* 0x000fca0000000000 */
[----:B------:R-:W-:Y:S01]  /*b4c0*/  @!P2 PRMT R2, RZ, 0x654, R2 ;  /* 0x00000654ff02a816 */ /* 0x000fe20000000002 */
[----:B------:R-:W-:Y:S06]  /*b4d0*/  BAR.SYNC.DEFER_BLOCKING 0x2, 0x80 ;  /* 0x0082000000007b1d */ /* 0x000fec0000010000 */
[----:B------:R4:W-:Y:S01]  /*b4e0*/  @!P2 SYNCS.ARRIVE.TRANS64.RED.A1T0 RZ, [R2+URZ], RZ ;  /* 0x000000ff02ffa9a7 */ /* 0x0009e2000810043f */
[----:B------:R-:W-:Y:S05]  /*b4f0*/  @P0 BRA `(.L_x_71) ;  /* 0xfffffff000100947 */ /* 0x000fea000383ffff */
.L_x_49:
[----:B------:R-:W-:-:S06]  /*b500*/  UISETP.NE.AND UP0, UPT, UR43, 0x3, UPT ;  /* 0x000000032b00788c */ /* 0x000fcc000bf05270 */
[----:B------:R-:W-:-:S13]  /*b510*/  PLOP3.LUT P0, PT, PT, PT, UP0, 0x80, 0x0 ;  /* 0x000000000000781c */ /* 0x000fda0003f0f008 */
[----:B------:R-:W-:Y:S05]  /*b520*/  @!P0 BRA `(.L_x_72) ;  /* 0x0000000000048947 */ /* 0x000fea0003800000 */
[----:B------:R-:W-:Y:S01]  /*b530*/  BPT.TRAP 0x1 ;  /* 0x000000040000795c */ /* 0x000fe20000300000 */
.L_x_72:
[----:B--2-4-:R-:W2:Y:S04]  /*b540*/  LDL R2, [R1+0xc] ;  /* 0x00000c0001027983 */ /* 0x014ea80000100800 */
[----:B------:R-:W4:Y:S01]  /*b550*/  LDL R0, [R1] ;  /* 0x0000000001007983 */ /* 0x000f220000100800 */
[----:B------:R-:W-:Y:S01]  /*b560*/  BSSY B0, `(.L_x_73) ;  /* 0x0000008000007945 */ /* 0x000fe20003800000 */
[----:B--2---:R-:W-:-:S04]  /*b570*/  LOP3.LUT R3, R2, 0x1, RZ, 0x3c, !PT ;  /* 0x0000000102037812 */ /* 0x004fc800078e3cff */
[----:B------:R-:W-:Y:S02]  /*b580*/  SHF.L.U32 R3, R3, 0x1f, RZ ;  /* 0x0000001f03037819 */ /* 0x000fe400000006ff */
[----:B----4-:R-:W-:-:S04]  /*b590*/  LEA R20, R0, UR40, 0x3 ;  /* 0x0000002800147c11 */ /* 0x010fc8000f8e18ff */
[----:B------:R-:W2:Y:S01]  /*b5a0*/  SYNCS.PHASECHK.TRANS64.TRYWAIT P0, [R20+URZ+0x29870], R3 ;  /* 0x02987003140075a7 */ /* 0x000ea2000800017f */
[----:B------:R-:W-:-:S05]  /*b5b0*/  IMAD.U32 R0, RZ, RZ, UR48 ;  /* 0x00000030ff007e24 */ /* 0x000fca000f8e00ff */
[----:B------:R-:W-:Y:S01]  /*b5c0*/  ISETP.NE.AND P1, PT, R0, 0x3, PT ;  /* 0x000000030000780c */ /* 0x000fe20003f25270 */
[----:B--2---:R-:W-:-:S12]  /*b5d0*/  @!P0 BRA `(.L_x_74) ;  /* 0x0000000c00d88947 */ /* 0x004fd80003800000 */
.L_x_105:
[----:B------:R-:W-:Y:S05]  /*b5e0*/  BSYNC B0 ;  /* 0x0000000000007941 */ /* 0x000fea0003800000 */
.L_x_73:
[----:B------:R-:W-:Y:S05]  /*b5f0*/  @!P1 BRA `(.L_x_75) ;  /* 0x0000000000049947 */ /* 0x000fea0003800000 */
[----:B------:R-:W-:Y:S01]  /*b600*/  BPT.TRAP 0x1 ;  /* 0x000000040000795c */ /* 0x000fe20000300000 */
.L_x_75:
[----:B------:R-:W2:Y:S02]  /*b610*/  LDL R0, [R1+0xc] ;  /* 0x00000c0001007983 */ /* 0x000ea40000100800 */
[----:B--2---:R-:W-:-:S04]  /*b620*/  SHF.L.U32 R3, R0, 0x1f, RZ ;  /* 0x0000001f00037819 */ /* 0x004fc800000006ff */
[----:B------:R-:W2:Y:S02]  /*b630*/  SYNCS.PHASECHK.TRANS64.TRYWAIT P0, [R20+URZ+0x29860], R3 ;  /* 0x02986003140075a7 */ /* 0x000ea4000800017f */
[----:B--2---:R-:W-:Y:S05]  /*b640*/  @!P0 BRA `(.L_x_76) ;  /* 0x0000000c00d08947 */ /* 0x004fea0003800000 */
.L_x_106:
[----:B------:R-:W4:Y:S04]  /*b650*/  LDL R0, [R1] ;  /* 0x0000000001007983 */ /* 0x000f280000100800 */
[----:B------:R-:W2:Y:S04]  /*b660*/  LDL R2, [R1+0x1c] ;  /* 0x00001c0001027983 */ /* 0x000ea80000100800 */
[----:B------:R-:W3:Y:S04]  /*b670*/  LDL R10, [R1+0x20] ;  /* 0x00002000010a7983 */ /* 0x000ee80000100800 */
[----:B------:R-:W3:Y:S01]  /*b680*/  LDL R12, [R1+0x18] ;  /* 0x00001800010c7983 */ /* 0x000ee20000100800 */
[----:B------:R-:W-:Y:S05]  /*b690*/  WARPSYNC.ALL ;  /* 0x0000000000007948 */ /* 0x000fea0003800000 */
[----:B----4-:R-:W-:-:S05]  /*b6a0*/  IMAD R0, R0, 0x5000, RZ ;  /* 0x0000500000007824 */ /* 0x010fca00078e02ff */
[----:B--2---:R-:W-:-:S05]  /*b6b0*/  LOP3.LUT R2, R0, R2, RZ, 0xfc, !PT ;  /* 0x0000000200027212 */ /* 0x004fca00078efcff */
[----:B-1---5:R-:W1:Y:S01]  /*b6c0*/  LDSM.16.MT88.4 R4, [R2+UR40+0xa400] ;  /* 0x00a400280204783b */ /* 0x022e620008004200 */
[----:B------:R-:W-:Y:S01]  /*b6d0*/  VIADD R3, R2, UR40 ;  /* 0x0000002802037c36 */ /* 0x000fe20008000000 */
[----:B---3--:R-:W-:-:S03]  /*b6e0*/  IADD3 R0, R0, UR40, R12 ;  /* 0x0000002800007c10 */ /* 0x008fc6000fffe00c */
[----:B------:R-:W-:Y:S01]  /*b6f0*/  IMAD.IADD R3, R10, 0x1, R3 ;  /* 0x000000010a037824 */ /* 0x000fe200078e0203 */
[C-C-:B-1----:R-:W-:Y:S02]  /*b700*/  PRMT R8, R4.reuse, 0x6420, R5.reuse ;  /* 0x0000642004087816 */ /* 0x142fe40000000005 */
[----:B------:R-:W-:Y:S02]  /*b710*/  PRMT R9, R4, 0x7531, R5 ;  /* 0x0000753104097816 */ /* 0x000fe40000000005 */
[C-C-:B------:R-:W-:Y:S02]  /*b720*/  PRMT R10, R6.reuse, 0x6420, R7.reuse ;  /* 0x00006420060a7816 */ /* 0x140fe40000000007 */
[----:B------:R-:W-:Y:S02]  /*b730*/  PRMT R11, R6, 0x7531, R7 ;  /* 0x00007531060b7816 */ /* 0x000fe40000000007 */
[----:B------:R-:W1:Y:S04]  /*b740*/  LDSM.16.MT88.4 R4, [R3+0xa400] ;  /* 0x00a400000304783b */ /* 0x000e680000004200 */
[----:B------:R1:W-:Y:S02]  /*b750*/  STSM.16.M88.4 [R0+0x400], R8 ;  /* 0x0004000800007844 */ /* 0x0003e40000000200 */
        /* <DEDUP_REMOVED lines=47> */
[----:B------:R2:W-:Y:S01]  /*ba50*/  STSM.16.M88.4 [R0+0x4400], R12 ;  /* 0x0044000c00007844 */ /* 0x0005e20000000200 */
[C-C-:B-1----:R-:W-:Y:S02]  /*ba60*/  PRMT R8, R4.reuse, 0x6420, R5.reuse ;  /* 0x0000642004087816 */ /* 0x142fe40000000005 */
[----:B------:R-:W-:Y:S02]  /*ba70*/  PRMT R9, R4, 0x7531, R5 ;  /* 0x0000753104097816 */ /* 0x000fe40000000005 */
[----:B------:R-:W-:-:S02]  /*ba80*/  PRMT R10, R6, 0x6420, R7 ;  /* 0x00006420060a7816 */ /* 0x000fc40000000007 */
[----:B------:R-:W-:-:S05]  /*ba90*/  PRMT R11, R6, 0x7531, R7 ;  /* 0x00007531060b7816 */ /* 0x000fca0000000007 */
[----:B------:R2:W-:Y:S01]  /*baa0*/  STSM.16.M88.4 [R0+0x4c00], R8 ;  /* 0x004c000800007844 */ /* 0x0005e20000000200 */
[----:B------:R-:W-:Y:S01]  /*bab0*/  @!PT LDS RZ, [RZ] ;  /* 0x00000000fffff984 */ /* 0x000fe20000000800 */
[----:B------:R-:W-:Y:S01]  /*bac0*/  @!PT LDS RZ, [RZ] ;  /* 0x00000000fffff984 */ /* 0x000fe20000000800 */
[----:B------:R-:W-:Y:S01]  /*bad0*/  @!PT LDS RZ, [RZ] ;  /* 0x00000000fffff984 */ /* 0x000fe20000000800 */
[----:B------:R-:W-:Y:S01]  /*bae0*/  @!PT LDS RZ, [RZ] ;  /* 0x00000000fffff984 */ /* 0x000fe20000000800 */
[----:B------:R1:W-:Y:S06]  /*baf0*/  MEMBAR.ALL.CTA ;  /* 0x0000000000007992 */ /* 0x0003ec0000008000 */
[----:B-1----:R-:W1:Y:S01]  /*bb00*/  FENCE.VIEW.ASYNC.S ;  /* 0x00000000000073c6 */ /* 0x002e620000000000 */
[----:B------:R-:W-:Y:S05]  /*bb10*/  @!P1 BRA `(.L_x_77) ;  /* 0x0000000000049947 */ /* 0x000fea0003800000 */
[----:B------:R-:W-:Y:S01]  /*bb20*/  BPT.TRAP 0x1 ;  /* 0x000000040000795c */ /* 0x000fe20000300000 */
.L_x_77:
[----:B------:R-:W3:Y:S01]  /*bb30*/  LDL.LU R4, [R1] ;  /* 0x0000000001047983 */ /* 0x000ee20000300800 */
[----:B-1----:R-:W-:Y:S03]  /*bb40*/  SYNCS.ARRIVE.TRANS64.A1T0 RZ, [R20+URZ+0x29850], RZ ;  /* 0x029850ff14ff79a7 */ /* 0x002fe6000810003f */
[----:B------:R-:W4:Y:S01]  /*bb50*/  LDL.LU R3, [R1+0xc] ;  /* 0x00000c0001037983 */ /* 0x000f220000300800 */
[----:B--2---:R-:W-:Y:S01]  /*bb60*/  @!P2 VIADD R0, R20, 0x29880 ;  /* 0x000298801400a836 */ /* 0x004fe20000000000 */
[----:B------:R-:W-:Y:S02]  /*bb70*/  UIADD3 UR49, UR44, UR49, URZ ;  /* 0x000000312c317290 */ /* 0x000fe4000fffe03f */
[----:B------:R-:W-:Y:S01]  /*bb80*/  UIADD3 UR47, UR47, 0x1, URZ ;  /* 0x000000012f2f7890 */ /* 0x000fe2000fffe03f */
[----:B------:R-:W1:Y:S01]  /*bb90*/  LDC R2, c[0x0][0xda4] ;  /* 0x00036900ff027b82 */ /* 0x000e620000000800 */
[----:B------:R-:W-:-:S07]  /*bba0*/  @!P2 PRMT R0, RZ, 0x654, R0 ;  /* 0x00000654ff00a816 */ /* 0x000fce0000000000 */
[----:B------:R-:W-:Y:S01]  /*bbb0*/  BAR.SYNC.DEFER_BLOCKING 0x2, 0x80 ;  /* 0x0082000000007b1d */ /* 0x000fe20000010000 */
[----:B-1----:R-:W-:-:S05]  /*bbc0*/  ISETP.LE.AND P1, PT, R2, UR49, PT ;  /* 0x0000003102007c0c */ /* 0x002fca000bf23270 */
[----:B------:R3:W-:Y:S02]  /*bbd0*/  @!P2 SYNCS.ARRIVE.TRANS64.RED.A1T0 RZ, [R0+URZ], RZ ;  /* 0x000000ff00ffa9a7 */ /* 0x0007e4000810043f */
[----:B---3--:R-:W-:-:S05]  /*bbe0*/  VIADD R0, R4, 0x1 ;  /* 0x0000000104007836 */ /* 0x008fca0000000000 */
[----:B------:R-:W-:-:S04]  /*bbf0*/  ISETP.NE.AND P0, PT, R0, 0x2, PT ;  /* 0x000000020000780c */ /* 0x000fc80003f05270 */
[----:B------:R-:W-:Y:S02]  /*bc00*/  SEL R2, RZ, 0x1, P0 ;  /* 0x00000001ff027807 */ /* 0x000fe40000000000 */
[----:B------:R-:W-:Y:S02]  /*bc10*/  SEL R0, R0, RZ, P0 ;  /* 0x000000ff00007207 */ /* 0x000fe40000000000 */
[----:B----4-:R-:W-:-:S03]  /*bc20*/  LOP3.LUT R3, R3, R2, RZ, 0x3c, !PT ;  /* 0x0000000203037212 */ /* 0x010fc600078e3cff */
[----:B------:R2:W-:Y:S04]  /*bc30*/  STL [R1], R0 ;  /* 0x0000000001007387 */ /* 0x0005e80000100800 */
[----:B------:R2:W-:Y:S01]  /*bc40*/  STL [R1+0xc], R3 ;  /* 0x00000c0301007387 */ /* 0x0005e20000100800 */
[----:B------:R-:W-:Y:S05]  /*bc50*/  @!P1 BRA `(.L_x_78) ;  /* 0xffffffd4008c9947 */ /* 0x000fea000383ffff */
[----:B------:R-:W-:-:S12]  /*bc60*/  ULOP3.LUT UR47, UR47, 0x1, URZ, 0xc, !UPT ;  /* 0x000000012f2f7892 */ /* 0x000fd8000f8e0c3f */
.L_x_34:
[----:B--2---:R-:W1:Y:S01]  /*bc70*/  S2R R3, SR_CgaCtaId ;  /* 0x0000000000037919 */ /* 0x004e620000008800 */
[----:B------:R-:W-:-:S04]  /*bc80*/  MOV R0, 0x400 ;  /* 0x0000040000007802 */ /* 0x000fc80000000f00 */
[----:B-1----:R-:W-:Y:S01]  /*bc90*/  LEA R9, R3, R0, 0x18 ;  /* 0x0000000003097211 */ /* 0x002fe200078ec0ff */
[----:B------:R-:W-:-:S05]  /*bca0*/  IMAD.U32 R0, RZ, RZ, UR47 ;  /* 0x0000002fff007e24 */ /* 0x000fca000f8e00ff */
[----:B------:R-:W-:-:S04]  /*bcb0*/  SHF.L.U32 R0, R0, 0x1f, RZ ;  /* 0x0000001f00007819 */ /* 0x000fc800000006ff */
[----:B------:R-:W1:Y:S02]  /*bcc0*/  SYNCS.PHASECHK.TRANS64.TRYWAIT P0, [R9+URZ+0x29820], R0 ;  /* 0x02982000090075a7 */ /* 0x000e64000800017f */
[----:B-1----:R-:W-:Y:S05]  /*bcd0*/  @!P0 BRA `(.L_x_79) ;  /* 0x0000000800408947 */ /* 0x002fea0003800000 */
.L_x_107:
[----:B------:R-:W2:Y:S02]  /*bce0*/  S2R R2, SR_TID.X ;  /* 0x0000000000027919 */ /* 0x000ea40000002100 */
[----:B--2---:R-:W-:-:S04]  /*bcf0*/  SHF.R.U32.HI R2, RZ, 0x5, R2 ;  /* 0x00000005ff027819 */ /* 0x004fc80000011602 */
[----:B------:R-:W-:-:S05]  /*bd00*/  LOP3.LUT R2, R2, 0x3, RZ, 0xc0, !PT ;  /* 0x0000000302027812 */ /* 0x000fca00078ec0ff */
[----:B-1----:R-:W1:Y:S02]  /*bd10*/  SHFL.IDX PT, R0, R2, RZ, 0x1f ;  /* 0x00001fff02007589 */ /* 0x002e6400000e0000 */
[----:B-1----:R-:W-:-:S13]  /*bd20*/  ISETP.NE.AND P0, PT, R0, RZ, PT ;  /* 0x000000ff0000720c */ /* 0x002fda0003f05270 */
[----:B------:R-:W-:Y:S05]  /*bd30*/  @P0 EXIT ;  /* 0x000000000000094d */ /* 0x000fea0003800000 */
[----:B------:R-:W-:Y:S01]  /*bd40*/  ELECT P0, URZ, PT ;  /* 0x00000000003f782f */ /* 0x000fe20003800000 */
[----:B------:R-:W-:-:S12]  /*bd50*/  BSSY B0, `(.L_x_80) ;  /* 0x000002a000007945 */ /* 0x000fd80003800000 */
[----:B------:R-:W-:Y:S05]  /*bd60*/  @!P0 BRA `(.L_x_81) ;  /* 0x0000000000a08947 */ /* 0x000fea0003800000 */
[----:B------:R-:W-:-:S06]  /*bd70*/  ULOP3.LUT UR4, UR46, 0x2, URZ, 0xfc, !UPT ;  /* 0x000000022e047892 */ /* 0x000fcc000f8efc3f */
[----:B------:R-:W-:-:S05]  /*bd80*/  IMAD.U32 R0, RZ, RZ, UR4 ;  /* 0x00000004ff007e24 */ /* 0x000fca000f8e00ff */
[----:B------:R-:W-:-:S13]  /*bd90*/  ISETP.NE.AND P0, PT, R0, 0x3, PT ;  /* 0x000000030000780c */ /* 0x000fda0003f05270 */
[----:B------:R-:W-:Y:S05]  /*bda0*/  @!P0 BRA `(.L_x_82) ;  /* 0x0000000000048947 */ /* 0x000fea0003800000 */
[----:B------:R-:W-:Y:S01]  /*bdb0*/  BPT.TRAP 0x1 ;  /* 0x000000040000795c */ /* 0x000fe20000300000 */
.L_x_82:
[----:B------:R-:W2:Y:S04]  /*bdc0*/  LDL R2, [R1] ;  /* 0x0000000001027983 */ /* 0x000ea80000100800 */
[----:B------:R-:W3:Y:S01]  /*bdd0*/  LDL.LU R6, [R1+0xc] ;  /* 0x00000c0001067983 */ /* 0x000ee20000300800 */
[----:B------:R-:W-:-:S04]  /*bde0*/  VIADD R0, R9, 0x29840 ;  /* 0x0002984009007836 */ /* 0x000fc80000000000 */
[C---:B--2---:R-:W-:Y:S02]  /*bdf0*/  IMAD R5, R2.reuse, 0x8, R0 ;  /* 0x0000000802057824 */ /* 0x044fe400078e0200 */
[----:B------:R-:W-:Y:S01]  /*be00*/  VIADD R2, R2, 0x1 ;  /* 0x0000000102027836 */ /* 0x000fe20000000000 */
[----:B---3--:R-:W-:-:S04]  /*be10*/  SHF.L.U32 R4, R6, 0x1f, RZ ;  /* 0x0000001f06047819 */ /* 0x008fc800000006ff */
[----:B------:R-:W-:Y:S01]  /*be20*/  ISETP.NE.AND P2, PT, R2, 0x2, PT ;  /* 0x000000020200780c */ /* 0x000fe20003f45270 */
[----:B------:R-:W1:Y:S03]  /*be30*/  SYNCS.PHASECHK.TRANS64.TRYWAIT P1, [R5+URZ], R4 ;  /* 0x00000004050075a7 */ /* 0x000e66000802017f */
[----:B------:R-:W-:-:S04]  /*be40*/  SEL R3, RZ, 0x1, P2 ;  /* 0x00000001ff037807 */ /* 0x000fc80001000000 */
[----:B------:R-:W-:Y:S02]  /*be50*/  LOP3.LUT R6, R6, R3, RZ, 0x3c, !PT ;  /* 0x0000000306067212 */ /* 0x000fe400078e3cff */
[----:B------:R-:W-:-:S05]  /*be60*/  SEL R3, R2, RZ, P2 ;  /* 0x000000ff02037207 */ /* 0x000fca0001000000 */
[----:B------:R-:W-:Y:S01]  /*be70*/  IMAD R7, R3, 0x8, R0 ;  /* 0x0000000803077824 */ /* 0x000fe200078e0200 */
[----:B------:R-:W-:Y:S01]  /*be80*/  SHF.L.U32 R0, R6, 0x1f, RZ ;  /* 0x0000001f06007819 */ /* 0x000fe200000006ff */
[----:B-1----:R-:W-:Y:S06]  /*be90*/  @!P1 BRA `(.L_x_83) ;  /* 0x0000000400e49947 */ /* 0x002fec0003800000 */
.L_x_108:
[----:B------:R-:W2:Y:S02]  /*bea0*/  SYNCS.PHASECHK.TRANS64.TRYWAIT P1, [R7+URZ], R0 ;  /* 0x00000000070075a7 */ /* 0x000ea4000802017f */
[----:B--2---:R-:W-:Y:S05]  /*beb0*/  @!P1 BRA `(.L_x_84) ;  /* 0x0000000400f09947 */ /* 0x004fea0003800000 */
.L_x_109:
[----:B------:R-:W-:Y:S05]  /*bec0*/  @!P0 BRA `(.L_x_85) ;  /* 0x0000000000048947 */ /* 0x000fea0003800000 */
[----:B------:R-:W-:Y:S01]  /*bed0*/  BPT.TRAP 0x1 ;  /* 0x000000040000795c */ /* 0x000fe20000300000 */
.L_x_85:
[----:B------:R-:W1:Y:S02]  /*bee0*/  LDL.LU R2, [R1] ;  /* 0x0000000001027983 */ /* 0x000e640000300800 */
[----:B-1----:R-:W-:-:S04]  /*bef0*/  IMAD R5, R2, 0x8, R9 ;  /* 0x0000000802057824 */ /* 0x002fc800078e0209 */
[----:B------:R-:W1:Y:S02]  /*bf00*/  SYNCS.PHASECHK.TRANS64.TRYWAIT P1, [R5+URZ+0x29860], R4 ;  /* 0x02986004050075a7 */ /* 0x000e64000802017f */
[----:B-1----:R-:W-:Y:S05]  /*bf10*/  @!P1 BRA `(.L_x_86) ;  /* 0x0000000400ec9947 */ /* 0x002fea0003800000 */
.L_x_110:
[----:B------:R-:W-:Y:S05]  /*bf20*/  @!P0 BRA `(.L_x_87) ;  /* 0x0000000000048947 */ /* 0x000fea0003800000 */
[----:B------:R-:W-:Y:S01]  /*bf30*/  BPT.TRAP 0x1 ;  /* 0x000000040000795c */ /* 0x000fe20000300000 */
.L_x_87:
[----:B------:R-:W-:-:S04]  /*bf40*/  IMAD R3, R3, 0x8, R9 ;  /* 0x0000000803037824 */ /* 0x000fc800078e0209 */
[----:B------:R-:W3:Y:S02]  /*bf50*/  SYNCS.PHASECHK.TRANS64.TRYWAIT P1, [R3+URZ+0x29860], R0 ;  /* 0x02986000030075a7 */ /* 0x000ee4000802017f */
[----:B---3--:R-:W-:Y:S05]  /*bf60*/  @!P1 BRA `(.L_x_88) ;  /* 0x0000000400ec9947 */ /* 0x008fea0003800000 */
.L_x_111:
[----:B------:R-:W-:Y:S05]  /*bf70*/  @!P0 BRA `(.L_x_89) ;  /* 0x0000000000048947 */ /* 0x000fea0003800000 */
[----:B------:R-:W-:Y:S01]  /*bf80*/  BPT.TRAP 0x1 ;  /* 0x000000040000795c */ /* 0x000fe20000300000 */
.L_x_89:
[----:B------:R-:W4:Y:S02]  /*bf90*/  SYNCS.PHASECHK.TRANS64.TRYWAIT P0, [R5+URZ+0x29880], R4 ;  /* 0x02988004050075a7 */ /* 0x000f24000800017f */
[----:B----4-:R-:W-:Y:S05]  /*bfa0*/  @!P0 BRA `(.L_x_90) ;  /* 0x0000000400f08947 */ /* 0x010fea0003800000 */
.L_x_91:
[----:B------:R1:W1:Y:S02]  /*bfb0*/  SYNCS.PHASECHK.TRANS64.TRYWAIT P0, [R3+URZ+0x29880], R0 ;  /* 0x02988000030075a7 */ /* 0x000264000800017f */
[----:B-1----:R-:W-:Y:S05]  /*bfc0*/  @!P0 NANOSLEEP.SYNCS 0x989680 ;  /* 0x009896800000895d */ /* 0x002fea0003900000 */
[----:B------:R-:W1:Y:S02]  /*bfd0*/  @!P0 SYNCS.PHASECHK.TRANS64 P0, [R3+URZ+0x29880], R0 ;  /* 0x02988000030085a7 */ /* 0x000e64000800007f */
[----:B-1----:R-:W-:Y:S05]  /*bfe0*/  @!P0 BRA `(.L_x_91) ;  /* 0xfffffffc00f08947 */ /* 0x002fea000383ffff */
.L_x_81:
[----:B------:R-:W-:Y:S05]  /*bff0*/  BSYNC B0 ;  /* 0x0000000000007941 */ /* 0x000fea0003800000 */
.L_x_80:
[----:B------:R-:W-:Y:S05]  /*c000*/  EXIT ;  /* 0x000000000000794d */ /* 0x000fea0003800000 */
.L_x_10:
[----:B-1----:R-:W-:-:S04]  /*c010*/  IMAD.U32 R3, RZ, RZ, UR38 ;  /* 0x00000026ff037e24 */ /* 0x002fc8000f8e00ff */
[----:B------:R1:W2:Y:S03]  /*c020*/  SYNCS.PHASECHK.TRANS64.TRYWAIT P1, [R3+URZ+0x29800], R0 ;  /* 0x02980000030075a7 */ /* 0x0002a6000802017f */
[----:B--2---:R-:W-:Y:S05]  /*c030*/  @!P1 NANOSLEEP.SYNCS 0x989680 ;  /* 0x009896800000995d */ /* 0x004fea0003900000 */
[----:B------:R-:W2:Y:S02]  /*c040*/  @!P1 SYNCS.PHASECHK.TRANS64 P1, [R3+URZ+0x29800], R0 ;  /* 0x02980000030095a7 */ /* 0x000ea4000802007f */
[----:B--2---:R-:W-:Y:S05]  /*c050*/  @!P1 BRA `(.L_x_10) ;  /* 0xfffffffc00ec9947 */ /* 0x004fea000383ffff */
[----:B------:R-:W-:Y:S05]  /*c060*/  BRA `(.L_x_92) ;  /* 0xffffff54002c7947 */ /* 0x000fea000383ffff */
.L_x_14:
[----:B--2---:R2:W3:Y:S02]  /*c070*/  SYNCS.PHASECHK.TRANS64.TRYWAIT P1, [R4+URZ+0x29830], R3 ;  /* 0x02983003040075a7 */ /* 0x0044e4000802017f */
[----:B---3--:R-:W-:Y:S05]  /*c080*/  @!P1 NANOSLEEP.SYNCS 0x989680 ;  /* 0x009896800000995d */ /* 0x008fea0003900000 */
[----:B------:R-:W3:Y:S02]  /*c090*/  @!P1 SYNCS.PHASECHK.TRANS64 P1, [R4+URZ+0x29830], R3 ;  /* 0x02983003040095a7 */ /* 0x000ee4000802007f */
[----:B---3--:R-:W-:Y:S05]  /*c0a0*/  @!P1 BRA `(.L_x_14) ;  /* 0xfffffffc00f09947 */ /* 0x008fea000383ffff */
[----:B------:R-:W-:Y:S05]  /*c0b0*/  BRA `(.L_x_13) ;  /* 0xffffff5400547947 */ /* 0x000fea000383ffff */
.L_x_19:
[----:B--2---:R-:W-:-:S04]  /*c0c0*/  IMAD.U32 R3, RZ, RZ, UR6 ;  /* 0x00000006ff037e24 */ /* 0x004fc8000f8e00ff */
[----:B------:R2:W3:Y:S03]  /*c0d0*/  SYNCS.PHASECHK.TRANS64.TRYWAIT P1, [R3+URZ+0x29830], R0 ;  /* 0x02983000030075a7 */ /* 0x0004e6000802017f */
[----:B---3--:R-:W-:Y:S05]  /*c0e0*/  @!P1 NANOSLEEP.SYNCS 0x989680 ;  /* 0x009896800000995d */ /* 0x008fea0003900000 */
[----:B------:R-:W3:Y:S02]  /*c0f0*/  @!P1 SYNCS.PHASECHK.TRANS64 P1, [R3+URZ+0x29830], R0 ;  /* 0x02983000030095a7 */ /* 0x000ee4000802007f */
[----:B---3--:R-:W-:Y:S05]  /*c100*/  @!P1 BRA `(.L_x_19) ;  /* 0xfffffffc00ec9947 */ /* 0x008fea000383ffff */
[----:B------:R-:W-:Y:S05]  /*c110*/  BRA `(.L_x_16) ;  /* 0xffffff8800247947 */ /* 0x000fea000383ffff */
.L_x_23:
[----:B--2---:R-:W-:-:S04]  /*c120*/  IMAD.U32 R3, RZ, RZ, UR6 ;  /* 0x00000006ff037e24 */ /* 0x004fc8000f8e00ff */
[----:B------:R2:W3:Y:S03]  /*c130*/  SYNCS.PHASECHK.TRANS64.TRYWAIT P1, [R3+URZ+0x29850], R0 ;  /* 0x02985000030075a7 */ /* 0x0004e6000802017f */
[----:B---3--:R-:W-:Y:S05]  /*c140*/  @!P1 NANOSLEEP.SYNCS 0x989680 ;  /* 0x009896800000995d */ /* 0x008fea0003900000 */
[----:B------:R-:W3:Y:S02]  /*c150*/  @!P1 SYNCS.PHASECHK.TRANS64 P1, [R3+URZ+0x29850], R0 ;  /* 0x02985000030095a7 */ /* 0x000ee4000802007f */
[----:B---3--:R-:W-:Y:S05]  /*c160*/  @!P1 BRA `(.L_x_23) ;  /* 0xfffffffc00ec9947 */ /* 0x008fea000383ffff */
[----:B------:R-:W-:Y:S05]  /*c170*/  BRA `(.L_x_20) ;  /* 0xffffff9400247947 */ /* 0x000fea000383ffff */
.L_x_29:
[----:B--2---:R-:W-:-:S04]  /*c180*/  IMAD.U32 R7, RZ, RZ, UR8 ;  /* 0x00000008ff077e24 */ /* 0x004fc8000f8e00ff */
[----:B------:R2:W3:Y:S03]  /*c190*/  SYNCS.PHASECHK.TRANS64.TRYWAIT P1, [R7+URZ+0x29850], R6 ;  /* 0x02985006070075a7 */ /* 0x0004e6000802017f */
[----:B---3--:R-:W-:Y:S05]  /*c1a0*/  @!P1 NANOSLEEP.SYNCS 0x989680 ;  /* 0x009896800000995d */ /* 0x008fea0003900000 */
[----:B------:R-:W3:Y:S02]  /*c1b0*/  @!P1 SYNCS.PHASECHK.TRANS64 P1, [R7+URZ+0x29850], R6 ;  /* 0x02985006070095a7 */ /* 0x000ee4000802007f */
[----:B---3--:R-:W-:Y:S05]  /*c1c0*/  @!P1 BRA `(.L_x_29) ;  /* 0xfffffffc00ec9947 */ /* 0x008fea000383ffff */
[----:B------:R-:W-:Y:S05]  /*c1d0*/  BRA `(.L_x_28) ;  /* 0xffffffb000f87947 */ /* 0x000fea000383ffff */
.L_x_39:
[----:B------:R-:W-:Y:S02]  /*c1e0*/  IMAD.MOV.U32 R13, RZ, RZ, R4 ;  /* 0x000000ffff0d7224 */ /* 0x000fe400078e0004 */
[----:B------:R-:W-:Y:S02]  /*c1f0*/  IMAD.MOV.U32 R12, RZ, RZ, RZ ;  /* 0x000000ffff0c7224 */ /* 0x000fe400078e00ff */
[----:B------:R-:W-:Y:S02]  /*c200*/  IMAD.MOV.U32 R11, RZ, RZ, 0x1f ;  /* 0x0000001fff0b7424 */ /* 0x000fe400078e00ff */
[----:B------:R-:W-:-:S07]  /*c210*/  IMAD.MOV.U32 R15, RZ, RZ, -0x1 ;  /* 0xffffffffff0f7424 */ /* 0x000fce00078e00ff */
[----:B------:R-:W-:Y:S05]  /*c220*/  WARPSYNC.COLLECTIVE R15, `(.L_x_93) ;  /* 0x000000000f087348 */ /* 0x000fea0003c00000 */
[----:B------:R1:W2:Y:S02]  /*c230*/  SHFL.IDX P6, R14, R13, R12, R11 ;  /* 0x0000000c0d0e7389 */ /* 0x0002a400000c000b */
[----:B-12---:R-:W-:Y:S01]  /*c240*/  ENDCOLLECTIVE ;  /* 0x000000000000791b */ /* 0x006fe20003800000 */
.L_x_93:
[----:B------:R-:W-:Y:S05]  /*c250*/  BRA `(.L_x_94) ;  /* 0xffffffd800847947 */ /* 0x000fea000383ffff */
.L_x_41:
[----:B------:R-:W-:Y:S01]  /*c260*/  BSSY B0, `(.L_x_95) ;  /* 0x0000006000007945 */ /* 0x000fe20003800000 */
[----:B------:R-:W-:-:S07]  /*c270*/  IMAD.MOV.U32 R15, RZ, RZ, -0x1 ;  /* 0xffffffffff0f7424 */ /* 0x000fce00078e00ff */
[----:B-1----:R-:W-:Y:S05]  /*c280*/  WARPSYNC.COLLECTIVE R15, `(.L_x_96) ;  /* 0x000000000f0c7348 */ /* 0x002fea0003c00000 */
[----:B------:R-:W-:Y:S02]  /*c290*/  ELECT P6, UR62, PT ;  /* 0x00000000003e782f */ /* 0x000fe400038c0000 */
[----:B------:R-:W-:Y:S01]  /*c2a0*/  MOV R14, UR62 ;  /* 0x0000003e000e7c02 */ /* 0x000fe20008000f00 */
[----:B-1----:R-:W-:Y:S10]  /*c2b0*/  ENDCOLLECTIVE ;  /* 0x000000000000791b */ /* 0x002ff40003800000 */
.L_x_96:
[----:B------:R-:W-:Y:S05]  /*c2c0*/  BSYNC B0 ;  /* 0x0000000000007941 */ /* 0x000fea0003800000 */
.L_x_95:
[----:B------:R-:W-:Y:S05]  /*c2d0*/  BRA `(.L_x_97) ;  /* 0xffffffd800847947 */ /* 0x000fea000383ffff */
.L_x_44:
[----:B--2---:R2:W3:Y:S02]  /*c2e0*/  SYNCS.PHASECHK.TRANS64.TRYWAIT P3, [R5+URZ+0x29880], R2 ;  /* 0x02988002050075a7 */ /* 0x0044e4000806017f */
[----:B---3--:R-:W-:Y:S05]  /*c2f0*/  @!P3 NANOSLEEP.SYNCS 0x989680 ;  /* 0x009896800000b95d */ /* 0x008fea0003900000 */
[----:B------:R-:W3:Y:S02]  /*c300*/  @!P3 SYNCS.PHASECHK.TRANS64 P3, [R5+URZ+0x29880], R2 ;  /* 0x029880020500b5a7 */ /* 0x000ee4000806007f */
[----:B---3--:R-:W-:Y:S05]  /*c310*/  @!P3 BRA `(.L_x_44) ;  /* 0xfffffffc00f0b947 */ /* 0x008fea000383ffff */
[----:B------:R-:W-:Y:S05]  /*c320*/  BRA `(.L_x_98) ;  /* 0xffffffd800dc7947 */ /* 0x000fea000383ffff */
.L_x_46:
[----:B-1----:R1:W3:Y:S02]  /*c330*/  SYNCS.PHASECHK.TRANS64.TRYWAIT P3, [R5+URZ+0x29840], R2 ;  /* 0x02984002050075a7 */ /* 0x0022e4000806017f */
[----:B---3--:R-:W-:Y:S05]  /*c340*/  @!P3 NANOSLEEP.SYNCS 0x989680 ;  /* 0x009896800000b95d */ /* 0x008fea0003900000 */
[----:B------:R-:W3:Y:S02]  /*c350*/  @!P3 SYNCS.PHASECHK.TRANS64 P3, [R5+URZ+0x29840], R2 ;  /* 0x029840020500b5a7 */ /* 0x000ee4000806007f */
[----:B---3--:R-:W-:Y:S05]  /*c360*/  @!P3 BRA `(.L_x_46) ;  /* 0xfffffffc00f0b947 */ /* 0x008fea000383ffff */
[----:B------:R-:W-:Y:S05]  /*c370*/  BRA `(.L_x_99) ;  /* 0xffffffdc00347947 */ /* 0x000fea000383ffff */
.L_x_48:
[----:B--2---:R-:W-:-:S04]  /*c380*/  IMAD.U32 R3, RZ, RZ, UR40 ;  /* 0x00000028ff037e24 */ /* 0x004fc8000f8e00ff */
[----:B------:R2:W3:Y:S03]  /*c390*/  SYNCS.PHASECHK.TRANS64.TRYWAIT P0, [R3+URZ+0x29820], R2 ;  /* 0x02982002030075a7 */ /* 0x0004e6000800017f */
[----:B---3--:R-:W-:Y:S05]  /*c3a0*/  @!P0 NANOSLEEP.SYNCS 0x989680 ;  /* 0x009896800000895d */ /* 0x008fea0003900000 */
[----:B------:R-:W3:Y:S02]  /*c3b0*/  @!P0 SYNCS.PHASECHK.TRANS64 P0, [R3+URZ+0x29820], R2 ;  /* 0x02982002030085a7 */ /* 0x000ee4000800007f */
[----:B---3--:R-:W-:Y:S05]  /*c3c0*/  @!P0 BRA `(.L_x_48) ;  /* 0xfffffffc00ec8947 */ /* 0x008fea000383ffff */
[----:B------:R-:W-:Y:S05]  /*c3d0*/  BRA `(.L_x_100) ;  /* 0xffffffe0003c7947 */ /* 0x000fea000383ffff */
.L_x_54:
[----:B-1----:R1:W4:Y:S02]  /*c3e0*/  SYNCS.PHASECHK.TRANS64.TRYWAIT P0, [R9+URZ+0x29880], R3 ;  /* 0x02988003090075a7 */ /* 0x002324000800017f */
[----:B----4-:R-:W-:Y:S05]  /*c3f0*/  @!P0 NANOSLEEP.SYNCS 0x989680 ;  /* 0x009896800000895d */ /* 0x010fea0003900000 */
[----:B------:R-:W4:Y:S02]  /*c400*/  @!P0 SYNCS.PHASECHK.TRANS64 P0, [R9+URZ+0x29880], R3 ;  /* 0x02988003090085a7 */ /* 0x000f24000800007f */
[----:B----4-:R-:W-:Y:S05]  /*c410*/  @!P0 BRA `(.L_x_54) ;  /* 0xfffffffc00f08947 */ /* 0x010fea000383ffff */
[----:B------:R-:W-:Y:S05]  /*c420*/  BRA `(.L_x_101) ;  /* 0xffffffe000e07947 */ /* 0x000fea000383ffff */
.L_x_59:
[----:B--2---:R2:W3:Y:S02]  /*c430*/  SYNCS.PHASECHK.TRANS64.TRYWAIT P0, [R9+URZ+0x29840], R3 ;  /* 0x02984003090075a7 */ /* 0x0044e4000800017f */
[----:B---3--:R-:W-:Y:S05]  /*c440*/  @!P0 NANOSLEEP.SYNCS 0x989680 ;  /* 0x009896800000895d */ /* 0x008fea0003900000 */
[----:B------:R-:W3:Y:S02]  /*c450*/  @!P0 SYNCS.PHASECHK.TRANS64 P0, [R9+URZ+0x29840], R3 ;  /* 0x02984003090085a7 */ /* 0x000ee4000800007f */
[----:B---3--:R-:W-:Y:S05]  /*c460*/  @!P0 BRA `(.L_x_59) ;  /* 0xfffffffc00f08947 */ /* 0x008fea000383ffff */
[----:B------:R-:W-:Y:S05]  /*c470*/  BRA `(.L_x_102) ;  /* 0xffffffe400647947 */ /* 0x000fea000383ffff */
.L_x_67:
[----:B--2---:R-:W2:Y:S02]  /*c480*/  LDL R3, [R1+0x4] ;  /* 0x0000040001037983 */ /* 0x004ea40000100800 */
[----:B--2---:R2:W4:Y:S02]  /*c490*/  SYNCS.PHASECHK.TRANS64.TRYWAIT P3, [R3+URZ+0x29870], R2 ;  /* 0x02987002030075a7 */ /* 0x004524000806017f */
[----:B----4-:R-:W-:Y:S05]  /*c4a0*/  @!P3 NANOSLEEP.SYNCS 0x989680 ;  /* 0x009896800000b95d */ /* 0x010fea0003900000 */
[----:B------:R-:W4:Y:S02]  /*c4b0*/  @!P3 SYNCS.PHASECHK.TRANS64 P3, [R3+URZ+0x29870], R2 ;  /* 0x029870020300b5a7 */ /* 0x000f24000806007f */
[----:B----4-:R-:W-:Y:S05]  /*c4c0*/  @!P3 BRA `(.L_x_67) ;  /* 0xfffffffc00ecb947 */ /* 0x010fea000383ffff */
[----:B------:R-:W-:Y:S05]  /*c4d0*/  BRA `(.L_x_103) ;  /* 0xffffffe8008c7947 */ /* 0x000fea000383ffff */
.L_x_69:
[----:B--2---:R-:W2:Y:S02]  /*c4e0*/  LDL R4, [R1+0x4] ;  /* 0x0000040001047983 */ /* 0x004ea40000100800 */
[----:B--2---:R2:W4:Y:S02]  /*c4f0*/  SYNCS.PHASECHK.TRANS64.TRYWAIT P3, [R4+URZ+0x29860], R3 ;  /* 0x02986003040075a7 */ /* 0x004524000806017f */
[----:B----4-:R-:W-:Y:S05]  /*c500*/  @!P3 NANOSLEEP.SYNCS 0x989680 ;  /* 0x009896800000b95d */ /* 0x010fea0003900000 */
[----:B------:R-:W4:Y:S02]  /*c510*/  @!P3 SYNCS.PHASECHK.TRANS64 P3, [R4+URZ+0x29860], R3 ;  /* 0x029860030400b5a7 */ /* 0x000f24000806007f */
[----:B----4-:R-:W-:Y:S05]  /*c520*/  @!P3 BRA `(.L_x_69) ;  /* 0xfffffffc00ecb947 */ /* 0x010fea000383ffff */
[----:B------:R-:W-:Y:S05]  /*c530*/  BRA `(.L_x_104) ;  /* 0xffffffe800947947 */ /* 0x000fea000383ffff */
.L_x_74:
[----:B--2---:R2:W4:Y:S02]  /*c540*/  SYNCS.PHASECHK.TRANS64.TRYWAIT P0, [R20+URZ+0x29870], R3 ;  /* 0x02987003140075a7 */ /* 0x004524000800017f */
[----:B----4-:R-:W-:Y:S05]  /*c550*/  @!P0 NANOSLEEP.SYNCS 0x989680 ;  /* 0x009896800000895d */ /* 0x010fea0003900000 */
[----:B------:R-:W4:Y:S02]  /*c560*/  @!P0 SYNCS.PHASECHK.TRANS64 P0, [R20+URZ+0x29870], R3 ;  /* 0x02987003140085a7 */ /* 0x000f24000800007f */
[----:B----4-:R-:W-:Y:S05]  /*c570*/  @!P0 BRA `(.L_x_74) ;  /* 0xfffffffc00f08947 */ /* 0x010fea000383ffff */
[----:B------:R-:W-:Y:S05]  /*c580*/  BRA `(.L_x_105) ;  /* 0xfffffff000147947 */ /* 0x000fea000383ffff */
.L_x_76:
[----:B--2---:R2:W4:Y:S02]  /*c590*/  SYNCS.PHASECHK.TRANS64.TRYWAIT P0, [R20+URZ+0x29860], R3 ;  /* 0x02986003140075a7 */ /* 0x004524000800017f */
[----:B----4-:R-:W-:Y:S05]  /*c5a0*/  @!P0 NANOSLEEP.SYNCS 0x989680 ;  /* 0x009896800000895d */ /* 0x010fea0003900000 */
[----:B------:R-:W4:Y:S02]  /*c5b0*/  @!P0 SYNCS.PHASECHK.TRANS64 P0, [R20+URZ+0x29860], R3 ;  /* 0x02986003140085a7 */ /* 0x000f24000800007f */
[----:B----4-:R-:W-:Y:S05]  /*c5c0*/  @!P0 BRA `(.L_x_76) ;  /* 0xfffffffc00f08947 */ /* 0x010fea000383ffff */
[----:B------:R-:W-:Y:S05]  /*c5d0*/  BRA `(.L_x_106) ;  /* 0xfffffff0001c7947 */ /* 0x000fea000383ffff */
.L_x_79:
[----:B-1----:R1:W2:Y:S02]  /*c5e0*/  SYNCS.PHASECHK.TRANS64.TRYWAIT P0, [R9+URZ+0x29820], R0 ;  /* 0x02982000090075a7 */ /* 0x0022a4000800017f */
[----:B--2---:R-:W-:Y:S05]  /*c5f0*/  @!P0 NANOSLEEP.SYNCS 0x989680 ;  /* 0x009896800000895d */ /* 0x004fea0003900000 */
[----:B------:R-:W2:Y:S02]  /*c600*/  @!P0 SYNCS.PHASECHK.TRANS64 P0, [R9+URZ+0x29820], R0 ;  /* 0x02982000090085a7 */ /* 0x000ea4000800007f */
[----:B--2---:R-:W-:Y:S05]  /*c610*/  @!P0 BRA `(.L_x_79) ;  /* 0xfffffffc00f08947 */ /* 0x004fea000383ffff */
[----:B------:R-:W-:Y:S05]  /*c620*/  BRA `(.L_x_107) ;  /* 0xfffffff400ac7947 */ /* 0x000fea000383ffff */
.L_x_83:
[----:B-1----:R1:W2:Y:S02]  /*c630*/  SYNCS.PHASECHK.TRANS64.TRYWAIT P1, [R5+URZ], R4 ;  /* 0x00000004050075a7 */ /* 0x0022a4000802017f */
[----:B--2---:R-:W-:Y:S05]  /*c640*/  @!P1 NANOSLEEP.SYNCS 0x989680 ;  /* 0x009896800000995d */ /* 0x004fea0003900000 */
[----:B------:R-:W2:Y:S02]  /*c650*/  @!P1 SYNCS.PHASECHK.TRANS64 P1, [R5+URZ], R4 ;  /* 0x00000004050095a7 */ /* 0x000ea4000802007f */
[----:B--2---:R-:W-:Y:S05]  /*c660*/  @!P1 BRA `(.L_x_83) ;  /* 0xfffffffc00f09947 */ /* 0x004fea000383ffff */
[----:B------:R-:W-:Y:S05]  /*c670*/  BRA `(.L_x_108) ;  /* 0xfffffff800087947 */ /* 0x000fea000383ffff */
.L_x_84:
[----:B--2---:R2:W3:Y:S02]  /*c680*/  SYNCS.PHASECHK.TRANS64.TRYWAIT P1, [R7+URZ], R0 ;  /* 0x00000000070075a7 */ /* 0x0044e4000802017f */
[----:B---3--:R-:W-:Y:S05]  /*c690*/  @!P1 NANOSLEEP.SYNCS 0x989680 ;  /* 0x009896800000995d */ /* 0x008fea0003900000 */
[----:B------:R-:W3:Y:S02]  /*c6a0*/  @!P1 SYNCS.PHASECHK.TRANS64 P1, [R7+URZ], R0 ;  /* 0x00000000070095a7 */ /* 0x000ee4000802007f */
[----:B---3--:R-:W-:Y:S05]  /*c6b0*/  @!P1 BRA `(.L_x_84) ;  /* 0xfffffffc00f09947 */ /* 0x008fea000383ffff */
[----:B------:R-:W-:Y:S05]  /*c6c0*/  BRA `(.L_x_109) ;  /* 0xfffffff400fc7947 */ /* 0x000fea000383ffff */
.L_x_86:
[----:B-1----:R1:W3:Y:S02]  /*c6d0*/  SYNCS.PHASECHK.TRANS64.TRYWAIT P1, [R5+URZ+0x29860], R4 ;  /* 0x02986004050075a7 */ /* 0x0022e4000802017f */
[----:B---3--:R-:W-:Y:S05]  /*c6e0*/  @!P1 NANOSLEEP.SYNCS 0x989680 ;  /* 0x009896800000995d */ /* 0x008fea0003900000 */
[----:B------:R-:W3:Y:S02]  /*c6f0*/  @!P1 SYNCS.PHASECHK.TRANS64 P1, [R5+URZ+0x29860], R4 ;  /* 0x02986004050095a7 */ /* 0x000ee4000802007f */
[----:B---3--:R-:W-:Y:S05]  /*c700*/  @!P1 BRA `(.L_x_86) ;  /* 0xfffffffc00f09947 */ /* 0x008fea000383ffff */
[----:B------:R-:W-:Y:S05]  /*c710*/  BRA `(.L_x_110) ;  /* 0xfffffff800007947 */ /* 0x000fea000383ffff */
.L_x_88:
[----:B---3--:R3:W4:Y:S02]  /*c720*/  SYNCS.PHASECHK.TRANS64.TRYWAIT P1, [R3+URZ+0x29860], R0 ;  /* 0x02986000030075a7 */ /* 0x008724000802017f */
[----:B----4-:R-:W-:Y:S05]  /*c730*/  @!P1 NANOSLEEP.SYNCS 0x989680 ;  /* 0x009896800000995d */ /* 0x010fea0003900000 */
[----:B------:R-:W4:Y:S02]  /*c740*/  @!P1 SYNCS.PHASECHK.TRANS64 P1, [R3+URZ+0x29860], R0 ;  /* 0x02986000030095a7 */ /* 0x000f24000802007f */
[----:B----4-:R-:W-:Y:S05]  /*c750*/  @!P1 BRA `(.L_x_88) ;  /* 0xfffffffc00f09947 */ /* 0x010fea000383ffff */
[----:B------:R-:W-:Y:S05]  /*c760*/  BRA `(.L_x_111) ;  /* 0xfffffff800007947 */ /* 0x000fea000383ffff */
.L_x_90:
[----:B----4-:R4:W1:Y:S02]  /*c770*/  SYNCS.PHASECHK.TRANS64.TRYWAIT P0, [R5+URZ+0x29880], R4 ;  /* 0x02988004050075a7 */ /* 0x010864000800017f */
[----:B-1----:R-:W-:Y:S05]  /*c780*/  @!P0 NANOSLEEP.SYNCS 0x989680 ;  /* 0x009896800000895d */ /* 0x002fea0003900000 */
[----:B------:R-:W1:Y:S02]  /*c790*/  @!P0 SYNCS.PHASECHK.TRANS64 P0, [R5+URZ+0x29880], R4 ;  /* 0x02988004050085a7 */ /* 0x000e64000800007f */
[----:B-1----:R-:W-:Y:S05]  /*c7a0*/  @!P0 BRA `(.L_x_90) ;  /* 0xfffffffc00f08947 */ /* 0x002fea000383ffff */
[----:B------:R-:W-:Y:S05]  /*c7b0*/  BRA `(.L_x_91) ;  /* 0xfffffff400fc7947 */ /* 0x000fea000383ffff */
.L_x_112:
[----:B------:R-:W-:-:S00]  /*c7c0*/  BRA `(.L_x_112) ;  /* 0xfffffffc00fc7947 */ /* 0x000fc0000383ffff */
[----:B------:R-:W-:-:S00]  /*c7d0*/  NOP ;  /* 0x0000000000007918 */ /* 0x000fc00000000000 */
        /* <DEDUP_REMOVED lines=10> */
.L_x_2667:


//--------------------- .text._ZN7cutlass13device_kernelIN5flash11enable_sm90INS1_16FlashAttnFwdSm90INS1_25CollectiveMainloopFwdSm90ILi2EN4cute5tupleIJNS5_1CILi2EEENS7_ILi1EEES9_EEENS6_IJNS7_ILi128EEENS7_ILi160EEENS7_ILi192EEEEEELi128ENS_12float_e4m3_tEfNS_4arch4Sm90ELb0ELb0ELb0ELb0ELb0ELb0ELb0ELb1ELb1ELb0ELb0ELb0EEENS1_21CollectiveEpilogueFwdINS6_IJSB_SB_SC_EEESA_NS_10bfloat16_tESH_Li256ELb0ELb0ELb0ELb1EEENS1_29StaticPersistentTileSchedulerILb0EEEEEEEEEvNT_6ParamsE --------------------------
	.section	.text._ZN7cutlass13device_kernelIN5flash11enable_sm90INS1_16FlashAttnFwdSm90INS1_25CollectiveMainloopFwdSm90ILi2EN4cute5tupleIJNS5_1CILi2EEENS7_ILi1EEES9_EEENS6_IJNS7_ILi128EEENS7_ILi160EEENS7_ILi192EEEEEELi128ENS_12float_e4m3_tEfNS_4arch4Sm90ELb0ELb0ELb0ELb0ELb0ELb0ELb0ELb1ELb1ELb0ELb0ELb0EEENS1_21CollectiveEpilogueFwdINS6_IJSB_SB_SC_EEESA_NS_10bfloat16_tESH_Li256ELb0ELb0ELb0ELb1EEENS1_29StaticPersistentTileSchedulerILb0EEEEEEEEEvNT_6ParamsE,"ax",@progbits
	.align	128
.text._ZN7cutlass13device_kernelIN5flash11enable_sm90INS1_16FlashAttnFwdSm90INS1_25CollectiveMainloopFwdSm90ILi2EN4cute5tupleIJNS5_1CILi2EEENS7_ILi1EEES9_EEENS6_IJNS7_ILi128EEENS7_ILi160EEENS7_ILi192EEEEEELi128ENS_12float_e4m3_tEfNS_4arch4Sm90ELb0ELb0ELb0ELb0ELb0ELb0ELb0ELb1ELb1ELb0ELb0ELb0EEENS1_21CollectiveEpilogueFwdINS6_IJSB_SB_SC_EEESA_NS_10bfloat16_tESH_Li256ELb0ELb0ELb0ELb1EEENS1_29StaticPersistentTileSchedulerILb0EEEEEEEEEvNT_6ParamsE:
        .type           _ZN7cutlass13device_kernelIN5flash11enable_sm90INS1_16FlashAttnFwdSm90INS1_25CollectiveMainloopFwdSm90ILi2EN4cute5tupleIJNS5_1CILi2EEENS7_ILi1EEES9_EEENS6_IJNS7_ILi128EEENS7_ILi160EEENS7_ILi192EEEEEELi128ENS_12float_e4m3_tEfNS_4arch4Sm90ELb0ELb0ELb0ELb0ELb0ELb0ELb0ELb1ELb1ELb0ELb0ELb0EEENS1_21CollectiveEpilogueFwdINS6_IJSB_SB_SC_EEESA_NS_10bfloat16_tESH_Li256ELb0ELb0ELb0ELb1EEENS1_29StaticPersistentTileSchedulerILb0EEEEEEEEEvNT_6ParamsE,@function
        .size           _ZN7cutlass13device_kernelIN5flash11enable_sm90INS1_16FlashAttnFwdSm90INS1_25CollectiveMainloopFwdSm90ILi2EN4cute5tupleIJNS5_1CILi2EEENS7_ILi1EEES9_EEENS6_IJNS7_ILi128EEENS7_ILi160EEENS7_ILi192EEEEEELi128ENS_12float_e4m3_tEfNS_4arch4Sm90ELb0ELb0ELb0ELb0ELb0ELb0ELb0ELb1ELb1ELb0ELb0ELb0EEENS1_21CollectiveEpilogueFwdINS6_IJSB_SB_SC_EEESA_NS_10bfloat16_tESH_Li256ELb0ELb0ELb0ELb1EEENS1_29StaticPersistentTileSchedulerILb0EEEEEEEEEvNT_6ParamsE,(.L_x_2668 - _ZN7cutlass13device_kernelIN5flash11enable_sm90INS1_16FlashAttnFwdSm90INS1_25CollectiveMainloopFwdSm90ILi2EN4cute5tupleIJNS5_1CILi2EEENS7_ILi1EEES9_EEENS6_IJNS7_ILi128EEENS7_ILi160EEENS7_ILi192EEEEEELi128ENS_12float_e4m3_tEfNS_4arch4Sm90ELb0ELb0ELb0ELb0ELb0ELb0ELb0ELb1ELb1ELb0ELb0ELb0EEENS1_21CollectiveEpilogueFwdINS6_IJSB_SB_SC_EEESA_NS_10bfloat16_tESH_Li256ELb0ELb0ELb0ELb1EEENS1_29StaticPersistentTileSchedulerILb0EEEEEEEEEvNT_6ParamsE)
        .other          _ZN7cutlass13device_kernelIN5flash11enable_sm90INS1_16FlashAttnFwdSm90INS1_25CollectiveMainloopFwdSm90ILi2EN4cute5tupleIJNS5_1CILi2EEENS7_ILi1EEES9_EEENS6_IJNS7_ILi128EEENS7_ILi160EEENS7_ILi192EEEEEELi128ENS_12float_e4m3_tEfNS_4arch4Sm90ELb0ELb0ELb0ELb0ELb0ELb0ELb0ELb1ELb1ELb0ELb0ELb0EEENS1_21CollectiveEpilogueFwdINS6_IJSB_SB_SC_EEESA_NS_10bfloat16_tESH_Li256ELb0ELb0ELb0ELb1EEENS1_29StaticPersistentTileSchedulerILb0EEEEEEEEEvNT_6ParamsE,@"STO_CUDA_ENTRY STV_DEFAULT"
_ZN7cutlass13device_kernelIN5flash11enable_sm90INS1_16FlashAttnFwdSm90INS1_25CollectiveMainloopFwdSm90ILi2EN4cute5tupleIJNS5_1CILi2EEENS7_ILi1EEES9_EEENS6_IJNS7_ILi128EEENS7_ILi160EEENS7_ILi192EEEEEELi128ENS_12float_e4m3_tEfNS_4arch4Sm90ELb0ELb0ELb0ELb0ELb0ELb0ELb0ELb1ELb1ELb0ELb0ELb0EEENS1_21CollectiveEpilogueFwdINS6_IJSB_SB_SC_EEESA_NS_10bfloat16_tESH_Li256ELb0ELb0ELb0ELb1EEENS1_29StaticPersistentTileSchedulerILb0EEEEEEEEEvNT_6ParamsE:
        /* <DEDUP_REMOVED lines=24> */
.L_x_114:
[----:B------:R-:W-:Y:S05]  /*0180*/  BSYNC B0 ;  /* 0x0000000000007941 */ /* 0x000fea0003800000 */
.L_x_113:
[----:B------:R-:W-:Y:S01]  /*0190*/  VOTEU.ANY UP0, P0 ;  /* 0x00000000003f7886 */ /* 0x000fe20000000100 */
[----:B------:R-:W1:Y:S01]  /*01a0*/  SHFL.IDX PT, R3, R22, RZ, 0x1f ;  /* 0x00001fff16037589 */ /* 0x000e6200000e0000 */
[----:B------:R-:W-:Y:S01]  /*01b0*/  UMOV UR4, 0x1 ;  /* 0x0000000100047882 */ /* 0x000fe20000000000 */
[----:B------:R-:W-:Y:S01]  /*01c0*/  UMOV UR7, 0x2 ;  /* 0x0000000200077882 */ /* 0x000fe20000000000 */
[----:B------:R-:W-:Y:S01]  /*01d0*/  VOTEU.ANY UP1, P0 ;  /* 0x00000000003f7886 */ /* 0x000fe20000020100 */
[----:B------:R-:W2:Y:S01]  /*01e0*/  @UP0 S2UR UR8, SR_CgaCtaId ;  /* 0x00000000000809c3 */ /* 0x000ea20000008800 */
[----:B------:R-:W3:Y:S01]  /*01f0*/  SHFL.IDX PT, R2, R0, RZ, 0x1f ;  /* 0x00001fff00027589 */ /* 0x000ee200000e0000 */
[----:B------:R-:W-:Y:S01]  /*0200*/  @UP0 UMOV UR6, 0x400 ;  /* 0x0000040000060882 */ /* 0x000fe20000000000 */
[----:B------:R-:W-:-:S04]  /*0210*/  @UP0 UIADD3 UR4, -UR4, 0x100000, URZ ;  /* 0x0010000004040890 */ /* 0x000fc8000fffe13f */
[----:B------:R-:W-:Y:S02]  /*0220*/  @UP0 USHF.L.U32 UR5, UR4, 0xb, URZ ;  /* 0x0000000b04050899 */ /* 0x000fe4000800063f */
[----:B------:R-:W-:Y:S01]  /*0230*/  @UP0 USHF.L.U32 UR4, UR4, 0x1, URZ ;  /* 0x0000000104040899 */ /* 0x000fe2000800063f */
[----:B------:R-:W-:Y:S01]  /*0240*/  VOTEU.ANY UP2, P0 ;  /* 0x00000000003f7886 */ /* 0x000fe20000040100 */
[----:B-1----:R-:W-:Y:S01]  /*0250*/  R2UR UR9, R3 ;  /* 0x00000000030972ca */ /* 0x002fe200000e0000 */
[----:B--2---:R-:W-:Y:S01]  /*0260*/  @UP0 ULEA UR8, UR8, UR6, 0x18 ;  /* 0x0000000608080291 */ /* 0x004fe2000f8ec03f */
[----:B---3--:R-:W-:Y:S01]  /*0270*/  ISETP.NE.AND P1, PT, R2, RZ, PT ;  /* 0x000000ff0200720c */ /* 0x008fe20003f25270 */
[----:B------:R-:W-:-:S04]  /*0280*/  @UP0 UIADD3 UR6, -UR7, 0x100000, URZ ;  /* 0x0010000007060890 */ /* 0x000fc8000fffe13f */
[----:B------:R-:W-:Y:S02]  /*0290*/  @UP0 USHF.L.U32 UR7, UR6, 0xb, URZ ;  /* 0x0000000b06070899 */ /* 0x000fe4000800063f */
[----:B------:R-:W-:-:S04]  /*02a0*/  @UP0 USHF.L.U32 UR6, UR6, 0x1, URZ ;  /* 0x0000000106060899 */ /* 0x000fc8000800063f */
[----:B------:R-:W-:Y:S01]  /*02b0*/  UISETP.NE.AND UP0, UPT, UR9, URZ, UPT ;  /* 0x0000003f0900728c */ /* 0x000fe2000bf05270 */
[----:B------:R-:W1:Y:S02]  /*02c0*/  FENCE.VIEW.ASYNC.S ;  /* 0x00000000000073c6 */ /* 0x000e640000000000 */
[----:B-1----:R1:W2:Y:S05]  /*02d0*/  @UP1 SYNCS.EXCH.64 URZ, [UR8+0x29800], UR4 ;  /* 0x02980004083f15b2 */ /* 0x0022aa0008000100 */
[----:B------:R1:W3:Y:S01]  /*02e0*/  @UP2 SYNCS.EXCH.64 URZ, [UR8+0x29820], UR6 ;  /* 0x02982006083f25b2 */ /* 0x0002e20008000100 */
[----:B------:R-:W-:Y:S05]  /*02f0*/  @P1 BRA `(.L_x_115) ;  /* 0x0000000000481947 */ /* 0x000fea0003800000 */
        /* <DEDUP_REMOVED lines=18> */
.L_x_115:
[----:B-1----:R-:W1:Y:S01]  /*0420*/  S2UR UR4, SR_CTAID.Y ;  /* 0x00000000000479c3 */ /* 0x002e620000002600 */
[----:B------:R-:W4:Y:S01]  /*0430*/  SHFL.IDX PT, R4, R0, RZ, 0x1f ;  /* 0x00001fff00047589 */ /* 0x000f2200000e0000 */
[----:B------:R-:W-:Y:S01]  /*0440*/  ULDC UR5, c[0x0][0x154] ;  /* 0x0000550000057ab9 */ /* 0x000fe20000000800 */
[----:B------:R-:W-:-:S05]  /*0450*/  NOP ;  /* 0x0000000000007918 */ /* 0x000fca0000000000 */
[----:B------:R-:W5:Y:S08]  /*0460*/  S2UR UR49, SR_CTAID.X ;  /* 0x00000000003179c3 */ /* 0x000f700000002500 */
[----:B------:R-:W2:Y:S01]  /*0470*/  LDC R6, c[0x0][0x148] ;  /* 0x00005200ff067b82 */ /* 0x000ea20000000800 */
[----:B-1----:R-:W-:Y:S02]  /*0480*/  I2FP.F32.U32 R3, UR4 ;  /* 0x0000000400037c45 */ /* 0x002fe40008201000 */
[----:B----4-:R-:W-:-:S03]  /*0490*/  ISETP.NE.AND P0, PT, R4, RZ, PT ;  /* 0x000000ff0400720c */ /* 0x010fc60003f05270 */
[----:B------:R-:W-:Y:S01]  /*04a0*/  FMUL R5, R3, UR5 ;  /* 0x0000000503057c20 */ /* 0x000fe20008400000 */
[----:B------:R-:W-:Y:S02]  /*04b0*/  SHF.R.S32.HI R3, RZ, 0x1f, R7 ;  /* 0x0000001fff037819 */ /* 0x000fe40000011407 */
[----:B-----5:R-:W-:-:S03]  /*04c0*/  I2FP.F32.U32 R4, UR49 ;  /* 0x0000003100047c45 */ /* 0x020fc60008201000 */
[----:B------:R-:W1:Y:S02]  /*04d0*/  F2I.U32.TRUNC.NTZ R5, R5 ;  /* 0x0000000500057305 */ /* 0x000e64000020f000 */
[----:B-1----:R-:W-:-:S04]  /*04e0*/  IMAD.MOV R11, RZ, RZ, -R5 ;  /* 0x000000ffff0b7224 */ /* 0x002fc800078e0a05 */
[----:B--2---:R-:W-:Y:S01]  /*04f0*/  IMAD R11, R6, R11, UR4 ;  /* 0x00000004060b7e24 */ /* 0x004fe2000f8e020b */
[----:B------:R-:W-:Y:S02]  /*0500*/  ULDC UR4, c[0x0][0x150] ;  /* 0x0000540000047ab9 */ /* 0x000fe40000000800 */
[----:B------:R-:W-:Y:S01]  /*0510*/  FMUL R8, R4, UR4 ;  /* 0x0000000404087c20 */ /* 0x000fe20008400000 */
[----:B------:R-:W-:Y:S06]  /*0520*/  @P0 BRA `(.L_x_116) ;  /* 0x0000000000480947 */ /* 0x000fec0003800000 */
[----:B------:R-:W1:Y:S01]  /*0530*/  S2UR UR5, SR_CgaCtaId ;  /* 0x00000000000579c3 */ /* 0x000e620000008800 */
        /* <DEDUP_REMOVED lines=12> */
[----:B-1----:R1:W2:Y:S08]  /*0600*/  SYNCS.EXCH.64 URZ, [UR8+0x29850], UR4 ;  /* 0x02985004083f75b2 */ /* 0x0022b00008000100 */
[----:B------:R1:W4:Y:S01]  /*0610*/  SYNCS.EXCH.64 URZ, [UR8+0x29860], UR6 ;  /* 0x02986006083f75b2 */ /* 0x0003220008000100 */
[----:B------:R1:W1:Y:S01]  /*0620*/  SYNCS.EXCH.64 URZ, [UR8+0x29858], UR4 ;  /* 0x02985804083f75b2 */ /* 0x0002620008000100 */
[----:B------:R1:W1:Y:S01]  /*0630*/  SYNCS.EXCH.64 URZ, [UR8+0x29868], UR6 ;  /* 0x02986806083f75b2 */ /* 0x0002620008000100 */
[----:B------:R-:W-:Y:S01]  /*0640*/  NOP ;  /* 0x0000000000007918 */ /* 0x000fe20000000000 */
.L_x_116:
[----:B------:R-:W5:Y:S01]  /*0650*/  SHFL.IDX PT, R6, R0, RZ, 0x1f ;  /* 0x00001fff00067589 */ /* 0x000f6200000e0000 */
[----:B------:R-:W-:Y:S01]  /*0660*/  LEA.HI R3, R3, R7, RZ, 0x7 ;  /* 0x0000000703037211 */ /* 0x000fe200078f38ff */
[----:B------:R-:W1:Y:S01]  /*0670*/  LDC R9, c[0x0][0x144] ;  /* 0x00005100ff097b82 */ /* 0x000e620000000800 */
[----:B------:R-:W1:Y:S01]  /*0680*/  F2I.U32.TRUNC.NTZ R8, R8 ;  /* 0x0000000800087305 */ /* 0x000e62000020f000 */
[----:B------:R-:W-:Y:S01]  /*0690*/  NOP ;  /* 0x0000000000007918 */ /* 0x000fe20000000000 */
[----:B------:R-:W-:-:S05]  /*06a0*/  LOP3.LUT R3, R3, 0xffffff80, RZ, 0xc0, !PT ;  /* 0xffffff8003037812 */ /* 0x000fca00078ec0ff */
[----:B------:R-:W-:Y:S01]  /*06b0*/  IMAD.IADD R3, R7, 0x1, -R3 ;  /* 0x0000000107037824 */ /* 0x000fe200078e0a03 */
[----:B------:R-:W-:-:S04]  /*06c0*/  SHF.R.S32.HI R7, RZ, 0x1f, R2 ;  /* 0x0000001fff077819 */ /* 0x000fc80000011402 */
[----:B------:R-:W-:Y:S02]  /*06d0*/  SHF.R.S32.HI R4, RZ, 0x1f, R3 ;  /* 0x0000001fff047819 */ /* 0x000fe40000011403 */
[----:B------:R-:W-:Y:S02]  /*06e0*/  LEA.HI R7, R7, R2, RZ, 0x2 ;  /* 0x0000000207077211 */ /* 0x000fe400078f10ff */
[----:B------:R-:W-:-:S04]  /*06f0*/  LEA.HI R4, R4, R3, RZ, 0x3 ;  /* 0x0000000304047211 */ /* 0x000fc800078f18ff */
[--C-:B------:R-:W-:Y:S02]  /*0700*/  SHF.R.S32.HI R5, RZ, 0x3, R4.reuse ;  /* 0x00000003ff057819 */ /* 0x100fe40000011404 */
[----:B-----5:R-:W-:Y:S02]  /*0710*/  ISETP.NE.AND P0, PT, R6, RZ, PT ;  /* 0x000000ff0600720c */ /* 0x020fe40003f05270 */
[----:B------:R-:W-:-:S04]  /*0720*/  SHF.R.S32.HI R4, RZ, 0x1f, R4 ;  /* 0x0000001fff047819 */ /* 0x000fc80000011404 */
[----:B------:R-:W-:-:S04]  /*0730*/  LEA.HI R4, R4, R5, RZ, 0x2 ;  /* 0x0000000504047211 */ /* 0x000fc800078f10ff */
[----:B------:R-:W-:-:S03]  /*0740*/  LOP3.LUT R4, R4, 0xfffffffc, RZ, 0xc0, !PT ;  /* 0xfffffffc04047812 */ /* 0x000fc600078ec0ff */
        /* <DEDUP_REMOVED lines=17> */
[----:B------:R1:W1:Y:S01]  /*0860*/  SYNCS.EXCH.64 URZ, [UR8+0x29888], UR6 ;  /* 0x02988806083f75b2 */ /* 0x0002620008000100 */
[----:B------:R-:W-:Y:S01]  /*0870*/  NOP ;  /* 0x0000000000007918 */ /* 0x000fe20000000000 */
.L_x_117:
[----:B------:R-:W5:Y:S01]  /*0880*/  SHFL.IDX PT, R12, R0, RZ, 0x1f ;  /* 0x00001fff000c7589 */ /* 0x000f6200000e0000 */
[----:B------:R-:W-:Y:S01]  /*0890*/  LOP3.LUT R7, R7, 0x3ffffffc, RZ, 0xc0, !PT ;  /* 0x3ffffffc07077812 */ /* 0x000fe200078ec0ff */
[----:B------:R-:W-:Y:S01]  /*08a0*/  IMAD.IADD R4, R5, 0x1, -R4 ;  /* 0x0000000105047824 */ /* 0x000fe200078e0a04 */
[----:B------:R-:W-:Y:S01]  /*08b0*/  SHF.R.S32.HI R5, RZ, 0x1f, R6 ;  /* 0x0000001fff057819 */ /* 0x000fe20000011406 */
[----:B------:R-:W2:Y:S01]  /*08c0*/  LDC R10, c[0x0][0x140] ;  /* 0x00005000ff0a7b82 */ /* 0x000ea20000000800 */
[----:B-1----:R-:W-:Y:S01]  /*08d0*/  IMAD.MOV R8, RZ, RZ, -R8 ;  /* 0x000000ffff087224 */ /* 0x002fe200078e0a08 */
[----:B------:R-:W-:Y:S01]  /*08e0*/  NOP ;  /* 0x0000000000007918 */ /* 0x000fe20000000000 */
[----:B------:R-:W-:Y:S01]  /*08f0*/  IMAD.IADD R7, R2, 0x1, -R7 ;  /* 0x0000000102077824 */ /* 0x000fe200078e0a07 */
[----:B------:R-:W-:Y:S01]  /*0900*/  LEA.HI R5, R5, R6, RZ, 0x2 ;  /* 0x0000000605057211 */ /* 0x000fe200078f10ff */
[----:B------:R-:W-:Y:S02]  /*0910*/  IMAD R9, R9, R8, UR49 ;  /* 0x0000003109097e24 */ /* 0x000fe4000f8e0208 */
[----:B------:R-:W-:Y:S01]  /*0920*/  IMAD R7, R7, 0x4, R4 ;  /* 0x0000000407077824 */ /* 0x000fe200078e0204 */
[----:B------:R-:W-:-:S04]  /*0930*/  LOP3.LUT R5, R5, 0x3ffffffc, RZ, 0xc0, !PT ;  /* 0x3ffffffc05057812 */ /* 0x000fc800078ec0ff */
[----:B------:R-:W-:Y:S01]  /*0940*/  LEA.HI R2, R7, R7, RZ, 0x1 ;  /* 0x0000000707027211 */ /* 0x000fe200078f08ff */
[----:B------:R-:W-:-:S03]  /*0950*/  IMAD.IADD R5, R6, 0x1, -R5 ;  /* 0x0000000106057824 */ /* 0x000fc600078e0a05 */
[----:B------:R-:W-:Y:S01]  /*0960*/  LOP3.LUT R2, R2, 0xfffffffe, RZ, 0xc0, !PT ;  /* 0xfffffffe02027812 */ /* 0x000fe200078ec0ff */
[----:B------:R-:W-:Y:S01]  /*0970*/  IMAD R5, R5, 0x4, R4 ;  /* 0x0000000405057824 */ /* 0x000fe200078e0204 */
[----:B-----5:R-:W-:-:S03]  /*0980*/  ISETP.NE.AND P0, PT, R12, RZ, PT ;  /* 0x000000ff0c00720c */ /* 0x020fc60003f05270 */
[----:B------:R-:W-:-:S05]  /*0990*/  IMAD.IADD R2, R7, 0x1, -R2 ;  /* 0x0000000107027824 */ /* 0x000fca00078e0a02 */
[----:B------:R-:W-:Y:S02]  /*09a0*/  ISETP.NE.AND P5, PT, R2, R9, PT ;  /* 0x000000090200720c */ /* 0x000fe40003fa5270 */
[----:B------:R-:W-:-:S04]  /*09b0*/  LEA.HI R2, R5, R5, RZ, 0x1 ;  /* 0x0000000505027211 */ /* 0x000fc800078f08ff */
[----:B------:R-:W-:Y:S01]  /*09c0*/  LOP3.LUT R2, R2, 0xfffffffe, RZ, 0xc0, !PT ;  /* 0xfffffffe02027812 */ /* 0x000fe200078ec0ff */
        /* <DEDUP_REMOVED lines=19> */
.L_x_118:
[----:B------:R-:W5:Y:S01]  /*0b00*/  SHFL.IDX PT, R6, R0, RZ, 0x1f ;  /* 0x00001fff00067589 */ /* 0x000f6200000e0000 */
[----:B------:R-:W-:Y:S01]  /*0b10*/  IMAD.IADD R2, R5, 0x1, -R2 ;  /* 0x0000000105027824 */ /* 0x000fe200078e0a02 */
[----:B------:R-:W-:Y:S01]  /*0b20*/  LOP3.LUT P0, RZ, R3, 0x7, RZ, 0xc0, !PT ;  /* 0x0000000703ff7812 */ /* 0x000fe2000780c0ff */
[----:B------:R-:W-:Y:S01]  /*0b30*/  IMAD.SHL.U32 R4, R5, 0x4, RZ ;  /* 0x0000000405047824 */ /* 0x000fe200078e00ff */
[----:B--2---:R-:W-:Y:S01]  /*0b40*/  ISETP.EQ.U32.AND P1, PT, R10, 0x1, PT ;  /* 0x000000010a00780c */ /* 0x004fe20003f22070 */
[----:B------:R-:W-:Y:S01]  /*0b50*/  IMAD.SHL.U32 R18, R7, 0x4, RZ ;  /* 0x0000000407127824 */ /* 0x000fe200078e00ff */
[----:B------:R-:W-:Y:S01]  /*0b60*/  ISETP.NE.AND P2, PT, R2, R9, PT ;  /* 0x000000090200720c */ /* 0x000fe20003f45270 */
[----:B------:R-:W-:Y:S01]  /*0b70*/  NOP ;  /* 0x0000000000007918 */ /* 0x000fe20000000000 */
[----:B------:R-:W-:Y:S02]  /*0b80*/  LOP3.LUT R8, R5, 0xc, R4, 0x78, !PT ;  /* 0x0000000c05087812 */ /* 0x000fe400078e7804 */
[----:B------:R-:W-:-:S03]  /*0b90*/  LOP3.LUT R18, R7, 0xc, R18, 0x78, !PT ;  /* 0x0000000c07127812 */ /* 0x000fc600078e7812 */
[----:B------:R2:W-:Y:S01]  /*0ba0*/  STL [R1+0x20], R8 ;  /* 0x0000200801007387 */ /* 0x0005e20000100800 */
[C---:B------:R-:W-:Y:S02]  /*0bb0*/  @P5 LEA.HI R2, R18.reuse, R18, RZ, 0x1 ;  /* 0x0000001212025211 */ /* 0x040fe400078f08ff */
[----:B------:R-:W-:Y:S02]  /*0bc0*/  ISETP.LT.U32.AND P4, PT, R18, 0x2, !P0 ;  /* 0x000000021200780c */ /* 0x000fe40004781070 */
[----:B------:R-:W-:Y:S02]  /*0bd0*/  @P5 SHF.R.S32.HI R2, RZ, 0x1, R2 ;  /* 0x00000001ff025819 */ /* 0x000fe40000011402 */
[----:B------:R-:W-:Y:S02]  /*0be0*/  @P2 LEA.HI R3, R8, R8, RZ, 0x1 ;  /* 0x0000000808032211 */ /* 0x000fe400078f08ff */
[----:B------:R-:W-:Y:S01]  /*0bf0*/  @P5 ISETP.NE.AND P6, PT, R2, R11, PT ;  /* 0x0000000b0200520c */ /* 0x000fe20003fc5270 */
[----:B------:R-:W-:Y:S01]  /*0c00*/  IMAD.MOV.U32 R2, RZ, RZ, 0x1 ;  /* 0x00000001ff027424 */ /* 0x000fe200078e00ff */
[----:B-----5:R-:W-:-:S02]  /*0c10*/  ISETP.NE.AND P3, PT, R6, RZ, PT ;  /* 0x000000ff0600720c */ /* 0x020fc40003f65270 */
[----:B------:R-:W-:Y:S02]  /*0c20*/  @P2 SHF.R.S32.HI R4, RZ, 0x1, R3 ;  /* 0x00000001ff042819 */ /* 0x000fe40000011403 */
[----:B------:R-:W-:Y:S02]  /*0c30*/  SEL R3, RZ, 0x1, !P4 ;  /* 0x00000001ff037807 */ /* 0x000fe40006000000 */
[----:B------:R-:W-:Y:S02]  /*0c40*/  @P5 SEL R2, RZ, 0x1, P6 ;  /* 0x00000001ff025807 */ /* 0x000fe40003000000 */
[----:B------:R-:W-:Y:S01]  /*0c50*/  @P2 ISETP.NE.AND P4, PT, R4, R11, PT ;  /* 0x0000000b0400220c */ /* 0x000fe20003f85270 */
[----:B------:R-:W-:Y:S01]  /*0c60*/  IMAD.MOV.U32 R4, RZ, RZ, 0x1 ;  /* 0x00000001ff047424 */ /* 0x000fe200078e00ff */
[----:B------:R-:W-:Y:S02]  /*0c70*/  ISETP.LT.U32.AND P0, PT, R8, 0x2, !P0 ;  /* 0x000000020800780c */ /* 0x000fe40004701070 */
[----:B------:R-:W-:-:S02]  /*0c80*/  LOP3.LUT R2, R2, R3, RZ, 0xc0, !PT ;  /* 0x0000000302027212 */ /* 0x000fc400078ec0ff */
[----:B------:R-:W-:Y:S02]  /*0c90*/  SEL R3, RZ, 0x1, !P0 ;  /* 0x00000001ff037807 */ /* 0x000fe40004000000 */
[----:B------:R-:W-:Y:S01]  /*0ca0*/  @P2 SEL R4, RZ, 0x1, P4 ;  /* 0x00000001ff042807 */ /* 0x000fe20002000000 */
[----:B--2---:R-:W-:Y:S06]  /*0cb0*/  @P3 BRA `(.L_x_119) ;  /* 0x0000000000483947 */ /* 0x004fec0003800000 */
        /* <DEDUP_REMOVED lines=17> */
[----:B--2---:R-:W-:Y:S01]  /*0dd0*/  NOP ;  /* 0x0000000000007918 */ /* 0x004fe20000000000 */
.L_x_119:
[----:B------:R-:W-:Y:S01]  /*0de0*/  LOP3.LUT R3, R4, R3, RZ, 0xc0, !PT ;  /* 0x0000000304037212 */ /* 0x000fe200078ec0ff */
[----:B------:R-:W-:-:S04]  /*0df0*/  NOP ;  /* 0x0000000000007918 */ /* 0x000fc80000000000 */
[----:B------:R2:W-:Y:S01]  /*0e00*/  STL [R1+0x1c], R3 ;  /* 0x00001c0301007387 */ /* 0x0005e20000100800 */
[----:B------:R-:W-:Y:S05]  /*0e10*/  @!P1 BRA `(.L_x_120) ;  /* 0x0000000000089947 */ /* 0x000fea0003800000 */
[----:B-1-34-:R-:W-:Y:S01]  /*0e20*/  UCGABAR_ARV ;  /* 0x00000000000079c7 */ /* 0x01afe20008000000 */
[----:B------:R-:W-:Y:S05]  /*0e30*/  BRA `(.L_x_121) ;  /* 0x0000000000047947 */ /* 0x000fea0003800000 */
.L_x_120:
[----:B-1-34-:R-:W-:Y:S01]  /*0e40*/  NOP ;  /* 0x0000000000007918 */ /* 0x01afe20000000000 */
.L_x_121:
[----:B------:R-:W-:Y:S05]  /*0e50*/  @!P1 BRA `(.L_x_122) ;  /* 0x00000000000c9947 */ /* 0x000fea0003800000 */
[----:B------:R-:W-:Y:S01]  /*0e60*/  UCGABAR_WAIT ;  /* 0x0000000000007dc7 */ /* 0x000fe20008000000 */
[----:B------:R-:W-:Y:S01]  /*0e70*/  CCTL.IVALL ;  /* 0x00000000ff00798f */ /* 0x000fe20002000000 */
[----:B------:R-:W-:Y:S05]  /*0e80*/  BRA `(.L_x_123) ;  /* 0x0000000000047947 */ /* 0x000fea0003800000 */
.L_x_122:
[----:B------:R-:W-:Y:S06]  /*0e90*/  BAR.SYNC.DEFER_BLOCKING 0x0 ;  /* 0x0000000000007b1d */ /* 0x000fec0000010000 */
.L_x_123:
[----:B------:R-:W-:Y:S01]  /*0ea0*/  PLOP3.LUT P0, PT, PT, PT, UP0, 0x80, 0x0 ;  /* 0x000000000000781c */ /* 0x000fe20003f0f008 */
[----:B------:R-:W-:Y:S01]  /*0eb0*/  UMOV UR46, 0x1 ;  /* 0x00000001002e7882 */ /* 0x000fe20000000000 */
[----:B------:R-:W-:Y:S01]  /*0ec0*/  ULDC.64 UR50, c[0x0][0x208] ;  /* 0x0000820000327ab9 */ /* 0x000fe20000000a00 */
[----:B------:R-:W-:-:S10]  /*0ed0*/  USEL UR46, UR46, 0x2, !UP0 ;  /* 0x000000022e2e7887 */ /* 0x000fd4000c000000 */
[----:B------:R-:W-:Y:S05]  /*0ee0*/  @!P0 BRA `(.L_x_124) ;  /* 0x0000008000d08947 */ /* 0x000fea0003800000 */
.L_x_125:
[----:B------:R-:W-:-:S08]  /*0ef0*/  NOP ;  /* 0x0000000000007918 */ /* 0x000fd00000000000 */
[----:B------:R-:W1:Y:S02]  /*0f00*/  USETMAXREG.TRY_ALLOC.CTAPOOL UP0, 0xf0 ;  /* 0x000000f0000079c8 */ /* 0x000e640008000600 */
[----:B-1----:R-:W-:-:S13]  /*0f10*/  PLOP3.LUT P0, PT, PT, PT, UP0, 0x80, 0x0 ;  /* 0x000000000000781c */ /* 0x002fda0003f0f008 */
[----:B------:R-:W-:Y:S05]  /*0f20*/  @!P0 BRA `(.L_x_125) ;  /* 0xfffffffc00f08947 */ /* 0x000fea000383ffff */
[----:B--2---:R-:W1:Y:S01]  /*0f30*/  S2R R3, SR_TID.X ;  /* 0x0000000000037919 */ /* 0x004e620000002100 */
        /* <DEDUP_REMOVED lines=11> */
[----:B------:R-:W-:Y:S02]  /*0ff0*/  ULOP3.LUT UR47, UR46, 0x1, URZ, 0xfc, !UPT ;  /* 0x000000012e2f7892 */ /* 0x000fe4000f8efc3f */
        /* <DEDUP_REMOVED lines=30> */
[----:B------:R-:W-:Y:S01]  /*11e0*/  IMAD.MOV.U32 R7, RZ, RZ, -0x2 ;  /* 0xfffffffeff077424 */ /* 0x000fe200078e00ff */
[----:B------:R-:W-:Y:S01]  /*11f0*/  LOP3.LUT R10, R10, 0xfffffff8, RZ, 0xc0, !PT ;  /* 0xfffffff80a0a7812 */ /* 0x000fe200078ec0ff */
[----:B------:R-:W-:Y:S01]  /*1200*/  IMAD.U32 R16, RZ, RZ, UR4 ;  /* 0x00000004ff107e24 */ /* 0x000fe2000f8e00ff */
[----:B------:R-:W-:Y:S01]  /*1210*/  LEA.HI R6, R6, R19, RZ, 0x5 ;  /* 0x0000001306067211 */ /* 0x000fe200078f28ff */
[----:B------:R-:W-:Y:S01]  /*1220*/  IMAD.U32 R17, RZ, RZ, UR5 ;  /* 0x00000005ff117e24 */ /* 0x000fe2000f8e00ff */
[----:B------:R-:W-:Y:S01]  /*1230*/  LOP3.LUT R0, R5, 0x7ffffffc, RZ, 0xc0, !PT ;  /* 0x7ffffffc05007812 */ /* 0x000fe200078ec0ff */
[----:B------:R-:W-:Y:S01]  /*1240*/  IMAD.IADD R9, R9, 0x1, -R10 ;  /* 0x0000000109097824 */ /* 0x000fe200078e0a0a */
[----:B------:R-:W-:Y:S01]  /*1250*/  LOP3.LUT R4, R4, 0x3fffffe, RZ, 0xc0, !PT ;  /* 0x03fffffe04047812 */ /* 0x000fe200078ec0ff */
[----:B------:R-:W-:Y:S01]  /*1260*/  IMAD.SHL.U32 R3, R3, 0x8, RZ ;  /* 0x0000000803037824 */ /* 0x000fe200078e00ff */
[----:B------:R-:W-:Y:S01]  /*1270*/  SHF.R.S32.HI R6, RZ, 0x5, R6 ;  /* 0x00000005ff067819 */ /* 0x000fe20000011406 */
[----:B------:R-:W-:-:S02]  /*1280*/  IMAD.IADD R0, R19, 0x1, -R0 ;  /* 0x0000000113007824 */ /* 0x000fc400078e0a00 */
[----:B------:R-:W-:Y:S02]  /*1290*/  IMAD.IADD R4, R23, 0x1, -R4 ;  /* 0x0000000117047824 */ /* 0x000fe400078e0a04 */
[----:B------:R-:W-:Y:S02]  /*12a0*/  IMAD R9, R6, 0x10, R9 ;  /* 0x0000001006097824 */ /* 0x000fe400078e0209 */
[----:B------:R-:W-:Y:S02]  /*12b0*/  IMAD R170, R0, R7, 0xa0 ;  /* 0x000000a000aa7424 */ /* 0x000fe400078e0207 */
[----:B------:R-:W-:-:S04]  /*12c0*/  IMAD.WIDE R16, R3, 0x2, R16 ;  /* 0x0000000203107825 */ /* 0x000fc800078e0210 */
[----:B------:R-:W-:-:S07]  /*12d0*/  IMAD R169, R4, 0x40, R9 ;  /* 0x0000004004a97824 */ /* 0x000fce00078e0209 */
.L_x_152:
        /* <DEDUP_REMOVED lines=9> */
[----:B------:R-:W1:Y:S01]  /*1370*/  SHFL.IDX PT, R8, R23, RZ, 0x1f ;  /* 0x00001fff17087589 */ /* 0x000e6200000e0000 */
        /* <DEDUP_REMOVED lines=105> */
.L_x_126:
[----:B------:R-:W-:Y:S01]  /*1a10*/  ULOP3.LUT UR4, UR39, 0x1, URZ, 0xc0, !UPT ;  /* 0x0000000127047892 */ /* 0x000fe2000f8ec03f */
[----:B------:R-:W-:-:S05]  /*1a20*/  IMAD.U32 R3, RZ, RZ, UR47 ;  /* 0x0000002fff037e24 */ /* 0x000fca000f8e00ff */
[----:B------:R-:W-:Y:S01]  /*1a30*/  IMAD.U32 R0, RZ, RZ, UR4 ;  /* 0x00000004ff007e24 */ /* 0x000fe2000f8e00ff */
[----:B------:R-:W-:-:S04]  /*1a40*/  ISETP.NE.AND P0, PT, R3, 0x3, PT ;  /* 0x000000030300780c */ /* 0x000fc80003f05270 */
[----:B------:R-:W-:-:S04]  /*1a50*/  SHF.L.U32 R0, R0, 0x1f, RZ ;  /* 0x0000001f00007819 */ /* 0x000fc800000006ff */
[----:B------:R-:W1:Y:S02]  /*1a60*/  SYNCS.PHASECHK.TRANS64.TRYWAIT P1, [UR38+0x29800], R0 ;  /* 0x02980000ff0075a7 */ /* 0x000e640008020166 */
[----:B-1----:R-:W-:Y:S05]  /*1a70*/  @!P1 BRA `(.L_x_127) ;  /* 0x000000a800f09947 */ /* 0x002fea0003800000 */
.L_x_217:
[----:B------:R-:W-:Y:S05]  /*1a80*/  @!P0 BRA `(.L_x_128) ;  /* 0x0000000000048947 */ /* 0x000fea0003800000 */
[----:B------:R-:W-:Y:S01]  /*1a90*/  BPT.TRAP 0x1 ;  /* 0x000000040000795c */ /* 0x000fe20000300000 */
.L_x_128:
[----:B------:R-:W-:Y:S02]  /*1aa0*/  IMAD.U32 R4, RZ, RZ, UR52 ;  /* 0x00000034ff047e24 */ /* 0x000fe4000f8e00ff */
[----:B-1----:R-:W-:-:S03]  /*1ab0*/  IMAD.U32 R3, RZ, RZ, UR36 ;  /* 0x00000024ff037e24 */ /* 0x002fc6000f8e00ff */
[----:B------:R-:W-:Y:S02]  /*1ac0*/  LEA R4, R4, UR38, 0x3 ;  /* 0x0000002604047c11 */ /* 0x000fe4000f8e18ff */
[----:B------:R-:W-:-:S04]  /*1ad0*/  SHF.L.U32 R3, R3, 0x1f, RZ ;  /* 0x0000001f03037819 */ /* 0x000fc800000006ff */
[----:B------:R1:W2:Y:S01]  /*1ae0*/  SYNCS.PHASECHK.TRANS64.TRYWAIT P1, [R4+URZ+0x29830], R3 ;  /* 0x02983003040075a7 */ /* 0x0002a2000802017f */
[----:B------:R-:W-:Y:S05]  /*1af0*/  @!P0 BRA `(.L_x_129) ;  /* 0x0000000000048947 */ /* 0x000fea0003800000 */
[----:B------:R-:W-:Y:S01]  /*1b00*/  BPT.TRAP 0x1 ;  /* 0x000000040000795c */ /* 0x000fe20000300000 */
.L_x_129:
[----:B--2---:R-:W-:Y:S05]  /*1b10*/  @P1 BRA `(.L_x_130) ;  /* 0x0000000000081947 */ /* 0x004fea0003800000 */
[----:B------:R-:W2:Y:S02]  /*1b20*/  SYNCS.PHASECHK.TRANS64.TRYWAIT P1, [R4+URZ+0x29830], R3 ;  /* 0x02983003040075a7 */ /* 0x000ea4000802017f */
[----:B--2---:R-:W-:Y:S05]  /*1b30*/  @!P1 BRA `(.L_x_131) ;  /* 0x000000a800d89947 */ /* 0x004fea0003800000 */
.L_x_130:
[----:B------:R-:W-:Y:S05]  /*1b40*/  WARPSYNC.ALL ;  /* 0x0000000000007948 */ /* 0x000fea0003800000 */
[----:B------:R-:W-:Y:S01]  /*1b50*/  UIADD3 UR4, UR38, 0x1a400, URZ ;  /* 0x0001a40026047890 */ /* 0x000fe2000fffe03f */
[----:B------:R-:W-:Y:S01]  /*1b60*/  WARPGROUP.ARRIVE ;  /* 0x00000000000079c5 */ /* 0x000fe20000000000 */
[----:B------:R-:W-:Y:S02]  /*1b70*/  ULOP3.LUT UR28, UR49, 0x10000, URZ, 0xfc, !UPT ;  /* 0x00010000311c7892 */ /* 0x000fe4000f8efc3f */
[----:B------:R-:W-:Y:S01]  /*1b80*/  USHF.R.U32.HI UR4, URZ, 0x4, UR4 ;  /* 0x000000043f047899 */ /* 0x000fe20008011604 */
[----:B------:R-:W-:Y:S01]  /*1b90*/  UMOV UR25, 0x80000020 ;  /* 0x8000002000197882 */ /* 0x000fe20000000000 */
[----:B------:R-:W-:-:S02]  /*1ba0*/  UMOV UR27, 0x80000020 ;  /* 0x80000020001b7882 */ /* 0x000fc40000000000 */
[----:B------:R-:W-:Y:S01]  /*1bb0*/  ULOP3.LUT UR4, UR4, 0x3fff, URZ, 0xc0, !UPT ;  /* 0x00003fff04047892 */ /* 0x000fe2000f8ec03f */
[----:B------:R-:W-:Y:S01]  /*1bc0*/  UMOV UR24, UR28 ;  /* 0x0000001c00187c82 */ /* 0x000fe20008000000 */
[----:B------:R-:W-:Y:S02]  /*1bd0*/  UMOV UR5, UR25 ;  /* 0x0000001900057c82 */ /* 0x000fe40008000000 */
[----:B------:R-:W-:Y:S01]  /*1be0*/  ULOP3.LUT UR49, UR4, 0x10000, URZ, 0xfc, !UPT ;  /* 0x0001000004317892 */ /* 0x000fe2000f8efc3f */
[----:B------:R-:W-:Y:S02]  /*1bf0*/  UMOV UR7, 0x80000020 ;  /* 0x8000002000077882 */ /* 0x000fe40000000000 */
[----:B------:R-:W-:Y:S01]  /*1c00*/  UMOV UR4, UR24 ;  /* 0x0000001800047c82 */ /* 0x000fe20008000000 */
[----:B------:R-:W-:Y:S01]  /*1c10*/  UIMAD UR30, UR52, 0x780, UR49 ;  /* 0x00000780341e78a4 */ /* 0x000fe2000f8e0231 */
[----:B------:R-:W-:Y:S01]  /*1c20*/  UMOV UR11, 0x80000020 ;  /* 0x80000020000b7882 */ /* 0x000fe20000000000 */
[----:B------:R-:W-:-:S02]  /*1c30*/  UMOV UR15, 0x80000020 ;  /* 0x80000020000f7882 */ /* 0x000fc40000000000 */
[----:B------:R-:W-:Y:S02]  /*1c40*/  UIADD3 UR6, UR30, 0x80, URZ ;  /* 0x000000801e067890 */ /* 0x000fe4000fffe03f */
[----:B------:R-:W-:Y:S02]  /*1c50*/  UIADD3 UR8, UR30, 0x100, URZ ;  /* 0x000001001e087890 */ /* 0x000fe4000fffe03f */
[----:B------:R-:W-:Y:S01]  /*1c60*/  UMOV UR26, UR30 ;  /* 0x0000001e001a7c82 */ /* 0x000fe20008000000 */
[----:B------:R-:W-:Y:S01]  /*1c70*/  UIADD3 UR9, UR30, 0x180, URZ ;  /* 0x000001801e097890 */ /* 0x000fe2000fffe03f */
[----:B------:R-:W-:Y:S01]  /*1c80*/  QGMMA.64x32x32.F32.E4M3.E4M3 R88, gdesc[UR24], RZ, !UPT, gsb0 ;  /* 0x00600000185879f3 */ /* 0x000fe2000c0008ff */
[----:B------:R-:W-:Y:S01]  /*1c90*/  UMOV UR26, UR6 ;  /* 0x00000006001a7c82 */ /* 0x000fe20008000000 */
[----:B------:R-:W-:Y:S01]  /*1ca0*/  UMOV UR27, 0x80000020 ;  /* 0x80000020001b7882 */ /* 0x000fe20000000000 */
[----:B------:R-:W-:Y:S01]  /*1cb0*/  UMOV UR6, UR8 ;  /* 0x0000000800067c82 */ /* 0x000fe20008000000 */
[----:B------:R-:W-:-:S02]  /*1cc0*/  UIADD3 UR10, UR30, 0x200, URZ ;  /* 0x000002001e0a7890 */ /* 0x000fc4000fffe03f */
[----:B------:R-:W-:Y:S02]  /*1cd0*/  UIADD3 UR12, UR30, 0x102, URZ ;  /* 0x000001021e0c7890 */ /* 0x000fe4000fffe03f */
[----:B------:R-:W-:Y:S02]  /*1ce0*/  UIADD3 UR13, UR30, 0x182, URZ ;  /* 0x000001821e0d7890 */ /* 0x000fe4000fffe03f */
[----:B------:R-:W-:Y:S02]  /*1cf0*/  UIADD3 UR14, UR30, 0x202, URZ ;  /* 0x000002021e0e7890 */ /* 0x000fe4000fffe03f */
[----:B------:R-:W-:Y:S01]  /*1d00*/  UIADD3 UR18, UR30, 0x382, URZ ;  /* 0x000003821e127890 */ /* 0x000fe2000fffe03f */
[----:B------:R-:W-:Y:S01]  /*1d10*/  UMOV UR19, 0x80000020 ;  /* 0x8000002000137882 */ /* 0x000fe20000000000 */
[----:B------:R-:W-:Y:S01]  /*1d20*/  UIADD3 UR22, UR30, 0x600, URZ ;  /* 0x000006001e167890 */ /* 0x000fe2000fffe03f */
[----:B------:R-:W-:Y:S01]  /*1d30*/  UMOV UR23, 0x80000020 ;  /* 0x8000002000177882 */ /* 0x000fe20000000000 */
[----:B------:R-:W-:Y:S01]  /*1d40*/  UMOV UR31, 0x80000020 ;  /* 0x80000020001f7882 */ /* 0x000fe20000000000 */
[----:B------:R-:W-:-:S02]  /*1d50*/  WARPGROUP.DEPBAR.LE gsb0, 0x0 ;  /* 0x00008000000079c5 */ /* 0x000fc40000010000 */
[----:B------:R-:W-:-:S06]  /*1d60*/  WARPGROUP.ARRIVE ;  /* 0x00000000000079c5 */ /* 0x000fcc0000000000 */
[----:B------:R-:W-:Y:S01]  /*1d70*/  QGMMA.64x32x32.F32.E4M3.E4M3 R72, gdesc[UR24], RZ, !UPT, gsb0 ;  /* 0x00600000184879f3 */ /* 0x000fe2000c0008ff */
[----:B------:R-:W-:Y:S01]  /*1d80*/  UMOV UR26, UR9 ;  /* 0x00000009001a7c82 */ /* 0x000fe20008000000 */
[----:B------:R-:W-:Y:S01]  /*1d90*/  UMOV UR27, 0x80000020 ;  /* 0x80000020001b7882 */ /* 0x000fe20000000000 */
[----:B------:R-:W-:Y:S02]  /*1da0*/  WARPGROUP.DEPBAR.LE gsb0, 0x0 ;  /* 0x00008000000079c5 */ /* 0x000fe40000010000 */
[----:B------:R-:W-:-:S06]  /*1db0*/  WARPGROUP.ARRIVE ;  /* 0x00000000000079c5 */ /* 0x000fcc0000000000 */
[----:B------:R-:W-:Y:S01]  /*1dc0*/  QGMMA.64x32x32.F32.E4M3.E4M3 R56, gdesc[UR4], RZ, !UPT, gsb0 ;  /* 0x00600000043879f3 */ /* 0x000fe2000c0008ff */
[----:B------:R-:W-:Y:S02]  /*1dd0*/  UIADD3 UR4, UR28, 0x2, URZ ;  /* 0x000000021c047890 */ /* 0x000fe4000fffe03f */
[----:B------:R-:W-:Y:S01]  /*1de0*/  UIADD3 UR6, UR30, 0x2, URZ ;  /* 0x000000021e067890 */ /* 0x000fe2000fffe03f */
[----:B------:R-:W-:Y:S01]  /*1df0*/  UMOV UR5, 0x80000020 ;  /* 0x8000002000057882 */ /* 0x000fe20000000000 */
[----:B------:R-:W-:Y:S01]  /*1e00*/  UMOV UR7, 0x80000020 ;  /* 0x8000002000077882 */ /* 0x000fe20000000000 */
[----:B------:R-:W-:Y:S02]  /*1e10*/  UMOV UR9, UR5 ;  /* 0x0000000500097c82 */ /* 0x000fe40008000000 */
[----:B------:R-:W-:Y:S01]  /*1e20*/  UMOV UR8, UR4 ;  /* 0x0000000400087c82 */ /* 0x000fe20008000000 */
        /* <DEDUP_REMOVED lines=12> */
[----:B------:R-:W-:Y:S01]  /*1ef0*/  UMOV UR6, UR10 ;  /* 0x0000000a00067c82 */ /* 0x000fe20008000000 */
[----:B------:R-:W-:Y:S01]  /*1f00*/  UMOV UR7, 0x80000020 ;  /* 0x8000002000077882 */ /* 0x000fe20000000000 */
[----:B------:R-:W-:Y:S01]  /*1f10*/  UMOV UR10, UR12 ;  /* 0x0000000c000a7c82 */ /* 0x000fe20008000000 */
        /* <DEDUP_REMOVED lines=121> */
[----:B------:R-:W-:-:S03]  /*26b0*/  UIADD3 UR6, UR30, 0x702, URZ ;  /* 0x000007021e067890 */ /* 0x000fc6000fffe03f */
        /* <DEDUP_REMOVED lines=18> */
[----:B------:R-:W-:Y:S05]  /*27e0*/  @!P0 BRA `(.L_x_132) ;  /* 0x0000000000048947 */ /* 0x000fea0003800000 */
[----:B------:R-:W-:Y:S01]  /*27f0*/  BPT.TRAP 0x1 ;  /* 0x000000040000795c */ /* 0x000fe20000300000 */
.L_x_132:
[----:B------:R-:W-:Y:S01]  /*2800*/  VIADD R0, R170, UR56 ;  /* 0x00000038aa007c36 */ /* 0x000fe20008000000 */
[----:B------:R-:W-:Y:S01]  /*2810*/  P2R R14, PR, RZ, 0x1 ;  /* 0x00000001ff0e7803 */ /* 0x000fe20000000000 */
[----:B------:R-:W-:Y:S01]  /*2820*/  IMAD.U32 R5, RZ, RZ, UR53 ;  /* 0x00000035ff057e24 */ /* 0x000fe2000f8e00ff */
[----:B------:R-:W-:-:S03]  /*2830*/  UISETP.GE.AND UP0, UPT, UR56, 0xa1, UPT ;  /* 0x000000a13800788c */ /* 0x000fc6000bf06270 */
[----:B------:R-:W-:-:S05]  /*2840*/  IMAD R5, R5, -0xa0, R0 ;  /* 0xffffff6005057824 */ /* 0x000fca00078e0200 */
[C---:B------:R-:W-:Y:S02]  /*2850*/  ISETP.GT.AND P6, PT, R5.reuse, RZ, PT ;  /* 0x000000ff0500720c */ /* 0x040fe40003fc4270 */
[C---:B------:R-:W-:Y:S02]  /*2860*/  ISETP.GT.AND P5, PT, R5.reuse, 0x1, PT ;  /* 0x000000010500780c */ /* 0x040fe40003fa4270 */
[----:B------:R-:W-:Y:S02]  /*2870*/  ISETP.GT.AND P4, PT, R5, 0x8, PT ;  /* 0x000000080500780c */ /* 0x000fe40003f84270 */
[----:B------:R-:W-:Y:S02]  /*2880*/  FSEL R90, R90, -INF , P6 ;  /* 0xff8000005a5a7808 */ /* 0x000fe40003000000 */
[----:B------:R-:W-:Y:S02]  /*2890*/  FSEL R91, R91, -INF , P5 ;  /* 0xff8000005b5b7808 */ /* 0x000fe40002800000 */
[----:B------:R-:W-:-:S02]  /*28a0*/  ISETP.GT.AND P3, PT, R5, 0x9, PT ;  /* 0x000000090500780c */ /* 0x000fc40003f64270 */
[----:B------:R-:W-:Y:S02]  /*28b0*/  FSEL R94, R94, -INF , P4 ;  /* 0xff8000005e5e7808 */ /* 0x000fe40002000000 */
[----:B-12---:R-:W-:Y:S02]  /*28c0*/  FMNMX.FTZ R3, R90, R91, !PT ;  /* 0x0000005b5a037209 */ /* 0x006fe40007810000 */
[----:B------:R-:W-:Y:S02]  /*28d0*/  ISETP.GT.AND P1, PT, R5, 0x10, PT ;  /* 0x000000100500780c */ /* 0x000fe40003f24270 */
[----:B------:R-:W-:Y:S02]  /*28e0*/  FSEL R95, R95, -INF , P3 ;  /* 0xff8000005f5f7808 */ /* 0x000fe40001800000 */
[----:B------:R-:W-:Y:S02]  /*28f0*/  FMNMX.FTZ R0, R94, R3, !PT ;  /* 0x000000035e007209 */ /* 0x000fe40007810000 */
        /* <DEDUP_REMOVED lines=99> */
[C---:B------:R-:W-:Y:S02]  /*2f30*/  ISETP.GT.AND P0, PT, R5.reuse, 0x79, PT ;  /* 0x000000790500780c */ /* 0x040fe40003f04270 */
        /* <DEDUP_REMOVED lines=9> */
[----:B------:R-:W-:Y:S02]  /*2fd0*/  P2R R13, PR, RZ, 0x1 ;  /* 0x00000001ff0d7803 */ /* 0x000fe40000000000 */
[----:B------:R-:W-:Y:S02]  /*2fe0*/  FSEL R41, R41, -INF , P5 ;  /* 0xff80000029297808 */ /* 0x000fe40002800000 */
[C---:B------:R-:W-:Y:S02]  /*2ff0*/  ISETP.GT.AND P0, PT, R5.reuse, 0x80, PT ;  /* 0x000000800500780c */ /* 0x040fe40003f04270 */
[----:B------:R-:W-:Y:S02]  /*3000*/  ISETP.GT.AND P5, PT, R5, 0x80, PT ;  /* 0x000000800500780c */ /* 0x000fe40003fa4270 */
[----:B------:R-:W-:Y:S02]  /*3010*/  FMNMX.FTZ R0, R54, R7, !PT ;  /* 0x0000000736007209 */ /* 0x000fe40007810000 */
[----:B------:R-:W-:-:S02]  /*3020*/  FSEL R24, R24, -INF , P0 ;  /* 0xff80000018187808 */ /* 0x000fc40000000000 */
[----:B------:R-:W-:Y:S02]  /*3030*/  FSEL R59, R26, -INF , P5 ;  /* 0xff8000001a3b7808 */ /* 0x000fe40002800000 */
[----:B------:R-:W-:Y:S02]  /*3040*/  FMNMX.FTZ R0, R55, R0, !PT ;  /* 0x0000000037007209 */ /* 0x000fe40007810000 */
[----:B------:R-:W-:Y:S02]  /*3050*/  ISETP.NE.AND P0, PT, R13, RZ, PT ;  /* 0x000000ff0d00720c */ /* 0x000fe40003f05270 */
[----:B------:R-:W-:Y:S02]  /*3060*/  FMNMX.FTZ R13, R88, R89, !PT ;  /* 0x00000059580d7209 */ /* 0x000fe40007810000 */
[----:B------:R-:W-:Y:S02]  /*3070*/  FSEL R48, R48, -INF , P1 ;  /* 0xff80000030307808 */ /* 0x000fe40000800000 */
[----:B------:R-:W-:-:S02]  /*3080*/  ISETP.GT.AND P1, PT, R5, 0x88, PT ;  /* 0x000000880500780c */ /* 0x000fc40003f24270 */
[----:B------:R-:W-:Y:S02]  /*3090*/  FMNMX.FTZ R7, R59, R0, !PT ;  /* 0x000000003b077209 */ /* 0x000fe40007810000 */
[----:B------:R-:W-:Y:S02]  /*30a0*/  FSEL R25, R25, -INF , P0 ;  /* 0xff80000019197808 */ /* 0x000fe40000000000 */
[----:B------:R-:W-:Y:S02]  /*30b0*/  ISETP.NE.AND P0, PT, R14, RZ, PT ;  /* 0x000000ff0e00720c */ /* 0x000fe40003f05270 */
[----:B------:R-:W-:Y:S02]  /*30c0*/  FMNMX.FTZ R14, R92, R13, !PT ;  /* 0x0000000d5c0e7209 */ /* 0x000fe40007810000 */
[----:B------:R-:W-:Y:S02]  /*30d0*/  FSEL R49, R49, -INF , P2 ;  /* 0xff80000031317808 */ /* 0x000fe40001000000 */
[----:B------:R-:W-:-:S02]  /*30e0*/  ISETP.GT.AND P2, PT, R5, 0x89, PT ;  /* 0x000000890500780c */ /* 0x000fc40003f44270 */
[----:B------:R-:W-:Y:S02]  /*30f0*/  FSEL R67, R30, -INF , P1 ;  /* 0xff8000001e437808 */ /* 0x000fe40000800000 */
[----:B------:R-:W-:Y:S02]  /*3100*/  FMNMX.FTZ R0, R58, R7, !PT ;  /* 0x000000073a007209 */ /* 0x000fe40007810000 */
[----:B------:R-:W-:Y:S02]  /*3110*/  FMNMX.FTZ R13, R93, R14, !PT ;  /* 0x0000000e5d0d7209 */ /* 0x000fe40007810000 */
[----:B------:R-:W-:Y:S02]  /*3120*/  FSEL R45, R45, -INF , P3 ;  /* 0xff8000002d2d7808 */ /* 0x000fe40001800000 */
[----:B------:R-:W-:Y:S02]  /*3130*/  FSEL R70, R31, -INF , P2 ;  /* 0xff8000001f467808 */ /* 0x000fe40001000000 */
[----:B------:R-:W-:-:S02]  /*3140*/  FMNMX.FTZ R7, R67, R0, !PT ;  /* 0x0000000043077209 */ /* 0x000fc40007810000 */
[C---:B------:R-:W-:Y:S02]  /*3150*/  ISETP.GT.AND P3, PT, R5.reuse, 0x90, PT ;  /* 0x000000900500780c */ /* 0x040fe40003f64270 */
[----:B------:R-:W-:Y:S02]  /*3160*/  FMNMX.FTZ R14, R96, R13, !PT ;  /* 0x0000000d600e7209 */ /* 0x000fe40007810000 */
[----:B------:R-:W-:Y:S02]  /*3170*/  FSEL R44, R44, -INF , P4 ;  /* 0xff8000002c2c7808 */ /* 0x000fe40002000000 */
[----:B------:R-:W-:Y:S02]  /*3180*/  FSEL R71, R34, -INF , P3 ;  /* 0xff80000022477808 */ /* 0x000fe40001800000 */
[----:B------:R-:W-:Y:S02]  /*3190*/  FMNMX.FTZ R0, R70, R7, !PT ;  /* 0x0000000746007209 */ /* 0x000fe40007810000 */
[----:B------:R-:W-:-:S02]  /*31a0*/  ISETP.GT.AND P4, PT, R5, 0x91, PT ;  /* 0x000000910500780c */ /* 0x000fc40003f84270 */
[----:B------:R-:W-:Y:S02]  /*31b0*/  FMNMX.FTZ R15, R97, R14, !PT ;  /* 0x0000000e610f7209 */ /* 0x000fe40007810000 */
[----:B------:R-:W-:Y:S02]  /*31c0*/  FSEL R62, R35, -INF , P4 ;  /* 0xff800000233e7808 */ /* 0x000fe40002000000 */
[----:B------:R-:W-:Y:S02]  /*31d0*/  FMNMX.FTZ R7, R71, R0, !PT ;  /* 0x0000000047077209 */ /* 0x000fe40007810000 */
[----:B------:R-:W-:Y:S02]  /*31e0*/  ISETP.GT.AND P5, PT, R5, 0x98, PT ;  /* 0x000000980500780c */ /* 0x000fe40003fa4270 */
[----:B------:R-:W-:Y:S02]  /*31f0*/  FMNMX.FTZ R20, R100, R15, !PT ;  /* 0x0000000f64147209 */ /* 0x000fe40007810000 */
[----:B------:R-:W-:-:S02]  /*3200*/  FSEL R63, R38, -INF , P5 ;  /* 0xff800000263f7808 */ /* 0x000fc40002800000 */
[----:B------:R-:W-:Y:S02]  /*3210*/  FMNMX.FTZ R0, R62, R7, !PT ;  /* 0x000000073e007209 */ /* 0x000fe40007810000 */
[----:B------:R-:W-:Y:S02]  /*3220*/  ISETP.GT.AND P6, PT, R5, 0x99, PT ;  /* 0x000000990500780c */ /* 0x000fe40003fc4270 */
[----:B------:R-:W-:Y:S02]  /*3230*/  FMNMX.FTZ R15, R101, R20, !PT ;  /* 0x00000014650f7209 */ /* 0x000fe40007810000 */
[----:B------:R-:W-:Y:S02]  /*3240*/  FSEL R66, R39, -INF , P6 ;  /* 0xff80000027427808 */ /* 0x000fe40003000000 */
[----:B------:R-:W-:Y:S02]  /*3250*/  FMNMX.FTZ R7, R63, R0, !PT ;  /* 0x000000003f077209 */ /* 0x000fe40007810000 */
[----:B------:R-:W-:-:S02]  /*3260*/  FMNMX.FTZ R20, R72, R15, !PT ;  /* 0x0000000f48147209 */ /* 0x000fc40007810000 */
[----:B------:R-:W-:Y:S02]  /*3270*/  FMNMX.FTZ R7, R66, R7, !PT ;  /* 0x0000000742077209 */ /* 0x000fe40007810000 */
[----:B------:R-:W-:Y:S02]  /*3280*/  FMNMX.FTZ R21, R73, R20, !PT ;  /* 0x0000001449157209 */ /* 0x000fe40007810000 */
[----:B------:R-:W-:Y:S01]  /*3290*/  P2R R10, PR, RZ, 0x8 ;  /* 0x00000008ff0a7803 */ /* 0x000fe20000000000 */
[----:B------:R-:W1:Y:S01]  /*32a0*/  SHFL.BFLY PT, R0, R7, 0x2, 0x1f ;  /* 0x0c401f0007007f89 */ /* 0x000e6200000e0000 */
[----:B------:R-:W-:Y:S02]  /*32b0*/  FMNMX.FTZ R20, R76, R21, !PT ;  /* 0x000000154c147209 */ /* 0x000fe40007810000 */
[----:B------:R-:W-:Y:S02]  /*32c0*/  P2R R11, PR, RZ, 0x4 ;  /* 0x00000004ff0b7803 */ /* 0x000fe40000000000 */
[----:B------:R-:W-:-:S02]  /*32d0*/  FMNMX.FTZ R21, R77, R20, !PT ;  /* 0x000000144d157209 */ /* 0x000fc40007810000 */
[----:B------:R-:W-:Y:S02]  /*32e0*/  ISETP.GT.AND P2, PT, R5, 0x78, PT ;  /* 0x000000780500780c */ /* 0x000fe40003f44270 */
[----:B------:R-:W-:Y:S02]  /*32f0*/  FMNMX.FTZ R30, R80, R21, !PT ;  /* 0x00000015501e7209 */ /* 0x000fe40007810000 */
[----:B------:R-:W-:Y:S02]  /*3300*/  P2R R12, PR, RZ, 0x2 ;  /* 0x00000002ff0c7803 */ /* 0x000fe40000000000 */
[----:B------:R-:W-:Y:S02]  /*3310*/  FMNMX.FTZ R21, R81, R30, !PT ;  /* 0x0000001e51157209 */ /* 0x000fe40007810000 */
[----:B------:R-:W-:Y:S02]  /*3320*/  ISETP.GT.AND P1, PT, R5, 0x79, PT ;  /* 0x000000790500780c */ /* 0x000fe40003f24270 */
[----:B------:R-:W-:-:S02]  /*3330*/  FMNMX.FTZ R30, R84, R21, !PT ;  /* 0x00000015541e7209 */ /* 0x000fc40007810000 */
[----:B------:R-:W-:Y:S02]  /*3340*/  FSEL R52, R52, -INF , P2 ;  /* 0xff80000034347808 */ /* 0x000fe40001000000 */
[----:B------:R-:W-:Y:S02]  /*3350*/  FMNMX.FTZ R27, R85, R30, !PT ;  /* 0x0000001e551b7209 */ /* 0x000fe40007810000 */
[----:B------:R-:W-:Y:S02]  /*3360*/  FSEL R53, R53, -INF , P1 ;  /* 0xff80000035357808 */ /* 0x000fe40000800000 */
[----:B-1----:R-:W-:Y:S02]  /*3370*/  FMNMX.FTZ R6, R7, R0, !PT ;  /* 0x0000000007067209 */ /* 0x002fe40007810000 */
[----:B------:R-:W-:Y:S02]  /*3380*/  FMNMX.FTZ R30, R56, R27, !PT ;  /* 0x0000001b381e7209 */ /* 0x000fe40007810000 */
[----:B------:R-:W-:Y:S01]  /*3390*/  ISETP.NE.AND P1, PT, R12, RZ, PT ;  /* 0x000000ff0c00720c */ /* 0x000fe20003f25270 */
[----:B------:R-:W1:Y:S01]  /*33a0*/  SHFL.BFLY PT, R9, R6, 0x1, 0x1f ;  /* 0x0c201f0006097f89 */ /* 0x000e6200000e0000 */
[----:B------:R-:W-:-:S02]  /*33b0*/  FMNMX.FTZ R31, R57, R30, !PT ;  /* 0x0000001e391f7209 */ /* 0x000fc40007810000 */
[----:B------:R-:W-:Y:S02]  /*33c0*/  ISETP.NE.AND P2, PT, R11, RZ, PT ;  /* 0x000000ff0b00720c */ /* 0x000fe40003f45270 */
[----:B------:R-:W-:-:S04]  /*33d0*/  FMNMX.FTZ R30, R60, R31, !PT ;  /* 0x0000001f3c1e7209 */ /* 0x000fc80007810000 */
[----:B------:R-:W-:-:S04]  /*33e0*/  FMNMX.FTZ R31, R61, R30, !PT ;  /* 0x0000001e3d1f7209 */ /* 0x000fc80007810000 */
[----:B------:R-:W-:-:S04]  /*33f0*/  FMNMX.FTZ R38, R64, R31, !PT ;  /* 0x0000001f40267209 */ /* 0x000fc80007810000 */
[----:B------:R-:W-:-:S04]  /*3400*/  FMNMX.FTZ R31, R65, R38, !PT ;  /* 0x00000026411f7209 */ /* 0x000fc80007810000 */
[----:B------:R-:W-:Y:S02]  /*3410*/  FMNMX.FTZ R38, R68, R31, !PT ;  /* 0x0000001f44267209 */ /* 0x000fe40007810000 */
[----:B-1----:R-:W-:Y:S01]  /*3420*/  FMNMX.FTZ R0, R6, R9, !PT ;  /* 0x0000000906007209 */ /* 0x002fe20007810000 */
[----:B------:R-:W-:Y:S01]  /*3430*/  IMAD.U32 R9, RZ, RZ, UR40 ;  /* 0x00000028ff097e24 */ /* 0x000fe2000f8e00ff */
        /* <DEDUP_REMOVED lines=11> */
[----:B------:R-:W-:-:S01]  /*34f0*/  FFMA.FTZ R78, R78, UR40, -R112 ;  /* 0x000000284e4e7c23 */ /* 0x000fc20008010870 */
[----:B------:R1:W-:Y:S01]  /*3500*/  MUFU.EX2 R13, R74 ;  /* 0x0000004a000d7308 */ /* 0x0003e20000000800 */
[----:B------:R-:W-:-:S01]  /*3510*/  FFMA.FTZ R26, R79, UR40, -R112 ;  /* 0x000000284f1a7c23 */ /* 0x000fc20008010870 */
[----:B------:R-:W-:Y:S01]  /*3520*/  FSEL R79, R29, -INF , P2 ;  /* 0xff8000001d4f7808 */ /* 0x000fe20001000000 */
[----:B------:R-:W-:-:S01]  /*3530*/  FFMA.FTZ R20, R82, UR40, -R112 ;  /* 0x0000002852147c23 */ /* 0x000fc20008010870 */
[--C-:B------:R-:W-:Y:S01]  /*3540*/  FFMA.FTZ R83, R83, UR40, -R112.reuse ;  /* 0x0000002853537c23 */ /* 0x100fe20008010870 */
[----:B------:R-:W-:Y:S01]  /*3550*/  FSEL R82, R32, -INF , P3 ;  /* 0xff80000020527808 */ /* 0x000fe20001800000 */
[--C-:B------:R-:W-:Y:S01]  /*3560*/  FFMA.FTZ R86, R86, UR40, -R112.reuse ;  /* 0x0000002856567c23 */ /* 0x100fe20008010870 */
[----:B------:R-:W-:-:S01]  /*3570*/  FFMA.FTZ R32, R3, UR40, -R112 ;  /* 0x0000002803207c23 */ /* 0x000fc20008010870 */
[----:B------:R2:W-:Y:S01]  /*3580*/  MUFU.EX2 R15, R78 ;  /* 0x0000004e000f7308 */ /* 0x0005e20000000800 */
[----:B-1----:R-:W-:Y:S01]  /*3590*/  FMNMX.FTZ R74, R48, R39, !PT ;  /* 0x00000027304a7209 */ /* 0x002fe20007810000 */
[--C-:B------:R-:W-:Y:S01]  /*35a0*/  FFMA.FTZ R34, R87, UR40, -R112.reuse ;  /* 0x0000002857227c23 */ /* 0x100fe20008010870 */
[----:B------:R-:W-:Y:S01]  /*35b0*/  FSEL R87, R37, -INF , P6 ;  /* 0xff80000025577808 */ /* 0x000fe20003000000 */
[--C-:B------:R-:W-:Y:S01]  /*35c0*/  FFMA.FTZ R37, R50, UR40, -R112.reuse ;  /* 0x0000002832257c23 */ /* 0x100fe20008010870 */
[----:B------:R-:W-:Y:S01]  /*35d0*/  FMNMX.FTZ R39, R49, R74, !PT ;  /* 0x0000004a31277209 */ /* 0x000fe20007810000 */
[--C-:B------:R-:W-:Y:S01]  /*35e0*/  FFMA.FTZ R50, R55, UR40, -R112.reuse ;  /* 0x0000002837327c23 */ /* 0x100fe20008010870 */
[----:B------:R-:W-:-:S01]  /*35f0*/  FFMA.FTZ R55, R67, UR40, -R112 ;  /* 0x0000002843377c23 */ /* 0x000fc20008010870 */
[----:B------:R1:W-:Y:S01]  /*3600*/  MUFU.EX2 R21, R83 ;  /* 0x0000005300157308 */ /* 0x0003e20000000800 */
[----:B------:R-:W-:Y:S01]  /*3610*/  FMNMX.FTZ R74, R52, R39, !PT ;  /* 0x00000027344a7209 */ /* 0x000fe20007810000 */
[--C-:B------:R-:W-:Y:S01]  /*3620*/  FFMA.FTZ R5, R90, UR40, -R112.reuse ;  /* 0x000000285a057c23 */ /* 0x100fe20008010870 */
[----:B--2---:R-:W-:Y:S01]  /*3630*/  FSEL R78, R28, -INF , P1 ;  /* 0xff8000001c4e7808 */ /* 0x004fe20000800000 */
[--C-:B------:R-:W-:Y:S01]  /*3640*/  FFMA.FTZ R6, R91, UR40, -R112.reuse ;  /* 0x000000285b067c23 */ /* 0x100fe20008010870 */
[----:B------:R-:W-:Y:S01]  /*3650*/  FMNMX.FTZ R75, R53, R74, !PT ;  /* 0x0000004a354b7209 */ /* 0x000fe20007810000 */
[--C-:B------:R-:W-:Y:S01]  /*3660*/  FFMA.FTZ R7, R94, UR40, -R112.reuse ;  /* 0x000000285e077c23 */ /* 0x100fe20008010870 */
[----:B------:R-:W-:-:S01]  /*3670*/  FFMA.FTZ R8, R95, UR40, -R112 ;  /* 0x000000285f087c23 */ /* 0x000fc20008010870 */
[----:B------:R2:W-:Y:S01]  /*3680*/  MUFU.EX2 R27, R86 ;  /* 0x00000056001b7308 */ /* 0x0005e20000000800 */
[----:B------:R-:W-:Y:S01]  /*3690*/  FMNMX.FTZ R74, R24, R75, !PT ;  /* 0x0000004b184a7209 */ /* 0x000fe20007810000 */
[--C-:B------:R-:W-:Y:S01]  /*36a0*/  FFMA.FTZ R9, R98, UR40, -R112.reuse ;  /* 0x0000002862097c23 */ /* 0x100fe20008010870 */
[----:B-1----:R-:W-:Y:S01]  /*36b0*/  FSEL R83, R33, -INF , P4 ;  /* 0xff80000021537808 */ /* 0x002fe20002000000 */
[--C-:B------:R-:W-:Y:S01]  /*36c0*/  FFMA.FTZ R33, R43, UR40, -R112.reuse ;  /* 0x000000282b217c23 */ /* 0x100fe20008010870 */
[----:B------:R-:W-:Y:S01]  /*36d0*/  FMNMX.FTZ R75, R25, R74, !PT ;  /* 0x0000004a194b7209 */ /* 0x000fe20007810000 */
[--C-:B------:R-:W-:Y:S01]  /*36e0*/  FFMA.FTZ R43, R47, UR40, -R112.reuse ;  /* 0x000000282f2b7c23 */ /* 0x100fe20008010870 */
[----:B------:R-:W-:-:S01]  /*36f0*/  FFMA.FTZ R47, R54, UR40, -R112 ;  /* 0x00000028362f7c23 */ /* 0x000fc20008010870 */
[--C-:B------:R-:W-:Y:S01]  /*3700*/  FFMA.FTZ R54, R58, UR40, -R112.reuse ;  /* 0x000000283a367c23 */ /* 0x100fe20008010870 */
[----:B------:R-:W-:Y:S01]  /*3710*/  FMNMX.FTZ R74, R78, R75, !PT ;  /* 0x0000004b4e4a7209 */ /* 0x000fe20007810000 */
[--C-:B------:R-:W-:Y:S01]  /*3720*/  FFMA.FTZ R58, R70, UR40, -R112.reuse ;  /* 0x00000028463a7c23 */ /* 0x100fe20008010870 */
[----:B--2---:R-:W-:Y:S01]  /*3730*/  FSEL R86, R36, -INF , P5 ;  /* 0xff80000024567808 */ /* 0x004fe20002800000 */
[----:B------:R-:W-:Y:S01]  /*3740*/  IMAD.U32 R70, RZ, RZ, UR40 ;  /* 0x00000028ff467e24 */ /* 0x000fe2000f8e00ff */
[----:B------:R-:W-:Y:S01]  /*3750*/  FMNMX.FTZ R75, R79, R74, !PT ;  /* 0x0000004a4f4b7209 */ /* 0x000fe20007810000 */
[----:B------:R-:W-:Y:S01]  /*3760*/  MUFU.EX2 R5, R5 ;  /* 0x0000000500057308 */ /* 0x000fe20000000800 */
[----:B------:R-:W-:-:S01]  /*3770*/  FFMA.FTZ R10, R99, UR40, -R112 ;  /* 0x00000028630a7c23 */ /* 0x000fc20008010870 */
[--C-:B------:R-:W-:Y:S01]  /*3780*/  FFMA.FTZ R11, R102, UR40, -R112.reuse ;  /* 0x00000028660b7c23 */ /* 0x100fe20008010870 */
[----:B------:R-:W-:Y:S01]  /*3790*/  FMNMX.FTZ R74, R82, R75, !PT ;  /* 0x0000004b524a7209 */ /* 0x000fe20007810000 */
[--C-:B------:R-:W-:Y:S01]  /*37a0*/  FFMA.FTZ R12, R103, UR40, -R112.reuse ;  /* 0x00000028670c7c23 */ /* 0x100fe20008010870 */
[----:B------:R-:W-:-:S01]  /*37b0*/  FFMA.FTZ R30, R104, UR40, -R112 ;  /* 0x00000028681e7c23 */ /* 0x000fc20008010870 */
[--C-:B------:R-:W-:Y:S01]  /*37c0*/  FFMA.FTZ R105, R105, UR40, -R112.reuse ;  /* 0x0000002869697c23 */ /* 0x100fe20008010870 */
[----:B------:R-:W-:Y:S01]  /*37d0*/  FMNMX.FTZ R3, R83, R74, !PT ;  /* 0x0000004a53037209 */ /* 0x000fe20007810000 */
[----:B------:R-:W1:Y:S01]  /*37e0*/  MUFU.EX2 R6, R6 ;  /* 0x0000000600067308 */ /* 0x000e620000000800 */
        /* <DEDUP_REMOVED lines=8> */
[----:B------:R-:W-:Y:S01]  /*3870*/  MUFU.EX2 R7, R7 ;  /* 0x0000000700077308 */ /* 0x000fe20000000800 */
[----:B------:R-:W-:-:S01]  /*3880*/  FFMA.FTZ R46, R51, UR40, -R112 ;  /* 0x00000028332e7c23 */ /* 0x000fc20008010870 */
[--C-:B------:R-:W-:Y:S01]  /*3890*/  FFMA.FTZ R51, R59, UR40, -R112.reuse ;  /* 0x000000283b337c23 */ /* 0x100fe20008010870 */
[----:B------:R-:W2:Y:S01]  /*38a0*/  SHFL.BFLY PT, R74, R3, 0x2, 0x1f ;  /* 0x0c401f00034a7f89 */ /* 0x000ea200000e0000 */
[----:B------:R-:W-:-:S01]  /*38b0*/  FFMA.FTZ R59, R71, UR40, -R112 ;  /* 0x00000028473b7c23 */ /* 0x000fc20008010870 */
[--C-:B------:R-:W-:Y:S01]  /*38c0*/  FFMA.FTZ R29, R111, UR40, -R112.reuse ;  /* 0x000000286f1d7c23 */ /* 0x100fe20008010870 */
[----:B------:R-:W-:-:S01]  /*38d0*/  FFMA.FTZ R63, R63, UR40, -R112 ;  /* 0x000000283f3f7c23 */ /* 0x000fc20008010870 */
[--C-:B------:R-:W-:Y:S01]  /*38e0*/  FFMA.FTZ R66, R66, UR40, -R112.reuse ;  /* 0x0000002842427c23 */ /* 0x100fe20008010870 */
[----:B------:R-:W-:Y:S01]  /*38f0*/  MUFU.EX2 R8, R8 ;  /* 0x0000000800087308 */ /* 0x000fe20000000800 */
[----:B------:R-:W-:-:S07]  /*3900*/  FFMA.FTZ R62, R62, UR40, -R112 ;  /* 0x000000283e3e7c23 */ /* 0x000fce0008010870 */
[----:B------:R-:W-:Y:S08]  /*3910*/  MUFU.EX2 R9, R9 ;  /* 0x0000000900097308 */ /* 0x000ff00000000800 */
[----:B------:R-:W-:Y:S01]  /*3920*/  MUFU.EX2 R10, R10 ;  /* 0x0000000a000a7308 */ /* 0x000fe20000000800 */
[----:B--2---:R-:W-:-:S05]  /*3930*/  FMNMX.FTZ R74, R3, R74, !PT ;  /* 0x0000004a034a7209 */ /* 0x004fca0007810000 */
[----:B------:R-:W2:Y:S02]  /*3940*/  SHFL.BFLY PT, R3, R74, 0x1, 0x1f ;  /* 0x0c201f004a037f89 */ /* 0x000ea400000e0000 */
[----:B------:R-:W-:Y:S08]  /*3950*/  MUFU.EX2 R11, R11 ;  /* 0x0000000b000b7308 */ /* 0x000ff00000000800 */
[----:B------:R-:W-:Y:S08]  /*3960*/  MUFU.EX2 R12, R12 ;  /* 0x0000000c000c7308 */ /* 0x000ff00000000800 */
[----:B------:R-:W-:Y:S01]  /*3970*/  MUFU.EX2 R14, R14 ;  /* 0x0000000e000e7308 */ /* 0x000fe20000000800 */
[----:B--2---:R-:W-:-:S07]  /*3980*/  FMNMX.FTZ R3, R74, R3, !PT ;  /* 0x000000034a037209 */ /* 0x004fce0007810000 */
[----:B------:R-:W-:Y:S01]  /*3990*/  MUFU.EX2 R26, R26 ;  /* 0x0000001a001a7308 */ /* 0x000fe20000000800 */
[C---:B------:R-:W-:Y:S01]  /*39a0*/  FSETP.NEU.FTZ.AND P1, PT, R3.reuse, -INF , PT ;  /* 0xff8000000300780b */ /* 0x040fe20003f3d000 */
[----:B------:R-:W-:-:S06]  /*39b0*/  FFMA.FTZ R67, R3, R70, -8 ;  /* 0xc100000003437423 */ /* 0x000fcc0000010046 */
[----:B------:R-:W-:Y:S01]  /*39c0*/  MUFU.EX2 R20, R20 ;  /* 0x0000001400147308 */ /* 0x000fe20000000800 */
[----:B------:R-:W-:Y:S02]  /*39d0*/  FSEL R90, R67, RZ, P1 ;  /* 0x000000ff435a7208 */ /* 0x000fe40000800000 */
[----:B------:R-:W-:-:S03]  /*39e0*/  ISETP.NE.AND P1, PT, R2, RZ, PT ;  /* 0x000000ff0200720c */ /* 0x000fc60003f25270 */
[--C-:B------:R-:W-:Y:S01]  /*39f0*/  FFMA.FTZ R67, R88, UR40, -R90.reuse ;  /* 0x0000002858437c23 */ /* 0x100fe2000801085a */
[----:B------:R-:W-:-:S01]  /*3a00*/  FFMA.FTZ R70, R89, UR40, -R90 ;  /* 0x0000002859467c23 */ /* 0x000fc2000801085a */
[--C-:B------:R-:W-:Y:S01]  /*3a10*/  FFMA.FTZ R92, R92, UR40, -R90.reuse ;  /* 0x000000285c5c7c23 */ /* 0x100fe2000801085a */
[----:B------:R-:W-:-:S01]  /*3a20*/  FFMA.FTZ R93, R93, UR40, -R90 ;  /* 0x000000285d5d7c23 */ /* 0x000fc2000801085a */
[--C-:B------:R-:W-:Y:S01]  /*3a30*/  FFMA.FTZ R71, R96, UR40, -R90.reuse ;  /* 0x0000002860477c23 */ /* 0x100fe2000801085a */
[----:B------:R-:W-:-:S01]  /*3a40*/  FFMA.FTZ R74, R97, UR40, -R90 ;  /* 0x00000028614a7c23 */ /* 0x000fc2000801085a */
[----:B------:R-:W-:Y:S01]  /*3a50*/  MUFU.EX2 R67, R67 ;  /* 0x0000004300437308 */ /* 0x000fe20000000800 */
[----:B------:R-:W-:-:S01]  /*3a60*/  FFMA.FTZ R100, R100, UR40, -R90 ;  /* 0x0000002864647c23 */ /* 0x000fc2000801085a */
[--C-:B------:R-:W-:Y:S01]  /*3a70*/  FFMA.FTZ R75, R80, UR40, -R90.reuse ;  /* 0x00000028504b7c23 */ /* 0x100fe2000801085a */
[----:B------:R-:W-:-:S01]  /*3a80*/  FFMA.FTZ R61, R61, UR40, -R90 ;  /* 0x000000283d3d7c23 */ /* 0x000fc2000801085a */
[----:B-1----:R-:W-:Y:S01]  /*3a90*/  FADD.FTZ R80, R5, R6 ;  /* 0x0000000605507221 */ /* 0x002fe20000010000 */
[----:B------:R-:W-:-:S01]  /*3aa0*/  FFMA.FTZ R88, R76, UR40, -R90 ;  /* 0x000000284c587c23 */ /* 0x000fc2000801085a */
        /* <DEDUP_REMOVED lines=34> */
[----:B------:R-:W4:Y:S01]  /*3cd0*/  MUFU.EX2 R74, R74 ;  /* 0x0000004a004a7308 */ /* 0x000f220000000800 */
[----:B------:R-:W-:-:S07]  /*3ce0*/  FFMA.FTZ R87, R87, UR40, -R90 ;  /* 0x0000002857577c23 */ /* 0x000fce000801085a */
[----:B------:R5:W-:Y:S08]  /*3cf0*/  MUFU.EX2 R81, R61 ;  /* 0x0000003d00517308 */ /* 0x000bf00000000800 */
[----:B------:R-:W4:Y:S01]  /*3d00*/  MUFU.EX2 R100, R100 ;  /* 0x0000006400647308 */ /* 0x000f220000000800 */
[----:B-----5:R-:W-:-:S01]  /*3d10*/  FADD.FTZ R61, R7, R80 ;  /* 0x00000050073d7221 */ /* 0x020fc20000010000 */
[----:B--2---:R-:W-:Y:S01]  /*3d20*/  FADD.FTZ R80, R92, R89 ;  /* 0x000000595c507221 */ /* 0x004fe20000010000 */
[----:B---3--:R-:W-:-:S02]  /*3d30*/  F2FP.SATFINITE.E4M3.F32.PACK_AB_MERGE_C R92, R93, R92, RZ ;  /* 0x0000005c5d5c723e */ /* 0x008fc400048070ff */
[----:B------:R-:W-:Y:S01]  /*3d40*/  FADD.FTZ R94, R8, R61 ;  /* 0x0000003d085e7221 */ /* 0x000fe20000010000 */
[----:B------:R-:W-:-:S01]  /*3d50*/  FADD.FTZ R80, R93, R80 ;  /* 0x000000505d507221 */ /* 0x000fc20000010000 */
[----:B------:R-:W-:Y:S01]  /*3d60*/  @P1 VIADD R61, R4, 0x29840 ;  /* 0x00029840043d1836 */ /* 0x000fe20000000000 */
[----:B------:R-:W2:Y:S01]  /*3d70*/  MUFU.EX2 R101, R101 ;  /* 0x0000006500657308 */ /* 0x000ea20000000800 */
[----:B------:R-:W-:-:S01]  /*3d80*/  FADD.FTZ R91, R9, R94 ;  /* 0x0000005e095b7221 */ /* 0x000fc20000010000 */
[----:B-1----:R-:W-:Y:S01]  /*3d90*/  FADD.FTZ R89, R71, R80 ;  /* 0x0000005047597221 */ /* 0x002fe20000010000 */
[----:B------:R-:W-:Y:S02]  /*3da0*/  F2FP.SATFINITE.E4M3.F32.PACK_AB_MERGE_C R172, R70, R67, R92 ;  /* 0x0000004346ac723e */ /* 0x000fe4000480705c */
[----:B------:R-:W-:Y:S01]  /*3db0*/  @P1 PRMT R61, R18, 0x654, R61 ;  /* 0x00000654123d1816 */ /* 0x000fe2000000003d */
[----:B------:R-:W-:-:S01]  /*3dc0*/  FADD.FTZ R4, R10, R91 ;  /* 0x0000005b0a047221 */ /* 0x000fc20000010000 */
[----:B----4-:R-:W-:Y:S01]  /*3dd0*/  FADD.FTZ R89, R74, R89 ;  /* 0x000000594a597221 */ /* 0x010fe20000010000 */
[----:B------:R-:W1:Y:S01]  /*3de0*/  MUFU.EX2 R72, R72 ;  /* 0x0000004800487308 */ /* 0x000e620000000800 */
[----:B------:R3:W-:Y:S01]  /*3df0*/  @P1 SYNCS.ARRIVE.TRANS64.RED.A1T0 RZ, [R61+URZ], RZ ;  /* 0x000000ff3dff19a7 */ /* 0x0007e2000810043f */
[----:B------:R-:W-:-:S06]  /*3e00*/  PLOP3.LUT P1, PT, PT, PT, UP0, 0x80, 0x0 ;  /* 0x000000000000781c */ /* 0x000fcc0003f2f008 */
[----:B------:R-:W4:Y:S01]  /*3e10*/  MUFU.EX2 R73, R73 ;  /* 0x0000004900497308 */ /* 0x000f220000000800 */
[----:B---3--:R-:W-:-:S01]  /*3e20*/  FADD.FTZ R61, R11, R4 ;  /* 0x000000040b3d7221 */ /* 0x008fc20000010000 */
[----:B------:R-:W-:Y:S01]  /*3e30*/  FADD.FTZ R4, R100, R89 ;  /* 0x0000005964047221 */ /* 0x000fe20000010000 */
[C---:B--2---:R-:W-:Y:S02]  /*3e40*/  F2FP.SATFINITE.E4M3.F32.PACK_AB_MERGE_C R100, R101.reuse, R100, RZ ;  /* 0x000000646564723e */ /* 0x044fe400048070ff */
[----:B------:R-:W-:Y:S01]  /*3e50*/  FADD.FTZ R80, R12, R61 ;  /* 0x0000003d0c507221 */ /* 0x000fe20000010000 */
[----:B------:R-:W-:-:S01]  /*3e60*/  FADD.FTZ R61, R101, R4 ;  /* 0x00000004653d7221 */ /* 0x000fc20000010000 */
[----:B------:R-:W-:Y:S01]  /*3e70*/  F2FP.SATFINITE.E4M3.F32.PACK_AB_MERGE_C R12, R12, R11, RZ ;  /* 0x0000000b0c0c723e */ /* 0x000fe200048070ff */
[----:B------:R-:W2:Y:S01]  /*3e80*/  MUFU.EX2 R88, R88 ;  /* 0x0000005800587308 */ /* 0x000ea20000000800 */
[----:B------:R-:W-:-:S01]  /*3e90*/  FADD.FTZ R89, R13, R80 ;  /* 0x000000500d597221 */ /* 0x000fc20000010000 */
[----:B-1----:R-:W-:Y:S01]  /*3ea0*/  FADD.FTZ R4, R72, R61 ;  /* 0x0000003d48047221 */ /* 0x002fe20000010000 */
[----:B------:R-:W-:-:S02]  /*3eb0*/  F2FP.SATFINITE.E4M3.F32.PACK_AB_MERGE_C R174, R74, R71, R100 ;  /* 0x000000474aae723e */ /* 0x000fc40004807064 */
[----:B------:R-:W-:Y:S01]  /*3ec0*/  CS2R R70, SRZ ;  /* 0x0000000000467805 */ /* 0x000fe2000001ff00 */
[----:B------:R-:W-:-:S01]  /*3ed0*/  FADD.FTZ R80, R14, R89 ;  /* 0x000000590e507221 */ /* 0x000fc20000010000 */
[----:B------:R-:W-:Y:S01]  /*3ee0*/  F2FP.SATFINITE.E4M3.F32.PACK_AB_MERGE_C R175, R10, R9, R12 ;  /* 0x000000090aaf723e */ /* 0x000fe2000480700c */
[----:B------:R-:W1:Y:S01]  /*3ef0*/  MUFU.EX2 R77, R77 ;  /* 0x0000004d004d7308 */ /* 0x000e620000000800 */
[----:B----4-:R-:W-:-:S01]  /*3f00*/  FADD.FTZ R61, R73, R4 ;  /* 0x00000004493d7221 */ /* 0x010fc20000010000 */
[----:B------:R-:W-:Y:S01]  /*3f10*/  FADD.FTZ R89, R15, R80 ;  /* 0x000000500f597221 */ /* 0x000fe20000010000 */
[----:B------:R-:W-:-:S03]  /*3f20*/  F2FP.SATFINITE.E4M3.F32.PACK_AB_MERGE_C R15, R26, R15, RZ ;  /* 0x0000000f1a0f723e */ /* 0x000fc600048070ff */
[----:B------:R-:W-:Y:S01]  /*3f30*/  FADD.FTZ R89, R26, R89 ;  /* 0x000000591a597221 */ /* 0x000fe20000010000 */
[----:B------:R-:W-:Y:S01]  /*3f40*/  F2FP.SATFINITE.E4M3.F32.PACK_AB_MERGE_C R177, R14, R13, R15 ;  /* 0x0000000d0eb1723e */ /* 0x000fe2000480700f */
[----:B------:R-:W3:Y:S01]  /*3f50*/  MUFU.EX2 R75, R75 ;  /* 0x0000004b004b7308 */ /* 0x000ee20000000800 */
[----:B--2---:R-:W-:-:S01]  /*3f60*/  FADD.FTZ R4, R88, R61 ;  /* 0x0000003d58047221 */ /* 0x004fc20000010000 */
[----:B------:R-:W-:-:S04]  /*3f70*/  FADD.FTZ R80, R20, R89 ;  /* 0x0000005914507221 */ /* 0x000fc80000010000 */
[----:B------:R-:W-:Y:S02]  /*3f80*/  FADD.FTZ R80, R21, R80 ;  /* 0x0000005015507221 */ /* 0x000fe40000010000 */
[----:B------:R-:W2:Y:S01]  /*3f90*/  MUFU.EX2 R76, R76 ;  /* 0x0000004c004c7308 */ /* 0x000ea20000000800 */
[----:B-1----:R-:W-:-:S01]  /*3fa0*/  FADD.FTZ R4, R77, R4 ;  /* 0x000000044d047221 */ /* 0x002fc20000010000 */
[----:B------:R-:W-:Y:S01]  /*3fb0*/  FADD.FTZ R89, R27, R80 ;  /* 0x000000501b597221 */ /* 0x000fe20000010000 */
[----:B------:R-:W-:-:S04]  /*3fc0*/  F2FP.SATFINITE.E4M3.F32.PACK_AB_MERGE_C R77, R77, R88, RZ ;  /* 0x000000584d4d723e */ /* 0x000fc800048070ff */
[----:B------:R-:W-:Y:S01]  /*3fd0*/  F2FP.SATFINITE.E4M3.F32.PACK_AB_MERGE_C R176, R73, R72, R77 ;  /* 0x0000004849b0723e */ /* 0x000fe2000480704d */
[----:B------:R-:W1:Y:S01]  /*3fe0*/  MUFU.EX2 R84, R84 ;  /* 0x0000005400547308 */ /* 0x000e620000000800 */
[----:B---3--:R-:W-:-:S01]  /*3ff0*/  FADD.FTZ R61, R75, R4 ;  /* 0x000000044b3d7221 */ /* 0x008fc20000010000 */
[----:B------:R-:W-:-:S06]  /*4000*/  CS2R R72, SRZ ;  /* 0x0000000000487805 */ /* 0x000fcc000001ff00 */
[----:B------:R-:W3:Y:S01]  /*4010*/  MUFU.EX2 R34, R34 ;  /* 0x0000002200227308 */ /* 0x000ee20000000800 */
[----:B--2---:R-:W-:-:S07]  /*4020*/  FADD.FTZ R61, R76, R61 ;  /* 0x0000003d4c3d7221 */ /* 0x004fce0000010000 */
[----:B------:R-:W2:Y:S01]  /*4030*/  MUFU.EX2 R85, R85 ;  /* 0x0000005500557308 */ /* 0x000ea20000000800 */
[----:B-1----:R-:W-:-:S01]  /*4040*/  FADD.FTZ R4, R84, R61 ;  /* 0x0000003d54047221 */ /* 0x002fc20000010000 */
[----:B------:R-:W-:-:S04]  /*4050*/  F2FP.SATFINITE.E4M3.F32.PACK_AB_MERGE_C R61, R8, R7, RZ ;  /* 0x00000007083d723e */ /* 0x000fc800048070ff */
[----:B------:R-:W-:Y:S02]  /*4060*/  F2FP.SATFINITE.E4M3.F32.PACK_AB_MERGE_C R173, R6, R5, R61 ;  /* 0x0000000506ad723e */ /* 0x000fe4000480703d */
[----:B------:R-:W1:Y:S01]  /*4070*/  MUFU.EX2 R30, R30 ;  /* 0x0000001e001e7308 */ /* 0x000e620000000800 */
[----:B---3--:R-:W-:-:S01]  /*4080*/  FADD.FTZ R89, R34, R89 ;  /* 0x0000005922597221 */ /* 0x008fc20000010000 */
[----:B------:R-:W-:-:S04]  /*4090*/  F2FP.SATFINITE.E4M3.F32.PACK_AB_MERGE_C R27, R34, R27, RZ ;  /* 0x0000001b221b723e */ /* 0x000fc800048070ff */
[----:B------:R-:W-:Y:S02]  /*40a0*/  F2FP.SATFINITE.E4M3.F32.PACK_AB_MERGE_C R179, R21, R20, R27 ;  /* 0x0000001415b3723e */ /* 0x000fe4000480701b */
[----:B------:R-:W-:Y:S01]  /*40b0*/  CS2R R26, SRZ ;  /* 0x00000000001a7805 */ /* 0x000fe2000001ff00 */
[----:B------:R-:W3:Y:S01]  /*40c0*/  MUFU.EX2 R56, R56 ;  /* 0x0000003800387308 */ /* 0x000ee20000000800 */
[----:B--2---:R-:W-:-:S01]  /*40d0*/  FADD.FTZ R7, R85, R4 ;  /* 0x0000000455077221 */ /* 0x004fc20000010000 */
[----:B------:R-:W-:-:S04]  /*40e0*/  F2FP.SATFINITE.E4M3.F32.PACK_AB_MERGE_C R84, R85, R84, RZ ;  /* 0x000000545554723e */ /* 0x000fc800048070ff */
[----:B------:R-:W-:Y:S02]  /*40f0*/  F2FP.SATFINITE.E4M3.F32.PACK_AB_MERGE_C R178, R76, R75, R84 ;  /* 0x0000004b4cb2723e */ /* 0x000fe40004807054 */
[----:B------:R-:W-:Y:S01]  /*4100*/  CS2R R84, SRZ ;  /* 0x0000000000547805 */ /* 0x000fe2000001ff00 */
[----:B------:R-:W2:Y:S01]  /*4110*/  MUFU.EX2 R31, R105 ;  /* 0x00000069001f7308 */ /* 0x000ea20000000800 */
[----:B-1----:R-:W-:-:S01]  /*4120*/  FADD.FTZ R8, R30, R89 ;  /* 0x000000591e087221 */ /* 0x002fc20000010000 */
[----:B------:R-:W-:Y:S02]  /*4130*/  CS2R R76, SRZ ;  /* 0x00000000004c7805 */ /* 0x000fe4000001ff00 */
[----:B------:R-:W-:-:S04]  /*4140*/  CS2R R74, SRZ ;  /* 0x00000000004a7805 */ /* 0x000fc8000001ff00 */
        /* <DEDUP_REMOVED lines=9> */
[----:B--2---:R-:W-:-:S01]  /*41e0*/  FADD.FTZ R4, R60, R7 ;  /* 0x000000073c047221 */ /* 0x004fc20000010000 */
[----:B------:R-:W-:-:S03]  /*41f0*/  F2FP.SATFINITE.E4M3.F32.PACK_AB_MERGE_C R60, R81, R60, RZ ;  /* 0x0000003c513c723e */ /* 0x000fc600048070ff */
[----:B------:R-:W-:Y:S01]  /*4200*/  FADD.FTZ R7, R81, R4 ;  /* 0x0000000451077221 */ /* 0x000fe20000010000 */
[----:B------:R-:W-:Y:S02]  /*4210*/  F2FP.SATFINITE.E4M3.F32.PACK_AB_MERGE_C R180, R57, R56, R60 ;  /* 0x0000003839b4723e */ /* 0x000fe4000480703c */
[----:B------:R-:W-:Y:S01]  /*4220*/  CS2R R80, SRZ ;  /* 0x0000000000507805 */ /* 0x000fe2000001ff00 */
[----:B------:R-:W2:Y:S01]  /*4230*/  MUFU.EX2 R64, R64 ;  /* 0x0000004000407308 */ /* 0x000ea20000000800 */
[----:B-1----:R-:W-:-:S01]  /*4240*/  FADD.FTZ R11, R42, R11 ;  /* 0x0000000b2a0b7221 */ /* 0x002fc20000010000 */
[----:B------:R-:W-:Y:S02]  /*4250*/  F2FP.SATFINITE.E4M3.F32.PACK_AB_MERGE_C R35, R42, R35, RZ ;  /* 0x000000232a23723e */ /* 0x000fe400048070ff */
[----:B------:R-:W-:Y:S02]  /*4260*/  CS2R R60, SRZ ;  /* 0x00000000003c7805 */ /* 0x000fe4000001ff00 */
[----:B------:R-:W-:-:S02]  /*4270*/  CS2R R56, SRZ ;  /* 0x0000000000387805 */ /* 0x000fc4000001ff00 */
[----:B------:R-:W-:Y:S02]  /*4280*/  F2FP.SATFINITE.E4M3.F32.PACK_AB_MERGE_C R181, R31, R30, R35 ;  /* 0x0000001e1fb5723e */ /* 0x000fe40004807023 */
[----:B------:R-:W-:Y:S01]  /*4290*/  CS2R R34, SRZ ;  /* 0x0000000000227805 */ /* 0x000fe2000001ff00 */
[----:B------:R-:W1:Y:S01]  /*42a0*/  MUFU.EX2 R39, R109 ;  /* 0x0000006d00277308 */ /* 0x000e620000000800 */
[----:B---3--:R-:W-:-:S01]  /*42b0*/  FADD.FTZ R8, R38, R11 ;  /* 0x0000000b26087221 */ /* 0x008fc20000010000 */
[----:B------:R-:W-:-:S06]  /*42c0*/  CS2R R30, SRZ ;  /* 0x00000000001e7805 */ /* 0x000fcc000001ff00 */
        /* <DEDUP_REMOVED lines=11> */
[C---:B---3--:R-:W-:Y:S01]  /*4380*/  F2FP.SATFINITE.E4M3.F32.PACK_AB_MERGE_C R28, R29.reuse, R28, RZ ;  /* 0x0000001c1d1c723e */ /* 0x048fe200048070ff */
[----:B------:R-:W-:-:S03]  /*4390*/  FADD.FTZ R29, R29, R8 ;  /* 0x000000081d1d7221 */ /* 0x000fc60000010000 */
[----:B------:R-:W-:Y:S02]  /*43a0*/  F2FP.SATFINITE.E4M3.F32.PACK_AB_MERGE_C R183, R39, R38, R28 ;  /* 0x0000002627b7723e */ /* 0x000fe4000480701c */
[----:B------:R-:W-:Y:S01]  /*43b0*/  CS2R R38, SRZ ;  /* 0x0000000000267805 */ /* 0x000fe2000001ff00 */
[----:B------:R-:W3:Y:S01]  /*43c0*/  MUFU.EX2 R40, R40 ;  /* 0x0000002800287308 */ /* 0x000ee20000000800 */
[C---:B--2---:R-:W-:Y:S01]  /*43d0*/  F2FP.SATFINITE.E4M3.F32.PACK_AB_MERGE_C R68, R69.reuse, R68, RZ ;  /* 0x000000444544723e */ /* 0x044fe200048070ff */
[----:B------:R-:W-:-:S03]  /*43e0*/  FADD.FTZ R69, R69, R4 ;  /* 0x0000000445457221 */ /* 0x000fc60000010000 */
[----:B------:R-:W-:Y:S02]  /*43f0*/  F2FP.SATFINITE.E4M3.F32.PACK_AB_MERGE_C R182, R65, R64, R68 ;  /* 0x0000004041b6723e */ /* 0x000fe40004807044 */
[----:B------:R-:W-:Y:S01]  /*4400*/  CS2R R64, SRZ ;  /* 0x0000000000407805 */ /* 0x000fe2000001ff00 */
[----:B------:R-:W2:Y:S01]  /*4410*/  MUFU.EX2 R33, R33 ;  /* 0x0000002100217308 */ /* 0x000ea20000000800 */
[----:B-1----:R-:W-:-:S01]  /*4420*/  FADD.FTZ R6, R32, R29 ;  /* 0x0000001d20067221 */ /* 0x002fc20000010000 */
[----:B------:R-:W-:-:S06]  /*4430*/  CS2R R28, SRZ ;  /* 0x00000000001c7805 */ /* 0x000fcc000001ff00 */
        /* <DEDUP_REMOVED lines=13> */
[----:B------:R-:W-:Y:S02]  /*4510*/  F2FP.SATFINITE.E4M3.F32.PACK_AB_MERGE_C R36, R43, R36, RZ ;  /* 0x000000242b24723e */ /* 0x000fe400048070ff */
[----:B------:R-:W-:Y:S02]  /*4520*/  CS2R R42, SRZ ;  /* 0x00000000002a7805 */ /* 0x000fe4000001ff00 */
[----:B------:R-:W-:Y:S02]  /*4530*/  F2FP.SATFINITE.E4M3.F32.PACK_AB_MERGE_C R185, R33, R32, R36 ;  /* 0x0000002021b9723e */ /* 0x000fe40004807024 */
[----:B------:R-:W-:Y:S01]  /*4540*/  CS2R R32, SRZ ;  /* 0x0000000000207805 */ /* 0x000fe2000001ff00 */
[----:B------:R-:W1:Y:S01]  /*4550*/  MUFU.EX2 R48, R48 ;  /* 0x0000003000307308 */ /* 0x000e620000000800 */
[C---:B---3--:R-:W-:Y:S01]  /*4560*/  F2FP.SATFINITE.E4M3.F32.PACK_AB_MERGE_C R44, R45.reuse, R44, RZ ;  /* 0x0000002c2d2c723e */ /* 0x048fe200048070ff */
[----:B------:R-:W-:-:S03]  /*4570*/  FADD.FTZ R45, R45, R4 ;  /* 0x000000042d2d7221 */ /* 0x000fc60000010000 */
[----:B------:R-:W-:Y:S02]  /*4580*/  F2FP.SATFINITE.E4M3.F32.PACK_AB_MERGE_C R184, R41, R40, R44 ;  /* 0x0000002829b8723e */ /* 0x000fe4000480702c */
[----:B------:R-:W-:Y:S01]  /*4590*/  CS2R R40, SRZ ;  /* 0x0000000000287805 */ /* 0x000fe2000001ff00 */
[----:B------:R-:W3:Y:S01]  /*45a0*/  MUFU.EX2 R46, R46 ;  /* 0x0000002e002e7308 */ /* 0x000ee20000000800 */
[----:B--2---:R-:W-:-:S07]  /*45b0*/  FADD.FTZ R5, R37, R6 ;  /* 0x0000000625057221 */ /* 0x004fce0000010000 */
[----:B------:R-:W2:Y:S01]  /*45c0*/  MUFU.EX2 R49, R49 ;  /* 0x0000003100317308 */ /* 0x000ea20000000800 */
[----:B-1----:R-:W-:-:S01]  /*45d0*/  FADD.FTZ R4, R48, R45 ;  /* 0x0000002d30047221 */ /* 0x002fc20000010000 */
[----:B------:R-:W-:-:S06]  /*45e0*/  CS2R R44, SRZ ;  /* 0x00000000002c7805 */ /* 0x000fcc000001ff00 */
[----:B------:R-:W-:Y:S01]  /*45f0*/  MUFU.EX2 R47, R47 ;  /* 0x0000002f002f7308 */ /* 0x000fe20000000800 */
[----:B---3--:R-:W-:-:S07]  /*4600*/  FADD.FTZ R6, R46, R5 ;  /* 0x000000052e067221 */ /* 0x008fce0000010000 */
        /* <DEDUP_REMOVED lines=8> */
[----:B------:R-:W-:Y:S01]  /*4690*/  CS2R R46, SRZ ;  /* 0x00000000002e7805 */ /* 0x000fe2000001ff00 */
[----:B------:R-:W-:Y:S01]  /*46a0*/  MUFU.EX2 R55, R55 ;  /* 0x0000003700377308 */ /* 0x000fe20000000800 */
[----:B--2---:R-:W-:-:S01]  /*46b0*/  FADD.FTZ R4, R52, R5 ;  /* 0x0000000534047221 */ /* 0x004fc20000010000 */
[----:B------:R-:W-:-:S06]  /*46c0*/  CS2R R36, SRZ ;  /* 0x0000000000247805 */ /* 0x000fcc000001ff00 */
[----:B------:R-:W1:Y:S01]  /*46d0*/  MUFU.EX2 R58, R58 ;  /* 0x0000003a003a7308 */ /* 0x000e620000000800 */
[C---:B---3--:R-:W-:Y:S01]  /*46e0*/  F2FP.SATFINITE.E4M3.F32.PACK_AB_MERGE_C R52, R53.reuse, R52, RZ ;  /* 0x000000343534723e */ /* 0x048fe200048070ff */
[----:B------:R-:W-:-:S03]  /*46f0*/  FADD.FTZ R53, R53, R4 ;  /* 0x0000000435357221 */ /* 0x000fc60000010000 */
[----:B------:R-:W-:Y:S02]  /*4700*/  F2FP.SATFINITE.E4M3.F32.PACK_AB_MERGE_C R186, R49, R48, R52 ;  /* 0x0000003031ba723e */ /* 0x000fe40004807034 */
[----:B------:R-:W-:Y:S01]  /*4710*/  CS2R R48, SRZ ;  /* 0x0000000000307805 */ /* 0x000fe2000001ff00 */
[----:B------:R-:W2:Y:S08]  /*4720*/  MUFU.EX2 R51, R51 ;  /* 0x0000003300337308 */ /* 0x000eb00000000800 */
[----:B------:R-:W3:Y:S01]  /*4730*/  MUFU.EX2 R24, R24 ;  /* 0x0000001800187308 */ /* 0x000ee20000000800 */
[----:B-1----:R-:W-:-:S07]  /*4740*/  F2FP.SATFINITE.E4M3.F32.PACK_AB_MERGE_C R6, R58, R55, RZ ;  /* 0x000000373a06723e */ /* 0x002fce00048070ff */
[----:B------:R-:W1:Y:S01]  /*4750*/  MUFU.EX2 R54, R54 ;  /* 0x0000003600367308 */ /* 0x000e620000000800 */
[----:B--2---:R-:W-:-:S07]  /*4760*/  FADD.FTZ R5, R51, R50 ;  /* 0x0000003233057221 */ /* 0x004fce0000010000 */
[----:B------:R-:W2:Y:S01]  /*4770*/  MUFU.EX2 R25, R25 ;  /* 0x0000001900197308 */ /* 0x000ea20000000800 */
[----:B---3--:R-:W-:-:S01]  /*4780*/  FADD.FTZ R4, R24, R53 ;  /* 0x0000003518047221 */ /* 0x008fc20000010000 */
[----:B------:R-:W-:-:S06]  /*4790*/  CS2R R52, SRZ ;  /* 0x0000000000347805 */ /* 0x000fcc000001ff00 */
[----:B------:R-:W3:Y:S01]  /*47a0*/  MUFU.EX2 R78, R78 ;  /* 0x0000004e004e7308 */ /* 0x000ee20000000800 */
[C---:B-1----:R-:W-:Y:S01]  /*47b0*/  F2FP.SATFINITE.E4M3.F32.PACK_AB_MERGE_C R189, R54.reuse, R51, R6 ;  /* 0x0000003336bd723e */ /* 0x042fe20004807006 */
[----:B------:R-:W-:Y:S01]  /*47c0*/  FADD.FTZ R54, R54, R5 ;  /* 0x0000000536367221 */ /* 0x000fe20000010000 */
[----:B------:R-:W-:-:S03]  /*47d0*/  CS2R R50, SRZ ;  /* 0x0000000000327805 */ /* 0x000fc6000001ff00 */
[----:B------:R-:W-:Y:S02]  /*47e0*/  FADD.FTZ R55, R55, R54 ;  /* 0x0000003637377221 */ /* 0x000fe40000010000 */
[----:B------:R-:W1:Y:S01]  /*47f0*/  MUFU.EX2 R79, R79 ;  /* 0x0000004f004f7308 */ /* 0x000e620000000800 */
[----:B--2---:R-:W-:-:S01]  /*4800*/  FADD.FTZ R5, R25, R4 ;  /* 0x0000000419057221 */ /* 0x004fc20000010000 */
[----:B------:R-:W-:Y:S01]  /*4810*/  FADD.FTZ R58, R58, R55 ;  /* 0x000000373a3a7221 */ /* 0x000fe20000010000 */
[----:B------:R-:W-:-:S05]  /*4820*/  CS2R R54, SRZ ;  /* 0x0000000000367805 */ /* 0x000fca000001ff00 */
[----:B------:R-:W-:Y:S01]  /*4830*/  MUFU.EX2 R63, R63 ;  /* 0x0000003f003f7308 */ /* 0x000fe20000000800 */
[----:B---3--:R-:W-:-:S07]  /*4840*/  FADD.FTZ R4, R78, R5 ;  /* 0x000000054e047221 */ /* 0x008fce0000010000 */
[----:B------:R-:W2:Y:S01]  /*4850*/  MUFU.EX2 R66, R66 ;  /* 0x0000004200427308 */ /* 0x000ea20000000800 */
[C---:B-1----:R-:W-:Y:S01]  /*4860*/  F2FP.SATFINITE.E4M3.F32.PACK_AB_MERGE_C R78, R79.reuse, R78, RZ ;  /* 0x0000004e4f4e723e */ /* 0x042fe200048070ff */
[----:B------:R-:W-:-:S03]  /*4870*/  FADD.FTZ R79, R79, R4 ;  /* 0x000000044f4f7221 */ /* 0x000fc60000010000 */
[----:B------:R-:W-:Y:S02]  /*4880*/  F2FP.SATFINITE.E4M3.F32.PACK_AB_MERGE_C R188, R25, R24, R78 ;  /* 0x0000001819bc723e */ /* 0x000fe4000480704e */
[----:B------:R-:W-:Y:S01]  /*4890*/  CS2R R24, SRZ ;  /* 0x0000000000187805 */ /* 0x000fe2000001ff00 */
[----:B------:R-:W1:Y:S08]  /*48a0*/  MUFU.EX2 R59, R59 ;  /* 0x0000003b003b7308 */ /* 0x000e700000000800 */
[----:B------:R-:W3:Y:S01]  /*48b0*/  MUFU.EX2 R82, R82 ;  /* 0x0000005200527308 */ /* 0x000ee20000000800 */
[----:B--2---:R-:W-:-:S07]  /*48c0*/  F2FP.SATFINITE.E4M3.F32.PACK_AB_MERGE_C R6, R66, R63, RZ ;  /* 0x0000003f4206723e */ /* 0x004fce00048070ff */
[----:B------:R-:W2:Y:S01]  /*48d0*/  MUFU.EX2 R62, R62 ;  /* 0x0000003e003e7308 */ /* 0x000ea20000000800 */
[----:B-1----:R-:W-:-:S07]  /*48e0*/  FADD.FTZ R5, R59, R58 ;  /* 0x0000003a3b057221 */ /* 0x002fce0000010000 */
[----:B------:R-:W1:Y:S01]  /*48f0*/  MUFU.EX2 R83, R83 ;  /* 0x0000005300537308 */ /* 0x000e620000000800 */
[----:B---3--:R-:W-:-:S01]  /*4900*/  FADD.FTZ R4, R82, R79 ;  /* 0x0000004f52047221 */ /* 0x008fc20000010000 */
[----:B------:R-:W-:-:S06]  /*4910*/  CS2R R78, SRZ ;  /* 0x00000000004e7805 */ /* 0x000fcc000001ff00 */
[----:B------:R-:W3:Y:S01]  /*4920*/  MUFU.EX2 R86, R86 ;  /* 0x0000005600567308 */ /* 0x000ee20000000800 */
[C---:B--2---:R-:W-:Y:S01]  /*4930*/  F2FP.SATFINITE.E4M3.F32.PACK_AB_MERGE_C R191, R62.reuse, R59, R6 ;  /* 0x0000003b3ebf723e */ /* 0x044fe20004807006 */
[----:B------:R-:W-:Y:S01]  /*4940*/  FADD.FTZ R62, R62, R5 ;  /* 0x000000053e3e7221 */ /* 0x000fe20000010000 */
[----:B------:R-:W-:-:S03]  /*4950*/  CS2R R58, SRZ ;  /* 0x00000000003a7805 */ /* 0x000fc6000001ff00 */
[----:B------:R-:W-:Y:S02]  /*4960*/  FADD.FTZ R63, R63, R62 ;  /* 0x0000003e3f3f7221 */ /* 0x000fe40000010000 */
[----:B------:R-:W2:Y:S01]  /*4970*/  MUFU.EX2 R87, R87 ;  /* 0x0000005700577308 */ /* 0x000ea20000000800 */
[----:B-1----:R-:W-:-:S04]  /*4980*/  FADD.FTZ R5, R83, R4 ;  /* 0x0000000453057221 */ /* 0x002fc80000010000 */
[----:B---3--:R-:W-:Y:S01]  /*4990*/  FADD.FTZ R4, R86, R5 ;  /* 0x0000000556047221 */ /* 0x008fe20000010000 */
[----:B------:R-:W-:-:S01]  /*49a0*/  FADD.FTZ R5, R66, R63 ;  /* 0x0000003f42057221 */ /* 0x000fc20000010000 */
[----:B------:R-:W-:Y:S02]  /*49b0*/  CS2R R66, SRZ ;  /* 0x0000000000427805 */ /* 0x000fe4000001ff00 */
[----:B------:R-:W-:Y:S02]  /*49c0*/  CS2R R62, SRZ ;  /* 0x00000000003e7805 */ /* 0x000fe4000001ff00 */
[C---:B--2---:R-:W-:Y:S01]  /*49d0*/  F2FP.SATFINITE.E4M3.F32.PACK_AB_MERGE_C R6, R87.reuse, R86, RZ ;  /* 0x000000565706723e */ /* 0x044fe200048070ff */
[----:B------:R-:W-:-:S01]  /*49e0*/  FADD.FTZ R4, R87, R4 ;  /* 0x0000000457047221 */ /* 0x000fc20000010000 */
[----:B------:R-:W-:Y:S02]  /*49f0*/  CS2R R86, SRZ ;  /* 0x0000000000567805 */ /* 0x000fe4000001ff00 */
[----:B------:R-:W-:-:S02]  /*4a00*/  F2FP.SATFINITE.E4M3.F32.PACK_AB_MERGE_C R190, R83, R82, R6 ;  /* 0x0000005253be723e */ /* 0x000fc40004807006 */
[----:B------:R-:W-:Y:S01]  /*4a10*/  CS2R R82, SRZ ;  /* 0x0000000000527805 */ /* 0x000fe2000001ff00 */
[----:B------:R-:W-:Y:S06]  /*4a20*/  @!P1 BRA `(.L_x_133) ;  /* 0x0000002c003c9947 */ /* 0x000fec0003800000 */
[----:B------:R-:W-:Y:S01]  /*4a30*/  IMAD.MOV.U32 R7, RZ, RZ, R0 ;  /* 0x000000ffff077224 */ /* 0x000fe200078e0000 */
[----:B------:R-:W-:Y:S01]  /*4a40*/  UIADD3 UR53, UR53, -0x2, URZ ;  /* 0xfffffffe35357890 */ /* 0x000fe2000fffe03f */
[----:B------:R-:W-:Y:S01]  /*4a50*/  IMAD.MOV.U32 R6, RZ, RZ, R3 ;  /* 0x000000ffff067224 */ /* 0x000fe200078e0003 */
[----:B------:R-:W-:Y:S01]  /*4a60*/  UMOV UR57, UR36 ;  /* 0x0000002400397c82 */ /* 0x000fe20008000000 */
[----:B------:R-:W-:Y:S01]  /*4a70*/  IMAD.MOV.U32 R87, RZ, RZ, RZ ;  /* 0x000000ffff577224 */ /* 0x000fe200078e00ff */
[----:B------:R-:W-:-:S08]  /*4a80*/  UMOV UR56, UR52 ;  /* 0x0000003400387c82 */ /* 0x000fd00008000000 */
.L_x_144:
[----:B------:R-:W-:Y:S01]  /*4a90*/  ISETP.NE.AND P2, PT, RZ, UR41, PT ;  /* 0x00000029ff007c0c */ /* 0x000fe2000bf45270 */
[----:B------:R-:W-:-:S04]  /*4aa0*/  UISETP.NE.AND UP0, UPT, UR56, 0x1, UPT ;  /* 0x000000013800788c */ /* 0x000fc8000bf05270 */
[----:B------:R-:W-:-:S04]  /*4ab0*/  USEL UR36, URZ, 0x1, UP0 ;  /* 0x000000013f247887 */ /* 0x000fc80008000000 */
[----:B------:R-:W-:-:S04]  /*4ac0*/  ULOP3.LUT UR36, UR57, UR36, URZ, 0x3c, !UPT ;  /* 0x0000002439247292 */ /* 0x000fc8000f8e3c3f */
[----:B------:R-:W-:Y:S08]  /*4ad0*/  @P2 BRA `(.L_x_134) ;  /* 0x0000000000382947 */ /* 0x000ff00003800000 */
[----:B------:R-:W-:Y:S05]  /*4ae0*/  @!P0 BRA `(.L_x_135) ;  /* 0x0000000000048947 */ /* 0x000fea0003800000 */
[----:B------:R-:W-:Y:S01]  /*4af0*/  BPT.TRAP 0x1 ;  /* 0x000000040000795c */ /* 0x000fe20000300000 */
.L_x_135:
        /* <DEDUP_REMOVED lines=9> */
.L_x_136:
[----:B--2---:R-:W-:Y:S05]  /*4b90*/  @P1 BRA `(.L_x_134) ;  /* 0x0000000000081947 */ /* 0x004fea0003800000 */
[----:B------:R-:W2:Y:S02]  /*4ba0*/  SYNCS.PHASECHK.TRANS64.TRYWAIT P1, [UR6+0x29830], R0 ;  /* 0x02983000ff0075a7 */ /* 0x000ea40008020146 */
[----:B--2---:R-:W-:Y:S05]  /*4bb0*/  @!P1 BRA `(.L_x_137) ;  /* 0x0000007800cc9947 */ /* 0x004fea0003800000 */
.L_x_134:
        /* <DEDUP_REMOVED lines=189> */
.L_x_139:
[----:B------:R-:W-:Y:S01]  /*5790*/  ULEA UR6, UR56, UR38, 0x3 ;  /* 0x0000002638067291 */ /* 0x000fe2000f8e183f */
[----:B------:R-:W-:-:S05]  /*57a0*/  IMAD.U32 R0, RZ, RZ, UR57 ;  /* 0x00000039ff007e24 */ /* 0x000fca000f8e00ff */
[----:B------:R-:W-:-:S04]  /*57b0*/  SHF.L.U32 R0, R0, 0x1f, RZ ;  /* 0x0000001f00007819 */ /* 0x000fc800000006ff */
[----:B------:R1:W2:Y:S01]  /*57c0*/  SYNCS.PHASECHK.TRANS64.TRYWAIT P1, [UR6+0x29850], R0 ;  /* 0x02985000ff0075a7 */ /* 0x0002a20008020146 */
[----:B------:R-:W-:Y:S05]  /*57d0*/  @!P0 BRA `(.L_x_140) ;  /* 0x0000000000048947 */ /* 0x000fea0003800000 */
[----:B------:R-:W-:Y:S01]  /*57e0*/  BPT.TRAP 0x1 ;  /* 0x000000040000795c */ /* 0x000fe20000300000 */
.L_x_140:
[----:B--2---:R-:W-:Y:S05]  /*57f0*/  @P1 BRA `(.L_x_138) ;  /* 0x0000000000081947 */ /* 0x004fea0003800000 */
[----:B------:R-:W2:Y:S02]  /*5800*/  SYNCS.PHASECHK.TRANS64.TRYWAIT P1, [UR6+0x29850], R0 ;  /* 0x02985000ff0075a7 */ /* 0x000ea40008020146 */
[----:B--2---:R-:W-:Y:S05]  /*5810*/  @!P1 BRA `(.L_x_141) ;  /* 0x0000006c00cc9947 */ /* 0x004fea0003800000 */
.L_x_138:
[----:B------:R-:W-:Y:S01]  /*5820*/  UIADD3 UR6, UR38, 0x400, URZ ;  /* 0x0000040026067890 */ /* 0x000fe2000fffe03f */
[----:B------:R-:W-:Y:S01]  /*5830*/  WARPGROUP.ARRIVE ;  /* 0x00000000000079c5 */ /* 0x000fe20000000000 */
[----:B------:R-:W-:Y:S01]  /*5840*/  UMOV UR7, 0xc0000010 ;  /* 0xc000001000077882 */ /* 0x000fe20000000000 */
[----:B-12---:R-:W-:Y:S01]  /*5850*/  IADD3 R0, -R22, 0xb, RZ ;  /* 0x0000000b16007810 */ /* 0x006fe20007ffe1ff */
[----:B------:R-:W-:-:S04]  /*5860*/  USHF.R.U32.HI UR6, URZ, 0x4, UR6 ;  /* 0x000000043f067899 */ /* 0x000fc80008011606 */
[----:B------:R-:W-:-:S04]  /*5870*/  ULOP3.LUT UR6, UR6, 0x3fff, URZ, 0xc0, !UPT ;  /* 0x00003fff06067892 */ /* 0x000fc8000f8ec03f */
[----:B------:R-:W-:-:S04]  /*5880*/  ULOP3.LUT UR6, UR6, 0x10000, URZ, 0xfc, !UPT ;  /* 0x0001000006067892 */ /* 0x000fc8000f8efc3f */
[----:B------:R-:W-:-:S07]  /*5890*/  UIMAD UR10, UR56, 0x500, UR6 ;  /* 0x00000500380a78a4 */ /* 0x000fce000f8e0206 */
[----:B------:R-:W-:Y:S02]  /*58a0*/  UMOV UR6, UR10 ;  /* 0x0000000a00067c82 */ /* 0x000fe40008000000 */
[----:B------:R-:W-:Y:S01]  /*58b0*/  QGMMA.64x128x32.F32.E4M3.E4M3 R24, R172, gdesc[UR4], R24, gsb0 ;  /* 0x01e00004ac187df3 */ /* 0x000fe20008000818 */
[----:B------:R-:W-:Y:S01]  /*58c0*/  UIADD3 UR6, UR10, 0x100, URZ ;  /* 0x000001000a067890 */ /* 0x000fe2000fffe03f */
[----:B------:R-:W-:Y:S01]  /*58d0*/  UMOV UR7, 0xc0000010 ;  /* 0xc000001000077882 */ /* 0x000fe20000000000 */
[----:B------:R-:W-:Y:S02]  /*58e0*/  WARPGROUP.DEPBAR.LE gsb0, 0x0 ;  /* 0x00008000000079c5 */ /* 0x000fe40000010000 */
[----:B------:R-:W-:-:S07]  /*58f0*/  WARPGROUP.ARRIVE ;  /* 0x00000000000079c5 */ /* 0x000fce0000000000 */
        /* <DEDUP_REMOVED lines=15> */
[----:B------:R-:W-:Y:S03]  /*59f0*/  QGMMA.64x128x32.F32.E4M3.E4M3 R24, R188, gdesc[UR4], R24, gsb0 ;  /* 0x01e00004bc187df3 */ /* 0x000fe60008000818 */
[----:B------:R-:W-:Y:S02]  /*5a00*/  WARPGROUP.DEPBAR.LE gsb0, 0x0 ;  /* 0x00008000000079c5 */ /* 0x000fe40000010000 */
[----:B------:R1:W-:Y:S06]  /*5a10*/  BAR.ARV R0, 0x100 ;  /* 0x000400000000751d */ /* 0x0003ec0000002000 */
[----:B------:R-:W-:Y:S05]  /*5a20*/  @!P0 BRA `(.L_x_142) ;  /* 0x0000000000048947 */ /* 0x000fea0003800000 */
[----:B------:R-:W-:Y:S01]  /*5a30*/  BPT.TRAP 0x1 ;  /* 0x000000040000795c */ /* 0x000fe20000300000 */
.L_x_142:
[----:B-1----:R-:W-:Y:S01]  /*5a40*/  FMNMX.FTZ R0, R152, R6, !PT ;  /* 0x0000000698007209 */ /* 0x002fe20007810000 */
[----:B------:R-:W-:Y:S01]  /*5a50*/  IMAD.U32 R14, RZ, RZ, UR40 ;  /* 0x00000028ff0e7e24 */ /* 0x000fe2000f8e00ff */
        /* <DEDUP_REMOVED lines=79> */
[----:B------:R-:W-:Y:S01]  /*5f50*/  ISETP.NE.AND P1, PT, R2, RZ, PT ;  /* 0x000000ff0200720c */ /* 0x000fe20003f25270 */
[----:B------:R-:W1:Y:S04]  /*5f60*/  SHFL.BFLY PT, R0, R9, 0x2, 0x1f ;  /* 0x0c401f0009007f89 */ /* 0x000e6800000e0000 */
[----:B------:R-:W2:Y:S01]  /*5f70*/  SHFL.BFLY PT, R3, R8, 0x2, 0x1f ;  /* 0x0c401f0008037f89 */ /* 0x000ea200000e0000 */
[----:B-1----:R-:W-:-:S02]  /*5f80*/  FMNMX.FTZ R10, R9, R0, !PT ;  /* 0x00000000090a7209 */ /* 0x002fc40007810000 */
[----:B--2---:R-:W-:-:S03]  /*5f90*/  FMNMX.FTZ R11, R8, R3, !PT ;  /* 0x00000003080b7209 */ /* 0x004fc60007810000 */
[----:B------:R-:W1:Y:S04]  /*5fa0*/  SHFL.BFLY PT, R3, R10, 0x1, 0x1f ;  /* 0x0c201f000a037f89 */ /* 0x000e6800000e0000 */
[----:B------:R-:W2:Y:S01]  /*5fb0*/  SHFL.BFLY PT, R0, R11, 0x1, 0x1f ;  /* 0x0c201f000b007f89 */ /* 0x000ea200000e0000 */
[----:B-1----:R-:W-:Y:S02]  /*5fc0*/  FMNMX.FTZ R3, R10, R3, !PT ;  /* 0x000000030a037209 */ /* 0x002fe40007810000 */
[----:B--2---:R-:W-:-:S03]  /*5fd0*/  FMNMX.FTZ R0, R11, R0, !PT ;  /* 0x000000000b007209 */ /* 0x004fc60007810000 */
[C---:B------:R-:W-:Y:S01]  /*5fe0*/  FFMA.FTZ R171, R3.reuse, R14, -8 ;  /* 0xc100000003ab7423 */ /* 0x040fe2000001000e */
[----:B------:R-:W-:-:S03]  /*5ff0*/  FADD.FTZ R6, -R3, R6 ;  /* 0x0000000603067221 */ /* 0x000fc60000010100 */
[--C-:B------:R-:W-:Y:S01]  /*6000*/  FFMA.FTZ R9, R153, UR40, -R171.reuse ;  /* 0x0000002899097c23 */ /* 0x100fe200080108ab */
[----:B------:R-:W-:-:S01]  /*6010*/  FFMA.FTZ R21, R137, UR40, -R171 ;  /* 0x0000002889157c23 */ /* 0x000fc200080108ab */
[--C-:B------:R-:W-:Y:S01]  /*6020*/  FFMA.FTZ R137, R141, UR40, -R171.reuse ;  /* 0x000000288d897c23 */ /* 0x100fe200080108ab */
[----:B------:R-:W-:Y:S02]  /*6030*/  IMAD.U32 R153, RZ, RZ, UR40 ;  /* 0x00000028ff997e24 */ /* 0x000fe4000f8e00ff */
[--C-:B------:R-:W-:Y:S01]  /*6040*/  FFMA.FTZ R141, R145, UR40, -R171.reuse ;  /* 0x00000028918d7c23 */ /* 0x100fe200080108ab */
[----:B------:R-:W-:-:S01]  /*6050*/  FFMA.FTZ R145, R149, UR40, -R171 ;  /* 0x0000002895917c23 */ /* 0x000fc200080108ab */
[----:B------:R-:W-:Y:S01]  /*6060*/  FMUL.FTZ R12, R6, UR40 ;  /* 0x00000028060c7c20 */ /* 0x000fe20008410000 */
[----:B------:R-:W-:-:S01]  /*6070*/  FFMA.FTZ R149, R101, UR40, -R171 ;  /* 0x0000002865957c23 */ /* 0x000fc200080108ab */
[C---:B------:R-:W-:Y:S01]  /*6080*/  FADD.FTZ R6, -R0.reuse, R7 ;  /* 0x0000000700067221 */ /* 0x040fe20000010100 */
[----:B------:R-:W-:-:S01]  /*6090*/  FFMA.FTZ R101, R0, R153, -8 ;  /* 0xc100000000657423 */ /* 0x000fc20000010099 */
[--C-:B------:R-:W-:Y:S01]  /*60a0*/  FFMA.FTZ R8, R152, UR40, -R171.reuse ;  /* 0x0000002898087c23 */ /* 0x100fe200080108ab */
[----:B------:R-:W-:-:S01]  /*60b0*/  FFMA.FTZ R20, R136, UR40, -R171 ;  /* 0x0000002888147c23 */ /* 0x000fc200080108ab */
[----:B------:R-:W-:Y:S01]  /*60c0*/  FMUL.FTZ R6, R6, UR40 ;  /* 0x0000002806067c20 */ /* 0x000fe20008410000 */
[----:B------:R-:W-:-:S01]  /*60d0*/  FFMA.FTZ R153, R154, UR40, -R101 ;  /* 0x000000289a997c23 */ /* 0x000fc20008010865 */
[--C-:B------:R-:W-:Y:S01]  /*60e0*/  FFMA.FTZ R136, R140, UR40, -R171.reuse ;  /* 0x000000288c887c23 */ /* 0x100fe200080108ab */
[----:B------:R-:W-:-:S01]  /*60f0*/  FFMA.FTZ R140, R144, UR40, -R171 ;  /* 0x00000028908c7c23 */ /* 0x000fc200080108ab */
[----:B------:R-:W-:Y:S01]  /*6100*/  FFMA.FTZ R144, R148, UR40, -R171 ;  /* 0x0000002894907c23 */ /* 0x000fe200080108ab */
[----:B------:R-:W-:-:S01]  /*6110*/  FFMA.FTZ R148, R155, UR40, -R101 ;  /* 0x000000289b947c23 */ /* 0x000fc20008010865 */
[----:B------:R1:W-:Y:S01]  /*6120*/  MUFU.EX2 R7, R12 ;  /* 0x0000000c00077308 */ /* 0x0003e20000000800 */
[----:B------:R-:W-:-:S01]  /*6130*/  FFMA.FTZ R10, R156, UR40, -R171 ;  /* 0x000000289c0a7c23 */ /* 0x000fc200080108ab */
[----:B------:R-:W-:Y:S01]  /*6140*/  FFMA.FTZ R152, R158, UR40, -R101 ;  /* 0x000000289e987c23 */ /* 0x000fe20008010865 */
[----:B------:R-:W-:-:S01]  /*6150*/  FFMA.FTZ R11, R157, UR40, -R171 ;  /* 0x000000289d0b7c23 */ /* 0x000fc200080108ab */
[--C-:B------:R-:W-:Y:S01]  /*6160*/  FFMA.FTZ R155, R159, UR40, -R101.reuse ;  /* 0x000000289f9b7c23 */ /* 0x100fe20008010865 */
[----:B------:R-:W-:-:S01]  /*6170*/  FFMA.FTZ R154, R162, UR40, -R101 ;  /* 0x00000028a29a7c23 */ /* 0x000fc20008010865 */
[----:B------:R-:W-:Y:S01]  /*6180*/  FFMA.FTZ R13, R161, UR40, -R171 ;  /* 0x00000028a10d7c23 */ /* 0x000fe200080108ab */
[----:B------:R-:W-:-:S01]  /*6190*/  FFMA.FTZ R157, R163, UR40, -R101 ;  /* 0x00000028a39d7c23 */ /* 0x000fc20008010865 */
[----:B------:R-:W-:Y:S01]  /*61a0*/  MUFU.EX2 R6, R6 ;  /* 0x0000000600067308 */ /* 0x000fe20000000800 */
[----:B-1----:R-:W-:-:S01]  /*61b0*/  FFMA.FTZ R12, R160, UR40, -R171 ;  /* 0x00000028a00c7c23 */ /* 0x002fc200080108ab */
[----:B------:R-:W-:Y:S01]  /*61c0*/  FFMA.FTZ R14, R164, UR40, -R171 ;  /* 0x00000028a40e7c23 */ /* 0x000fe200080108ab */
[----:B------:R-:W-:-:S01]  /*61d0*/  FFMA.FTZ R156, R166, UR40, -R101 ;  /* 0x00000028a69c7c23 */ /* 0x000fc20008010865 */
[----:B------:R-:W-:Y:S01]  /*61e0*/  FFMA.FTZ R15, R165, UR40, -R171 ;  /* 0x00000028a50f7c23 */ /* 0x000fe200080108ab */
        /* <DEDUP_REMOVED lines=9> */
[----:B------:R-:W-:Y:S01]  /*6280*/  FFMA.FTZ R151, R151, UR40, -R101 ;  /* 0x0000002897977c23 */ /* 0x000fe20008010865 */
[----:B------:R-:W-:-:S01]  /*6290*/  FFMA.FTZ R120, R120, UR40, -R171 ;  /* 0x0000002878787c23 */ /* 0x000fc200080108ab */
[----:B------:R-:W2:Y:S01]  /*62a0*/  MUFU.EX2 R153, R153 ;  /* 0x0000009900997308 */ /* 0x000ea20000000800 */
        /* <DEDUP_REMOVED lines=8> */
[----:B-1----:R-:W-:-:S01]  /*6330*/  FFMA.FTZ R4, R7, R4, R8 ;  /* 0x0000000407047223 */ /* 0x002fc20000010008 */
[----:B------:R-:W-:Y:S01]  /*6340*/  FFMA.FTZ R128, R128, UR40, -R171 ;  /* 0x0000002880807c23 */ /* 0x000fe200080108ab */
[----:B------:R-:W-:-:S01]  /*6350*/  FFMA.FTZ R130, R130, UR40, -R101 ;  /* 0x0000002882827c23 */ /* 0x000fc20008010865 */
[----:B------:R-:W-:Y:S01]  /*6360*/  FFMA.FTZ R129, R129, UR40, -R171 ;  /* 0x0000002881817c23 */ /* 0x000fe200080108ab */
[----:B------:R-:W-:-:S01]  /*6370*/  FFMA.FTZ R131, R131, UR40, -R101 ;  /* 0x0000002883837c23 */ /* 0x000fc20008010865 */
[----:B------:R-:W-:Y:S01]  /*6380*/  FFMA.FTZ R132, R132, UR40, -R171 ;  /* 0x0000002884847c23 */ /* 0x000fe200080108ab */
[----:B------:R-:W-:-:S01]  /*6390*/  FFMA.FTZ R134, R134, UR40, -R101 ;  /* 0x0000002886867c23 */ /* 0x000fc20008010865 */
[----:B------:R-:W1:Y:S01]  /*63a0*/  MUFU.EX2 R148, R148 ;  /* 0x0000009400947308 */ /* 0x000e620000000800 */
[----:B--2---:R-:W-:-:S01]  /*63b0*/  FFMA.FTZ R5, R6, R5, R153 ;  /* 0x0000000506057223 */ /* 0x004fc20000010099 */
[----:B------:R-:W-:Y:S01]  /*63c0*/  FFMA.FTZ R133, R133, UR40, -R171 ;  /* 0x0000002885857c23 */ /* 0x000fe200080108ab */
[----:B------:R-:W-:-:S01]  /*63d0*/  FFMA.FTZ R135, R135, UR40, -R101 ;  /* 0x0000002887877c23 */ /* 0x000fc20008010865 */
[----:B------:R-:W-:Y:S01]  /*63e0*/  FFMA.FTZ R104, R104, UR40, -R171 ;  /* 0x0000002868687c23 */ /* 0x000fe200080108ab */
        /* <DEDUP_REMOVED lines=39> */
[----:B------:R-:W-:-:S04]  /*6660*/  FFMA.FTZ R101, R103, UR40, -R101 ;  /* 0x0000002867657c23 */ /* 0x000fc80008010865 */
        /* <DEDUP_REMOVED lines=96> */
[----:B------:R-:W-:Y:S01]  /*6c70*/  MUFU.EX2 R114, R114 ;  /* 0x0000007200727308 */ /* 0x000fe20000000800 */
[----:B--2---:R-:W-:-:S01]  /*6c80*/  FADD.FTZ R161, R111, R158 ;  /* 0x0000009e6fa17221 */ /* 0x004fc20000010000 */
[----:B------:R-:W-:-:S05]  /*6c90*/  IMAD.U32 R158, RZ, RZ, UR52 ;  /* 0x00000034ff9e7e24 */ /* 0x000fca000f8e00ff */
[----:B------:R-:W-:Y:S01]  /*6ca0*/  @P1 LEA R158, R158, UR38, 0x3 ;  /* 0x000000269e9e1c11 */ /* 0x000fe2000f8e18ff */
[----:B------:R-:W1:Y:S01]  /*6cb0*/  MUFU.EX2 R113, R113 ;  /* 0x0000007100717308 */ /* 0x000e620000000800 */
[----:B---3--:R-:W-:-:S07]  /*6cc0*/  FADD.FTZ R4, R112, R5 ;  /* 0x0000000570047221 */ /* 0x008fce0000010000 */
[----:B------:R-:W-:Y:S08]  /*6cd0*/  MUFU.EX2 R115, R115 ;  /* 0x0000007300737308 */ /* 0x000ff00000000800 */
[----:B------:R-:W2:Y:S01]  /*6ce0*/  MUFU.EX2 R116, R116 ;  /* 0x0000007400747308 */ /* 0x000ea20000000800 */
[----:B-1----:R-:W-:-:S07]  /*6cf0*/  FADD.FTZ R5, R113, R4 ;  /* 0x0000000471057221 */ /* 0x002fce0000010000 */
[----:B------:R-:W-:Y:S08]  /*6d00*/  MUFU.EX2 R118, R118 ;  /* 0x0000007600767308 */ /* 0x000ff00000000800 */
[----:B------:R-:W1:Y:S01]  /*6d10*/  MUFU.EX2 R117, R117 ;  /* 0x0000007500757308 */ /* 0x000e620000000800 */
[----:B--2---:R-:W-:-:S07]  /*6d20*/  FADD.FTZ R4, R116, R5 ;  /* 0x0000000574047221 */ /* 0x004fce0000010000 */
[----:B------:R-:W-:Y:S08]  /*6d30*/  MUFU.EX2 R119, R119 ;  /* 0x0000007700777308 */ /* 0x000ff00000000800 */
[----:B------:R-:W2:Y:S01]  /*6d40*/  MUFU.EX2 R88, R88 ;  /* 0x0000005800587308 */ /* 0x000ea20000000800 */
[----:B-1----:R-:W-:-:S07]  /*6d50*/  FADD.FTZ R5, R117, R4 ;  /* 0x0000000475057221 */ /* 0x002fce0000010000 */
[----:B------:R-:W1:Y:S08]  /*6d60*/  MUFU.EX2 R90, R90 ;  /* 0x0000005a005a7308 */ /* 0x000e700000000800 */
[----:B------:R3:W-:Y:S01]  /*6d70*/  MUFU.EX2 R163, R94 ;  /* 0x0000005e00a37308 */ /* 0x0007e20000000800 */
[----:B--2---:R-:W-:-:S01]  /*6d80*/  FADD.FTZ R4, R88, R5 ;  /* 0x0000000558047221 */ /* 0x004fc20000010000 */
[----:B------:R-:W-:-:S05]  /*6d90*/  @P1 VIADD R5, R158, 0x29840 ;  /* 0x000298409e051836 */ /* 0x000fca0000000000 */
[----:B------:R-:W-:Y:S01]  /*6da0*/  @P1 PRMT R5, R18, 0x654, R5 ;  /* 0x0000065412051816 */ /* 0x000fe20000000005 */
[----:B------:R-:W2:Y:S01]  /*6db0*/  MUFU.EX2 R89, R89 ;  /* 0x0000005900597308 */ /* 0x000ea20000000800 */
[----:B---3--:R-:W-:-:S02]  /*6dc0*/  FADD.FTZ R94, R114, R161 ;  /* 0x000000a1725e7221 */ /* 0x008fc40000010000 */
[----:B------:R3:W-:Y:S02]  /*6dd0*/  @P1 SYNCS.ARRIVE.TRANS64.RED.A1T0 RZ, [R5+URZ], RZ ;  /* 0x000000ff05ff19a7 */ /* 0x0007e4000810043f */
[----:B------:R-:W-:-:S03]  /*6de0*/  FADD.FTZ R161, R115, R94 ;  /* 0x0000005e73a17221 */ /* 0x000fc60000010000 */
[----:B------:R-:W4:Y:S01]  /*6df0*/  MUFU.EX2 R91, R91 ;  /* 0x0000005b005b7308 */ /* 0x000f220000000800 */
[----:B------:R-:W-:-:S07]  /*6e00*/  FADD.FTZ R94, R118, R161 ;  /* 0x000000a1765e7221 */ /* 0x000fce0000010000 */
[----:B------:R-:W5:Y:S08]  /*6e10*/  MUFU.EX2 R92, R92 ;  /* 0x0000005c005c7308 */ /* 0x000f700000000800 */
[----:B------:R-:W3:Y:S08]  /*6e20*/  MUFU.EX2 R93, R93 ;  /* 0x0000005d005d7308 */ /* 0x000ef00000000800 */
[----:B------:R1:W3:Y:S08]  /*6e30*/  MUFU.EX2 R160, R95 ;  /* 0x0000005f00a07308 */ /* 0x0002f00000000800 */
[----:B------:R-:W3:Y:S01]  /*6e40*/  MUFU.EX2 R96, R96 ;  /* 0x0000006000607308 */ /* 0x000ee20000000800 */
[----:B-1----:R-:W-:-:S04]  /*6e50*/  FADD.FTZ R95, R119, R94 ;  /* 0x0000005e775f7221 */ /* 0x002fc80000010000 */
[----:B------:R-:W-:Y:S01]  /*6e60*/  FADD.FTZ R94, R90, R95 ;  /* 0x0000005f5a5e7221 */ /* 0x000fe20000010000 */
[----:B--2---:R-:W-:-:S02]  /*6e70*/  FADD.FTZ R95, R89, R4 ;  /* 0x00000004595f7221 */ /* 0x004fc40000010000 */
[----:B------:R-:W1:Y:S01]  /*6e80*/  MUFU.EX2 R98, R98 ;  /* 0x0000006200627308 */ /* 0x000e620000000800 */
[----:B----4-:R-:W-:-:S01]  /*6e90*/  FADD.FTZ R94, R91, R94 ;  /* 0x0000005e5b5e7221 */ /* 0x010fc20000010000 */
[----:B-----5:R-:W-:-:S03]  /*6ea0*/  FADD.FTZ R4, R92, R95 ;  /* 0x0000005f5c047221 */ /* 0x020fc60000010000 */
[----:B------:R-:W-:Y:S01]  /*6eb0*/  FADD.FTZ R94, R163, R94 ;  /* 0x0000005ea35e7221 */ /* 0x000fe20000010000 */
[----:B---3--:R-:W-:-:S02]  /*6ec0*/  FADD.FTZ R5, R93, R4 ;  /* 0x000000045d057221 */ /* 0x008fc40000010000 */
[----:B------:R-:W2:Y:S01]  /*6ed0*/  MUFU.EX2 R97, R97 ;  /* 0x0000006100617308 */ /* 0x000ea20000000800 */
[----:B------:R-:W-:-:S01]  /*6ee0*/  FADD.FTZ R94, R160, R94 ;  /* 0x0000005ea05e7221 */ /* 0x000fc20000010000 */
[----:B------:R-:W-:-:S06]  /*6ef0*/  FADD.FTZ R4, R96, R5 ;  /* 0x0000000560047221 */ /* 0x000fcc0000010000 */
        /* <DEDUP_REMOVED lines=9> */
[----:B--2---:R-:W-:-:S01]  /*6f90*/  FADD.FTZ R94, R161, R94 ;  /* 0x0000005ea15e7221 */ /* 0x004fc20000010000 */
[----:B---3--:R-:W-:-:S03]  /*6fa0*/  FADD.FTZ R4, R149, R4 ;  /* 0x0000000495047221 */ /* 0x008fc60000010000 */
[----:B-1----:R-:W-:Y:S01]  /*6fb0*/  FADD.FTZ R5, R101, R94 ;  /* 0x0000005e65057221 */ /* 0x002fe20000010000 */
[----:B------:R-:W-:Y:S06]  /*6fc0*/  @!P0 BRA `(.L_x_143) ;  /* 0x0000000000048947 */ /* 0x000fec0003800000 */
[----:B------:R-:W-:Y:S01]  /*6fd0*/  BPT.TRAP 0x1 ;  /* 0x000000040000795c */ /* 0x000fe20000300000 */
.L_x_143:
        /* <DEDUP_REMOVED lines=116> */
.L_x_133:
[----:B------:R-:W-:Y:S06]  /*7720*/  BAR.ARV 0x8, 0x120 ;  /* 0x0204800000007b1d */ /* 0x000fec0000002000 */
[----:B------:R-:W-:Y:S05]  /*7730*/  @!P0 BRA `(.L_x_145) ;  /* 0x0000000000048947 */ /* 0x000fea0003800000 */
[----:B------:R-:W-:Y:S01]  /*7740*/  BPT.TRAP 0x1 ;  /* 0x000000040000795c */ /* 0x000fe20000300000 */
.L_x_145:
[----:B------:R-:W-:Y:S01]  /*7750*/  ULEA UR8, UR52, UR38, 0x3 ;  /* 0x0000002634087291 */ /* 0x000fe2000f8e183f */
[----:B------:R-:W-:-:S05]  /*7760*/  IMAD.U32 R6, RZ, RZ, UR36 ;  /* 0x00000024ff067e24 */ /* 0x000fca000f8e00ff */
[----:B------:R-:W-:-:S04]  /*7770*/  SHF.L.U32 R6, R6, 0x1f, RZ ;  /* 0x0000001f06067819 */ /* 0x000fc800000006ff */
[----:B------:R1:W2:Y:S01]  /*7780*/  SYNCS.PHASECHK.TRANS64.TRYWAIT P1, [UR8+0x29850], R6 ;  /* 0x02985006ff0075a7 */ /* 0x0002a20008020148 */
[----:B------:R-:W-:Y:S05]  /*7790*/  @!P0 BRA `(.L_x_146) ;  /* 0x0000000000048947 */ /* 0x000fea0003800000 */
[----:B------:R-:W-:Y:S01]  /*77a0*/  BPT.TRAP 0x1 ;  /* 0x000000040000795c */ /* 0x000fe20000300000 */
.L_x_146:
[----:B--2---:R-:W-:Y:S05]  /*77b0*/  @P1 BRA `(.L_x_147) ;  /* 0x0000000000081947 */ /* 0x004fea0003800000 */
[----:B------:R-:W2:Y:S02]  /*77c0*/  SYNCS.PHASECHK.TRANS64.TRYWAIT P1, [UR8+0x29850], R6 ;  /* 0x02985006ff0075a7 */ /* 0x000ea40008020148 */
[----:B--2---:R-:W-:Y:S05]  /*77d0*/  @!P1 BRA `(.L_x_148) ;  /* 0x0000004c00f49947 */ /* 0x004fea0003800000 */
.L_x_147:
        /* <DEDUP_REMOVED lines=86> */
.L_x_149:
[----:B------:R-:W1:Y:S01]  /*7d40*/  S2R R89, SR_TID.X ;  /* 0x0000000000597919 */ /* 0x000e620000002100 */
[----:B------:R-:W-:Y:S01]  /*7d50*/  ULDC.64 UR4, c[0x4][0x40] ;  /* 0x0100100000047ab9 */ /* 0x000fe20000000a00 */
        /* <DEDUP_REMOVED lines=29> */
[----:B------:R-:W-:Y:S01]  /*7f30*/  FMUL.FTZ R39, R39, R88 ;  /* 0x0000005827277220 */ /* 0x000fe20000410000 */
[----:B-1----:R-:W-:-:S02]  /*7f40*/  IMAD.SHL.U32 R0, R89, 0x4, RZ ;  /* 0x0000000459007824 */ /* 0x002fc400078e00ff */
[-C--:B------:R-:W-:Y:S01]  /*7f50*/  FMUL.FTZ R30, R30, R88.reuse ;  /* 0x000000581e1e7220 */ /* 0x080fe20000410000 */
[-C--:B------:R-:W-:Y:S01]  /*7f60*/  FMUL.FTZ R31, R31, R88.reuse ;  /* 0x000000581f1f7220 */ /* 0x080fe20000410000 */
[-C--:B------:R-:W-:Y:S01]  /*7f70*/  FMUL.FTZ R46, R46, R88.reuse ;  /* 0x000000582e2e7220 */ /* 0x080fe20000410000 */
[----:B------:R-:W-:Y:S01]  /*7f80*/  FMUL.FTZ R15, R42, R88 ;  /* 0x000000582a0f7220 */ /* 0x000fe20000410000 */
[----:B------:R-:W-:Y:S01]  /*7f90*/  LOP3.LUT R0, R0, 0xc, RZ, 0xc0, !PT ;  /* 0x0000000c00007812 */ /* 0x000fe200078ec0ff */
[----:B------:R-:W-:Y:S01]  /*7fa0*/  UIADD3 UR42, -UR45, URZ, URZ ;  /* 0x0000003f2d2a7290 */ /* 0x000fe2000fffe13f */
[----:B------:R-:W-:Y:S02]  /*7fb0*/  ULDC.64 UR6, c[0x0][0xb70] ;  /* 0x0002dc0000067ab9 */ /* 0x000fe40000000a00 */
[----:B------:R-:W-:-:S05]  /*7fc0*/  IADD3 R6, P0, R0, UR4, RZ ;  /* 0x0000000400067c10 */ /* 0x000fca000ff1e0ff */
[----:B------:R-:W-:Y:S02]  /*7fd0*/  IMAD.X R7, RZ, RZ, UR5, P0 ;  /* 0x00000005ff077e24 */ /* 0x000fe400080e06ff */
[-C--:B------:R-:W-:Y:S01]  /*7fe0*/  FMUL.FTZ R33, R56, R12.reuse ;  /* 0x0000000c38217220 */ /* 0x080fe20000410000 */
[----:B------:R-:W-:Y:S01]  /*7ff0*/  FMUL.FTZ R32, R57, R12 ;  /* 0x0000000c39207220 */ /* 0x000fe20000410000 */
[----:B------:R-:W-:Y:S01]  /*8000*/  F2FP.BF16.F32.PACK_AB R3, R28, R3 ;  /* 0x000000031c03723e */ /* 0x000fe200000010ff */
[----:B------:R-:W-:Y:S01]  /*8010*/  FMUL.FTZ R25, R50, R88 ;  /* 0x0000005832197220 */ /* 0x000fe20000410000 */
[----:B------:R1:W2:Y:S01]  /*8020*/  LDG.E.CONSTANT R0, desc[UR50][R6.64] ;  /* 0x0000003206007981 */ /* 0x0002a2000c1e9900 */
[-C--:B------:R-:W-:Y:S01]  /*8030*/  FMUL.FTZ R57, R80, R12.reuse ;  /* 0x0000000c50397220 */ /* 0x080fe20000410000 */
[-C--:B------:R-:W-:Y:S01]  /*8040*/  FMUL.FTZ R56, R81, R12.reuse ;  /* 0x0000000c51387220 */ /* 0x080fe20000410000 */
[----:B------:R-:W-:Y:S01]  /*8050*/  LOP3.LUT P0, R28, R89, 0x3, RZ, 0xc0, !PT ;  /* 0x00000003591c7812 */ /* 0x000fe2000780c0ff */
[-C--:B------:R-:W-:Y:S01]  /*8060*/  FMUL.FTZ R24, R49, R12.reuse ;  /* 0x0000000c31187220 */ /* 0x080fe20000410000 */
[----:B------:R-:W-:Y:S01]  /*8070*/  F2FP.BF16.F32.PACK_AB R25, R54, R25 ;  /* 0x000000193619723e */ /* 0x000fe200000010ff */
[-C--:B------:R-:W-:Y:S01]  /*8080*/  FMUL.FTZ R41, R64, R12.reuse ;  /* 0x0000000c40297220 */ /* 0x080fe20000410000 */
[----:B------:R-:W-:Y:S01]  /*8090*/  F2FP.BF16.F32.PACK_AB R57, R84, R57 ;  /* 0x000000395439723e */ /* 0x000fe200000010ff */
[----:B------:R-:W-:Y:S01]  /*80a0*/  FMUL.FTZ R40, R65, R12 ;  /* 0x0000000c41287220 */ /* 0x000fe20000410000 */
[----:B------:R-:W-:Y:S01]  /*80b0*/  ISETP.EQ.OR P0, PT, R28, 0x3, !P0 ;  /* 0x000000031c00780c */ /* 0x000fe20004702670 */
[-C--:B-1----:R-:W-:Y:S01]  /*80c0*/  FMUL.FTZ R7, R26, R88.reuse ;  /* 0x000000581a077220 */ /* 0x082fe20000410000 */
[----:B------:R-:W-:Y:S01]  /*80d0*/  FMUL.FTZ R26, R51, R88 ;  /* 0x00000058331a7220 */ /* 0x000fe20000410000 */
[----:B------:R-:W-:Y:S01]  /*80e0*/  F2FP.BF16.F32.PACK_AB R56, R85, R56 ;  /* 0x000000385538723e */ /* 0x000fe200000010ff */
[-C--:B------:R-:W-:Y:S01]  /*80f0*/  FMUL.FTZ R49, R72, R12.reuse ;  /* 0x0000000c48317220 */ /* 0x080fe20000410000 */
[----:B------:R-:W-:Y:S01]  /*8100*/  FMUL.FTZ R48, R73, R12 ;  /* 0x0000000c49307220 */ /* 0x000fe20000410000 */
[----:B------:R-:W-:Y:S01]  /*8110*/  F2FP.BF16.F32.PACK_AB R20, R47, R20 ;  /* 0x000000142f14723e */ /* 0x000fe200000010ff */
[----:B------:R-:W-:Y:S01]  /*8120*/  FMUL.FTZ R12, R35, R88 ;  /* 0x00000058230c7220 */ /* 0x000fe20000410000 */
[----:B------:R-:W-:Y:S01]  /*8130*/  F2FP.BF16.F32.PACK_AB R26, R55, R26 ;  /* 0x0000001a371a723e */ /* 0x000fe200000010ff */
[----:B------:R-:W-:Y:S01]  /*8140*/  FMUL.FTZ R6, R27, R88 ;  /* 0x000000581b067220 */ /* 0x000fe20000410000 */
[----:B------:R-:W-:Y:S01]  /*8150*/  SEL R47, R57, R56, P0 ;  /* 0x00000038392f7207 */ /* 0x000fe20000000000 */
[----:B------:R-:W-:Y:S01]  /*8160*/  USHF.R.S32.HI UR4, URZ, 0x1f, UR43 ;  /* 0x0000001f3f047899 */ /* 0x000fe2000801142b */
[----:B------:R-:W-:Y:S01]  /*8170*/  SEL R56, R56, R57, P0 ;  /* 0x0000003938387207 */ /* 0x000fe20000000000 */
[----:B------:R-:W-:Y:S01]  /*8180*/  ULDC UR5, c[0x0][0xda8] ;  /* 0x00036a0000057ab9 */ /* 0x000fe20000000800 */
[----:B------:R-:W-:Y:S01]  /*8190*/  F2FP.BF16.F32.PACK_AB R21, R52, R21 ;  /* 0x000000153415723e */ /* 0x000fe200000010ff */
[----:B------:R-:W-:Y:S01]  /*81a0*/  UIMAD UR42, UR5, UR42, UR48 ;  /* 0x0000002a052a72a4 */ /* 0x000fe2000f8e0230 */
[----:B------:R-:W-:Y:S01]  /*81b0*/  F2FP.BF16.F32.PACK_AB R24, R53, R24 ;  /* 0x000000183518723e */ /* 0x000fe200000010ff */
[----:B------:R-:W-:Y:S01]  /*81c0*/  UIMAD UR4, UR4, UR6, URZ ;  /* 0x00000006040472a4 */ /* 0x000fe2000f8e023f */
[----:B------:R-:W-:Y:S01]  /*81d0*/  SEL R57, R25, R26, P0 ;  /* 0x0000001a19397207 */ /* 0x000fe20000000000 */
[----:B------:R-:W-:Y:S01]  /*81e0*/  USHF.L.U32 UR42, UR42, 0x7, URZ ;  /* 0x000000072a2a7899 */ /* 0x000fe2000800063f */
[----:B------:R-:W-:Y:S01]  /*81f0*/  SEL R54, R26, R25, P0 ;  /* 0x000000191a367207 */ /* 0x000fe20000000000 */
[----:B------:R-:W-:Y:S01]  /*8200*/  UIMAD.WIDE.U32 UR10, UR43, UR6, URZ ;  /* 0x000000062b0a72a5 */ /* 0x000fe2000f8e003f */
[----:B------:R-:W-:Y:S01]  /*8210*/  F2FP.BF16.F32.PACK_AB R9, R36, R9 ;  /* 0x000000092409723e */ /* 0x000fe200000010ff */
[----:B------:R-:W-:Y:S01]  /*8220*/  UIMAD UR4, UR43, UR7, UR4 ;  /* 0x000000072b0472a4 */ /* 0x000fe2000f8e0204 */
[----:B------:R-:W-:Y:S01]  /*8230*/  F2FP.BF16.F32.PACK_AB R10, R37, R10 ;  /* 0x0000000a250a723e */ /* 0x000fe200000010ff */
[-C--:B------:R-:W-:Y:S01]  /*8240*/  FMUL.FTZ R63, R63, R88.reuse ;  /* 0x000000583f3f7220 */ /* 0x080fe20000410000 */
[----:B------:R-:W-:Y:S01]  /*8250*/  IADD3 R25, P6, R16, 0x20, RZ ;  /* 0x0000002010197810 */ /* 0x000fe20007fde0ff */
[----:B------:R-:W-:Y:S01]  /*8260*/  FMUL.FTZ R34, R59, R88 ;  /* 0x000000583b227220 */ /* 0x000fe20000410000 */
[----:B------:R-:W-:Y:S01]  /*8270*/  F2FP.BF16.F32.PACK_AB R11, R38, R11 ;  /* 0x0000000b260b723e */ /* 0x000fe200000010ff */
[----:B------:R-:W-:Y:S01]  /*8280*/  UIADD3 UR4, UR11, UR4, URZ ;  /* 0x000000040b047290 */ /* 0x000fe2000fffe03f */
[----:B------:R-:W-:Y:S01]  /*8290*/  F2FP.BF16.F32.PACK_AB R12, R39, R12 ;  /* 0x0000000c270c723e */ /* 0x000fe200000010ff */
[----:B------:R-:W-:Y:S01]  /*82a0*/  VIADD R65, R169, UR42 ;  /* 0x0000002aa9417c36 */ /* 0x000fe20008000000 */
[----:B------:R-:W-:Y:S01]  /*82b0*/  F2FP.BF16.F32.PACK_AB R7, R30, R7 ;  /* 0x000000071e07723e */ /* 0x000fe200000010ff */
[----:B------:R-:W-:Y:S01]  /*82c0*/  FMUL.FTZ R70, R70, R88 ;  /* 0x0000005846467220 */ /* 0x000fe20000410000 */
[----:B------:R-:W-:Y:S01]  /*82d0*/  F2FP.BF16.F32.PACK_AB R6, R31, R6 ;  /* 0x000000061f06723e */ /* 0x000fe200000010ff */
[-C--:B------:R-:W-:Y:S01]  /*82e0*/  FMUL.FTZ R35, R66, R88.reuse ;  /* 0x0000005842237220 */ /* 0x080fe20000410000 */
[----:B------:R-:W-:Y:S01]  /*82f0*/  F2FP.BF16.F32.PACK_AB R15, R46, R15 ;  /* 0x0000000f2e0f723e */ /* 0x000fe200000010ff */
[-C--:B------:R-:W-:Y:S01]  /*8300*/  FMUL.FTZ R71, R71, R88.reuse ;  /* 0x0000005847477220 */ /* 0x080fe20000410000 */
[----:B------:R-:W-:Y:S01]  /*8310*/  F2FP.BF16.F32.PACK_AB R33, R60, R33 ;  /* 0x000000213c21723e */ /* 0x000fe200000010ff */
[----:B------:R-:W-:Y:S01]  /*8320*/  FMUL.FTZ R42, R67, R88 ;  /* 0x00000058432a7220 */ /* 0x000fe20000410000 */
[----:B------:R-:W-:Y:S01]  /*8330*/  F2FP.BF16.F32.PACK_AB R32, R61, R32 ;  /* 0x000000203d20723e */ /* 0x000fe200000010ff */
[----:B------:R-:W-:Y:S01]  /*8340*/  FMUL.FTZ R62, R62, R88 ;  /* 0x000000583e3e7220 */ /* 0x000fe20000410000 */
[----:B------:R-:W-:Y:S01]  /*8350*/  SEL R39, R21, R24, P0 ;  /* 0x0000001815277207 */ /* 0x000fe20000000000 */
[----:B------:R-:W-:Y:S01]  /*8360*/  FMUL.FTZ R27, R58, R88 ;  /* 0x000000583a1b7220 */ /* 0x000fe20000410000 */
[----:B------:R-:W-:Y:S01]  /*8370*/  SEL R38, R24, R21, P0 ;  /* 0x0000001518267207 */ /* 0x000fe20000000000 */
[----:B------:R-:W-:Y:S01]  /*8380*/  UIADD3 UR8, UR8, 0x29860, URZ ;  /* 0x0002986008087890 */ /* 0x000fe2000fffe03f */
[----:B------:R-:W-:Y:S01]  /*8390*/  F2FP.BF16.F32.PACK_AB R8, R29, R8 ;  /* 0x000000081d08723e */ /* 0x000fe200000010ff */
[----:B------:R-:W-:Y:S01]  /*83a0*/  FMUL.FTZ R78, R78, R88 ;  /* 0x000000584e4e7220 */ /* 0x000fe20000410000 */
[----:B------:R-:W-:Y:S01]  /*83b0*/  SEL R31, R9, R10, P0 ;  /* 0x0000000a091f7207 */ /* 0x000fe20000000000 */
[-C--:B------:R-:W-:Y:S01]  /*83c0*/  FMUL.FTZ R43, R74, R88.reuse ;  /* 0x000000584a2b7220 */ /* 0x080fe20000410000 */
[----:B------:R-:W-:Y:S01]  /*83d0*/  SEL R30, R10, R9, P0 ;  /* 0x000000090a1e7207 */ /* 0x000fe20000000000 */
[-C--:B------:R-:W-:Y:S01]  /*83e0*/  FMUL.FTZ R79, R79, R88.reuse ;  /* 0x000000584f4f7220 */ /* 0x080fe20000410000 */
[----:B------:R-:W-:Y:S01]  /*83f0*/  IADD3 R21, P1, R16, 0x40, RZ ;  /* 0x0000004010157810 */ /* 0x000fe20007f3e0ff */
[-C--:B------:R-:W-:Y:S01]  /*8400*/  FMUL.FTZ R50, R75, R88.reuse ;  /* 0x000000584b327220 */ /* 0x080fe20000410000 */
[----:B------:R-:W-:Y:S01]  /*8410*/  LOP3.LUT R24, R25, 0x380, RZ, 0xc0, !PT ;  /* 0x0000038019187812 */ /* 0x000fe200078ec0ff */
[-C--:B------:R-:W-:Y:S01]  /*8420*/  FMUL.FTZ R86, R86, R88.reuse ;  /* 0x0000005856567220 */ /* 0x080fe20000410000 */
[----:B------:R-:W-:Y:S01]  /*8430*/  F2FP.BF16.F32.PACK_AB R41, R68, R41 ;  /* 0x000000294429723e */ /* 0x000fe200000010ff */
[----:B------:R-:W-:Y:S01]  /*8440*/  FMUL.FTZ R51, R82, R88 ;  /* 0x0000005852337220 */ /* 0x000fe20000410000 */
[----:B------:R-:W-:Y:S01]  /*8450*/  F2FP.BF16.F32.PACK_AB R40, R69, R40 ;  /* 0x000000284528723e */ /* 0x000fe200000010ff */
[-C--:B------:R-:W-:Y:S01]  /*8460*/  FMUL.FTZ R87, R87, R88.reuse ;  /* 0x0000005857577220 */ /* 0x080fe20000410000 */
[----:B------:R-:W-:Y:S01]  /*8470*/  IADD3 R9, P5, R16, 0x4040, RZ ;  /* 0x0000404010097810 */ /* 0x000fe20007fbe0ff */
[----:B------:R-:W-:Y:S01]  /*8480*/  FMUL.FTZ R58, R83, R88 ;  /* 0x00000058533a7220 */ /* 0x000fe20000410000 */
[----:B------:R-:W-:Y:S01]  /*8490*/  F2FP.BF16.F32.PACK_AB R14, R45, R14 ;  /* 0x0000000e2d0e723e */ /* 0x000fe200000010ff */
[----:B------:R-:W-:Y:S01]  /*84a0*/  UPRMT UR8, UR37, 0x654, UR8 ;  /* 0x0000065425087896 */ /* 0x000fe20008000008 */
[----:B------:R-:W-:Y:S01]  /*84b0*/  F2FP.BF16.F32.PACK_AB R49, R76, R49 ;  /* 0x000000314c31723e */ /* 0x000fe200000010ff */
[----:B------:R-:W-:Y:S01]  /*84c0*/  USHF.R.S32.HI UR5, URZ, 0x1f, UR44 ;  /* 0x0000001f3f057899 */ /* 0x000fe2000801142c */
[----:B------:R-:W-:-:S02]  /*84d0*/  F2FP.BF16.F32.PACK_AB R48, R77, R48 ;  /* 0x000000304d30723e */ /* 0x000fc400000010ff */
[----:B------:R-:W-:Y:S02]  /*84e0*/  SEL R45, R33, R32, P0 ;  /* 0x00000020212d7207 */ /* 0x000fe40000000000 */
[----:B------:R-:W-:Y:S02]  /*84f0*/  SEL R55, R15, R20, P0 ;  /* 0x000000140f377207 */ /* 0x000fe40000000000 */
[----:B------:R-:W-:Y:S01]  /*8500*/  SEL R52, R20, R15, P0 ;  /* 0x0000000f14347207 */ /* 0x000fe20000000000 */
[----:B------:R-:W-:Y:S01]  /*8510*/  SYNCS.ARRIVE.TRANS64.RED.A1T0 RZ, [UR8], RZ ;  /* 0x000000ffffff79a7 */ /* 0x000fe20008100408 */
[----:B------:R-:W-:Y:S02]  /*8520*/  SEL R29, R3, R8, P0 ;  /* 0x00000008031d7207 */ /* 0x000fe40000000000 */
[----:B------:R-:W-:Y:S01]  /*8530*/  SEL R28, R8, R3, P0 ;  /* 0x00000003081c7207 */ /* 0x000fe20000000000 */
[----:B------:R-:W-:Y:S01]  /*8540*/  VIADD R3, R65, 0x8 ;  /* 0x0000000841037836 */ /* 0x000fe20000000000 */
[----:B------:R-:W-:-:S02]  /*8550*/  SEL R32, R32, R33, P0 ;  /* 0x0000002120207207 */ /* 0x000fc40000000000 */
[----:B------:R-:W-:Y:S02]  /*8560*/  LOP3.LUT R20, R21, 0x380, RZ, 0xc0, !PT ;  /* 0x0000038015147812 */ /* 0x000fe400078ec0ff */
[----:B------:R-:W-:Y:S02]  /*8570*/  SHF.R.U64 R24, R24, 0x3, RZ ;  /* 0x0000000318187819 */ /* 0x000fe400000012ff */
[----:B------:R-:W-:Y:S02]  /*8580*/  SEL R33, R41, R40, P0 ;  /* 0x0000002829217207 */ /* 0x000fe40000000000 */
[----:B------:R-:W-:Y:S02]  /*8590*/  LOP3.LUT R8, R9, 0x380, RZ, 0xc0, !PT ;  /* 0x0000038009087812 */ /* 0x000fe400078ec0ff */
[----:B------:R-:W-:Y:S02]  /*85a0*/  SEL R40, R40, R41, P0 ;  /* 0x0000002928287207 */ /* 0x000fe40000000000 */
[----:B------:R-:W-:-:S02]  /*85b0*/  SEL R41, R49, R48, P0 ;  /* 0x0000003031297207 */ /* 0x000fc40000000000 */
[----:B------:R-:W-:Y:S02]  /*85c0*/  F2FP.BF16.F32.PACK_AB R13, R44, R13 ;  /* 0x0000000d2c0d723e */ /* 0x000fe400000010ff */
[----:B------:R-:W-:Y:S02]  /*85d0*/  SEL R48, R48, R49, P0 ;  /* 0x0000003130307207 */ /* 0x000fe40000000000 */
[----:B------:R-:W-:Y:S02]  /*85e0*/  SHF.R.U64 R20, R20, 0x3, RZ ;  /* 0x0000000314147819 */ /* 0x000fe400000012ff */
[----:B------:R-:W-:Y:S01]  /*85f0*/  LOP3.LUT R24, R24, R25, RZ, 0x3c, !PT ;  /* 0x0000001918187212 */ /* 0x000fe200078e3cff */
[----:B------:R-:W-:Y:S01]  /*8600*/  IMAD.X R25, RZ, RZ, R17, P6 ;  /* 0x000000ffff197224 */ /* 0x000fe200030e0611 */
[----:B------:R-:W-:Y:S02]  /*8610*/  SEL R49, R7, R6, P0 ;  /* 0x0000000607317207 */ /* 0x000fe40000000000 */
[----:B------:R-:W-:-:S02]  /*8620*/  SEL R44, R6, R7, P0 ;  /* 0x00000007062c7207 */ /* 0x000fc40000000000 */
[----:B------:R-:W-:Y:S02]  /*8630*/  SHF.R.U64 R8, R8, 0x3, RZ ;  /* 0x0000000308087819 */ /* 0x000fe400000012ff */
[C---:B------:R-:W-:Y:S02]  /*8640*/  IADD3 R15, P2, R16.reuse, 0x60, RZ ;  /* 0x00000060100f7810 */ /* 0x040fe40007f5e0ff */
[----:B------:R-:W-:Y:S02]  /*8650*/  IADD3 R7, P6, R16, 0x4060, RZ ;  /* 0x0000406010077810 */ /* 0x000fe40007fde0ff */
[----:B------:R-:W-:Y:S01]  /*8660*/  LOP3.LUT R20, R20, R21, RZ, 0x3c, !PT ;  /* 0x0000001514147212 */ /* 0x000fe200078e3cff */
[----:B------:R-:W-:Y:S01]  /*8670*/  IMAD.X R21, RZ, RZ, R17, P1 ;  /* 0x000000ffff157224 */ /* 0x000fe200008e0611 */
[----:B------:R-:W-:Y:S02]  /*8680*/  SEL R37, R13, R14, P0 ;  /* 0x0000000e0d257207 */ /* 0x000fe40000000000 */
[----:B------:R-:W-:-:S02]  /*8690*/  SEL R36, R14, R13, P0 ;  /* 0x0000000d0e247207 */ /* 0x000fc40000000000 */
[----:B------:R-:W-:Y:S01]  /*86a0*/  LOP3.LUT R8, R8, R9, RZ, 0x3c, !PT ;  /* 0x0000000908087212 */ /* 0x000fe200078e3cff */
[----:B------:R-:W-:Y:S01]  /*86b0*/  IMAD.X R9, RZ, RZ, R17, P5 ;  /* 0x000000ffff097224 */ /* 0x000fe200028e0611 */
[----:B------:R-:W-:Y:S02]  /*86c0*/  LOP3.LUT R14, R15, 0x380, RZ, 0xc0, !PT ;  /* 0x000003800f0e7812 */ /* 0x000fe400078ec0ff */
[----:B------:R-:W-:Y:S02]  /*86d0*/  LOP3.LUT R6, R7, 0x380, RZ, 0xc0, !PT ;  /* 0x0000038007067812 */ /* 0x000fe400078ec0ff */
[----:B------:R-:W-:Y:S02]  /*86e0*/  F2FP.BF16.F32.PACK_AB R34, R63, R34 ;  /* 0x000000223f22723e */ /* 0x000fe400000010ff */
[----:B------:R-:W-:Y:S02]  /*86f0*/  SHF.R.U64 R14, R14, 0x3, RZ ;  /* 0x000000030e0e7819 */ /* 0x000fe400000012ff */
[----:B------:R-:W-:-:S02]  /*8700*/  SHF.R.U64 R6, R6, 0x3, RZ ;  /* 0x0000000306067819 */ /* 0x000fc400000012ff */
[----:B------:R-:W-:Y:S02]  /*8710*/  MOV R63, R20 ;  /* 0x00000014003f7202 */ /* 0x000fe40000000f00 */
[----:B------:R-:W-:Y:S01]  /*8720*/  MOV R21, R8 ;  /* 0x0000000800157202 */ /* 0x000fe20000000f00 */
[----:B------:R-:W-:Y:S01]  /*8730*/  IMAD.U32 R9, RZ, RZ, UR11 ;  /* 0x0000000bff097e24 */ /* 0x000fe2000f8e00ff */
[----:B------:R-:W-:Y:S01]  /*8740*/  LOP3.LUT P1, RZ, R19, 0x3, RZ, 0xc0, !PT ;  /* 0x0000000313ff7812 */ /* 0x000fe2000782c0ff */
[----:B------:R-:W-:Y:S01]  /*8750*/  IMAD.U32 R9, RZ, RZ, UR4 ;  /* 0x00000004ff097e24 */ /* 0x000fe2000f8e00ff */
[----:B------:R-:W-:Y:S01]  /*8760*/  LOP3.LUT R14, R14, R15, RZ, 0x3c, !PT ;  /* 0x0000000f0e0e7212 */ /* 0x000fe200078e3cff */
[----:B------:R-:W-:Y:S01]  /*8770*/  ULDC UR4, c[0x0][0xa88] ;  /* 0x0002a20000047ab9 */ /* 0x000fe20000000800 */
[----:B------:R-:W-:Y:S01]  /*8780*/  LOP3.LUT R6, R6, R7, RZ, 0x3c, !PT ;  /* 0x0000000706067212 */ /* 0x000fe200078e3cff */
[--C-:B------:R-:W-:Y:S01]  /*8790*/  IMAD.X R15, RZ, RZ, R17.reuse, P2 ;  /* 0x000000ffff0f7224 */ /* 0x100fe200010e0611 */
[----:B------:R-:W-:Y:S01]  /*87a0*/  ISETP.GE.OR P2, PT, R3, UR4, P1 ;  /* 0x0000000403007c0c */ /* 0x000fe20008f46670 */
[----:B------:R-:W-:Y:S01]  /*87b0*/  IMAD.X R7, RZ, RZ, R17, P6 ;  /* 0x000000ffff077224 */ /* 0x000fe200030e0611 */
[----:B------:R-:W-:Y:S01]  /*87c0*/  F2FP.BF16.F32.PACK_AB R35, R70, R35 ;  /* 0x000000234623723e */ /* 0x000fe200000010ff */
[----:B------:R-:W-:Y:S01]  /*87d0*/  IMAD.U32 R8, RZ, RZ, UR10 ;  /* 0x0000000aff087e24 */ /* 0x000fe2000f8e00ff */
[----:B------:R-:W-:-:S02]  /*87e0*/  F2FP.BF16.F32.PACK_AB R42, R71, R42 ;  /* 0x0000002a472a723e */ /* 0x000fc400000010ff */
[----:B------:R-:W-:Y:S02]  /*87f0*/  SEL R53, R11, R12, P0 ;  /* 0x0000000c0b357207 */ /* 0x000fe40000000000 */
[----:B------:R-:W-:Y:S02]  /*8800*/  SEL R46, R12, R11, P0 ;  /* 0x0000000b0c2e7207 */ /* 0x000fe40000000000 */
[----:B------:R-:W-:Y:S02]  /*8810*/  F2FP.BF16.F32.PACK_AB R27, R62, R27 ;  /* 0x0000001b3e1b723e */ /* 0x000fe400000010ff */
[----:B------:R-:W-:Y:S02]  /*8820*/  MOV R20, R6 ;  /* 0x0000000600147202 */ /* 0x000fe40000000f00 */
[----:B------:R-:W-:Y:S01]  /*8830*/  F2FP.BF16.F32.PACK_AB R43, R78, R43 ;  /* 0x0000002b4e2b723e */ /* 0x000fe200000010ff */
[----:B------:R-:W1:Y:S01]  /*8840*/  LDC.64 R6, c[0x0][0xb78] ;  /* 0x0002de00ff067b82 */ /* 0x000e620000000a00 */
[----:B------:R-:W-:-:S02]  /*8850*/  F2FP.BF16.F32.PACK_AB R50, R79, R50 ;  /* 0x000000324f32723e */ /* 0x000fc400000010ff */
[----:B------:R-:W-:Y:S02]  /*8860*/  F2FP.BF16.F32.PACK_AB R51, R86, R51 ;  /* 0x000000335633723e */ /* 0x000fe400000010ff */
[----:B------:R-:W-:Y:S02]  /*8870*/  F2FP.BF16.F32.PACK_AB R58, R87, R58 ;  /* 0x0000003a573a723e */ /* 0x000fe400000010ff */
[----:B------:R-:W-:Y:S02]  /*8880*/  SEL R61, R35, R42, P0 ;  /* 0x0000002a233d7207 */ /* 0x000fe40000000000 */
[----:B------:R-:W-:Y:S02]  /*8890*/  SEL R59, R27, R34, P0 ;  /* 0x000000221b3b7207 */ /* 0x000fe40000000000 */
[----:B------:R-:W-:Y:S02]  /*88a0*/  SEL R42, R42, R35, P0 ;  /* 0x000000232a2a7207 */ /* 0x000fe40000000000 */
[----:B------:R-:W-:-:S02]  /*88b0*/  SEL R34, R34, R27, P0 ;  /* 0x0000001b22227207 */ /* 0x000fc40000000000 */
[----:B------:R-:W-:Y:S02]  /*88c0*/  SEL R35, R43, R50, P0 ;  /* 0x000000322b237207 */ /* 0x000fe40000000000 */
[----:B------:R-:W-:Y:S02]  /*88d0*/  SEL R50, R50, R43, P0 ;  /* 0x0000002b32327207 */ /* 0x000fe40000000000 */
[----:B------:R-:W-:Y:S02]  /*88e0*/  SEL R43, R51, R58, P0 ;  /* 0x0000003a332b7207 */ /* 0x000fe40000000000 */
[----:B------:R-:W-:Y:S02]  /*88f0*/  IADD3 R13, P3, R16, 0x4000, RZ ;  /* 0x00004000100d7810 */ /* 0x000fe40007f7e0ff */
[----:B------:R-:W-:Y:S02]  /*8900*/  SEL R58, R58, R51, P0 ;  /* 0x000000333a3a7207 */ /* 0x000fe40000000000 */
[----:B------:R-:W-:-:S02]  /*8910*/  LOP3.LUT R12, R13, 0x380, RZ, 0xc0, !PT ;  /* 0x000003800d0c7812 */ /* 0x000fc400078ec0ff */
[C---:B------:R-:W-:Y:S02]  /*8920*/  IADD3 R11, P4, R16.reuse, 0x4020, RZ ;  /* 0x00004020100b7810 */ /* 0x040fe40007f9e0ff */
[----:B------:R-:W-:Y:S02]  /*8930*/  LOP3.LUT R27, R16, 0x380, RZ, 0xc0, !PT ;  /* 0x00000380101b7812 */ /* 0x000fe400078ec0ff */
[----:B------:R-:W-:Y:S02]  /*8940*/  SHF.R.U64 R12, R12, 0x3, RZ ;  /* 0x000000030c0c7819 */ /* 0x000fe400000012ff */
[----:B------:R-:W-:Y:S02]  /*8950*/  LOP3.LUT R10, R11, 0x380, RZ, 0xc0, !PT ;  /* 0x000003800b0a7812 */ /* 0x000fe400078ec0ff */
[----:B------:R-:W-:Y:S02]  /*8960*/  SHF.R.U64 R27, R27, 0x3, RZ ;  /* 0x000000031b1b7819 */ /* 0x000fe400000012ff */
[----:B------:R-:W-:Y:S01]  /*8970*/  LOP3.LUT R12, R12, R13, RZ, 0x3c, !PT ;  /* 0x0000000d0c0c7212 */ /* 0x000fe200078e3cff */
[----:B------:R-:W-:Y:S01]  /*8980*/  IMAD.X R13, RZ, RZ, R17, P3 ;  /* 0x000000ffff0d7224 */ /* 0x000fe200018e0611 */
[----:B------:R-:W-:-:S02]  /*8990*/  SHF.R.U64 R10, R10, 0x3, RZ ;  /* 0x000000030a0a7819 */ /* 0x000fc400000012ff */
[----:B------:R-:W-:Y:S01]  /*89a0*/  LOP3.LUT R26, R27, R16, RZ, 0x3c, !PT ;  /* 0x000000101b1a7212 */ /* 0x000fe200078e3cff */
[--C-:B------:R-:W-:Y:S01]  /*89b0*/  IMAD.MOV.U32 R27, RZ, RZ, R17.reuse ;  /* 0x000000ffff1b7224 */ /* 0x100fe200078e0011 */
[----:B------:R-:W-:Y:S01]  /*89c0*/  LOP3.LUT R10, R10, R11, RZ, 0x3c, !PT ;  /* 0x0000000b0a0a7212 */ /* 0x000fe200078e3cff */
[----:B------:R-:W-:Y:S01]  /*89d0*/  IMAD.X R11, RZ, RZ, R17, P4 ;  /* 0x000000ffff0b7224 */ /* 0x000fe200020e0611 */
[----:B------:R-:W-:Y:S02]  /*89e0*/  MOV R62, R14 ;  /* 0x0000000e003e7202 */ /* 0x000fe40000000f00 */
[----:B------:R-:W-:Y:S02]  /*89f0*/  MOV R60, R12 ;  /* 0x0000000c003c7202 */ /* 0x000fe40000000f00 */
[----:B------:R-:W-:Y:S02]  /*8a00*/  MOV R27, R26 ;  /* 0x0000001a001b7202 */ /* 0x000fe40000000f00 */
[----:B------:R-:W-:-:S02]  /*8a10*/  MOV R25, R24 ;  /* 0x0000001800197202 */ /* 0x000fc40000000f00 */
[----:B------:R-:W-:Y:S02]  /*8a20*/  MOV R51, R10 ;  /* 0x0000000a00337202 */ /* 0x000fe40000000f00 */
[----:B------:R-:W-:Y:S02]  /*8a30*/  ISETP.GE.OR P1, PT, R65, UR4, P1 ;  /* 0x0000000441007c0c */ /* 0x000fe40008f26670 */
[----:B--2---:R-:W-:Y:S01]  /*8a40*/  LOP3.LUT R3, R0, 0x2, RZ, 0x3c, !PT ;  /* 0x0000000200037812 */ /* 0x004fe200078e3cff */
[----:B------:R-:W-:Y:S04]  /*8a50*/  SHFL.IDX PT, R29, R29, R0, 0x1c1f ;  /* 0x001c1f001d1d7589 */ /* 0x000fe800000e0000 */
[----:B------:R-:W2:Y:S04]  /*8a60*/  SHFL.IDX PT, R28, R28, R3, 0x1c1f ;  /* 0x001c1f031c1c7589 */ /* 0x000ea800000e0000 */
[----:B------:R-:W-:Y:S04]  /*8a70*/  SHFL.IDX PT, R31, R31, R0, 0x1c1f ;  /* 0x001c1f001f1f7589 */ /* 0x000fe800000e0000 */
[----:B------:R-:W3:Y:S04]  /*8a80*/  SHFL.IDX PT, R30, R30, R3, 0x1c1f ;  /* 0x001c1f031e1e7589 */ /* 0x000ee800000e0000 */
[----:B------:R-:W-:Y:S04]  /*8a90*/  SHFL.IDX PT, R49, R49, R0, 0x1c1f ;  /* 0x001c1f0031317589 */ /* 0x000fe800000e0000 */
[----:B------:R-:W4:Y:S04]  /*8aa0*/  SHFL.IDX PT, R44, R44, R3, 0x1c1f ;  /* 0x001c1f032c2c7589 */ /* 0x000f2800000e0000 */
[----:B------:R-:W-:Y:S04]  /*8ab0*/  SHFL.IDX PT, R53, R53, R0, 0x1c1f ;  /* 0x001c1f0035357589 */ /* 0x000fe800000e0000 */
[----:B------:R-:W5:Y:S01]  /*8ac0*/  SHFL.IDX PT, R46, R46, R3, 0x1c1f ;  /* 0x001c1f032e2e7589 */ /* 0x000f6200000e0000 */
[----:B--2---:R-:W-:-:S02]  /*8ad0*/  SEL R12, R29, R28, P0 ;  /* 0x0000001c1d0c7207 */ /* 0x004fc40000000000 */
[----:B------:R-:W-:Y:S01]  /*8ae0*/  SEL R14, R28, R29, P0 ;  /* 0x0000001d1c0e7207 */ /* 0x000fe20000000000 */
[----:B------:R-:W-:Y:S04]  /*8af0*/  SHFL.IDX PT, R37, R37, R0, 0x1c1f ;  /* 0x001c1f0025257589 */ /* 0x000fe800000e0000 */
[----:B------:R-:W2:Y:S01]  /*8b00*/  SHFL.IDX PT, R36, R36, R3, 0x1c1f ;  /* 0x001c1f0324247589 */ /* 0x000ea200000e0000 */
[----:B---3--:R-:W-:Y:S02]  /*8b10*/  SEL R28, R31, R30, P0 ;  /* 0x0000001e1f1c7207 */ /* 0x008fe40000000000 */
[----:B------:R-:W-:Y:S01]  /*8b20*/  SEL R30, R30, R31, P0 ;  /* 0x0000001f1e1e7207 */ /* 0x000fe20000000000 */
[----:B------:R-:W-:Y:S04]  /*8b30*/  SHFL.IDX PT, R39, R39, R0, 0x1c1f ;  /* 0x001c1f0027277589 */ /* 0x000fe800000e0000 */
[----:B------:R-:W-:Y:S01]  /*8b40*/  SHFL.IDX PT, R38, R38, R3, 0x1c1f ;  /* 0x001c1f0326267589 */ /* 0x000fe200000e0000 */
[----:B----4-:R-:W-:-:S02]  /*8b50*/  SEL R13, R49, R44, P0 ;  /* 0x0000002c310d7207 */ /* 0x010fc40000000000 */
[----:B------:R-:W-:Y:S01]  /*8b60*/  SEL R15, R44, R49, P0 ;  /* 0x000000312c0f7207 */ /* 0x000fe20000000000 */
[----:B------:R-:W-:Y:S04]  /*8b70*/  SHFL.IDX PT, R55, R55, R0, 0x1c1f ;  /* 0x001c1f0037377589 */ /* 0x000fe800000e0000 */
[----:B------:R-:W3:Y:S01]  /*8b80*/  SHFL.IDX PT, R52, R52, R3, 0x1c1f ;  /* 0x001c1f0334347589 */ /* 0x000ee200000e0000 */
[----:B-----5:R-:W-:Y:S02]  /*8b90*/  SEL R29, R53, R46, P0 ;  /* 0x0000002e351d7207 */ /* 0x020fe40000000000 */
[----:B------:R-:W-:Y:S01]  /*8ba0*/  SEL R31, R46, R53, P0 ;  /* 0x000000352e1f7207 */ /* 0x000fe20000000000 */
[----:B------:R-:W-:Y:S01]  /*8bb0*/  BAR.SYNC.DEFER_BLOCKING 0x1, 0x100 ;  /* 0x0044000000007b1d */ /* 0x000fe20000010000 */
[----:B--2---:R-:W-:-:S05]  /*8bc0*/  SEL R10, R36, R37, P0 ;  /* 0x00000025240a7207 */ /* 0x004fca0000000000 */
[----:B------:R-:W-:Y:S04]  /*8bd0*/  SHFL.IDX PT, R57, R57, R0, 0x1c1f ;  /* 0x001c1f0039397589 */ /* 0x000fe800000e0000 */
[----:B------:R-:W-:Y:S04]  /*8be0*/  SHFL.IDX PT, R54, R54, R3, 0x1c1f ;  /* 0x001c1f0336367589 */ /* 0x000fe800000e0000 */
[----:B------:R-:W-:Y:S04]  /*8bf0*/  SHFL.IDX PT, R45, R45, R0, 0x1c1f ;  /* 0x001c1f002d2d7589 */ /* 0x000fe800000e0000 */
[----:B------:R-:W-:Y:S01]  /*8c00*/  SHFL.IDX PT, R59, R59, R0, 0x1c1f ;  /* 0x001c1f003b3b7589 */ /* 0x000fe200000e0000 */
[----:B---3--:R-:W-:-:S03]  /*8c10*/  SEL R11, R52, R55, P0 ;  /* 0x00000037340b7207 */ /* 0x008fc60000000000 */
[----:B------:R-:W2:Y:S04]  /*8c20*/  SHFL.IDX PT, R32, R32, R3, 0x1c1f ;  /* 0x001c1f0320207589 */ /* 0x000ea800000e0000 */
[----:B------:R-:W3:Y:S04]  /*8c30*/  SHFL.IDX PT, R34, R34, R3, 0x1c1f ;  /* 0x001c1f0322227589 */ /* 0x000ee800000e0000 */
[----:B------:R-:W-:Y:S04]  /*8c40*/  SHFL.IDX PT, R33, R33, R0, 0x1c1f ;  /* 0x001c1f0021217589 */ /* 0x000fe800000e0000 */
[----:B------:R-:W-:Y:S04]  /*8c50*/  SHFL.IDX PT, R61, R61, R0, 0x1c1f ;  /* 0x001c1f003d3d7589 */ /* 0x000fe800000e0000 */
[----:B------:R-:W4:Y:S04]  /*8c60*/  SHFL.IDX PT, R40, R40, R3, 0x1c1f ;  /* 0x001c1f0328287589 */ /* 0x000f2800000e0000 */
[----:B------:R-:W5:Y:S04]  /*8c70*/  SHFL.IDX PT, R42, R42, R3, 0x1c1f ;  /* 0x001c1f032a2a7589 */ /* 0x000f6800000e0000 */
[----:B------:R-:W-:Y:S01]  /*8c80*/  SHFL.IDX PT, R41, R41, R0, 0x1c1f ;  /* 0x001c1f0029297589 */ /* 0x000fe200000e0000 */
[----:B--2---:R-:W-:-:S02]  /*8c90*/  SEL R24, R45, R32, P0 ;  /* 0x000000202d187207 */ /* 0x004fc40000000000 */
[----:B------:R-:W-:Y:S01]  /*8ca0*/  SEL R26, R32, R45, P0 ;  /* 0x0000002d201a7207 */ /* 0x000fe20000000000 */
[----:B------:R-:W-:Y:S04]  /*8cb0*/  SHFL.IDX PT, R35, R35, R0, 0x1c1f ;  /* 0x001c1f0023237589 */ /* 0x000fe800000e0000 */
[----:B------:R-:W2:Y:S04]  /*8cc0*/  SHFL.IDX PT, R48, R48, R3, 0x1c1f ;  /* 0x001c1f0330307589 */ /* 0x000ea800000e0000 */
[----:B------:R-:W2:Y:S04]  /*8cd0*/  SHFL.IDX PT, R50, R50, R3, 0x1c1f ;  /* 0x001c1f0332327589 */ /* 0x000ea800000e0000 */
[----:B------:R-:W-:Y:S04]  /*8ce0*/  SHFL.IDX PT, R47, R47, R0, 0x1c1f ;  /* 0x001c1f002f2f7589 */ /* 0x000fe800000e0000 */
[----:B------:R1:W-:Y:S04]  /*8cf0*/  SHFL.IDX PT, R43, R43, R0, 0x1c1f ;  /* 0x001c1f002b2b7589 */ /* 0x0003e800000e0000 */
[----:B------:R-:W2:Y:S04]  /*8d00*/  SHFL.IDX PT, R56, R56, R3, 0x1c1f ;  /* 0x001c1f0338387589 */ /* 0x000ea800000e0000 */
[----:B------:R-:W2:Y:S01]  /*8d10*/  SHFL.IDX PT, R58, R58, R3, 0x1c1f ;  /* 0x001c1f033a3a7589 */ /* 0x000ea200000e0000 */
        /* <DEDUP_REMOVED lines=9> */
[----:B------:R-:W-:-:S02]  /*8db0*/  SEL R9, R55, R52, P0 ;  /* 0x0000003437097207 */ /* 0x000fc40000000000 */
[----:B------:R-:W-:Y:S02]  /*8dc0*/  SEL R37, R57, R54, P0 ;  /* 0x0000003639257207 */ /* 0x000fe40000000000 */
[----:B------:R-:W-:Y:S01]  /*8dd0*/  SEL R39, R54, R57, P0 ;  /* 0x0000003936277207 */ /* 0x000fe20000000000 */
[----:B------:R-:W-:Y:S01]  /*8de0*/  STSM.16.M88.4 [R63], R8 ;  /* 0x000000083f007844 */ /* 0x000fe20000000200 */
[----:B---3--:R-:W-:Y:S02]  /*8df0*/  SEL R27, R34, R59, P0 ;  /* 0x0000003b221b7207 */ /* 0x008fe40000000000 */
[----:B----4-:R-:W-:Y:S01]  /*8e00*/  SEL R12, R33, R40, P0 ;  /* 0x00000028210c7207 */ /* 0x010fe20000000000 */
[----:B------:R-:W-:Y:S01]  /*8e10*/  STSM.16.M88.4 [R62], R36 ;  /* 0x000000243e007844 */ /* 0x000fe20000000200 */
[----:B------:R-:W-:Y:S02]  /*8e20*/  SEL R14, R40, R33, P0 ;  /* 0x00000021280e7207 */ /* 0x000fe40000000000 */
[----:B-1----:R-:W-:-:S02]  /*8e30*/  SEL R25, R59, R34, P0 ;  /* 0x000000223b197207 */ /* 0x002fc40000000000 */
[----:B-----5:R-:W-:Y:S02]  /*8e40*/  SEL R13, R61, R42, P0 ;  /* 0x0000002a3d0d7207 */ /* 0x020fe40000000000 */
[----:B------:R-:W-:Y:S01]  /*8e50*/  SEL R15, R42, R61, P0 ;  /* 0x0000003d2a0f7207 */ /* 0x000fe20000000000 */
[----:B------:R-:W-:Y:S01]  /*8e60*/  STSM.16.M88.4 [R60], R24 ;  /* 0x000000183c007844 */ /* 0x000fe20000000200 */
[----:B--2---:R-:W-:Y:S02]  /*8e70*/  SEL R28, R41, R48, P0 ;  /* 0x00000030291c7207 */ /* 0x004fe40000000000 */
[----:B------:R-:W-:Y:S01]  /*8e80*/  SEL R30, R48, R41, P0 ;  /* 0x00000029301e7207 */ /* 0x000fe20000000000 */
[----:B------:R-:W-:Y:S01]  /*8e90*/  STSM.16.M88.4 [R51], R12 ;  /* 0x0000000c33007844 */ /* 0x000fe20000000200 */
[----:B------:R-:W-:Y:S02]  /*8ea0*/  SEL R29, R35, R50, P0 ;  /* 0x00000032231d7207 */ /* 0x000fe40000000000 */
[----:B------:R-:W-:-:S02]  /*8eb0*/  SEL R31, R50, R35, P0 ;  /* 0x00000023321f7207 */ /* 0x000fc40000000000 */
[----:B------:R-:W-:Y:S02]  /*8ec0*/  SEL R32, R47, R56, P0 ;  /* 0x000000382f207207 */ /* 0x000fe40000000000 */
[----:B------:R-:W-:Y:S01]  /*8ed0*/  SEL R34, R56, R47, P0 ;  /* 0x0000002f38227207 */ /* 0x000fe20000000000 */
[----:B------:R-:W-:Y:S01]  /*8ee0*/  STSM.16.M88.4 [R21], R28 ;  /* 0x0000001c15007844 */ /* 0x000fe20000000200 */
[----:B------:R-:W-:Y:S02]  /*8ef0*/  SEL R33, R43, R58, P0 ;  /* 0x0000003a2b217207 */ /* 0x000fe40000000000 */
[----:B------:R-:W-:Y:S02]  /*8f00*/  SEL R35, R58, R43, P0 ;  /* 0x0000002b3a237207 */ /* 0x000fe40000000000 */
[----:B------:R-:W-:Y:S02]  /*8f10*/  SHF.R.S32.HI R3, RZ, 0x1f, R65 ;  /* 0x0000001fff037819 */ /* 0x000fe40000011441 */
[----:B------:R-:W-:Y:S01]  /*8f20*/  IADD3 R0, P3, R65, R6, RZ ;  /* 0x0000000641007210 */ /* 0x000fe20007f7e0ff */
[----:B------:R-:W-:Y:S03]  /*8f30*/  STSM.16.M88.4 [R20], R32 ;  /* 0x0000002014007844 */ /* 0x000fe60000000200 */
[----:B------:R-:W-:Y:S01]  /*8f40*/  IADD3.X R3, R3, R7, R44, P3, !PT ;  /* 0x0000000703037210 */ /* 0x000fe20001ffe42c */
[----:B------:R1:W-:Y:S06]  /*8f50*/  MEMBAR.ALL.CTA ;  /* 0x0000000000007992 */ /* 0x0003ec0000008000 */
[----:B-1----:R-:W1:Y:S02]  /*8f60*/  FENCE.VIEW.ASYNC.S ;  /* 0x00000000000073c6 */ /* 0x002e640000000000 */
[----:B-1----:R-:W-:Y:S06]  /*8f70*/  BAR.ARV 0x1, 0x120 ;  /* 0x0044800000007b1d */ /* 0x002fec0000002000 */
[----:B------:R-:W-:Y:S01]  /*8f80*/  LEA R6, P3, R0, UR4, 0x2 ;  /* 0x0000000400067c11 */ /* 0x000fe2000f8610ff */
[----:B------:R-:W-:-:S02]  /*8f90*/  ULDC UR4, c[0x0][0xc] ;  /* 0x0000030000047ab9 */ /* 0x000fc40000000800 */
[----:B------:R-:W-:Y:S01]  /*8fa0*/  UIADD3 UR48, UR4, UR48, URZ ;  /* 0x0000003004307290 */ /* 0x000fe2000fffe03f */
[----:B------:R-:W-:Y:S02]  /*8fb0*/  LEA.HI.X R7, R0, UR5, R3, 0x2, P3 ;  /* 0x0000000500077c11 */ /* 0x000fe400098f1403 */
[----:B------:R-:W1:Y:S04]  /*8fc0*/  SHFL.IDX PT, R0, R168, RZ, 0x1f ;  /* 0x00001fffa8007589 */ /* 0x000e6800000e0000 */
[----:B------:R2:W-:Y:S04]  /*8fd0*/  @!P1 STG.E desc[UR50][R6.64], R5 ;  /* 0x0000000506009986 */ /* 0x0005e8000c101932 */
[----:B------:R2:W-:Y:S01]  /*8fe0*/  @!P2 STG.E desc[UR50][R6.64+0x20], R4 ;  /* 0x000020040600a986 */ /* 0x0005e2000c101932 */
[----:B-1----:R-:W-:-:S13]  /*8ff0*/  ISETP.NE.AND P0, PT, R0, 0x7, PT ;  /* 0x000000070000780c */ /* 0x002fda0003f05270 */
[----:B--2---:R-:W-:Y:S05]  /*9000*/  @P0 BRA `(.L_x_150) ;  /* 0x0000000000600947 */ /* 0x004fea0003800000 */
        /* <DEDUP_REMOVED lines=10> */
[----:B------:R-:W-:Y:S01]  /*90b0*/  UMOV UR7, 0x40 ;  /* 0x0000004000077882 */ /* 0x000fe20000000000 */
[----:B------:R-:W-:-:S04]  /*90c0*/  UMOV UR8, 0x1 ;  /* 0x0000000100087882 */ /* 0x000fc80000000000 */
[----:B------:R1:W-:Y:S02]  /*90d0*/  UTMASTG.5D [UR40], [UR4] ;  /* 0x00000028040073b5 */ /* 0x0003e40008020000 */
[----:B-1----:R-:W-:Y:S01]  /*90e0*/  UMOV UR40, UR6 ;  /* 0x0000000600287c82 */ /* 0x002fe20008000000 */
[----:B------:R-:W-:Y:S01]  /*90f0*/  UMOV UR41, UR7 ;  /* 0x0000000700297c82 */ /* 0x000fe20008000000 */
[----:B------:R-:W-:Y:S01]  /*9100*/  UIADD3 UR6, UR38, 0x29820, URZ ;  /* 0x0002982026067890 */ /* 0x000fe2000fffe03f */
[----:B------:R1:W-:Y:S03]  /*9110*/  UTMASTG.5D [UR40], [UR4] ;  /* 0x00000028040073b5 */ /* 0x0003e60008020000 */
[----:B------:R-:W-:Y:S02]  /*9120*/  UPRMT UR7, URZ, 0x654, UR6 ;  /* 0x000006543f077896 */ /* 0x000fe40008000006 */
[----:B------:R-:W-:Y:S01]  /*9130*/  UPRMT UR6, UR8, 0x654, UR6 ;  /* 0x0000065408067896 */ /* 0x000fe20008000006 */
[----:B------:R0:W-:Y:S01]  /*9140*/  UTMACMDFLUSH ;  /* 0x00000000000079b7 */ /* 0x0001e20000000000 */
[----:B------:R-:W-:-:S05]  /*9150*/  DEPBAR.LE SB0, 0x0 ;  /* 0x000080000000791a */ /* 0x000fca0000000000 */
[----:B------:R-:W-:Y:S02]  /*9160*/  SYNCS.ARRIVE.TRANS64.RED.A1T0 RZ, [UR7], RZ ;  /* 0x000000ffffff79a7 */ /* 0x000fe40008100407 */
[----:B-1----:R-:W-:Y:S03]  /*9170*/  SYNCS.ARRIVE.TRANS64.RED.A1T0 RZ, [UR6], RZ ;  /* 0x000000ffffff79a7 */ /* 0x002fe60008100406 */
.L_x_151:
[----:B------:R-:W-:Y:S05]  /*9180*/  BSYNC B0 ;  /* 0x0000000000007941 */ /* 0x000fea0003800000 */
.L_x_150:
[----:B------:R-:W1:Y:S01]  /*9190*/  LDC R0, c[0x0][0xda4] ;  /* 0x00036900ff007b82 */ /* 0x000e620000000800 */
[----:B------:R-:W-:Y:S02]  /*91a0*/  UIADD3 UR52, UR52, 0x1, URZ ;  /* 0x0000000134347890 */ /* 0x000fe4000fffe03f */
[----:B------:R-:W-:Y:S02]  /*91b0*/  UIADD3 UR39, UR39, 0x1, URZ ;  /* 0x0000000127277890 */ /* 0x000fe4000fffe03f */
[----:B------:R-:W-:-:S04]  /*91c0*/  UISETP.NE.AND UP0, UPT, UR52, 0x2, UPT ;  /* 0x000000023400788c */ /* 0x000fc8000bf05270 */
[----:B------:R-:W-:Y:S02]  /*91d0*/  USEL UR4, URZ, 0x1, UP0 ;  /* 0x000000013f047887 */ /* 0x000fe40008000000 */
[----:B------:R-:W-:Y:S02]  /*91e0*/  USEL UR52, UR52, URZ, UP0 ;  /* 0x0000003f34347287 */ /* 0x000fe40008000000 */
[----:B------:R-:W-:Y:S01]  /*91f0*/  ULOP3.LUT UR36, UR36, UR4, URZ, 0x3c, !UPT ;  /* 0x0000000424247292 */ /* 0x000fe2000f8e3c3f */
[----:B-1----:R-:W-:-:S13]  /*9200*/  ISETP.LE.AND P0, PT, R0, UR48, PT ;  /* 0x0000003000007c0c */ /* 0x002fda000bf03270 */
[----:B------:R-:W-:Y:S05]  /*9210*/  @!P0 BRA `(.L_x_152) ;  /* 0xffffff8000308947 */ /* 0x000fea000383ffff */
[----:B------:R-:W-:Y:S05]  /*9220*/  EXIT ;  /* 0x000000000000794d */ /* 0x000fea0003800000 */
.L_x_124:
[----:B------:R-:W-:-:S08]  /*9230*/  NOP ;  /* 0x0000000000007918 */ /* 0x000fd00000000000 */
[----:B--2---:R-:W1:-:S00]  /*9240*/  USETMAXREG.DEALLOC.CTAPOOL 0x18 ;  /* 0x00000018000079c8 */ /* 0x004e4000080e0500 */
[----:B-1----:R-:W1:Y:S01]  /*9250*/  LDC R2, c[0x0][0xda4] ;  /* 0x00036900ff027b82 */ /* 0x002e620000000800 */
[----:B------:R-:W-:Y:S01]  /*9260*/  IMAD.MOV.U32 R0, RZ, RZ, 0x1 ;  /* 0x00000001ff007424 */ /* 0x000fe200078e00ff */
[----:B------:R2:W-:Y:S01]  /*9270*/  STL [R1], RZ ;  /* 0x000000ff01007387 */ /* 0x0005e20000100800 */
[----:B------:R-:W-:-:S03]  /*9280*/  UMOV UR47, 0x1 ;  /* 0x00000001002f7882 */ /* 0x000fc60000000000 */
[----:B------:R2:W-:Y:S01]  /*9290*/  STL [R1+0xc], R0 ;  /* 0x00000c0001007387 */ /* 0x0005e20000100800 */
[----:B-1----:R-:W-:-:S13]  /*92a0*/  ISETP.LE.AND P0, PT, R2, UR49, PT ;  /* 0x0000003102007c0c */ /* 0x002fda000bf03270 */
[----:B--2---:R-:W-:Y:S05]  /*92b0*/  @P0 BRA `(.L_x_153) ;  /* 0x0000002c00f80947 */ /* 0x004fea0003800000 */
[----:B------:R-:W2:Y:S01]  /*92c0*/  LDL.LU R4, [R1+0x14] ;  /* 0x0000140001047983 */ /* 0x000ea20000300800 */
[----:B------:R-:W1:Y:S02]  /*92d0*/  S2R R7, SR_TID.X ;  /* 0x0000000000077919 */ /* 0x000e640000002100 */
[C---:B-1----:R-:W-:Y:S02]  /*92e0*/  IMAD.SHL.U32 R0, R7.reuse, 0x20, RZ ;  /* 0x0000002007007824 */ /* 0x042fe400078e00ff */
[----:B------:R-:W-:-:S03]  /*92f0*/  IMAD.SHL.U32 R5, R7, 0x4, RZ ;  /* 0x0000000407057824 */ /* 0x000fc600078e00ff */
[----:B------:R-:W-:Y:S02]  /*9300*/  LOP3.LUT R2, R0, 0x80, RZ, 0xc0, !PT ;  /* 0x0000008000027812 */ /* 0x000fe400078ec0ff */
[----:B------:R-:W-:Y:S02]  /*9310*/  LOP3.LUT R6, R7, 0x7f, RZ, 0xc0, !PT ;  /* 0x0000007f07067812 */ /* 0x000fe400078ec0ff */
[----:B------:R-:W-:Y:S02]  /*9320*/  LOP3.LUT R2, R2, 0x10, R7, 0xf8, !PT ;  /* 0x0000001002027812 */ /* 0x000fe400078ef807 */
[----:B------:R-:W-:Y:S02]  /*9330*/  SHF.R.U32.HI R3, RZ, 0x5, R6 ;  /* 0x00000005ff037819 */ /* 0x000fe40000011606 */
[----:B------:R-:W-:Y:S02]  /*9340*/  LOP3.LUT R5, R2, 0x10, R5, 0x78, !PT ;  /* 0x0000001002057812 */ /* 0x000fe400078e7805 */
[----:B------:R-:W-:-:S02]  /*9350*/  LOP3.LUT R2, R0, 0x60, RZ, 0xc0, !PT ;  /* 0x0000006000027812 */ /* 0x000fc400078ec0ff */
[----:B------:R-:W-:-:S03]  /*9360*/  LOP3.LUT R0, R0, 0x100, RZ, 0xc0, !PT ;  /* 0x0000010000007812 */ /* 0x000fc600078ec0ff */
[----:B------:R-:W-:-:S05]  /*9370*/  IMAD R2, R3, 0x200, R2 ;  /* 0x0000020003027824 */ /* 0x000fca00078e0202 */
[----:B------:R-:W-:Y:S01]  /*9380*/  IADD3 R5, R5, R2, R0 ;  /* 0x0000000205057210 */ /* 0x000fe20007ffe000 */
[----:B------:R-:W-:Y:S01]  /*9390*/  IMAD.SHL.U32 R0, R7, 0x80, RZ ;  /* 0x0000008007007824 */ /* 0x000fe200078e00ff */
[----:B------:R-:W-:-:S04]  /*93a0*/  ISETP.NE.AND P2, PT, R6, RZ, PT ;  /* 0x000000ff0600720c */ /* 0x000fc80003f45270 */
[----:B------:R-:W-:Y:S02]  /*93b0*/  LOP3.LUT R2, R0, 0x380, RZ, 0xc0, !PT ;  /* 0x0000038000027812 */ /* 0x000fe400078ec0ff */
[----:B------:R-:W-:-:S03]  /*93c0*/  LOP3.LUT P0, RZ, R7, 0x1f, RZ, 0xc0, !PT ;  /* 0x0000001f07ff7812 */ /* 0x000fc6000780c0ff */
[----:B------:R-:W-:Y:S02]  /*93d0*/  IMAD R2, R3, 0x10, R2 ;  /* 0x0000001003027824 */ /* 0x000fe400078e0202 */
[----:B------:R-:W-:Y:S01]  /*93e0*/  IMAD.SHL.U32 R3, R7, 0x10, RZ ;  /* 0x0000001007037824 */ /* 0x000fe200078e00ff */
[----:B------:R-:W-:-:S04]  /*93f0*/  ISETP.NE.OR P0, PT, R6, RZ, !P0 ;  /* 0x000000ff0600720c */ /* 0x000fc80004705670 */
[----:B------:R-:W-:-:S04]  /*9400*/  LOP3.LUT R3, R2, 0x70, R3, 0x78, !PT ;  /* 0x0000007002037812 */ /* 0x000fc800078e7803 */
[----:B------:R-:W-:Y:S01]  /*9410*/  LOP3.LUT R0, R3, 0xc00, R0, 0xf8, !PT ;  /* 0x00000c0003007812 */ /* 0x000fe200078ef800 */
[----:B------:R-:W-:Y:S01]  /*9420*/  STL [R1+0x24], R5 ;  /* 0x0000240501007387 */ /* 0x000fe20000100800 */
[----:B------:R-:W-:-:S03]  /*9430*/  LOP3.LUT P1, RZ, R7, 0x4, RZ, 0xc0, !PT ;  /* 0x0000000407ff7812 */ /* 0x000fc6000782c0ff */
[----:B------:R1:W-:Y:S02]  /*9440*/  STL [R1+0x28], R0 ;  /* 0x0000280001007387 */ /* 0x0003e40000100800 */
[----:B-1----:R-:W-:-:S05]  /*9450*/  IMAD.MOV.U32 R0, RZ, RZ, 0x40 ;  /* 0x00000040ff007424 */ /* 0x002fca00078e00ff */
[----:B------:R-:W-:Y:S01]  /*9460*/  SEL R0, R0, 0xffffffc0, !P1 ;  /* 0xffffffc000007807 */ /* 0x000fe20004800000 */
[----:B------:R-:W-:Y:S02]  /*9470*/  ULOP3.LUT UR43, UR46, 0x1, URZ, 0xfc, !UPT ;  /* 0x000000012e2b7892 */ /* 0x000fe4000f8efc3f */
[----:B------:R-:W-:Y:S01]  /*9480*/  ULOP3.LUT UR48, UR46, 0x2, URZ, 0xfc, !UPT ;  /* 0x000000022e307892 */ /* 0x000fe2000f8efc3f */
[----:B------:R-:W-:Y:S01]  /*9490*/  ULDC.64 UR52, c[0x0][0x198] ;  /* 0x0000660000347ab9 */ /* 0x000fe20000000a00 */
[----:B------:R-:W-:Y:S01]  /*94a0*/  ULDC UR44, c[0x0][0xc] ;  /* 0x00000300002c7ab9 */ /* 0x000fe20000000800 */
[----:B------:R-:W-:Y:S01]  /*94b0*/  UMOV UR47, URZ ;  /* 0x0000003f002f7c82 */ /* 0x000fe20008000000 */
[----:B--2---:R-:W-:-:S04]  /*94c0*/  LOP3.LUT R4, R4, 0xfffffffe, RZ, 0xc0, !PT ;  /* 0xfffffffe04047812 */ /* 0x004fc800078ec0ff */
[----:B------:R-:W-:-:S04]  /*94d0*/  @P2 LOP3.LUT R4, R4, 0x1, RZ, 0xfc, !PT ;  /* 0x0000000104042812 */ /* 0x000fc800078efcff */
[----:B------:R-:W-:-:S04]  /*94e0*/  LOP3.LUT R4, R4, 0xfffffffd, RZ, 0xc0, !PT ;  /* 0xfffffffd04047812 */ /* 0x000fc800078ec0ff */
[----:B------:R-:W-:-:S05]  /*94f0*/  @P0 LOP3.LUT R4, R4, 0x2, RZ, 0xfc, !PT ;  /* 0x0000000204040812 */ /* 0x000fca00078efcff */
[----:B------:R-:W-:Y:S04]  /*9500*/  STL [R1+0x14], R4 ;  /* 0x0000140401007387 */ /* 0x000fe80000100800 */
[----:B------:R-:W-:Y:S04]  /*9510*/  STL [R1], RZ ;  /* 0x000000ff01007387 */ /* 0x000fe80000100800 */
[----:B------:R1:W-:Y:S02]  /*9520*/  STL [R1+0x2c], R0 ;  /* 0x00002c0001007387 */ /* 0x0003e40000100800 */
[----:B-1----:R-:W-:-:S05]  /*9530*/  IMAD.MOV.U32 R0, RZ, RZ, 0x1 ;  /* 0x00000001ff007424 */ /* 0x002fca00078e00ff */
[----:B------:R1:W-:Y:S02]  /*9540*/  STL [R1+0xc], R0 ;  /* 0x00000c0001007387 */ /* 0x0003e40000100800 */
.L_x_203:
        /* <DEDUP_REMOVED lines=32> */
[----:B-1----:R-:W-:Y:S10]  /*9750*/  @!P0 BRA `(.L_x_154) ;  /* 0x0000000000408947 */ /* 0x002ff40003800000 */
        /* <DEDUP_REMOVED lines=16> */
.L_x_154:
[----:B------:R-:W2:Y:S01]  /*9860*/  LDL.LU R2, [R1+0x14] ;  /* 0x0000140001027983 */ /* 0x000ea20000300800 */
[----:B------:R-:W-:-:S06]  /*9870*/  UIADD3 UR4, UR40, 0xa400, URZ ;  /* 0x0000a40028047890 */ /* 0x000fcc000fffe03f */
[----:B------:R-:W-:-:S05]  /*9880*/  IMAD.U32 R16, RZ, RZ, UR4 ;  /* 0x00000004ff107e24 */ /* 0x000fca000f8e00ff */
[----:B------:R-:W-:Y:S02]  /*9890*/  LOP3.LUT P0, RZ, R16, 0x3ff, RZ, 0xc0, !PT ;  /* 0x000003ff10ff7812 */ /* 0x000fe4000780c0ff */
[----:B--2---:R-:W-:-:S11]  /*98a0*/  LOP3.LUT R2, R2, 0xfffffffb, RZ, 0xc0, !PT ;  /* 0xfffffffb02027812 */ /* 0x004fd600078ec0ff */
[----:B------:R-:W-:-:S05]  /*98b0*/  @P0 LOP3.LUT R2, R2, 0x4, RZ, 0xfc, !PT ;  /* 0x0000000402020812 */ /* 0x000fca00078efcff */
[----:B------:R2:W-:Y:S01]  /*98c0*/  STL [R1+0x14], R2 ;  /* 0x0000140201007387 */ /* 0x0005e20000100800 */
[----:B------:R-:W-:Y:S05]  /*98d0*/  @!P0 BRA `(.L_x_155) ;  /* 0x0000000000408947 */ /* 0x000fea0003800000 */
[----:B--2---:R-:W-:Y:S01]  /*98e0*/  MOV R2, 0x0 ;  /* 0x0000000000027802 */ /* 0x004fe20000000f00 */
        /* <DEDUP_REMOVED lines=15> */
.L_x_155:
[----:B------:R-:W-:-:S04]  /*99e0*/  UIADD3 UR4, UR40, 0x400, URZ ;  /* 0x0000040028047890 */ /* 0x000fc8000fffe03f */
[----:B------:R-:W-:-:S06]  /*99f0*/  ULOP3.LUT UP0, URZ, UR4, 0x9f, URZ, 0xc0, !UPT ;  /* 0x0000009f043f7892 */ /* 0x000fcc000f80c03f */
[----:B------:R-:W-:-:S13]  /*9a00*/  PLOP3.LUT P0, PT, PT, PT, UP0, 0x80, 0x0 ;  /* 0x000000000000781c */ /* 0x000fda0003f0f008 */
        /* <DEDUP_REMOVED lines=17> */
.L_x_156:
[----:B------:R-:W-:-:S13]  /*9b20*/  LOP3.LUT P6, RZ, R16, 0x3ff, RZ, 0xc0, !PT ;  /* 0x000003ff10ff7812 */ /* 0x000fda00078cc0ff */
        /* <DEDUP_REMOVED lines=17> */
.L_x_157:
[----:B------:R-:W-:Y:S01]  /*9c40*/  ULDC.64 UR4, c[0x0][0x9f8] ;  /* 0x00027e0000047ab9 */ /* 0x000fe20000000a00 */
[----:B------:R-:W-:Y:S01]  /*9c50*/  IMAD.U32 R5, RZ, RZ, UR39 ;  /* 0x00000027ff057e24 */ /* 0x000fe2000f8e00ff */
[----:B------:R-:W-:Y:S01]  /*9c60*/  ISETP.NE.U32.AND P0, PT, RZ, UR4, PT ;  /* 0x00000004ff007c0c */ /* 0x000fe2000bf05070 */
[----:B------:R-:W-:Y:S01]  /*9c70*/  IMAD.U32 R4, RZ, RZ, UR39 ;  /* 0x00000027ff047e24 */ /* 0x000fe2000f8e00ff */
[----:B-1----:R-:W1:Y:S01]  /*9c80*/  LDC R0, c[0x0][0x428] ;  /* 0x00010a00ff007b82 */ /* 0x002e620000000800 */
[----:B------:R-:W3:Y:S01]  /*9c90*/  S2R R16, SR_TID.X ;  /* 0x0000000000107919 */ /* 0x000ee20000002100 */
[----:B------:R-:W-:-:S06]  /*9ca0*/  ISETP.NE.AND.EX P0, PT, RZ, UR5, PT, P0 ;  /* 0x00000005ff007c0c */ /* 0x000fcc000bf05300 */
[----:B------:R-:W4:Y:S08]  /*9cb0*/  LDC R6, c[0x0][0xda8] ;  /* 0x00036a00ff067b82 */ /* 0x000f300000000800 */
[----:B--2---:R-:W2:Y:S01]  /*9cc0*/  @P0 LDC.64 R2, c[0x0][0x9f8] ;  /* 0x00027e00ff020b82 */ /* 0x004ea20000000a00 */
[----:B------:R-:W-:Y:S01]  /*9cd0*/  IMAD.U32 R8, RZ, RZ, UR38 ;  /* 0x00000026ff087e24 */ /* 0x000fe2000f8e00ff */
[----:B---3--:R-:W-:Y:S01]  /*9ce0*/  LOP3.LUT R16, R16, 0x7f, RZ, 0xc0, !PT ;  /* 0x0000007f10107812 */ /* 0x008fe200078ec0ff */
[----:B--2---:R-:W-:-:S05]  /*9cf0*/  @P0 IMAD.WIDE R2, R5, 0x4, R2 ;  /* 0x0000000405020825 */ /* 0x004fca00078e0202 */
[----:B------:R2:W3:Y:S01]  /*9d00*/  @P0 LDG.E R4, desc[UR50][R2.64] ;  /* 0x0000003202040981 */ /* 0x0004e2000c1e1900 */
[----:B-1----:R-:W-:Y:S01]  /*9d10*/  ISETP.NE.AND P0, PT, R0, 0x1, PT ;  /* 0x000000010000780c */ /* 0x002fe20003f05270 */
[----:B------:R-:W-:Y:S01]  /*9d20*/  IMAD R5, RZ, RZ, -UR45 ;  /* 0x8000002dff057e24 */ /* 0x000fe2000f8e02ff */
[----:B------:R-:W-:Y:S01]  /*9d30*/  ISETP.NE.AND P6, PT, R16, RZ, PT ;  /* 0x000000ff1000720c */ /* 0x000fe20003fc5270 */
[----:B------:R-:W-:Y:S01]  /*9d40*/  UMOV UR36, URZ ;  /* 0x0000003f00247c82 */ /* 0x000fe20008000000 */
[----:B------:R-:W1:Y:S01]  /*9d50*/  S2R R16, SR_TID.X ;  /* 0x0000000000107919 */ /* 0x000e620000002100 */
[----:B----4-:R-:W-:Y:S01]  /*9d60*/  IMAD R5, R6, R5, UR49 ;  /* 0x0000003106057e24 */ /* 0x010fe2000f8e0205 */
[----:B------:R-:W-:Y:S01]  /*9d70*/  UMOV UR4, 0x40 ;  /* 0x0000004000047882 */ /* 0x000fe20000000000 */
[----:B------:R-:W-:Y:S01]  /*9d80*/  UMOV UR6, UR38 ;  /* 0x0000002600067c82 */ /* 0x000fe20008000000 */
[----:B------:R-:W-:Y:S01]  /*9d90*/  UMOV UR7, UR39 ;  /* 0x0000002700077c82 */ /* 0x000fe20008000000 */
[----:B--2---:R-:W2:Y:S01]  /*9da0*/  LDC.64 R2, c[0x0][0x3f8] ;  /* 0x0000fe00ff027b82 */ /* 0x004ea20000000a00 */
[----:B------:R-:W-:Y:S01]  /*9db0*/  IMAD.SHL.U32 R5, R5, 0x80, RZ ;  /* 0x0000008005057824 */ /* 0x000fe200078e00ff */
[----:B------:R-:W-:Y:S01]  /*9dc0*/  UMOV UR8, 0x80 ;  /* 0x0000008000087882 */ /* 0x000fe20000000000 */
[----:B------:R-:W-:Y:S01]  /*9dd0*/  UMOV UR10, UR38 ;  /* 0x00000026000a7c82 */ /* 0x000fe20008000000 */
[----:B------:R-:W-:-:S02]  /*9de0*/  UMOV UR11, UR39 ;  /* 0x00000027000b7c82 */ /* 0x000fc40008000000 */
[----:B------:R-:W-:Y:S01]  /*9df0*/  VOTEU.ALL UP1, P6 ;  /* 0x00000000003f7886 */ /* 0x000fe20003020000 */
[----:B------:R-:W-:Y:S01]  /*9e00*/  R2UR UR37, R5 ;  /* 0x00000000052572ca */ /* 0x000fe200000e0000 */
[----:B------:R-:W4:Y:S03]  /*9e10*/  @P0 LDC R0, c[0x0][0x42c] ;  /* 0x00010b00ff000b82 */ /* 0x000f260000000800 */
[----:B------:R-:W-:-:S04]  /*9e20*/  @!UP1 UIADD3 UR12, UP0, UR52, 0x270, URZ ;  /* 0x00000270340c9890 */ /* 0x000fc8000ff1e03f */
[----:B------:R-:W-:Y:S01]  /*9e30*/  @!UP1 UIADD3.X UR13, URZ, UR53, URZ, UP0, !UPT ;  /* 0x000000353f0d9290 */ /* 0x000fe200087fe43f */
[----:B------:R-:W5:Y:S04]  /*9e40*/  @P0 LDC R7, c[0x0][0x430] ;  /* 0x00010c00ff070b82 */ /* 0x000f680000000800 */
[----:B------:R-:W-:Y:S01]  /*9e50*/  UMOV UR5, UR37 ;  /* 0x0000002500057c82 */ /* 0x000fe20008000000 */
[----:B------:R-:W-:Y:S01]  /*9e60*/  UMOV UR9, UR37 ;  /* 0x0000002500097c82 */ /* 0x000fe20008000000 */
[----:B--2---:R-:W-:Y:S02]  /*9e70*/  ISETP.NE.U32.AND P1, PT, R2, RZ, PT ;  /* 0x000000ff0200720c */ /* 0x004fe40003f25070 */
[----:B------:R-:W-:Y:S02]  /*9e80*/  @!UP1 UTMAPF.L2.4D [UR36], [UR12] ;  /* 0x000000240c0095b8 */ /* 0x000fe40008018000 */
[----:B------:R-:W-:Y:S01]  /*9e90*/  ISETP.NE.AND.EX P1, PT, R3, RZ, PT, P1 ;  /* 0x000000ff0300720c */ /* 0x000fe20003f25310 */
[----:B----4-:R-:W-:Y:S01]  /*9ea0*/  @P0 IMAD.HI.U32 R0, R0, UR38, RZ ;  /* 0x0000002600000c27 */ /* 0x010fe2000f8e00ff */
[----:B------:R2:W-:Y:S04]  /*9eb0*/  @!UP1 UTMAPF.L2.4D [UR4], [UR12] ;  /* 0x000000040c0095b8 */ /* 0x0005e80008018000 */
[----:B-----5:R-:W-:Y:S01]  /*9ec0*/  @P0 SHF.R.U32.HI R8, RZ, R7, R0 ;  /* 0x00000007ff080219 */ /* 0x020fe20000011600 */
[----:B------:R4:W-:Y:S04]  /*9ed0*/  @!UP1 UTMAPF.L2.4D [UR8], [UR12] ;  /* 0x000000080c0095b8 */ /* 0x0009e80008018000 */
[----:B------:R1:W-:Y:S01]  /*9ee0*/  STL [R1+0x8], R8 ;  /* 0x0000080801007387 */ /* 0x0003e20000100800 */
[----:B--2---:R-:W-:Y:S01]  /*9ef0*/  UMOV UR4, 0xffffffff ;  /* 0xffffffff00047882 */ /* 0x004fe20000000000 */
[----:B-1----:R-:W-:-:S04]  /*9f00*/  SHF.R.U32.HI R8, RZ, 0x5, R16 ;  /* 0x00000005ff087819 */ /* 0x002fc80000011610 */
[----:B------:R-:W-:Y:S02]  /*9f10*/  LOP3.LUT R8, R8, 0x3, RZ, 0xc0, !PT ;  /* 0x0000000308087812 */ /* 0x000fe400078ec0ff */
[----:B---3--:R-:W-:Y:S01]  /*9f20*/  SHF.R.S32.HI R10, RZ, 0x1f, R4 ;  /* 0x0000001fff0a7819 */ /* 0x008fe20000011404 */
[----:B------:R4:W-:Y:S01]  /*9f30*/  STL [R1+0x10], R4 ;  /* 0x0000100401007387 */ /* 0x0009e20000100800 */
[----:B------:R-:W-:-:S03]  /*9f40*/  SEL R0, R4, RZ, !P1 ;  /* 0x000000ff04007207 */ /* 0x000fc60004800000 */
[----:B------:R4:W-:Y:S01]  /*9f50*/  STL [R1+0x18], R10 ;  /* 0x0000180a01007387 */ /* 0x0009e20000100800 */
[----:B------:R-:W-:Y:S05]  /*9f60*/  BRA.DIV UR4, `(.L_x_158) ;  /* 0x0000002a04287947 */ /* 0x000fea000b800000 */
[----:B------:R1:W2:Y:S02]  /*9f70*/  SHFL.IDX PT, R14, R8, RZ, 0x1f ;  /* 0x00001fff080e7589 */ /* 0x0002a400000e0000 */
.L_x_219:
[----:B--2---:R-:W-:Y:S02]  /*9f80*/  ISETP.NE.AND P0, PT, R14, RZ, PT ;  /* 0x000000ff0e00720c */ /* 0x004fe40003f05270 */
[----:B------:R-:W-:-:S11]  /*9f90*/  PLOP3.LUT P6, PT, PT, PT, PT, 0x8, 0x0 ;  /* 0x000000000000781c */ /* 0x000fd60003fce170 */
[----:B------:R-:W-:Y:S05]  /*9fa0*/  @P0 BRA `(.L_x_159) ;  /* 0x0000000800480947 */ /* 0x000fea0003800000 */
[----:B------:R-:W-:-:S06]  /*9fb0*/  UIADD3 UR4, UR41, -0x1, URZ ;  /* 0xffffffff29047890 */ /* 0x000fcc000fffe03f */
[----:B-1----:R-:W-:Y:S01]  /*9fc0*/  IMAD.U32 R8, RZ, RZ, UR4 ;  /* 0x00000004ff087e24 */ /* 0x002fe2000f8e00ff */
[----:B------:R-:W-:-:S03]  /*9fd0*/  UMOV UR4, 0xffffffff ;  /* 0xffffffff00047882 */ /* 0x000fc60000000000 */
[----:B------:R-:W-:Y:S05]  /*9fe0*/  BRA.DIV UR4, `(.L_x_160) ;  /* 0x0000002a04287947 */ /* 0x000fea000b800000 */
[----:B------:R-:W-:-:S13]  /*9ff0*/  ELECT P6, URZ, PT ;  /* 0x00000000003f782f */ /* 0x000fda00038c0000 */
.L_x_222:
[----:B------:R-:W-:Y:S05]  /*a000*/  @!P6 BRA `(.L_x_161) ;  /* 0x0000000400b4e947 */ /* 0x000fea0003800000 */
[----:B------:R-:W-:Y:S05]  /*a010*/  @!P1 BRA `(.L_x_162) ;  /* 0x0000000000449947 */ /* 0x000fea0003800000 */
[----:B------:R-:W1:Y:S01]  /*a020*/  LDC R9, c[0x0][0x41c] ;  /* 0x00010700ff097b82 */ /* 0x000e620000000800 */
[----:B------:R-:W-:Y:S01]  /*a030*/  ULDC.64 UR4, c[0x0][0x408] ;  /* 0x0001020000047ab9 */ /* 0x000fe20000000a00 */
[----:B-1----:R-:W-:-:S13]  /*a040*/  ISETP.NE.AND P0, PT, R9, 0x1, PT ;  /* 0x000000010900780c */ /* 0x002fda0003f05270 */
[----:B------:R-:W1:Y:S02]  /*a050*/  @P0 LDC.64 R6, c[0x0][0x420] ;  /* 0x00010800ff060b82 */ /* 0x000e640000000a00 */
        /* <DEDUP_REMOVED lines=12> */
[----:B----4-:R1:W5:Y:S02]  /*a120*/  LDG.E R4, desc[UR50][R2.64] ;  /* 0x0000003202047981 */ /* 0x010364000c1e1900 */
.L_x_162:
[----:B-1----:R-:W2:Y:S04]  /*a130*/  LDL R2, [R1] ;  /* 0x0000000001027983 */ /* 0x002ea80000100800 */
[----:B------:R-:W3:Y:S01]  /*a140*/  LDL R0, [R1+0xc] ;  /* 0x00000c0001007983 */ /* 0x000ee20000100800 */
[----:B--2---:R-:W-:Y:S02]  /*a150*/  LEA R2, R2, UR40, 0x3 ;  /* 0x0000002802027c11 */ /* 0x004fe4000f8e18ff */
[----:B---3--:R-:W-:-:S04]  /*a160*/  SHF.L.U32 R3, R0, 0x1f, RZ ;  /* 0x0000001f00037819 */ /* 0x008fc800000006ff */
[----:B------:R-:W1:Y:S02]  /*a170*/  SYNCS.PHASECHK.TRANS64.TRYWAIT P0, [R2+URZ+0x29880], R3 ;  /* 0x02988003020075a7 */ /* 0x000e64000800017f */
[----:B-1----:R-:W-:Y:S05]  /*a180*/  @!P0 BRA `(.L_x_163) ;  /* 0x0000002400e08947 */ /* 0x002fea0003800000 */
.L_x_223:
[----:B------:R-:W2:Y:S01]  /*a190*/  S2R R0, SR_TID.X ;  /* 0x0000000000007919 */ /* 0x000ea20000002100 */
[----:B------:R-:W-:Y:S01]  /*a1a0*/  UPRMT UR4, UR48, 0x9910, URZ ;  /* 0x0000991030047896 */ /* 0x000fe2000800003f */
[----:B--2---:R-:W-:-:S04]  /*a1b0*/  LOP3.LUT R0, R0, 0x7f, RZ, 0xc0, !PT ;  /* 0x0000007f00007812 */ /* 0x004fc800078ec0ff */
[----:B------:R-:W-:-:S13]  /*a1c0*/  ISETP.NE.AND P0, PT, R0, RZ, PT ;  /* 0x000000ff0000720c */ /* 0x000fda0003f05270 */
[----:B------:R-:W-:-:S04]  /*a1d0*/  @!P0 IMAD.MOV.U32 R0, RZ, RZ, 0x5000 ;  /* 0x00005000ff008424 */ /* 0x000fc800078e00ff */
[----:B------:R2:W-:Y:S02]  /*a1e0*/  @!P0 SYNCS.ARRIVE.TRANS64 RZ, [R2+URZ+0x29870], R0 ;  /* 0x0298700002ff89a7 */ /* 0x0005e4000800003f */
[----:B--2---:R-:W-:-:S05]  /*a1f0*/  IMAD.U32 R0, RZ, RZ, UR4 ;  /* 0x00000004ff007e24 */ /* 0x004fca000f8e00ff */
[----:B------:R-:W-:-:S13]  /*a200*/  ISETP.NE.AND P2, PT, R0, 0x2, PT ;  /* 0x000000020000780c */ /* 0x000fda0003f45270 */
[----:B------:R-:W-:Y:S05]  /*a210*/  @P2 BRA `(.L_x_164) ;  /* 0x0000000000042947 */ /* 0x000fea0003800000 */
[----:B----4-:R-:W-:Y:S01]  /*a220*/  BPT.TRAP 0x1 ;  /* 0x000000040000795c */ /* 0x010fe20000300000 */
.L_x_164:
[----:B------:R-:W2:Y:S02]  /*a230*/  LDL R0, [R1+0x14] ;  /* 0x0000140001007983 */ /* 0x000ea40000100800 */
[----:B--2---:R-:W-:-:S13]  /*a240*/  LOP3.LUT P0, RZ, R0, 0x2, RZ, 0xc0, !PT ;  /* 0x0000000200ff7812 */ /* 0x004fda000780c0ff */
[----:B------:R-:W-:Y:S05]  /*a250*/  @P0 BRA `(.L_x_165) ;  /* 0x0000000000040947 */ /* 0x000fea0003800000 */
[----:B----4-:R-:W-:Y:S01]  /*a260*/  BPT.TRAP 0x1 ;  /* 0x000000040000795c */ /* 0x010fe20000300000 */
.L_x_165:
[----:B------:R-:W2:Y:S04]  /*a270*/  LDL R0, [R1] ;  /* 0x0000000001007983 */ /* 0x000ea80000100800 */
[----:B------:R-:W3:Y:S01]  /*a280*/  LDL R6, [R1+0x8] ;  /* 0x0000080001067983 */ /* 0x000ee20000100800 */
[----:B----4-:R-:W-:Y:S01]  /*a290*/  R2UR UR9, R2 ;  /* 0x00000000020972ca */ /* 0x010fe200000e0000 */
[----:B------:R-:W-:Y:S01]  /*a2a0*/  UIADD3 UR4, UP0, UR52, 0x470, URZ ;  /* 0x0000047034047890 */ /* 0x000fe2000ff1e03f */
[----:B-----5:R-:W-:Y:S01]  /*a2b0*/  R2UR UR13, R4 ;  /* 0x00000000040d72ca */ /* 0x020fe200000e0000 */
[----:B------:R-:W4:Y:S01]  /*a2c0*/  S2R R9, SR_CgaCtaId ;  /* 0x0000000000097919 */ /* 0x000f220000008800 */
[----:B------:R-:W-:Y:S01]  /*a2d0*/  UMOV UR6, 0x30000 ;  /* 0x0003000000067882 */ /* 0x000fe20000000000 */
[----:B------:R-:W-:Y:S01]  /*a2e0*/  UIADD3.X UR5, URZ, UR53, URZ, UP0, !UPT ;  /* 0x000000353f057290 */ /* 0x000fe200087fe43f */
[----:B------:R-:W1:Y:S01]  /*a2f0*/  S2R R7, SR_CgaCtaId ;  /* 0x0000000000077919 */ /* 0x000e620000008800 */
[----:B------:R-:W-:Y:S01]  /*a300*/  UMOV UR14, 0x0 ;  /* 0x00000000000e7882 */ /* 0x000fe20000000000 */
[----:B------:R-:W-:Y:S01]  /*a310*/  UMOV UR15, 0x14f00000 ;  /* 0x14f00000000f7882 */ /* 0x000fe20000000000 */
[----:B------:R-:W-:-:S04]  /*a320*/  UMOV UR10, URZ ;  /* 0x0000003f000a7c82 */ /* 0x000fc80008000000 */
[----:B------:R-:W-:Y:S01]  /*a330*/  UIADD3 UR9, UR9, 0x29870, URZ ;  /* 0x0002987009097890 */ /* 0x000fe2000fffe03f */
[----:B----4-:R-:W-:Y:S02]  /*a340*/  LOP3.LUT R9, R9, 0x1, RZ, 0xc0, !PT ;  /* 0x0000000109097812 */ /* 0x010fe400078ec0ff */
[----:B-1----:R-:W-:-:S03]  /*a350*/  LOP3.LUT R7, R7, 0x1, RZ, 0xc0, !PT ;  /* 0x0000000107077812 */ /* 0x002fc600078ec0ff */
[----:B------:R-:W-:Y:S02]  /*a360*/  IMAD R9, R9, 0x2800, RZ ;  /* 0x0000280009097824 */ /* 0x000fe400078e02ff */
[----:B------:R-:W-:-:S04]  /*a370*/  IMAD R7, R7, 0x50, RZ ;  /* 0x0000005007077824 */ /* 0x000fc800078e02ff */
[----:B------:R-:W-:-:S05]  /*a380*/  IMAD R8, R8, 0xa0, R7 ;  /* 0x000000a008087824 */ /* 0x000fca00078e0207 */
[----:B------:R-:W-:Y:S01]  /*a390*/  R2UR UR11, R8 ;  /* 0x00000000080b72ca */ /* 0x000fe200000e0000 */
[----:B--2---:R-:W-:Y:S01]  /*a3a0*/  IMAD R0, R0, 0x5000, R9 ;  /* 0x0000500000007824 */ /* 0x004fe200078e0209 */
[----:B---3--:R-:W-:-:S04]  /*a3b0*/  R2UR UR12, R6 ;  /* 0x00000000060c72ca */ /* 0x008fc800000e0000 */
[----:B------:R-:W-:-:S13]  /*a3c0*/  R2UR UR8, R0 ;  /* 0x00000000000872ca */ /* 0x000fda00000e0000 */
[----:B------:R-:W-:-:S09]  /*a3d0*/  UIADD3 UR8, UR40, 0xa400, UR8 ;  /* 0x0000a40028087890 */ /* 0x000fd2000fffe008 */
[----:B------:R1:W-:Y:S01]  /*a3e0*/  UTMALDG.4D.MULTICAST [UR8], [UR4], UR6, desc[UR14] ;  /* 0x00000e08040073b4 */ /* 0x0003e20008019806 */
[----:B------:R-:W2:Y:S02]  /*a3f0*/  SYNCS.PHASECHK.TRANS64.TRYWAIT P0, [R2+URZ+0x29840], R3 ;  /* 0x02984003020075a7 */ /* 0x000ea4000800017f */
[----:B-12---:R-:W-:Y:S05]  /*a400*/  @!P0 BRA `(.L_x_166) ;  /* 0x0000002400548947 */ /* 0x006fea0003800000 */
.L_x_224:
[----:B------:R-:W2:Y:S02]  /*a410*/  S2R R0, SR_TID.X ;  /* 0x0000000000007919 */ /* 0x000ea40000002100 */
[----:B--2---:R-:W-:-:S04]  /*a420*/  LOP3.LUT R0, R0, 0x7f, RZ, 0xc0, !PT ;  /* 0x0000007f00007812 */ /* 0x004fc800078ec0ff */
[----:B------:R-:W-:-:S13]  /*a430*/  ISETP.NE.AND P0, PT, R0, RZ, PT ;  /* 0x000000ff0000720c */ /* 0x000fda0003f05270 */
[----:B-1----:R-:W-:-:S04]  /*a440*/  @!P0 IMAD.MOV.U32 R3, RZ, RZ, 0x7800 ;  /* 0x00007800ff038424 */ /* 0x002fc800078e00ff */
[----:B------:R1:W-:Y:S01]  /*a450*/  @!P0 SYNCS.ARRIVE.TRANS64 RZ, [R2+URZ+0x29830], R3 ;  /* 0x0298300302ff89a7 */ /* 0x0003e2000800003f */
[----:B------:R-:W-:Y:S05]  /*a460*/  @P2 BRA `(.L_x_167) ;  /* 0x0000000000042947 */ /* 0x000fea0003800000 */
[----:B------:R-:W-:Y:S01]  /*a470*/  BPT.TRAP 0x1 ;  /* 0x000000040000795c */ /* 0x000fe20000300000 */
.L_x_167:
[----:B------:R-:W2:Y:S02]  /*a480*/  LDL R0, [R1+0x14] ;  /* 0x0000140001007983 */ /* 0x000ea40000100800 */
[----:B--2---:R-:W-:-:S13]  /*a490*/  LOP3.LUT P0, RZ, R0, 0x2, RZ, 0xc0, !PT ;  /* 0x0000000200ff7812 */ /* 0x004fda000780c0ff */
[----:B------:R-:W-:Y:S05]  /*a4a0*/  @P0 BRA `(.L_x_168) ;  /* 0x0000000000040947 */ /* 0x000fea0003800000 */
[----:B------:R-:W-:Y:S01]  /*a4b0*/  BPT.TRAP 0x1 ;  /* 0x000000040000795c */ /* 0x000fe20000300000 */
.L_x_168:
[----:B------:R-:W2:Y:S04]  /*a4c0*/  LDL R0, [R1] ;  /* 0x0000000001007983 */ /* 0x000ea80000100800 */
[----:B-1----:R-:W3:Y:S01]  /*a4d0*/  LDL R3, [R1+0x8] ;  /* 0x0000080001037983 */ /* 0x002ee20000100800 */
[----:B------:R-:W1:Y:S01]  /*a4e0*/  S2R R6, SR_CgaCtaId ;  /* 0x0000000000067919 */ /* 0x000e620000008800 */
[----:B------:R-:W-:Y:S01]  /*a4f0*/  R2UR UR9, R2 ;  /* 0x00000000020972ca */ /* 0x000fe200000e0000 */
[----:B------:R-:W-:Y:S01]  /*a500*/  UIADD3 UR4, UP0, UR52, 0x370, URZ ;  /* 0x0000037034047890 */ /* 0x000fe2000ff1e03f */
[----:B------:R-:W-:Y:S02]  /*a510*/  R2UR UR11, R8 ;  /* 0x00000000080b72ca */ /* 0x000fe400000e0000 */
[----:B------:R-:W-:-:S02]  /*a520*/  R2UR UR13, R4 ;  /* 0x00000000040d72ca */ /* 0x000fc400000e0000 */
[----:B-1----:R-:W-:-:S05]  /*a530*/  LOP3.LUT R6, R6, 0x1, RZ, 0xc0, !PT ;  /* 0x0000000106067812 */ /* 0x002fca00078ec0ff */
[----:B------:R-:W-:Y:S02]  /*a540*/  IMAD R6, R6, 0x1400, RZ ;  /* 0x0000140006067824 */ /* 0x000fe400078e02ff */
[----:B------:R-:W-:Y:S01]  /*a550*/  UIADD3 UR9, UR9, 0x29830, URZ ;  /* 0x0002983009097890 */ /* 0x000fe2000fffe03f */
[----:B------:R-:W-:Y:S01]  /*a560*/  UMOV UR10, URZ ;  /* 0x0000003f000a7c82 */ /* 0x000fe20008000000 */
[----:B------:R-:W-:Y:S01]  /*a570*/  UMOV UR18, 0x30000 ;  /* 0x0003000000127882 */ /* 0x000fe20000000000 */
[----:B------:R-:W-:Y:S01]  /*a580*/  UMOV UR6, 0x0 ;  /* 0x0000000000067882 */ /* 0x000fe20000000000 */
[----:B------:R-:W-:Y:S01]  /*a590*/  UMOV UR7, 0x14f00000 ;  /* 0x14f0000000077882 */ /* 0x000fe20000000000 */
[----:B------:R-:W-:Y:S01]  /*a5a0*/  UMOV UR16, 0x40 ;  /* 0x0000004000107882 */ /* 0x000fe20000000000 */
[----:B--2---:R-:W-:-:S05]  /*a5b0*/  IMAD R0, R0, 0x7800, R6 ;  /* 0x0000780000007824 */ /* 0x004fca00078e0206 */
[----:B------:R-:W-:Y:S02]  /*a5c0*/  R2UR UR5, R0 ;  /* 0x00000000000572ca */ /* 0x000fe400000e0000 */
[----:B---3--:R-:W-:-:S11]  /*a5d0*/  R2UR UR12, R3 ;  /* 0x00000000030c72ca */ /* 0x008fd600000e0000 */
[----:B------:R-:W-:Y:S02]  /*a5e0*/  UIADD3 UR8, UR40, UR5, URZ ;  /* 0x0000000528087290 */ /* 0x000fe4000fffe03f */
[----:B------:R-:W-:Y:S02]  /*a5f0*/  UIADD3.X UR5, URZ, UR53, URZ, UP0, !UPT ;  /* 0x000000353f057290 */ /* 0x000fe400087fe43f */
[----:B------:R-:W-:Y:S02]  /*a600*/  UIADD3 UR14, UR8, 0x1a400, URZ ;  /* 0x0001a400080e7890 */ /* 0x000fe4000fffe03f */
[----:B------:R-:W-:Y:S02]  /*a610*/  UIADD3 UR15, UR8, 0x1cc00, URZ ;  /* 0x0001cc00080f7890 */ /* 0x000fe4000fffe03f */
[----:B------:R-:W-:-:S03]  /*a620*/  UIADD3 UR17, UR8, 0x1f400, URZ ;  /* 0x0001f40008117890 */ /* 0x000fc6000fffe03f */
[----:B------:R-:W-:Y:S02]  /*a630*/  UMOV UR8, UR14 ;  /* 0x0000000e00087c82 */ /* 0x000fe40008000000 */
[----:B------:R1:W-:Y:S01]  /*a640*/  UTMALDG.4D.MULTICAST [UR8], [UR4], UR18, desc[UR6] ;  /* 0x00000608040073b4 */ /* 0x0003e20008019812 */
[----:B------:R-:W-:Y:S01]  /*a650*/  UMOV UR14, 0x80 ;  /* 0x00000080000e7882 */ /* 0x000fe20000000000 */
[----:B------:R-:W-:Y:S01]  /*a660*/  IMAD.MOV.U32 R0, RZ, RZ, R4 ;  /* 0x000000ffff007224 */ /* 0x000fe200078e0004 */
[----:B-1----:R-:W-:Y:S01]  /*a670*/  UMOV UR8, UR15 ;  /* 0x0000000f00087c82 */ /* 0x002fe20008000000 */
[----:B------:R-:W-:Y:S02]  /*a680*/  UMOV UR10, UR16 ;  /* 0x00000010000a7c82 */ /* 0x000fe40008000000 */
[----:B------:R1:W-:Y:S02]  /*a690*/  UTMALDG.4D.MULTICAST [UR8], [UR4], UR18, desc[UR6] ;  /* 0x00000608040073b4 */ /* 0x0003e40008019812 */
[----:B-1----:R-:W-:Y:S01]  /*a6a0*/  UMOV UR8, UR17 ;  /* 0x0000001100087c82 */ /* 0x002fe20008000000 */
[----:B------:R-:W-:-:S02]  /*a6b0*/  UMOV UR10, UR14 ;  /* 0x0000000e000a7c82 */ /* 0x000fc40008000000 */
[----:B------:R1:W-:Y:S02]  /*a6c0*/  UTMALDG.4D.MULTICAST [UR8], [UR4], UR18, desc[UR6] ;  /* 0x00000608040073b4 */ /* 0x0003e40008019812 */
[----:B-1----:R-:W-:Y:S01]  /*a6d0*/  NOP ;  /* 0x0000000000007918 */ /* 0x002fe20000000000 */
.L_x_161:
[----:B------:R-:W-:Y:S05]  /*a6e0*/  WARPSYNC.ALL ;  /* 0x0000000000007948 */ /* 0x000fea0003800000 */
[----:B------:R-:W-:Y:S01]  /*a6f0*/  ELECT P0, URZ, PT ;  /* 0x00000000003f782f */ /* 0x000fe20003800000 */
[----:B------:R-:W-:Y:S01]  /*a700*/  BAR.SYNC.DEFER_BLOCKING 0x8, 0x120 ;  /* 0x0204800000007b1d */ /* 0x000fe20000010000 */
[----:B------:R-:W-:Y:S02]  /*a710*/  UIADD3 UR4, UP0, UR52, 0x270, URZ ;  /* 0x0000027034047890 */ /* 0x000fe4000ff1e03f */
[----:B----4-:R-:W-:Y:S02]  /*a720*/  UIADD3 UR8, UR40, 0x14400, URZ ;  /* 0x0001440028087890 */ /* 0x010fe4000fffe03f */
        /* <DEDUP_REMOVED lines=26> */
.L_x_159:
[----:B------:R-:W-:-:S06]  /*a8d0*/  ULOP3.LUT UR4, UR47, 0x1, URZ, 0xc, !UPT ;  /* 0x000000012f047892 */ /* 0x000fcc000f8e0c3f */
[----:B------:R-:W-:-:S05]  /*a8e0*/  IMAD.U32 R2, RZ, RZ, UR4 ;  /* 0x00000004ff027e24 */ /* 0x000fca000f8e00ff */
[----:B------:R-:W-:-:S04]  /*a8f0*/  SHF.L.U32 R2, R2, 0x1f, RZ ;  /* 0x0000001f02027819 */ /* 0x000fc800000006ff */
[----:B------:R-:W2:Y:S02]  /*a900*/  SYNCS.PHASECHK.TRANS64.TRYWAIT P0, [UR40+0x29820], R2 ;  /* 0x02982002ff0075a7 */ /* 0x000ea40008000168 */
[----:B--2---:R-:W-:Y:S05]  /*a910*/  @!P0 BRA `(.L_x_169) ;  /* 0x0000002000248947 */ /* 0x004fea0003800000 */
.L_x_225:
[----:B------:R-:W-:-:S06]  /*a920*/  UISETP.GE.AND UP0, UPT, UR42, 0xa1, UPT ;  /* 0x000000a12a00788c */ /* 0x000fcc000bf06270 */
[----:B------:R-:W-:-:S13]  /*a930*/  PLOP3.LUT P0, PT, PT, PT, UP0, 0x80, 0x0 ;  /* 0x000000000000781c */ /* 0x000fda0003f0f008 */
[----:B------:R-:W-:Y:S05]  /*a940*/  @!P0 BRA `(.L_x_170) ;  /* 0x0000001000608947 */ /* 0x000fea0003800000 */
[----:B------:R3:W5:Y:S01]  /*a950*/  LDL.LU R6, [R1+0xc] ;  /* 0x00000c0001067983 */ /* 0x0007620000300800 */
[----:B------:R-:W-:-:S03]  /*a960*/  UIADD3 UR4, UR41, -0x2, URZ ;  /* 0xfffffffe29047890 */ /* 0x000fc6000fffe03f */
[----:B------:R3:W5:Y:S03]  /*a970*/  LDL.LU R7, [R1] ;  /* 0x0000000001077983 */ /* 0x0007660000300800 */
[----:B------:R-:W-:-:S07]  /*a980*/  IMAD.U32 R20, RZ, RZ, UR4 ;  /* 0x00000004ff147e24 */ /* 0x000fce000f8e00ff */
.L_x_195:
[----:B-12--5:R-:W-:Y:S01]  /*a990*/  VIADD R2, R7, 0x1 ;  /* 0x0000000107027836 */ /* 0x026fe20000000000 */
[----:B------:R-:W-:Y:S04]  /*a9a0*/  BSSY B0, `(.L_x_171) ;  /* 0x00000a0000007945 */ /* 0x000fe80003800000 */
[----:B------:R-:W-:-:S04]  /*a9b0*/  ISETP.NE.AND P0, PT, R2, 0x2, PT ;  /* 0x000000020200780c */ /* 0x000fc80003f05270 */
[----:B------:R-:W-:Y:S02]  /*a9c0*/  SEL R3, RZ, 0x1, P0 ;  /* 0x00000001ff037807 */ /* 0x000fe40000000000 */
[----:B----4-:R-:W-:Y:S02]  /*a9d0*/  SEL R10, R2, RZ, P0 ;  /* 0x000000ff020a7207 */ /* 0x010fe40000000000 */
[----:B------:R-:W-:-:S05]  /*a9e0*/  LOP3.LUT R9, R6, R3, RZ, 0x3c, !PT ;  /* 0x0000000306097212 */ /* 0x000fca00078e3cff */
[----:B------:R2:W-:Y:S04]  /*a9f0*/  STL [R1+0xc], R9 ;  /* 0x00000c0901007387 */ /* 0x0005e80000100800 */
[----:B------:R2:W-:Y:S01]  /*aa00*/  STL [R1], R10 ;  /* 0x0000000a01007387 */ /* 0x0005e20000100800 */
[----:B------:R-:W-:Y:S05]  /*aa10*/  @!P6 BRA `(.L_x_172) ;  /* 0x000000080060e947 */ /* 0x000fea0003800000 */
[----:B-1----:R-:W-:Y:S01]  /*aa20*/  IMAD.MOV.U32 R8, RZ, RZ, R20 ;  /* 0x000000ffff087224 */ /* 0x002fe200078e0014 */
[----:B------:R-:W-:Y:S06]  /*aa30*/  @!P1 BRA `(.L_x_173) ;  /* 0x0000000000509947 */ /* 0x000fec0003800000 */
[----:B------:R-:W4:Y:S01]  /*aa40*/  LDL R5, [R1+0x18] ;  /* 0x0000180001057983 */ /* 0x000f220000100800 */
[----:B------:R-:W1:Y:S01]  /*aa50*/  LDC R8, c[0x0][0x41c] ;  /* 0x00010700ff087b82 */ /* 0x000e620000000800 */
[----:B------:R-:W-:Y:S02]  /*aa60*/  ULDC.64 UR4, c[0x0][0x408] ;  /* 0x0001020000047ab9 */ /* 0x000fe40000000a00 */
[----:B------:R-:W2:Y:S01]  /*aa70*/  LDL R4, [R1+0x10] ;  /* 0x0000100001047983 */ /* 0x000ea20000100800 */
        /* <DEDUP_REMOVED lines=8> */
[----:B----4-:R-:W-:-:S04]  /*ab00*/  IMAD R0, R5, UR4, RZ ;  /* 0x0000000405007c24 */ /* 0x010fc8000f8e02ff */
[C---:B--2---:R-:W-:Y:S02]  /*ab10*/  IMAD R0, R4.reuse, UR5, R0 ;  /* 0x0000000504007c24 */ /* 0x044fe4000f8e0200 */
[----:B------:R-:W-:Y:S01]  /*ab20*/  IMAD.WIDE.U32 R2, R4, UR4, R2 ;  /* 0x0000000404027c25 */ /* 0x000fe2000f8e0002 */
[----:B------:R-:W-:-:S03]  /*ab30*/  ULDC.64 UR4, c[0x0][0x3f8] ;  /* 0x0000fe0000047ab9 */ /* 0x000fc60000000a00 */
[----:B------:R-:W-:Y:S01]  /*ab40*/  IMAD.IADD R0, R0, 0x1, R3 ;  /* 0x0000000100007824 */ /* 0x000fe200078e0203 */
[----:B------:R-:W-:-:S04]  /*ab50*/  LEA R4, P0, R2, UR4, 0x2 ;  /* 0x0000000402047c11 */ /* 0x000fc8000f8010ff */
[----:B------:R-:W-:-:S05]  /*ab60*/  LEA.HI.X R5, R2, UR5, R0, 0x2, P0 ;  /* 0x0000000502057c11 */ /* 0x000fca00080f1400 */
[----:B------:R1:W5:Y:S04]  /*ab70*/  LDG.E R0, desc[UR50][R4.64] ;  /* 0x0000003204007981 */ /* 0x000368000c1e1900 */
.L_x_173:
[----:B-1----:R-:W-:Y:S01]  /*ab80*/  LEA R4, R10, UR40, 0x3 ;  /* 0x000000280a047c11 */ /* 0x002fe2000f8e18ff */
[----:B------:R-:W-:Y:S01]  /*ab90*/  BSSY B1, `(.L_x_174) ;  /* 0x0000004000017945 */ /* 0x000fe20003800000 */
[----:B------:R-:W-:-:S04]  /*aba0*/  SHF.L.U32 R3, R9, 0x1f, RZ ;  /* 0x0000001f09037819 */ /* 0x000fc800000006ff */
[----:B------:R-:W1:Y:S02]  /*abb0*/  SYNCS.PHASECHK.TRANS64.TRYWAIT P0, [R4+URZ+0x29880], R3 ;  /* 0x02988003040075a7 */ /* 0x000e64000800017f */
[----:B-1----:R-:W-:Y:S05]  /*abc0*/  @!P0 BRA `(.L_x_175) ;  /* 0x0000001c00908947 */ /* 0x002fea0003800000 */
.L_x_226:
[----:B------:R-:W-:Y:S05]  /*abd0*/  BSYNC B1 ;  /* 0x0000000000017941 */ /* 0x000fea0003800000 */
.L_x_174:
[----:B------:R-:W4:Y:S01]  /*abe0*/  S2R R2, SR_TID.X ;  /* 0x0000000000027919 */ /* 0x000f220000002100 */
[----:B------:R-:W-:Y:S01]  /*abf0*/  UPRMT UR4, UR48, 0x9910, URZ ;  /* 0x0000991030047896 */ /* 0x000fe2000800003f */
[----:B----4-:R-:W-:-:S04]  /*ac00*/  LOP3.LUT R2, R2, 0x7f, RZ, 0xc0, !PT ;  /* 0x0000007f02027812 */ /* 0x010fc800078ec0ff */
[----:B------:R-:W-:-:S13]  /*ac10*/  ISETP.NE.AND P0, PT, R2, RZ, PT ;  /* 0x000000ff0200720c */ /* 0x000fda0003f05270 */
[----:B------:R-:W-:-:S04]  /*ac20*/  @!P0 IMAD.MOV.U32 R2, RZ, RZ, 0x5000 ;  /* 0x00005000ff028424 */ /* 0x000fc800078e00ff */
[----:B------:R4:W-:Y:S02]  /*ac30*/  @!P0 SYNCS.ARRIVE.TRANS64 RZ, [R4+URZ+0x29870], R2 ;  /* 0x0298700204ff89a7 */ /* 0x0009e4000800003f */
[----:B----4-:R-:W-:-:S05]  /*ac40*/  IMAD.U32 R2, RZ, RZ, UR4 ;  /* 0x00000004ff027e24 */ /* 0x010fca000f8e00ff */
[----:B------:R-:W-:-:S13]  /*ac50*/  ISETP.NE.AND P2, PT, R2, 0x2, PT ;  /* 0x000000020200780c */ /* 0x000fda0003f45270 */
[----:B------:R-:W-:Y:S05]  /*ac60*/  @P2 BRA `(.L_x_176) ;  /* 0x0000000000042947 */ /* 0x000fea0003800000 */
[----:B------:R-:W-:Y:S01]  /*ac70*/  BPT.TRAP 0x1 ;  /* 0x000000040000795c */ /* 0x000fe20000300000 */
.L_x_176:
[----:B------:R-:W4:Y:S01]  /*ac80*/  LDL R2, [R1+0x14] ;  /* 0x0000140001027983 */ /* 0x000f220000100800 */
[----:B------:R-:W-:Y:S01]  /*ac90*/  BSSY B1, `(.L_x_177) ;  /* 0x0000004000017945 */ /* 0x000fe20003800000 */
[----:B----4-:R-:W-:-:S13]  /*aca0*/  LOP3.LUT P0, RZ, R2, 0x2, RZ, 0xc0, !PT ;  /* 0x0000000202ff7812 */ /* 0x010fda000780c0ff */
[----:B------:R-:W-:Y:S05]  /*acb0*/  @P0 BRA `(.L_x_178) ;  /* 0x0000000000040947 */ /* 0x000fea0003800000 */
[----:B------:R-:W-:Y:S01]  /*acc0*/  BPT.TRAP 0x1 ;  /* 0x000000040000795c */ /* 0x000fe20000300000 */
.L_x_178:
[----:B------:R-:W-:Y:S05]  /*acd0*/  BSYNC B1 ;  /* 0x0000000000017941 */ /* 0x000fea0003800000 */
.L_x_177:
[----:B--2---:R-:W2:Y:S04]  /*ace0*/  LDL R10, [R1+0x8] ;  /* 0x00000800010a7983 */ /* 0x004ea80000100800 */
[----:B------:R-:W4:Y:S01]  /*acf0*/  LDL R2, [R1] ;  /* 0x0000000001027983 */ /* 0x000f220000100800 */
[----:B------:R-:W1:Y:S01]  /*ad00*/  S2R R5, SR_CgaCtaId ;  /* 0x0000000000057919 */ /* 0x000e620000008800 */
[----:B------:R-:W-:-:S05]  /*ad10*/  IMAD.MOV.U32 R9, RZ, RZ, RZ ;  /* 0x000000ffff097224 */ /* 0x000fca00078e00ff */
[----:B------:R-:W-:Y:S01]  /*ad20*/  R2UR UR10, R9 ;  /* 0x00000000090a72ca */ /* 0x000fe200000e0000 */
[----:B------:R-:W-:Y:S01]  /*ad30*/  UIADD3 UR4, UP0, UR52, 0x470, URZ ;  /* 0x0000047034047890 */ /* 0x000fe2000ff1e03f */
[----:B------:R-:W-:Y:S01]  /*ad40*/  PLOP3.LUT P0, PT, PT, PT, PT, 0x80, 0x0 ;  /* 0x000000000000781c */ /* 0x000fe20003f0f070 */
[----:B------:R-:W-:Y:S01]  /*ad50*/  UMOV UR6, 0x30000 ;  /* 0x0003000000067882 */ /* 0x000fe20000000000 */
[----:B------:R-:W-:Y:S01]  /*ad60*/  UMOV UR14, 0x0 ;  /* 0x00000000000e7882 */ /* 0x000fe20000000000 */
[----:B------:R-:W-:Y:S01]  /*ad70*/  UIADD3.X UR5, URZ, UR53, URZ, UP0, !UPT ;  /* 0x000000353f057290 */ /* 0x000fe200087fe43f */
[----:B-1----:R-:W-:-:S05]  /*ad80*/  LOP3.LUT R5, R5, 0x1, RZ, 0xc0, !PT ;  /* 0x0000000105057812 */ /* 0x002fca00078ec0ff */
[----:B------:R-:W-:Y:S01]  /*ad90*/  IMAD R5, R5, 0x2800, RZ ;  /* 0x0000280005057824 */ /* 0x000fe200078e02ff */
[----:B------:R-:W-:Y:S01]  /*ada0*/  UMOV UR15, 0x14f00000 ;  /* 0x14f00000000f7882 */ /* 0x000fe20000000000 */
[----:B--2---:R-:W-:Y:S02]  /*adb0*/  R2UR UR12, R10 ;  /* 0x000000000a0c72ca */ /* 0x004fe400000e0000 */
[----:B------:R-:W1:Y:S01]  /*adc0*/  S2R R10, SR_CgaCtaId ;  /* 0x00000000000a7919 */ /* 0x000e620000008800 */
[----:B----4-:R-:W-:Y:S02]  /*add0*/  IMAD R2, R2, 0x5000, R5 ;  /* 0x0000500002027824 */ /* 0x010fe400078e0205 */
[----:B------:R-:W-:-:S05]  /*ade0*/  IMAD.U32 R5, RZ, RZ, UR40 ;  /* 0x00000028ff057e24 */ /* 0x000fca000f8e00ff */
[----:B------:R-:W-:Y:S02]  /*adf0*/  IADD3 R2, R5, 0xa400, R2 ;  /* 0x0000a40005027810 */ /* 0x000fe40007ffe002 */
[----:B-1----:R-:W-:-:S05]  /*ae00*/  LOP3.LUT R10, R10, 0x1, RZ, 0xc0, !PT ;  /* 0x000000010a0a7812 */ /* 0x002fca00078ec0ff */
[----:B------:R-:W-:-:S04]  /*ae10*/  IMAD R10, R10, 0x50, RZ ;  /* 0x000000500a0a7824 */ /* 0x000fc800078e02ff */
[----:B------:R-:W-:Y:S02]  /*ae20*/  IMAD R5, R8, 0xa0, R10 ;  /* 0x000000a008057824 */ /* 0x000fe400078e020a */
[----:B------:R-:W-:-:S07]  /*ae30*/  VIADD R8, R4, 0x29870 ;  /* 0x0002987004087836 */ /* 0x000fce0000000000 */
.L_x_179:
[----:B------:R-:W-:-:S13]  /*ae40*/  @P0 ELECT P3, URZ, PT ;  /* 0x00000000003f082f */ /* 0x000fda0003860000 */
[----:B-----5:R-:W-:Y:S02]  /*ae50*/  @P3 R2UR UR13, R0 ;  /* 0x00000000000d32ca */ /* 0x020fe400000e0000 */
[----:B------:R-:W-:Y:S02]  /*ae60*/  @P3 R2UR UR11, R5 ;  /* 0x00000000050b32ca */ /* 0x000fe400000e0000 */
[----:B------:R-:W-:Y:S02]  /*ae70*/  @P3 R2UR UR9, R8 ;  /* 0x00000000080932ca */ /* 0x000fe400000e0000 */
[----:B------:R-:W-:Y:S02]  /*ae80*/  @P3 R2UR UR8, R2 ;  /* 0x00000000020832ca */ /* 0x000fe400000e0000 */
[----:B------:R-:W-:Y:S02]  /*ae90*/  @P3 PLOP3.LUT P0, PT, P3, PT, PT, 0x8, 0x0 ;  /* 0x000000000000381c */ /* 0x000fe40001f0e170 */
[----:B------:R-:W-:-:S09]  /*aea0*/  PLOP3.LUT P3, PT, PT, PT, PT, 0x8, 0x0 ;  /* 0x000000000000781c */ /* 0x000fd20003f6e170 */
[----:B------:R1:W-:Y:S02]  /*aeb0*/  UTMALDG.4D.MULTICAST [UR8], [UR4], UR6, desc[UR14] ;  /* 0x00000e08040073b4 */ /* 0x0003e40008019806 */
[----:B-1----:R-:W-:Y:S05]  /*aec0*/  @P0 BRA.U.ANY `(.L_x_179) ;  /* 0xfffffffd00dc0947 */ /* 0x002fea000393ffff */
[----:B------:R-:W1:Y:S01]  /*aed0*/  SYNCS.PHASECHK.TRANS64.TRYWAIT P0, [R4+URZ+0x29840], R3 ;  /* 0x02984003040075a7 */ /* 0x000e62000800017f */
[----:B------:R-:W-:Y:S04]  /*aee0*/  BSSY B1, `(.L_x_180) ;  /* 0x0000002000017945 */ /* 0x000fe80003800000 */
[----:B-1----:R-:W-:Y:S05]  /*aef0*/  @!P0 BRA `(.L_x_181) ;  /* 0x0000001800d88947 */ /* 0x002fea0003800000 */
.L_x_227:
[----:B------:R-:W-:Y:S05]  /*af00*/  BSYNC B1 ;  /* 0x0000000000017941 */ /* 0x000fea0003800000 */
.L_x_180:
[----:B------:R-:W2:Y:S02]  /*af10*/  S2R R2, SR_TID.X ;  /* 0x0000000000027919 */ /* 0x000ea40000002100 */
[----:B--2---:R-:W-:-:S04]  /*af20*/  LOP3.LUT R2, R2, 0x7f, RZ, 0xc0, !PT ;  /* 0x0000007f02027812 */ /* 0x004fc800078ec0ff */
[----:B------:R-:W-:-:S13]  /*af30*/  ISETP.NE.AND P0, PT, R2, RZ, PT ;  /* 0x000000ff0200720c */ /* 0x000fda0003f05270 */
[----:B------:R-:W-:-:S04]  /*af40*/  @!P0 IMAD.MOV.U32 R2, RZ, RZ, 0x7800 ;  /* 0x00007800ff028424 */ /* 0x000fc800078e00ff */
[----:B------:R2:W-:Y:S01]  /*af50*/  @!P0 SYNCS.ARRIVE.TRANS64 RZ, [R4+URZ+0x29830], R2 ;  /* 0x0298300204ff89a7 */ /* 0x0005e2000800003f */
[----:B------:R-:W-:Y:S05]  /*af60*/  @P2 BRA `(.L_x_182) ;  /* 0x0000000000042947 */ /* 0x000fea0003800000 */
[----:B------:R-:W-:Y:S01]  /*af70*/  BPT.TRAP 0x1 ;  /* 0x000000040000795c */ /* 0x000fe20000300000 */
.L_x_182:
[----:B--2---:R-:W2:Y:S01]  /*af80*/  LDL R2, [R1+0x14] ;  /* 0x0000140001027983 */ /* 0x004ea20000100800 */
[----:B------:R-:W-:Y:S01]  /*af90*/  BSSY B1, `(.L_x_183) ;  /* 0x0000004000017945 */ /* 0x000fe20003800000 */
[----:B--2---:R-:W-:-:S13]  /*afa0*/  LOP3.LUT P0, RZ, R2, 0x2, RZ, 0xc0, !PT ;  /* 0x0000000202ff7812 */ /* 0x004fda000780c0ff */
[----:B------:R-:W-:Y:S05]  /*afb0*/  @P0 BRA `(.L_x_184) ;  /* 0x0000000000040947 */ /* 0x000fea0003800000 */
[----:B------:R-:W-:Y:S01]  /*afc0*/  BPT.TRAP 0x1 ;  /* 0x000000040000795c */ /* 0x000fe20000300000 */
.L_x_184:
[----:B------:R-:W-:Y:S05]  /*afd0*/  BSYNC B1 ;  /* 0x0000000000017941 */ /* 0x000fea0003800000 */
.L_x_183:
[----:B------:R-:W2:Y:S04]  /*afe0*/  LDL R8, [R1+0x8] ;  /* 0x0000080001087983 */ /* 0x000ea80000100800 */
[----:B------:R-:W4:Y:S01]  /*aff0*/  LDL R2, [R1] ;  /* 0x0000000001027983 */ /* 0x000f220000100800 */
[----:B------:R-:W-:Y:S01]  /*b000*/  R2UR UR10, R9 ;  /* 0x00000000090a72ca */ /* 0x000fe200000e0000 */
[----:B------:R-:W-:Y:S01]  /*b010*/  UIADD3 UR4, UP0, UR52, 0x370, URZ ;  /* 0x0000037034047890 */ /* 0x000fe2000ff1e03f */
[----:B------:R-:W-:Y:S01]  /*b020*/  PLOP3.LUT P0, PT, PT, PT, PT, 0x80, 0x0 ;  /* 0x000000000000781c */ /* 0x000fe20003f0f070 */
[----:B-1----:R-:W1:Y:S01]  /*b030*/  S2R R3, SR_CgaCtaId ;  /* 0x0000000000037919 */ /* 0x002e620000008800 */
[----:B------:R-:W-:Y:S01]  /*b040*/  VIADD R4, R4, 0x29830 ;  /* 0x0002983004047836 */ /* 0x000fe20000000000 */
[----:B------:R-:W-:Y:S01]  /*b050*/  UIADD3.X UR5, URZ, UR53, URZ, UP0, !UPT ;  /* 0x000000353f057290 */ /* 0x000fe200087fe43f */
[----:B------:R-:W-:Y:S01]  /*b060*/  UMOV UR6, 0x30000 ;  /* 0x0003000000067882 */ /* 0x000fe20000000000 */
[----:B------:R-:W-:Y:S01]  /*b070*/  UMOV UR14, 0x0 ;  /* 0x00000000000e7882 */ /* 0x000fe20000000000 */
[----:B------:R-:W-:Y:S01]  /*b080*/  UMOV UR15, 0x14f00000 ;  /* 0x14f00000000f7882 */ /* 0x000fe20000000000 */
[----:B-1----:R-:W-:-:S05]  /*b090*/  LOP3.LUT R3, R3, 0x1, RZ, 0xc0, !PT ;  /* 0x0000000103037812 */ /* 0x002fca00078ec0ff */
[----:B------:R-:W-:Y:S01]  /*b0a0*/  IMAD R3, R3, 0x1400, RZ ;  /* 0x0000140003037824 */ /* 0x000fe200078e02ff */
[----:B--2---:R-:W-:-:S03]  /*b0b0*/  R2UR UR12, R8 ;  /* 0x00000000080c72ca */ /* 0x004fc600000e0000 */
[----:B----4-:R-:W-:-:S04]  /*b0c0*/  IMAD R2, R2, 0x7800, R3 ;  /* 0x0000780002027824 */ /* 0x010fc800078e0203 */
[----:B------:R-:W-:-:S04]  /*b0d0*/  VIADD R2, R2, UR40 ;  /* 0x0000002802027c36 */ /* 0x000fc80008000000 */
[----:B------:R-:W-:-:S07]  /*b0e0*/  VIADD R3, R2, 0x1a400 ;  /* 0x0001a40002037836 */ /* 0x000fce0000000000 */
.L_x_185:
[----:B------:R-:W-:-:S13]  /*b0f0*/  @P0 ELECT P2, URZ, PT ;  /* 0x00000000003f082f */ /* 0x000fda0003840000 */
[----:B------:R-:W-:Y:S02]  /*b100*/  @P2 R2UR UR13, R0 ;  /* 0x00000000000d22ca */ /* 0x000fe400000e0000 */
[----:B------:R-:W-:Y:S02]  /*b110*/  @P2 R2UR UR11, R5 ;  /* 0x00000000050b22ca */ /* 0x000fe400000e0000 */
[----:B------:R-:W-:Y:S02]  /*b120*/  @P2 R2UR UR9, R4 ;  /* 0x00000000040922ca */ /* 0x000fe400000e0000 */
[----:B------:R-:W-:Y:S02]  /*b130*/  @P2 R2UR UR8, R3 ;  /* 0x00000000030822ca */ /* 0x000fe400000e0000 */
[----:B------:R-:W-:Y:S02]  /*b140*/  @P2 PLOP3.LUT P0, PT, P2, PT, PT, 0x8, 0x0 ;  /* 0x000000000000281c */ /* 0x000fe4000170e170 */
[----:B------:R-:W-:-:S09]  /*b150*/  PLOP3.LUT P2, PT, PT, PT, PT, 0x8, 0x0 ;  /* 0x000000000000781c */ /* 0x000fd20003f4e170 */
[----:B------:R1:W-:Y:S02]  /*b160*/  UTMALDG.4D.MULTICAST [UR8], [UR4], UR6, desc[UR14] ;  /* 0x00000e08040073b4 */ /* 0x0003e40008019806 */
[----:B-1----:R-:W-:Y:S05]  /*b170*/  @P0 BRA.U.ANY `(.L_x_185) ;  /* 0xfffffffd00dc0947 */ /* 0x002fea000393ffff */
[----:B------:R-:W2:Y:S01]  /*b180*/  LDL R8, [R1+0x8] ;  /* 0x0000080001087983 */ /* 0x000ea20000100800 */
[----:B------:R-:W-:Y:S01]  /*b190*/  PLOP3.LUT P0, PT, PT, PT, PT, 0x80, 0x0 ;  /* 0x000000000000781c */ /* 0x000fe20003f0f070 */
[----:B------:R-:W-:Y:S01]  /*b1a0*/  VIADD R3, R2, 0x1cc00 ;  /* 0x0001cc0002037836 */ /* 0x000fe20000000000 */
[----:B------:R-:W-:Y:S01]  /*b1b0*/  UMOV UR6, 0x30000 ;  /* 0x0003000000067882 */ /* 0x000fe20000000000 */
[----:B------:R-:W-:Y:S01]  /*b1c0*/  UMOV UR14, 0x0 ;  /* 0x00000000000e7882 */ /* 0x000fe20000000000 */
[----:B------:R-:W-:Y:S01]  /*b1d0*/  UMOV UR15, 0x14f00000 ;  /* 0x14f00000000f7882 */ /* 0x000fe20000000000 */
[----:B------:R-:W-:Y:S01]  /*b1e0*/  UMOV UR10, 0x40 ;  /* 0x00000040000a7882 */ /* 0x000fe20000000000 */
[----:B--2---:R-:W-:-:S15]  /*b1f0*/  R2UR UR12, R8 ;  /* 0x00000000080c72ca */ /* 0x004fde00000e0000 */
.L_x_186:
        /* <DEDUP_REMOVED lines=17> */
.L_x_187:
        /* <DEDUP_REMOVED lines=8> */
[----:B----4-:R-:W-:Y:S05]  /*b390*/  @P0 BRA.U.ANY `(.L_x_187) ;  /* 0xfffffffd00dc0947 */ /* 0x010fea000393ffff */
.L_x_172:
[----:B------:R-:W-:Y:S05]  /*b3a0*/  BSYNC B0 ;  /* 0x0000000000007941 */ /* 0x000fea0003800000 */
.L_x_171:
[----:B------:R-:W-:-:S05]  /*b3b0*/  IMAD.U32 R2, RZ, RZ, UR43 ;  /* 0x0000002bff027e24 */ /* 0x000fca000f8e00ff */
[----:B------:R-:W-:-:S13]  /*b3c0*/  ISETP.NE.AND P0, PT, R2, 0x3, PT ;  /* 0x000000030200780c */ /* 0x000fda0003f05270 */
[----:B------:R-:W-:Y:S05]  /*b3d0*/  @!P0 BRA `(.L_x_188) ;  /* 0x0000000000048947 */ /* 0x000fea0003800000 */
[----:B------:R-:W-:Y:S01]  /*b3e0*/  BPT.TRAP 0x1 ;  /* 0x000000040000795c */ /* 0x000fe20000300000 */
.L_x_188:
[----:B------:R-:W-:Y:S01]  /*b3f0*/  IMAD.U32 R2, RZ, RZ, UR48 ;  /* 0x00000030ff027e24 */ /* 0x000fe2000f8e00ff */
[----:B------:R-:W-:Y:S01]  /*b400*/  LEA R3, R7, UR40, 0x3 ;  /* 0x0000002807037c11 */ /* 0x000fe2000f8e18ff */
[----:B------:R-:W-:Y:S03]  /*b410*/  BSSY B0, `(.L_x_189) ;  /* 0x0000007000007945 */ /* 0x000fe60003800000 */
[----:B------:R-:W-:Y:S01]  /*b420*/  ISETP.NE.AND P2, PT, R2, 0x3, PT ;  /* 0x000000030200780c */ /* 0x000fe20003f45270 */
[----:B------:R4:W-:Y:S01]  /*b430*/  STL [R1+0x4], R3 ;  /* 0x0000040301007387 */ /* 0x0009e20000100800 */
[----:B------:R-:W-:-:S04]  /*b440*/  LOP3.LUT R2, R6, 0x1, RZ, 0x3c, !PT ;  /* 0x0000000106027812 */ /* 0x000fc800078e3cff */
[----:B------:R-:W-:-:S04]  /*b450*/  SHF.L.U32 R2, R2, 0x1f, RZ ;  /* 0x0000001f02027819 */ /* 0x000fc800000006ff */
[----:B------:R-:W5:Y:S02]  /*b460*/  SYNCS.PHASECHK.TRANS64.TRYWAIT P3, [R3+URZ+0x29870], R2 ;  /* 0x02987002030075a7 */ /* 0x000f64000806017f */
[----:B----45:R-:W-:Y:S05]  /*b470*/  @!P3 BRA `(.L_x_190) ;  /* 0x00000014008cb947 */ /* 0x030fea0003800000 */
.L_x_228:
[----:B------:R-:W-:Y:S05]  /*b480*/  BSYNC B0 ;  /* 0x0000000000007941 */ /* 0x000fea0003800000 */
.L_x_189:
[----:B------:R-:W-:Y:S05]  /*b490*/  @!P2 BRA `(.L_x_191) ;  /* 0x000000000004a947 */ /* 0x000fea0003800000 */
[----:B------:R-:W-:Y:S01]  /*b4a0*/  BPT.TRAP 0x1 ;  /* 0x000000040000795c */ /* 0x000fe20000300000 */
.L_x_191:
[----:B----4-:R-:W4:Y:S01]  /*b4b0*/  LDL R2, [R1+0x4] ;  /* 0x0000040001027983 */ /* 0x010f220000100800 */
[----:B------:R-:W-:-:S04]  /*b4c0*/  SHF.L.U32 R3, R6, 0x1f, RZ ;  /* 0x0000001f06037819 */ /* 0x000fc800000006ff */
[----:B----4-:R4:W5:Y:S02]  /*b4d0*/  SYNCS.PHASECHK.TRANS64.TRYWAIT P3, [R2+URZ+0x29860], R3 ;  /* 0x02986003020075a7 */ /* 0x010964000806017f */
[----:B----4-:R-:W-:Y:S01]  /*b4e0*/  IMAD R2, R7, 0x5000, RZ ;  /* 0x0000500007027824 */ /* 0x010fe200078e02ff */
[----:B-----5:R-:W-:Y:S06]  /*b4f0*/  @!P3 BRA `(.L_x_192) ;  /* 0x000000140084b947 */ /* 0x020fec0003800000 */
.L_x_229:
[----:B----4-:R-:W4:Y:S04]  /*b500*/  LDL R4, [R1+0x28] ;  /* 0x0000280001047983 */ /* 0x010f280000100800 */
[----:B--2---:R-:W2:Y:S04]  /*b510*/  LDL R10, [R1+0x2c] ;  /* 0x00002c00010a7983 */ /* 0x004ea80000100800 */
[----:B------:R-:W5:Y:S01]  /*b520*/  LDL R12, [R1+0x24] ;  /* 0x00002400010c7983 */ /* 0x000f620000100800 */
[----:B------:R-:W-:Y:S05]  /*b530*/  WARPSYNC.ALL ;  /* 0x0000000000007948 */ /* 0x000fea0003800000 */
[----:B----4-:R-:W-:-:S05]  /*b540*/  LOP3.LUT R3, R2, R4, RZ, 0xfc, !PT ;  /* 0x0000000402037212 */ /* 0x010fca00078efcff */
[----:B------:R-:W1:Y:S01]  /*b550*/  LDSM.16.MT88.4 R4, [R3+UR40+0xa400] ;  /* 0x00a400280304783b */ /* 0x000e620008004200 */
[----:B------:R-:W-:Y:S01]  /*b560*/  VIADD R21, R3, UR40 ;  /* 0x0000002803157c36 */ /* 0x000fe20008000000 */
[----:B-----5:R-:W-:-:S03]  /*b570*/  IADD3 R2, R2, UR40, R12 ;  /* 0x0000002802027c10 */ /* 0x020fc6000fffe00c */
[----:B--2---:R-:W-:Y:S01]  /*b580*/  IMAD.IADD R21, R10, 0x1, R21 ;  /* 0x000000010a157824 */ /* 0x004fe200078e0215 */
        /* <DEDUP_REMOVED lines=67> */
.L_x_193:
[----:B-1----:R-:W2:Y:S02]  /*b9c0*/  LDL R2, [R1+0x4] ;  /* 0x0000040001027983 */ /* 0x002ea40000100800 */
[----:B--2---:R1:W-:Y:S01]  /*b9d0*/  SYNCS.ARRIVE.TRANS64.A1T0 RZ, [R2+URZ+0x29850], RZ ;  /* 0x029850ff02ff79a7 */ /* 0x0043e2000810003f */
[----:B------:R-:W-:Y:S06]  /*b9e0*/  BAR.SYNC.DEFER_BLOCKING 0x2, 0x80 ;  /* 0x0082000000007b1d */ /* 0x000fec0000010000 */
[----:B------:R-:W-:Y:S05]  /*b9f0*/  @!P0 BRA `(.L_x_194) ;  /* 0x0000000000048947 */ /* 0x000fea0003800000 */
[----:B------:R-:W-:Y:S01]  /*ba00*/  BPT.TRAP 0x1 ;  /* 0x000000040000795c */ /* 0x000fe20000300000 */
.L_x_194:
[----:B------:R-:W2:Y:S04]  /*ba10*/  LDL R4, [R1+0x1c] ;  /* 0x00001c0001047983 */ /* 0x000ea80000100800 */
[----:B------:R-:W4:Y:S01]  /*ba20*/  LDL R3, [R1+0x20] ;  /* 0x0000200001037983 */ /* 0x000f220000100800 */
[----:B--2---:R-:W-:-:S13]  /*ba30*/  ISETP.NE.AND P0, PT, R4, RZ, PT ;  /* 0x000000ff0400720c */ /* 0x004fda0003f05270 */
[----:B-1----:R-:W-:-:S05]  /*ba40*/  @P0 VIADD R2, R2, 0x29880 ;  /* 0x0002988002020836 */ /* 0x002fca0000000000 */
[----:B----4-:R-:W-:-:S04]  /*ba50*/  @P0 PRMT R2, R3, 0x654, R2 ;  /* 0x0000065403020816 */ /* 0x010fc80000000002 */
[----:B------:R1:W-:Y:S01]  /*ba60*/  @P0 SYNCS.ARRIVE.TRANS64.RED.A1T0 RZ, [R2+URZ], RZ ;  /* 0x000000ff02ff09a7 */ /* 0x0003e2000810043f */
[----:B------:R-:W-:Y:S02]  /*ba70*/  BPT.TRAP 0x1 ;  /* 0x000000040000795c */ /* 0x000fe40000300000 */
[----:B------:R2:W5:Y:S01]  /*ba80*/  LDL R6, [R1+0xc] ;  /* 0x00000c0001067983 */ /* 0x0005620000100800 */
[C---:B------:R-:W-:Y:S01]  /*ba90*/  ISETP.GT.AND P0, PT, R20.reuse, RZ, PT ;  /* 0x000000ff1400720c */ /* 0x040fe20003f04270 */
[----:B------:R-:W-:Y:S02]  /*baa0*/  VIADD R20, R20, 0xffffffff ;  /* 0xffffffff14147836 */ /* 0x000fe40000000000 */
[----:B------:R2:W5:Y:S10]  /*bab0*/  LDL R7, [R1] ;  /* 0x0000000001077983 */ /* 0x0005740000100800 */
[----:B--2---:R-:W-:Y:S05]  /*bac0*/  @P0 BRA `(.L_x_195) ;  /* 0xffffffec00b00947 */ /* 0x004fea000383ffff */
.L_x_170:
[----:B------:R-:W-:-:S05]  /*bad0*/  IMAD.U32 R0, RZ, RZ, UR43 ;  /* 0x0000002bff007e24 */ /* 0x000fca000f8e00ff */
[----:B------:R-:W-:-:S13]  /*bae0*/  ISETP.NE.AND P0, PT, R0, 0x3, PT ;  /* 0x000000030000780c */ /* 0x000fda0003f05270 */
[----:B------:R-:W-:Y:S05]  /*baf0*/  @!P0 BRA `(.L_x_196) ;  /* 0x0000000000048947 */ /* 0x000fea0003800000 */
[----:B----4-:R-:W-:Y:S01]  /*bb00*/  BPT.TRAP 0x1 ;  /* 0x000000040000795c */ /* 0x010fe20000300000 */
.L_x_196:
[----:B-12---:R-:W2:Y:S04]  /*bb10*/  LDL R2, [R1+0xc] ;  /* 0x00000c0001027983 */ /* 0x006ea80000100800 */
[----:B------:R-:W3:Y:S01]  /*bb20*/  LDL R0, [R1] ;  /* 0x0000000001007983 */ /* 0x000ee20000100800 */
[----:B------:R-:W-:Y:S01]  /*bb30*/  BSSY B0, `(.L_x_197) ;  /* 0x0000008000007945 */ /* 0x000fe20003800000 */
[----:B--2---:R-:W-:-:S04]  /*bb40*/  LOP3.LUT R3, R2, 0x1, RZ, 0x3c, !PT ;  /* 0x0000000102037812 */ /* 0x004fc800078e3cff */
[----:B------:R-:W-:Y:S02]  /*bb50*/  SHF.L.U32 R3, R3, 0x1f, RZ ;  /* 0x0000001f03037819 */ /* 0x000fe400000006ff */
[----:B---3--:R-:W-:-:S04]  /*bb60*/  LEA R20, R0, UR40, 0x3 ;  /* 0x0000002800147c11 */ /* 0x008fc8000f8e18ff */
[----:B------:R-:W1:Y:S01]  /*bb70*/  SYNCS.PHASECHK.TRANS64.TRYWAIT P2, [R20+URZ+0x29870], R3 ;  /* 0x02987003140075a7 */ /* 0x000e62000804017f */
[----:B------:R-:W-:-:S05]  /*bb80*/  IMAD.U32 R0, RZ, RZ, UR48 ;  /* 0x00000030ff007e24 */ /* 0x000fca000f8e00ff */
[----:B------:R-:W-:Y:S01]  /*bb90*/  ISETP.NE.AND P1, PT, R0, 0x3, PT ;  /* 0x000000030000780c */ /* 0x000fe20003f25270 */
[----:B-1----:R-:W-:-:S12]  /*bba0*/  @!P2 BRA `(.L_x_198) ;  /* 0x0000000c00f0a947 */ /* 0x002fd80003800000 */
.L_x_230:
[----:B----4-:R-:W-:Y:S05]  /*bbb0*/  BSYNC B0 ;  /* 0x0000000000007941 */ /* 0x010fea0003800000 */
.L_x_197:
[----:B------:R-:W-:Y:S05]  /*bbc0*/  @!P1 BRA `(.L_x_199) ;  /* 0x0000000000049947 */ /* 0x000fea0003800000 */
[----:B------:R-:W-:Y:S01]  /*bbd0*/  BPT.TRAP 0x1 ;  /* 0x000000040000795c */ /* 0x000fe20000300000 */
.L_x_199:
[----:B------:R-:W1:Y:S02]  /*bbe0*/  LDL R0, [R1+0xc] ;  /* 0x00000c0001007983 */ /* 0x000e640000100800 */
[----:B-1----:R-:W-:-:S04]  /*bbf0*/  SHF.L.U32 R3, R0, 0x1f, RZ ;  /* 0x0000001f00037819 */ /* 0x002fc800000006ff */
[----:B------:R-:W1:Y:S02]  /*bc00*/  SYNCS.PHASECHK.TRANS64.TRYWAIT P2, [R20+URZ+0x29860], R3 ;  /* 0x02986003140075a7 */ /* 0x000e64000804017f */
[----:B-1----:R-:W-:Y:S05]  /*bc10*/  @!P2 BRA `(.L_x_200) ;  /* 0x0000000c00e8a947 */ /* 0x002fea0003800000 */
.L_x_231:
[----:B------:R-:W2:Y:S04]  /*bc20*/  LDL R0, [R1] ;  /* 0x0000000001007983 */ /* 0x000ea80000100800 */
[----:B------:R-:W3:Y:S04]  /*bc30*/  LDL R2, [R1+0x28] ;  /* 0x0000280001027983 */ /* 0x000ee80000100800 */
[----:B------:R-:W4:Y:S04]  /*bc40*/  LDL R10, [R1+0x2c] ;  /* 0x00002c00010a7983 */ /* 0x000f280000100800 */
[----:B------:R-:W4:Y:S01]  /*bc50*/  LDL R12, [R1+0x24] ;  /* 0x00002400010c7983 */ /* 0x000f220000100800 */
[----:B------:R-:W-:Y:S05]  /*bc60*/  WARPSYNC.ALL ;  /* 0x0000000000007948 */ /* 0x000fea0003800000 */
[----:B--2---:R-:W-:-:S05]  /*bc70*/  IMAD R0, R0, 0x5000, RZ ;  /* 0x0000500000007824 */ /* 0x004fca00078e02ff */
[----:B---3--:R-:W-:-:S05]  /*bc80*/  LOP3.LUT R2, R0, R2, RZ, 0xfc, !PT ;  /* 0x0000000200027212 */ /* 0x008fca00078efcff */
[----:B-----5:R-:W2:Y:S01]  /*bc90*/  LDSM.16.MT88.4 R4, [R2+UR40+0xa400] ;  /* 0x00a400280204783b */ /* 0x020ea20008004200 */
[----:B-1----:R-:W-:Y:S01]  /*bca0*/  VIADD R3, R2, UR40 ;  /* 0x0000002802037c36 */ /* 0x002fe20008000000 */
[----:B----4-:R-:W-:-:S03]  /*bcb0*/  IADD3 R0, R0, UR40, R12 ;  /* 0x0000002800007c10 */ /* 0x010fc6000fffe00c */
[----:B------:R-:W-:Y:S01]  /*bcc0*/  IMAD.IADD R3, R10, 0x1, R3 ;  /* 0x000000010a037824 */ /* 0x000fe200078e0203 */
[C-C-:B--2---:R-:W-:Y:S02]  /*bcd0*/  PRMT R8, R4.reuse, 0x6420, R5.reuse ;  /* 0x0000642004087816 */ /* 0x144fe40000000005 */
        /* <DEDUP_REMOVED lines=66> */
.L_x_201:
[----:B-1----:R1:W-:Y:S01]  /*c100*/  SYNCS.ARRIVE.TRANS64.A1T0 RZ, [R20+URZ+0x29850], RZ ;  /* 0x029850ff14ff79a7 */ /* 0x0023e2000810003f */
[----:B------:R-:W-:Y:S06]  /*c110*/  BAR.SYNC.DEFER_BLOCKING 0x2, 0x80 ;  /* 0x0082000000007b1d */ /* 0x000fec0000010000 */
[----:B------:R-:W-:Y:S05]  /*c120*/  @!P0 BRA `(.L_x_202) ;  /* 0x0000000000048947 */ /* 0x000fea0003800000 */
[----:B------:R-:W-:Y:S01]  /*c130*/  BPT.TRAP 0x1 ;  /* 0x000000040000795c */ /* 0x000fe20000300000 */
.L_x_202:
[----:B------:R-:W3:Y:S04]  /*c140*/  LDL R2, [R1+0x1c] ;  /* 0x00001c0001027983 */ /* 0x000ee80000100800 */
[----:B--2---:R-:W2:Y:S01]  /*c150*/  LDL R0, [R1+0x20] ;  /* 0x0000200001007983 */ /* 0x004ea20000100800 */
[----:B---3--:R-:W-:-:S13]  /*c160*/  ISETP.NE.AND P0, PT, R2, RZ, PT ;  /* 0x000000ff0200720c */ /* 0x008fda0003f05270 */
[----:B-1----:R-:W-:-:S05]  /*c170*/  @P0 VIADD R20, R20, 0x29880 ;  /* 0x0002988014140836 */ /* 0x002fca0000000000 */
[----:B--2---:R-:W-:-:S04]  /*c180*/  @P0 PRMT R20, R0, 0x654, R20 ;  /* 0x0000065400140816 */ /* 0x004fc80000000014 */
[----:B------:R1:W-:Y:S01]  /*c190*/  @P0 SYNCS.ARRIVE.TRANS64.RED.A1T0 RZ, [R20+URZ], RZ ;  /* 0x000000ff14ff09a7 */ /* 0x0003e2000810043f */
[----:B------:R-:W-:Y:S02]  /*c1a0*/  BPT.TRAP 0x1 ;  /* 0x000000040000795c */ /* 0x000fe40000300000 */
[----:B------:R-:W2:Y:S01]  /*c1b0*/  LDL.LU R0, [R1] ;  /* 0x0000000001007983 */ /* 0x000ea20000300800 */
[----:B------:R-:W3:Y:S03]  /*c1c0*/  LDC R2, c[0x0][0xda4] ;  /* 0x00036900ff027b82 */ /* 0x000ee60000000800 */
[----:B------:R-:W4:Y:S01]  /*c1d0*/  LDL.LU R3, [R1+0xc] ;  /* 0x00000c0001037983 */ /* 0x000f220000300800 */
[----:B------:R-:W-:Y:S02]  /*c1e0*/  UIADD3 UR49, UR44, UR49, URZ ;  /* 0x000000312c317290 */ /* 0x000fe4000fffe03f */
[----:B------:R-:W-:-:S04]  /*c1f0*/  UIADD3 UR47, UR47, 0x1, URZ ;  /* 0x000000012f2f7890 */ /* 0x000fc8000fffe03f */
[----:B---3--:R-:W-:Y:S01]  /*c200*/  ISETP.LE.AND P1, PT, R2, UR49, PT ;  /* 0x0000003102007c0c */ /* 0x008fe2000bf23270 */
[----:B--2---:R-:W-:-:S05]  /*c210*/  VIADD R0, R0, 0x1 ;  /* 0x0000000100007836 */ /* 0x004fca0000000000 */
        /* <DEDUP_REMOVED lines=8> */
.L_x_153:
[----:B--2---:R-:W2:Y:S01]  /*c2a0*/  S2R R3, SR_CgaCtaId ;  /* 0x0000000000037919 */ /* 0x004ea20000008800 */
[----:B------:R-:W-:-:S04]  /*c2b0*/  MOV R0, 0x400 ;  /* 0x0000040000007802 */ /* 0x000fc80000000f00 */
[----:B--2---:R-:W-:Y:S01]  /*c2c0*/  LEA R9, R3, R0, 0x18 ;  /* 0x0000000003097211 */ /* 0x004fe200078ec0ff */
[----:B------:R-:W-:-:S05]  /*c2d0*/  IMAD.U32 R0, RZ, RZ, UR47 ;  /* 0x0000002fff007e24 */ /* 0x000fca000f8e00ff */
[----:B------:R-:W-:-:S04]  /*c2e0*/  SHF.L.U32 R0, R0, 0x1f, RZ ;  /* 0x0000001f00007819 */ /* 0x000fc800000006ff */
[----:B------:R-:W2:Y:S02]  /*c2f0*/  SYNCS.PHASECHK.TRANS64.TRYWAIT P0, [R9+URZ+0x29820], R0 ;  /* 0x02982000090075a7 */ /* 0x000ea4000800017f */
[----:B--2---:R-:W-:Y:S05]  /*c300*/  @!P0 BRA `(.L_x_204) ;  /* 0x0000000800408947 */ /* 0x004fea0003800000 */
.L_x_232:
[----:B------:R-:W3:Y:S02]  /*c310*/  S2R R2, SR_TID.X ;  /* 0x0000000000027919 */ /* 0x000ee40000002100 */
[----:B---3--:R-:W-:-:S04]  /*c320*/  SHF.R.U32.HI R2, RZ, 0x5, R2 ;  /* 0x00000005ff027819 */ /* 0x008fc80000011602 */
[----:B------:R-:W-:-:S05]  /*c330*/  LOP3.LUT R2, R2, 0x3, RZ, 0xc0, !PT ;  /* 0x0000000302027812 */ /* 0x000fca00078ec0ff */
[----:B--2---:R-:W2:Y:S02]  /*c340*/  SHFL.IDX PT, R0, R2, RZ, 0x1f ;  /* 0x00001fff02007589 */ /* 0x004ea400000e0000 */
[----:B--2---:R-:W-:-:S13]  /*c350*/  ISETP.NE.AND P0, PT, R0, RZ, PT ;  /* 0x000000ff0000720c */ /* 0x004fda0003f05270 */
        /* <DEDUP_REMOVED lines=9> */
.L_x_207:
[----:B------:R-:W2:Y:S04]  /*c3f0*/  LDL R2, [R1] ;  /* 0x0000000001027983 */ /* 0x000ea80000100800 */
[----:B------:R-:W3:Y:S01]  /*c400*/  LDL.LU R6, [R1+0xc] ;  /* 0x00000c0001067983 */ /* 0x000ee20000300800 */
[----:B------:R-:W-:-:S04]  /*c410*/  VIADD R0, R9, 0x29840 ;  /* 0x0002984009007836 */ /* 0x000fc80000000000 */
[C---:B--2---:R-:W-:Y:S02]  /*c420*/  IMAD R5, R2.reuse, 0x8, R0 ;  /* 0x0000000802057824 */ /* 0x044fe400078e0200 */
[----:B------:R-:W-:Y:S01]  /*c430*/  VIADD R2, R2, 0x1 ;  /* 0x0000000102027836 */ /* 0x000fe20000000000 */
[----:B---3--:R-:W-:-:S04]  /*c440*/  SHF.L.U32 R4, R6, 0x1f, RZ ;  /* 0x0000001f06047819 */ /* 0x008fc800000006ff */
[----:B------:R-:W-:Y:S01]  /*c450*/  ISETP.NE.AND P2, PT, R2, 0x2, PT ;  /* 0x000000020200780c */ /* 0x000fe20003f45270 */
[----:B------:R-:W2:Y:S03]  /*c460*/  SYNCS.PHASECHK.TRANS64.TRYWAIT P1, [R5+URZ], R4 ;  /* 0x00000004050075a7 */ /* 0x000ea6000802017f */
[----:B------:R-:W-:-:S04]  /*c470*/  SEL R3, RZ, 0x1, P2 ;  /* 0x00000001ff037807 */ /* 0x000fc80001000000 */
[----:B------:R-:W-:Y:S02]  /*c480*/  LOP3.LUT R6, R6, R3, RZ, 0x3c, !PT ;  /* 0x0000000306067212 */ /* 0x000fe400078e3cff */
[----:B------:R-:W-:-:S05]  /*c490*/  SEL R3, R2, RZ, P2 ;  /* 0x000000ff02037207 */ /* 0x000fca0001000000 */
[----:B------:R-:W-:Y:S01]  /*c4a0*/  IMAD R7, R3, 0x8, R0 ;  /* 0x0000000803077824 */ /* 0x000fe200078e0200 */
[----:B------:R-:W-:Y:S01]  /*c4b0*/  SHF.L.U32 R0, R6, 0x1f, RZ ;  /* 0x0000001f06007819 */ /* 0x000fe200000006ff */
[----:B--2---:R-:W-:Y:S06]  /*c4c0*/  @!P1 BRA `(.L_x_208) ;  /* 0x0000000400e49947 */ /* 0x004fec0003800000 */
.L_x_233:
[----:B------:R-:W3:Y:S02]  /*c4d0*/  SYNCS.PHASECHK.TRANS64.TRYWAIT P1, [R7+URZ], R0 ;  /* 0x00000000070075a7 */ /* 0x000ee4000802017f */
[----:B---3--:R-:W-:Y:S05]  /*c4e0*/  @!P1 BRA `(.L_x_209) ;  /* 0x0000000400f09947 */ /* 0x008fea0003800000 */
.L_x_234:
[----:B------:R-:W-:Y:S05]  /*c4f0*/  @!P0 BRA `(.L_x_210) ;  /* 0x0000000000048947 */ /* 0x000fea0003800000 */
[----:B------:R-:W-:Y:S01]  /*c500*/  BPT.TRAP 0x1 ;  /* 0x000000040000795c */ /* 0x000fe20000300000 */
.L_x_210:
[----:B------:R-:W2:Y:S02]  /*c510*/  LDL.LU R2, [R1] ;  /* 0x0000000001027983 */ /* 0x000ea40000300800 */
[----:B--2---:R-:W-:-:S04]  /*c520*/  IMAD R5, R2, 0x8, R9 ;  /* 0x0000000802057824 */ /* 0x004fc800078e0209 */
[----:B------:R-:W2:Y:S02]  /*c530*/  SYNCS.PHASECHK.TRANS64.TRYWAIT P1, [R5+URZ+0x29860], R4 ;  /* 0x02986004050075a7 */ /* 0x000ea4000802017f */
[----:B--2---:R-:W-:Y:S05]  /*c540*/  @!P1 BRA `(.L_x_211) ;  /* 0x0000000400ec9947 */ /* 0x004fea0003800000 */
.L_x_235:
[----:B------:R-:W-:Y:S05]  /*c550*/  @!P0 BRA `(.L_x_212) ;  /* 0x0000000000048947 */ /* 0x000fea0003800000 */
[----:B------:R-:W-:Y:S01]  /*c560*/  BPT.TRAP 0x1 ;  /* 0x000000040000795c */ /* 0x000fe20000300000 */
.L_x_212:
[----:B------:R-:W-:-:S04]  /*c570*/  IMAD R3, R3, 0x8, R9 ;  /* 0x0000000803037824 */ /* 0x000fc800078e0209 */
[----:B------:R-:W4:Y:S02]  /*c580*/  SYNCS.PHASECHK.TRANS64.TRYWAIT P1, [R3+URZ+0x29860], R0 ;  /* 0x02986000030075a7 */ /* 0x000f24000802017f */
[----:B----4-:R-:W-:Y:S05]  /*c590*/  @!P1 BRA `(.L_x_213) ;  /* 0x0000000400ec9947 */ /* 0x010fea0003800000 */
.L_x_236:
[----:B------:R-:W-:Y:S05]  /*c5a0*/  @!P0 BRA `(.L_x_214) ;  /* 0x0000000000048947 */ /* 0x000fea0003800000 */
[----:B------:R-:W-:Y:S01]  /*c5b0*/  BPT.TRAP 0x1 ;  /* 0x000000040000795c */ /* 0x000fe20000300000 */
.L_x_214:
[----:B------:R-:W5:Y:S02]  /*c5c0*/  SYNCS.PHASECHK.TRANS64.TRYWAIT P0, [R5+URZ+0x29880], R4 ;  /* 0x02988004050075a7 */ /* 0x000f64000800017f */
[----:B-----5:R-:W-:Y:S05]  /*c5d0*/  @!P0 BRA `(.L_x_215) ;  /* 0x0000000400f08947 */ /* 0x020fea0003800000 */
.L_x_216:
[----:B------:R1:W1:Y:S02]  /*c5e0*/  SYNCS.PHASECHK.TRANS64.TRYWAIT P0, [R3+URZ+0x29880], R0 ;  /* 0x02988000030075a7 */ /* 0x000264000800017f */
[----:B-1----:R-:W-:Y:S05]  /*c5f0*/  @!P0 NANOSLEEP.SYNCS 0x989680 ;  /* 0x009896800000895d */ /* 0x002fea0003900000 */
[----:B------:R-:W1:Y:S02]  /*c600*/  @!P0 SYNCS.PHASECHK.TRANS64 P0, [R3+URZ+0x29880], R0 ;  /* 0x02988000030085a7 */ /* 0x000e64000800007f */
[----:B-1----:R-:W-:Y:S05]  /*c610*/  @!P0 BRA `(.L_x_216) ;  /* 0xfffffffc00f08947 */ /* 0x002fea000383ffff */
.L_x_206:
[----:B------:R-:W-:Y:S05]  /*c620*/  BSYNC B0 ;  /* 0x0000000000007941 */ /* 0x000fea0003800000 */
.L_x_205:
[----:B------:R-:W-:Y:S05]  /*c630*/  EXIT ;  /* 0x000000000000794d */ /* 0x000fea0003800000 */
.L_x_127:
[----:B-1----:R-:W-:-:S04]  /*c640*/  IMAD.U32 R3, RZ, RZ, UR38 ;  /* 0x00000026ff037e24 */ /* 0x002fc8000f8e00ff */
[----:B------:R1:W2:Y:S03]  /*c650*/  SYNCS.PHASECHK.TRANS64.TRYWAIT P1, [R3+URZ+0x29800], R0 ;  /* 0x02980000030075a7 */ /* 0x0002a6000802017f */
[----:B--2---:R-:W-:Y:S05]  /*c660*/  @!P1 NANOSLEEP.SYNCS 0x989680 ;  /* 0x009896800000995d */ /* 0x004fea0003900000 */
[----:B------:R-:W2:Y:S02]  /*c670*/  @!P1 SYNCS.PHASECHK.TRANS64 P1, [R3+URZ+0x29800], R0 ;  /* 0x02980000030095a7 */ /* 0x000ea4000802007f */
[----:B--2---:R-:W-:Y:S05]  /*c680*/  @!P1 BRA `(.L_x_127) ;  /* 0xfffffffc00ec9947 */ /* 0x004fea000383ffff */
[----:B------:R-:W-:Y:S05]  /*c690*/  BRA `(.L_x_217) ;  /* 0xffffff5000f87947 */ /* 0x000fea000383ffff */
.L_x_131:
[----:B--2---:R2:W3:Y:S02]  /*c6a0*/  SYNCS.PHASECHK.TRANS64.TRYWAIT P1, [R4+URZ+0x29830], R3 ;  /* 0x02983003040075a7 */ /* 0x0044e4000802017f */
[----:B---3--:R-:W-:Y:S05]  /*c6b0*/  @!P1 NANOSLEEP.SYNCS 0x989680 ;  /* 0x009896800000995d */ /* 0x008fea0003900000 */
[----:B------:R-:W3:Y:S02]  /*c6c0*/  @!P1 SYNCS.PHASECHK.TRANS64 P1, [R4+URZ+0x29830], R3 ;  /* 0x02983003040095a7 */ /* 0x000ee4000802007f */
[----:B---3--:R-:W-:Y:S05]  /*c6d0*/  @!P1 BRA `(.L_x_131) ;  /* 0xfffffffc00f09947 */ /* 0x008fea000383ffff */
[----:B------:R-:W-:Y:S05]  /*c6e0*/  BRA `(.L_x_130) ;  /* 0xffffff5400147947 */ /* 0x000fea000383ffff */
.L_x_137:
[----:B--2---:R-:W-:-:S04]  /*c6f0*/  IMAD.U32 R3, RZ, RZ, UR6 ;  /* 0x00000006ff037e24 */ /* 0x004fc8000f8e00ff */
[----:B------:R2:W3:Y:S03]  /*c700*/  SYNCS.PHASECHK.TRANS64.TRYWAIT P1, [R3+URZ+0x29830], R0 ;  /* 0x02983000030075a7 */ /* 0x0004e6000802017f */
[----:B---3--:R-:W-:Y:S05]  /*c710*/  @!P1 NANOSLEEP.SYNCS 0x989680 ;  /* 0x009896800000995d */ /* 0x008fea0003900000 */
[----:B------:R-:W3:Y:S02]  /*c720*/  @!P1 SYNCS.PHASECHK.TRANS64 P1, [R3+URZ+0x29830], R0 ;  /* 0x02983000030095a7 */ /* 0x000ee4000802007f */
[----:B---3--:R-:W-:Y:S05]  /*c730*/  @!P1 BRA `(.L_x_137) ;  /* 0xfffffffc00ec9947 */ /* 0x008fea000383ffff */
[----:B------:R-:W-:Y:S05]  /*c740*/  BRA `(.L_x_134) ;  /* 0xffffff84001c7947 */ /* 0x000fea000383ffff */
.L_x_141:
[----:B--2---:R-:W-:-:S04]  /*c750*/  IMAD.U32 R3, RZ, RZ, UR6 ;  /* 0x00000006ff037e24 */ /* 0x004fc8000f8e00ff */
[----:B------:R2:W3:Y:S03]  /*c760*/  SYNCS.PHASECHK.TRANS64.TRYWAIT P1, [R3+URZ+0x29850], R0 ;  /* 0x02985000030075a7 */ /* 0x0004e6000802017f */
[----:B---3--:R-:W-:Y:S05]  /*c770*/  @!P1 NANOSLEEP.SYNCS 0x989680 ;  /* 0x009896800000995d */ /* 0x008fea0003900000 */
[----:B------:R-:W3:Y:S02]  /*c780*/  @!P1 SYNCS.PHASECHK.TRANS64 P1, [R3+URZ+0x29850], R0 ;  /* 0x02985000030095a7 */ /* 0x000ee4000802007f */
[----:B---3--:R-:W-:Y:S05]  /*c790*/  @!P1 BRA `(.L_x_141) ;  /* 0xfffffffc00ec9947 */ /* 0x008fea000383ffff */
[----:B------:R-:W-:Y:S05]  /*c7a0*/  BRA `(.L_x_138) ;  /* 0xffffff90001c7947 */ /* 0x000fea000383ffff */
.L_x_148:
[----:B--2---:R-:W-:-:S04]  /*c7b0*/  IMAD.U32 R7, RZ, RZ, UR8 ;  /* 0x00000008ff077e24 */ /* 0x004fc8000f8e00ff */
[----:B------:R2:W3:Y:S03]  /*c7c0*/  SYNCS.PHASECHK.TRANS64.TRYWAIT P1, [R7+URZ+0x29850], R6 ;  /* 0x02985006070075a7 */ /* 0x0004e6000802017f */
[----:B---3--:R-:W-:Y:S05]  /*c7d0*/  @!P1 NANOSLEEP.SYNCS 0x989680 ;  /* 0x009896800000995d */ /* 0x008fea0003900000 */
[----:B------:R-:W3:Y:S02]  /*c7e0*/  @!P1 SYNCS.PHASECHK.TRANS64 P1, [R7+URZ+0x29850], R6 ;  /* 0x02985006070095a7 */ /* 0x000ee4000802007f */
[----:B---3--:R-:W-:Y:S05]  /*c7f0*/  @!P1 BRA `(.L_x_148) ;  /* 0xfffffffc00ec9947 */ /* 0x008fea000383ffff */
[----:B------:R-:W-:Y:S05]  /*c800*/  BRA `(.L_x_147) ;  /* 0xffffffac00f47947 */ /* 0x000fea000383ffff */
.L_x_158:
[----:B------:R-:W-:Y:S02]  /*c810*/  IMAD.MOV.U32 R13, RZ, RZ, R8 ;  /* 0x000000ffff0d7224 */ /* 0x000fe400078e0008 */
[----:B------:R-:W-:Y:S02]  /*c820*/  IMAD.MOV.U32 R12, RZ, RZ, RZ ;  /* 0x000000ffff0c7224 */ /* 0x000fe400078e00ff */
[----:B------:R-:W-:Y:S02]  /*c830*/  IMAD.MOV.U32 R11, RZ, RZ, 0x1f ;  /* 0x0000001fff0b7424 */ /* 0x000fe400078e00ff */
[----:B------:R-:W-:-:S07]  /*c840*/  IMAD.MOV.U32 R15, RZ, RZ, -0x1 ;  /* 0xffffffffff0f7424 */ /* 0x000fce00078e00ff */
[----:B----4-:R-:W-:Y:S05]  /*c850*/  WARPSYNC.COLLECTIVE R15, `(.L_x_218) ;  /* 0x000000000f087348 */ /* 0x010fea0003c00000 */
[----:B------:R1:W2:Y:S02]  /*c860*/  SHFL.IDX P6, R14, R13, R12, R11 ;  /* 0x0000000c0d0e7389 */ /* 0x0002a400000c000b */
[----:B-12-4-:R-:W-:Y:S01]  /*c870*/  ENDCOLLECTIVE ;  /* 0x000000000000791b */ /* 0x016fe20003800000 */
.L_x_218:
[----:B------:R-:W-:Y:S05]  /*c880*/  BRA `(.L_x_219) ;  /* 0xffffffd400bc7947 */ /* 0x000fea000383ffff */
.L_x_160:
[----:B------:R-:W-:Y:S01]  /*c890*/  BSSY B0, `(.L_x_220) ;  /* 0x0000006000007945 */ /* 0x000fe20003800000 */
[----:B------:R-:W-:-:S07]  /*c8a0*/  IMAD.MOV.U32 R15, RZ, RZ, -0x1 ;  /* 0xffffffffff0f7424 */ /* 0x000fce00078e00ff */
[----:B----4-:R-:W-:Y:S05]  /*c8b0*/  WARPSYNC.COLLECTIVE R15, `(.L_x_221) ;  /* 0x000000000f0c7348 */ /* 0x010fea0003c00000 */
[----:B------:R-:W-:Y:S02]  /*c8c0*/  ELECT P6, UR62, PT ;  /* 0x00000000003e782f */ /* 0x000fe400038c0000 */
[----:B------:R-:W-:Y:S01]  /*c8d0*/  MOV R14, UR62 ;  /* 0x0000003e000e7c02 */ /* 0x000fe20008000f00 */
[----:B----4-:R-:W-:Y:S10]  /*c8e0*/  ENDCOLLECTIVE ;  /* 0x000000000000791b */ /* 0x010ff40003800000 */
.L_x_221:
[----:B------:R-:W-:Y:S05]  /*c8f0*/  BSYNC B0 ;  /* 0x0000000000007941 */ /* 0x000fea0003800000 */
.L_x_220:
[----:B------:R-:W-:Y:S05]  /*c900*/  BRA `(.L_x_222) ;  /* 0xffffffd400bc7947 */ /* 0x000fea000383ffff */
.L_x_163:
[----:B-1----:R1:W2:Y:S02]  /*c910*/  SYNCS.PHASECHK.TRANS64.TRYWAIT P0, [R2+URZ+0x29880], R3 ;  /* 0x02988003020075a7 */ /* 0x0022a4000800017f */
[----:B--2---:R-:W-:Y:S05]  /*c920*/  @!P0 NANOSLEEP.SYNCS 0x989680 ;  /* 0x009896800000895d */ /* 0x004fea0003900000 */
[----:B------:R-:W2:Y:S02]  /*c930*/  @!P0 SYNCS.PHASECHK.TRANS64 P0, [R2+URZ+0x29880], R3 ;  /* 0x02988003020085a7 */ /* 0x000ea4000800007f */
[----:B--2---:R-:W-:Y:S05]  /*c940*/  @!P0 BRA `(.L_x_163) ;  /* 0xfffffffc00f08947 */ /* 0x004fea000383ffff */
[----:B------:R-:W-:Y:S05]  /*c950*/  BRA `(.L_x_223) ;  /* 0xffffffd8000c7947 */ /* 0x000fea000383ffff */
.L_x_166:
[----:B-1----:R1:W2:Y:S02]  /*c960*/  SYNCS.PHASECHK.TRANS64.TRYWAIT P0, [R2+URZ+0x29840], R3 ;  /* 0x02984003020075a7 */ /* 0x0022a4000800017f */
[----:B--2---:R-:W-:Y:S05]  /*c970*/  @!P0 NANOSLEEP.SYNCS 0x989680 ;  /* 0x009896800000895d */ /* 0x004fea0003900000 */
[----:B------:R-:W2:Y:S02]  /*c980*/  @!P0 SYNCS.PHASECHK.TRANS64 P0, [R2+URZ+0x29840], R3 ;  /* 0x02984003020085a7 */ /* 0x000ea4000800007f */
[----:B--2---:R-:W-:Y:S05]  /*c990*/  @!P0 BRA `(.L_x_166) ;  /* 0xfffffffc00f08947 */ /* 0x004fea000383ffff */
[----:B------:R-:W-:Y:S05]  /*c9a0*/  BRA `(.L_x_224) ;  /* 0xffffffd800987947 */ /* 0x000fea000383ffff */
.L_x_169:
[----:B--2---:R-:W-:-:S04]  /*c9b0*/  IMAD.U32 R3, RZ, RZ, UR40 ;  /* 0x00000028ff037e24 */ /* 0x004fc8000f8e00ff */
[----:B------:R2:W3:Y:S03]  /*c9c0*/  SYNCS.PHASECHK.TRANS64.TRYWAIT P0, [R3+URZ+0x29820], R2 ;  /* 0x02982002030075a7 */ /* 0x0004e6000800017f */
[----:B---3--:R-:W-:Y:S05]  /*c9d0*/  @!P0 NANOSLEEP.SYNCS 0x989680 ;  /* 0x009896800000895d */ /* 0x008fea0003900000 */
[----:B------:R-:W3:Y:S02]  /*c9e0*/  @!P0 SYNCS.PHASECHK.TRANS64 P0, [R3+URZ+0x29820], R2 ;  /* 0x02982002030085a7 */ /* 0x000ee4000800007f */
[----:B---3--:R-:W-:Y:S05]  /*c9f0*/  @!P0 BRA `(.L_x_169) ;  /* 0xfffffffc00ec8947 */ /* 0x008fea000383ffff */
[----:B------:R-:W-:Y:S05]  /*ca00*/  BRA `(.L_x_225) ;  /* 0xffffffdc00c47947 */ /* 0x000fea000383ffff */
.L_x_175:
[----:B-1----:R1:W4:Y:S02]  /*ca10*/  SYNCS.PHASECHK.TRANS64.TRYWAIT P0, [R4+URZ+0x29880], R3 ;  /* 0x02988003040075a7 */ /* 0x002324000800017f */
[----:B----4-:R-:W-:Y:S05]  /*ca20*/  @!P0 NANOSLEEP.SYNCS 0x989680 ;  /* 0x009896800000895d */ /* 0x010fea0003900000 */
[----:B------:R-:W4:Y:S02]  /*ca30*/  @!P0 SYNCS.PHASECHK.TRANS64 P0, [R4+URZ+0x29880], R3 ;  /* 0x02988003040085a7 */ /* 0x000f24000800007f */
[----:B----4-:R-:W-:Y:S05]  /*ca40*/  @!P0 BRA `(.L_x_175) ;  /* 0xfffffffc00f08947 */ /* 0x010fea000383ffff */
[----:B------:R-:W-:Y:S05]  /*ca50*/  BRA `(.L_x_226) ;  /* 0xffffffe0005c7947 */ /* 0x000fea000383ffff */
.L_x_181:
[----:B-1----:R1:W2:Y:S02]  /*ca60*/  SYNCS.PHASECHK.TRANS64.TRYWAIT P0, [R4+URZ+0x29840], R3 ;  /* 0x02984003040075a7 */ /* 0x0022a4000800017f */
[----:B--2---:R-:W-:Y:S05]  /*ca70*/  @!P0 NANOSLEEP.SYNCS 0x989680 ;  /* 0x009896800000895d */ /* 0x004fea0003900000 */
[----:B------:R-:W2:Y:S02]  /*ca80*/  @!P0 SYNCS.PHASECHK.TRANS64 P0, [R4+URZ+0x29840], R3 ;  /* 0x02984003040085a7 */ /* 0x000ea4000800007f */
[----:B--2---:R-:W-:Y:S05]  /*ca90*/  @!P0 BRA `(.L_x_181) ;  /* 0xfffffffc00f08947 */ /* 0x004fea000383ffff */
[----:B------:R-:W-:Y:S05]  /*caa0*/  BRA `(.L_x_227) ;  /* 0xffffffe400147947 */ /* 0x000fea000383ffff */
.L_x_190:
[----:B----4-:R-:W4:Y:S02]  /*cab0*/  LDL R3, [R1+0x4] ;  /* 0x0000040001037983 */ /* 0x010f240000100800 */
[----:B----4-:R4:W1:Y:S02]  /*cac0*/  SYNCS.PHASECHK.TRANS64.TRYWAIT P3, [R3+URZ+0x29870], R2 ;  /* 0x02987002030075a7 */ /* 0x010864000806017f */
[----:B-1----:R-:W-:Y:S05]  /*cad0*/  @!P3 NANOSLEEP.SYNCS 0x989680 ;  /* 0x009896800000b95d */ /* 0x002fea0003900000 */
[----:B------:R-:W1:Y:S02]  /*cae0*/  @!P3 SYNCS.PHASECHK.TRANS64 P3, [R3+URZ+0x29870], R2 ;  /* 0x029870020300b5a7 */ /* 0x000e64000806007f */
[----:B-1----:R-:W-:Y:S05]  /*caf0*/  @!P3 BRA `(.L_x_190) ;  /* 0xfffffffc00ecb947 */ /* 0x002fea000383ffff */
[----:B------:R-:W-:Y:S05]  /*cb00*/  BRA `(.L_x_228) ;  /* 0xffffffe8005c7947 */ /* 0x000fea000383ffff */
.L_x_192:
[----:B----4-:R-:W4:Y:S02]  /*cb10*/  LDL R4, [R1+0x4] ;  /* 0x0000040001047983 */ /* 0x010f240000100800 */
[----:B----4-:R4:W1:Y:S02]  /*cb20*/  SYNCS.PHASECHK.TRANS64.TRYWAIT P3, [R4+URZ+0x29860], R3 ;  /* 0x02986003040075a7 */ /* 0x010864000806017f */
[----:B-1----:R-:W-:Y:S05]  /*cb30*/  @!P3 NANOSLEEP.SYNCS 0x989680 ;  /* 0x009896800000b95d */ /* 0x002fea0003900000 */
[----:B------:R-:W1:Y:S02]  /*cb40*/  @!P3 SYNCS.PHASECHK.TRANS64 P3, [R4+URZ+0x29860], R3 ;  /* 0x029860030400b5a7 */ /* 0x000e64000806007f */
[----:B-1----:R-:W-:Y:S05]  /*cb50*/  @!P3 BRA `(.L_x_192) ;  /* 0xfffffffc00ecb947 */ /* 0x002fea000383ffff */
[----:B------:R-:W-:Y:S05]  /*cb60*/  BRA `(.L_x_229) ;  /* 0xffffffe800647947 */ /* 0x000fea000383ffff */
.L_x_198:
[----:B-1----:R1:W2:Y:S02]  /*cb70*/  SYNCS.PHASECHK.TRANS64.TRYWAIT P2, [R20+URZ+0x29870], R3 ;  /* 0x02987003140075a7 */ /* 0x0022a4000804017f */
[----:B--2---:R-:W-:Y:S05]  /*cb80*/  @!P2 NANOSLEEP.SYNCS 0x989680 ;  /* 0x009896800000a95d */ /* 0x004fea0003900000 */
[----:B------:R-:W2:Y:S02]  /*cb90*/  @!P2 SYNCS.PHASECHK.TRANS64 P2, [R20+URZ+0x29870], R3 ;  /* 0x029870031400a5a7 */ /* 0x000ea4000804007f */
[----:B--2---:R-:W-:Y:S05]  /*cba0*/  @!P2 BRA `(.L_x_198) ;  /* 0xfffffffc00f0a947 */ /* 0x004fea000383ffff */
[----:B------:R-:W-:Y:S05]  /*cbb0*/  BRA `(.L_x_230) ;  /* 0xffffffec00fc7947 */ /* 0x000fea000383ffff */
.L_x_200:
[----:B-1----:R1:W2:Y:S02]  /*cbc0*/  SYNCS.PHASECHK.TRANS64.TRYWAIT P2, [R20+URZ+0x29860], R3 ;  /* 0x02986003140075a7 */ /* 0x0022a4000804017f */
[----:B--2---:R-:W-:Y:S05]  /*cbd0*/  @!P2 NANOSLEEP.SYNCS 0x989680 ;  /* 0x009896800000a95d */ /* 0x004fea0003900000 */
[----:B------:R-:W2:Y:S02]  /*cbe0*/  @!P2 SYNCS.PHASECHK.TRANS64 P2, [R20+URZ+0x29860], R3 ;  /* 0x029860031400a5a7 */ /* 0x000ea4000804007f */
[----:B--2---:R-:W-:Y:S05]  /*cbf0*/  @!P2 BRA `(.L_x_200) ;  /* 0xfffffffc00f0a947 */ /* 0x004fea000383ffff */
[----:B------:R-:W-:Y:S05]  /*cc00*/  BRA `(.L_x_231) ;  /* 0xfffffff000047947 */ /* 0x000fea000383ffff */
.L_x_204:
[----:B--2---:R2:W3:Y:S02]  /*cc10*/  SYNCS.PHASECHK.TRANS64.TRYWAIT P0, [R9+URZ+0x29820], R0 ;  /* 0x02982000090075a7 */ /* 0x0044e4000800017f */
[----:B---3--:R-:W-:Y:S05]  /*cc20*/  @!P0 NANOSLEEP.SYNCS 0x989680 ;  /* 0x009896800000895d */ /* 0x008fea0003900000 */
[----:B------:R-:W3:Y:S02]  /*cc30*/  @!P0 SYNCS.PHASECHK.TRANS64 P0, [R9+URZ+0x29820], R0 ;  /* 0x02982000090085a7 */ /* 0x000ee4000800007f */
[----:B---3--:R-:W-:Y:S05]  /*cc40*/  @!P0 BRA `(.L_x_204) ;  /* 0xfffffffc00f08947 */ /* 0x008fea000383ffff */
[----:B------:R-:W-:Y:S05]  /*cc50*/  BRA `(.L_x_232) ;  /* 0xfffffff400ac7947 */ /* 0x000fea000383ffff */
.L_x_208:
[----:B--2---:R2:W3:Y:S02]  /*cc60*/  SYNCS.PHASECHK.TRANS64.TRYWAIT P1, [R5+URZ], R4 ;  /* 0x00000004050075a7 */ /* 0x0044e4000802017f */
[----:B---3--:R-:W-:Y:S05]  /*cc70*/  @!P1 NANOSLEEP.SYNCS 0x989680 ;  /* 0x009896800000995d */ /* 0x008fea0003900000 */
[----:B------:R-:W3:Y:S02]  /*cc80*/  @!P1 SYNCS.PHASECHK.TRANS64 P1, [R5+URZ], R4 ;  /* 0x00000004050095a7 */ /* 0x000ee4000802007f */
[----:B---3--:R-:W-:Y:S05]  /*cc90*/  @!P1 BRA `(.L_x_208) ;  /* 0xfffffffc00f09947 */ /* 0x008fea000383ffff */
[----:B------:R-:W-:Y:S05]  /*cca0*/  BRA `(.L_x_233) ;  /* 0xfffffff800087947 */ /* 0x000fea000383ffff */
.L_x_209:
[----:B---3--:R3:W4:Y:S02]  /*ccb0*/  SYNCS.PHASECHK.TRANS64.TRYWAIT P1, [R7+URZ], R0 ;  /* 0x00000000070075a7 */ /* 0x008724000802017f */
[----:B----4-:R-:W-:Y:S05]  /*ccc0*/  @!P1 NANOSLEEP.SYNCS 0x989680 ;  /* 0x009896800000995d */ /* 0x010fea0003900000 */
[----:B------:R-:W4:Y:S02]  /*ccd0*/  @!P1 SYNCS.PHASECHK.TRANS64 P1, [R7+URZ], R0 ;  /* 0x00000000070095a7 */ /* 0x000f24000802007f */
[----:B----4-:R-:W-:Y:S05]  /*cce0*/  @!P1 BRA `(.L_x_209) ;  /* 0xfffffffc00f09947 */ /* 0x010fea000383ffff */
[----:B------:R-:W-:Y:S05]  /*ccf0*/  BRA `(.L_x_234) ;  /* 0xfffffff400fc7947 */ /* 0x000fea000383ffff */
.L_x_211:
[----:B--2---:R2:W4:Y:S02]  /*cd00*/  SYNCS.PHASECHK.TRANS64.TRYWAIT P1, [R5+URZ+0x29860], R4 ;  /* 0x02986004050075a7 */ /* 0x004524000802017f */
[----:B----4-:R-:W-:Y:S05]  /*cd10*/  @!P1 NANOSLEEP.SYNCS 0x989680 ;  /* 0x009896800000995d */ /* 0x010fea0003900000 */
[----:B------:R-:W4:Y:S02]  /*cd20*/  @!P1 SYNCS.PHASECHK.TRANS64 P1, [R5+URZ+0x29860], R4 ;  /* 0x02986004050095a7 */ /* 0x000f24000802007f */
[----:B----4-:R-:W-:Y:S05]  /*cd30*/  @!P1 BRA `(.L_x_211) ;  /* 0xfffffffc00f09947 */ /* 0x010fea000383ffff */
[----:B------:R-:W-:Y:S05]  /*cd40*/  BRA `(.L_x_235) ;  /* 0xfffffff800007947 */ /* 0x000fea000383ffff */
.L_x_213:
[----:B----4-:R4:W1:Y:S02]  /*cd50*/  SYNCS.PHASECHK.TRANS64.TRYWAIT P1, [R3+URZ+0x29860], R0 ;  /* 0x02986000030075a7 */ /* 0x010864000802017f */
[----:B-1----:R-:W-:Y:S05]  /*cd60*/  @!P1 NANOSLEEP.SYNCS 0x989680 ;  /* 0x009896800000995d */ /* 0x002fea0003900000 */
[----:B------:R-:W1:Y:S02]  /*cd70*/  @!P1 SYNCS.PHASECHK.TRANS64 P1, [R3+URZ+0x29860], R0 ;  /* 0x02986000030095a7 */ /* 0x000e64000802007f */
[----:B-1----:R-:W-:Y:S05]  /*cd80*/  @!P1 BRA `(.L_x_213) ;  /* 0xfffffffc00f09947 */ /* 0x002fea000383ffff */
[----:B------:R-:W-:Y:S05]  /*cd90*/  BRA `(.L_x_236) ;  /* 0xfffffff800007947 */ /* 0x000fea000383ffff */
.L_x_215:
[----:B------:R1:W1:Y:S02]  /*cda0*/  SYNCS.PHASECHK.TRANS64.TRYWAIT P0, [R5+URZ+0x29880], R4 ;  /* 0x02988004050075a7 */ /* 0x000264000800017f */
[----:B-1----:R-:W-:Y:S05]  /*cdb0*/  @!P0 NANOSLEEP.SYNCS 0x989680 ;  /* 0x009896800000895d */ /* 0x002fea0003900000 */
[----:B------:R-:W1:Y:S02]  /*cdc0*/  @!P0 SYNCS.PHASECHK.TRANS64 P0, [R5+URZ+0x29880], R4 ;  /* 0x02988004050085a7 */ /* 0x000e64000800007f */
[----:B-1----:R-:W-:Y:S05]  /*cdd0*/  @!P0 BRA `(.L_x_215) ;  /* 0xfffffffc00f08947 */ /* 0x002fea000383ffff */
[----:B------:R-:W-:Y:S05]  /*cde0*/  BRA `(.L_x_216) ;  /* 0xfffffff400fc7947 */ /* 0x000fea000383ffff */
.L_x_237:
        /* <DEDUP_REMOVED lines=9> */
.L_x_2668:


//--------------------- .text._ZN7cutlass13device_kernelIN5flash11enable_sm90INS1_16FlashAttnFwdSm90INS1_25CollectiveMainloopFwdSm90ILi2EN4cute5tupleIJNS5_1CILi1EEES8_S8_EEENS6_IJNS7_ILi128EEENS7_ILi160EEENS7_ILi192EEEEEELi128ENS_12float_e4m3_tEfNS_4arch4Sm90ELb0ELb0ELb0ELb1ELb0ELb0ELb0ELb1ELb1ELb0ELb0ELb0EEENS1_21CollectiveEpilogueFwdINS6_IJSA_SA_SB_EEES9_NS_10bfloat16_tESG_Li256ELb1ELb0ELb0ELb1EEENS1_36VarlenDynamicPersistentTileSchedulerILi128ELi160ELi256ELi128ELb0ELb0ELb1ELb0ELb1ELb1EEEEEEEEEvNT_6ParamsE --------------------------
	.section	.text._ZN7cutlass13device_kernelIN5flash11enable_sm90INS1_16FlashAttnFwdSm90INS1_25CollectiveMainloopFwdSm90ILi2EN4cute5tupleIJNS5_1CILi1EEES8_S8_EEENS6_IJNS7_ILi128EEENS7_ILi160EEENS7_ILi192EEEEEELi128ENS_12float_e4m3_tEfNS_4arch4Sm90ELb0ELb0ELb0ELb1ELb0ELb0ELb0ELb1ELb1ELb0ELb0ELb0EEENS1_21CollectiveEpilogueFwdINS6_IJSA_SA_SB_EEES9_NS_10bfloat16_tESG_Li256ELb1ELb0ELb0ELb1EEENS1_36VarlenDynamicPersistentTileSchedulerILi128ELi160ELi256ELi128ELb0ELb0ELb1ELb0ELb1ELb1EEEEEEEEEvNT_6ParamsE,"ax",@progbits
	.align	128
.text._ZN7cutlass13device_kernelIN5flash11enable_sm90INS1_16FlashAttnFwdSm90INS1_25CollectiveMainloopFwdSm90ILi2EN4cute5tupleIJNS5_1CILi1EEES8_S8_EEENS6_IJNS7_ILi128EEENS7_ILi160EEENS7_ILi192EEEEEELi128ENS_12float_e4m3_tEfNS_4arch4Sm90ELb0ELb0ELb0ELb1ELb0ELb0ELb0ELb1ELb1ELb0ELb0ELb0EEENS1_21CollectiveEpilogueFwdINS6_IJSA_SA_SB_EEES9_NS_10bfloat16_tESG_Li256ELb1ELb0ELb0ELb1EEENS1_36VarlenDynamicPersistentTileSchedulerILi128ELi160ELi256ELi128ELb0ELb0ELb1ELb0ELb1ELb1EEEEEEEEEvNT_6ParamsE:
        .type           _ZN7cutlass13device_kernelIN5flash11enable_sm90INS1_16FlashAttnFwdSm90INS1_25CollectiveMainloopFwdSm90ILi2EN4cute5tupleIJNS5_1CILi1EEES8_S8_EEENS6_IJNS7_ILi128EEENS7_ILi160EEENS7_ILi192EEEEEELi128ENS_12float_e4m3_tEfNS_4arch4Sm90ELb0ELb0ELb0ELb1ELb0ELb0ELb0ELb1ELb1ELb0ELb0ELb0EEENS1_21CollectiveEpilogueFwdINS6_IJSA_SA_SB_EEES9_NS_10bfloat16_tESG_Li256ELb1ELb0ELb0ELb1EEENS1_36VarlenDynamicPersistentTileSchedulerILi128ELi160ELi256ELi128ELb0ELb0ELb1ELb0ELb1ELb1EEEEEEEEEvNT_6ParamsE,@function
        .size           _ZN7cutlass13device_kernelIN5flash11enable_sm90INS1_16FlashAttnFwdSm90INS1_25CollectiveMainloopFwdSm90ILi2EN4cute5tupleIJNS5_1CILi1EEES8_S8_EEENS6_IJNS7_ILi128EEENS7_ILi160EEENS7_ILi192EEEEEELi128ENS_12float_e4m3_tEfNS_4arch4Sm90ELb0ELb0ELb0ELb1ELb0ELb0ELb0ELb1ELb1ELb0ELb0ELb0EEENS1_21CollectiveEpilogueFwdINS6_IJSA_SA_SB_EEES9_NS_10bfloat16_tESG_Li256ELb1ELb0ELb0ELb1EEENS1_36VarlenDynamicPersistentTileSchedulerILi128ELi160ELi256ELi128ELb0ELb0ELb1ELb0ELb1ELb1EEEEEEEEEvNT_6ParamsE,(.L_x_2669 - _ZN7cutlass13device_kernelIN5flash11enable_sm90INS1_16FlashAttnFwdSm90INS1_25CollectiveMainloopFwdSm90ILi2EN4cute5tupleIJNS5_1CILi1EEES8_S8_EEENS6_IJNS7_ILi128EEENS7_ILi160EEENS7_ILi192EEEEEELi128ENS_12float_e4m3_tEfNS_4arch4Sm90ELb0ELb0ELb0ELb1ELb0ELb0ELb0ELb1ELb1ELb0ELb0ELb0EEENS1_21CollectiveEpilogueFwdINS6_IJSA_SA_SB_EEES9_NS_10bfloat16_tESG_Li256ELb1ELb0ELb0ELb1EEENS1_36VarlenDynamicPersistentTileSchedulerILi128ELi160ELi256ELi128ELb0ELb0ELb1ELb0ELb1ELb1EEEEEEEEEvNT_6ParamsE)
        .other          _ZN7cutlass13device_kernelIN5flash11enable_sm90INS1_16FlashAttnFwdSm90INS1_25CollectiveMainloopFwdSm90ILi2EN4cute5tupleIJNS5_1CILi1EEES8_S8_EEENS6_IJNS7_ILi128EEENS7_ILi160EEENS7_ILi192EEEEEELi128ENS_12float_e4m3_tEfNS_4arch4Sm90ELb0ELb0ELb0ELb1ELb0ELb0ELb0ELb1ELb1ELb0ELb0ELb0EEENS1_21CollectiveEpilogueFwdINS6_IJSA_SA_SB_EEES9_NS_10bfloat16_tESG_Li256ELb1ELb0ELb0ELb1EEENS1_36VarlenDynamicPersistentTileSchedulerILi128ELi160ELi256ELi128ELb0ELb0ELb1ELb0ELb1ELb1EEEEEEEEEvNT_6ParamsE,@"STO_CUDA_ENTRY STV_DEFAULT"
_ZN7cutlass13device_kernelIN5flash11enable_sm90INS1_16FlashAttnFwdSm90INS1_25CollectiveMainloopFwdSm90ILi2EN4cute5tupleIJNS5_1CILi1EEES8_S8_EEENS6_IJNS7_ILi128EEENS7_ILi160EEENS7_ILi192EEEEEELi128ENS_12float_e4m3_tEfNS_4arch4Sm90ELb0ELb0ELb0ELb1ELb0ELb0ELb0ELb1ELb1ELb0ELb0ELb0EEENS1_21CollectiveEpilogueFwdINS6_IJSA_SA_SB_EEES9_NS_10bfloat16_tESG_Li256ELb1ELb0ELb0ELb1EEENS1_36VarlenDynamicPersistentTileSchedulerILi128ELi160ELi256ELi128ELb0ELb0ELb1ELb0ELb1ELb1EEEEEEEEEvNT_6ParamsE:
[----:B------:R-:W0:Y:S02]  /*0000*/  LDC R1, c[0x0][0x28] ;  /* 0x00000a00ff017b82 */ /* 0x000e240000000800 */
[----:B0-----:R-:W-:Y:S01]  /*0010*/  VIADD R1, R1, 0xffffffc8 ;  /* 0xffffffc801017836 */ /* 0x001fe20000000000 */
[----:B------:R-:W0:Y:S01]  /*0020*/  S2R R3, SR_TID.X ;  /* 0x0000000000037919 */ /* 0x000e220000002100 */
[----:B------:R-:W-:Y:S01]  /*0030*/  ELECT P0, URZ, PT ;  /* 0x00000000003f782f */ /* 0x000fe20003800000 */
[----:B------:R-:W-:Y:S01]  /*0040*/  BSSY B0, `(.L_x_238) ;  /* 0x0000011000007945 */ /* 0x000fe20003800000 */
[--C-:B0-----:R-:W-:Y:S02]  /*0050*/  SHF.R.U32.HI R0, RZ, 0x5, R3.reuse ;  /* 0x00000005ff007819 */ /* 0x101fe40000011603 */
[----:B------:R-:W-:-:S03]  /*0060*/  SHF.R.U32.HI R22, RZ, 0x7, R3 ;  /* 0x00000007ff167819 */ /* 0x000fc60000011603 */
[----:B------:R-:W0:Y:S02]  /*0070*/  SHFL.IDX PT, R2, R0, RZ, 0x1f ;  /* 0x00001fff00027589 */ /* 0x000e2400000e0000 */
[----:B0-----:R-:W-:-:S13]  /*0080*/  ISETP.EQ.AND P0, PT, R2, RZ, P0 ;  /* 0x000000ff0200720c */ /* 0x001fda0000702270 */
[----:B------:R-:W-:Y:S05]  /*0090*/  @!P0 BRA `(.L_x_239) ;  /* 0x00000000002c8947 */ /* 0x000fea0003800000 */
[----:B------:R-:W-:Y:S02]  /*00a0*/  ULDC.64 UR4, c[0x0][0x198] ;  /* 0x0000660000047ab9 */ /* 0x000fe40000000a00 */
[----:B------:R-:W-:Y:S02]  /*00b0*/  UIADD3 UR6, UP0, UR4, 0x270, URZ ;  /* 0x0000027004067890 */ /* 0x000fe4000ff1e03f */
[----:B------:R-:W-:Y:S02]  /*00c0*/  UIADD3 UR8, UP1, UR4, 0x370, URZ ;  /* 0x0000037004087890 */ /* 0x000fe4000ff3e03f */
[----:B------:R-:W-:Y:S02]  /*00d0*/  UIADD3 UR4, UP2, UR4, 0x470, URZ ;  /* 0x0000047004047890 */ /* 0x000fe4000ff5e03f */
[----:B------:R-:W-:Y:S02]  /*00e0*/  UIADD3.X UR7, URZ, UR5, URZ, UP0, !UPT ;  /* 0x000000053f077290 */ /* 0x000fe400087fe43f */
[----:B------:R-:W-:-:S02]  /*00f0*/  UIADD3.X UR9, URZ, UR5, URZ, UP1, !UPT ;  /* 0x000000053f097290 */ /* 0x000fc40008ffe43f */
[----:B------:R-:W-:-:S05]  /*0100*/  UIADD3.X UR5, URZ, UR5, URZ, UP2, !UPT ;  /* 0x000000053f057290 */ /* 0x000fca00097fe43f */
[----:B------:R0:W-:Y:S02]  /*0110*/  UTMACCTL.PF [UR6] ;  /* 0x00000000060079b9 */ /* 0x0001e40008040000 */
[----:B------:R0:W-:Y:S02]  /*0120*/  UTMACCTL.PF [UR8] ;  /* 0x00000000080079b9 */ /* 0x0001e40008040000 */
[----:B------:R0:W-:Y:S02]  /*0130*/  UTMACCTL.PF [UR4] ;  /* 0x00000000040079b9 */ /* 0x0001e40008040000 */
[----:B0-----:R-:W-:Y:S01]  /*0140*/  NOP ;  /* 0x0000000000007918 */ /* 0x001fe20000000000 */
.L_x_239:
[----:B------:R-:W-:Y:S05]  /*0150*/  BSYNC B0 ;  /* 0x0000000000007941 */ /* 0x000fea0003800000 */
.L_x_238:
[----:B------:R-:W-:Y:S01]  /*0160*/  VOTEU.ANY UP0, P0 ;  /* 0x00000000003f7886 */ /* 0x000fe20000000100 */
[----:B------:R-:W0:Y:S01]  /*0170*/  SHFL.IDX PT, R3, R22, RZ, 0x1f ;  /* 0x00001fff16037589 */ /* 0x000e2200000e0000 */
[----:B------:R-:W-:Y:S01]  /*0180*/  UMOV UR4, 0x1 ;  /* 0x0000000100047882 */ /* 0x000fe20000000000 */
[----:B------:R-:W-:Y:S01]  /*0190*/  UMOV UR7, 0x100 ;  /* 0x0000010000077882 */ /* 0x000fe20000000000 */
[----:B------:R-:W-:Y:S01]  /*01a0*/  VOTEU.ANY UP1, P0 ;  /* 0x00000000003f7886 */ /* 0x000fe20000020100 */
[----:B------:R-:W1:Y:S01]  /*01b0*/  @UP0 S2UR UR8, SR_CgaCtaId ;  /* 0x00000000000809c3 */ /* 0x000e620000008800 */
[----:B------:R-:W2:Y:S01]  /*01c0*/  SHFL.IDX PT, R2, R0, RZ, 0x1f ;  /* 0x00001fff00027589 */ /* 0x000ea200000e0000 */
[----:B------:R-:W-:Y:S01]  /*01d0*/  @UP0 UMOV UR6, 0x400 ;  /* 0x0000040000060882 */ /* 0x000fe20000000000 */
[----:B------:R-:W-:-:S04]  /*01e0*/  @UP0 UIADD3 UR4, -UR4, 0x100000, URZ ;  /* 0x0010000004040890 */ /* 0x000fc8000fffe13f */
[----:B------:R-:W-:Y:S02]  /*01f0*/  @UP0 USHF.L.U32 UR5, UR4, 0xb, URZ ;  /* 0x0000000b04050899 */ /* 0x000fe4000800063f */
[----:B------:R-:W-:Y:S01]  /*0200*/  @UP0 USHF.L.U32 UR4, UR4, 0x1, URZ ;  /* 0x0000000104040899 */ /* 0x000fe2000800063f */
[----:B------:R-:W-:Y:S01]  /*0210*/  VOTEU.ANY UP2, P0 ;  /* 0x00000000003f7886 */ /* 0x000fe20000040100 */
[----:B0-----:R-:W-:Y:S01]  /*0220*/  R2UR UR9, R3 ;  /* 0x00000000030972ca */ /* 0x001fe200000e0000 */
[----:B-1----:R-:W-:Y:S01]  /*0230*/  @UP0 ULEA UR8, UR8, UR6, 0x18 ;  /* 0x0000000608080291 */ /* 0x002fe2000f8ec03f */
[----:B--2---:R-:W-:Y:S01]  /*0240*/  ISETP.NE.AND P1, PT, R2, RZ, PT ;  /* 0x000000ff0200720c */ /* 0x004fe20003f25270 */
[----:B------:R-:W-:-:S04]  /*0250*/  @UP0 UIADD3 UR6, -UR7, 0x100000, URZ ;  /* 0x0010000007060890 */ /* 0x000fc8000fffe13f */
[----:B------:R-:W-:Y:S02]  /*0260*/  @UP0 USHF.L.U32 UR7, UR6, 0xb, URZ ;  /* 0x0000000b06070899 */ /* 0x000fe4000800063f */
[----:B------:R-:W-:-:S04]  /*0270*/  @UP0 USHF.L.U32 UR6, UR6, 0x1, URZ ;  /* 0x0000000106060899 */ /* 0x000fc8000800063f */
[----:B------:R-:W-:Y:S01]  /*0280*/  UISETP.NE.AND UP0, UPT, UR9, URZ, UPT ;  /* 0x0000003f0900728c */ /* 0x000fe2000bf05270 */
[----:B------:R-:W0:Y:S02]  /*0290*/  FENCE.VIEW.ASYNC.S ;  /* 0x00000000000073c6 */ /* 0x000e240000000000 */
[----:B0-----:R0:W1:Y:S05]  /*02a0*/  @UP1 SYNCS.EXCH.64 URZ, [UR8+0x29800], UR4 ;  /* 0x02980004083f15b2 */ /* 0x00106a0008000100 */
[----:B------:R0:W2:Y:S01]  /*02b0*/  @UP2 SYNCS.EXCH.64 URZ, [UR8+0x29820], UR6 ;  /* 0x02982006083f25b2 */ /* 0x0000a20008000100 */
[----:B------:R-:W-:Y:S05]  /*02c0*/  @P1 BRA `(.L_x_240) ;  /* 0x0000000000481947 */ /* 0x000fea0003800000 */
[----:B0-----:R-:W0:Y:S01]  /*02d0*/  S2UR UR5, SR_CgaCtaId ;  /* 0x00000000000579c3 */ /* 0x001e220000008800 */
[----:B------:R-:W-:Y:S01]  /*02e0*/  UMOV UR4, 0x400 ;  /* 0x0000040000047882 */ /* 0x000fe20000000000 */
[----:B------:R-:W-:Y:S01]  /*02f0*/  UMOV UR6, 0x1 ;  /* 0x0000000100067882 */ /* 0x000fe20000000000 */
[----:B------:R-:W-:Y:S01]  /*0300*/  UMOV UR9, 0x2 ;  /* 0x0000000200097882 */ /* 0x000fe20000000000 */
[----:B------:R-:W-:-:S04]  /*0310*/  UIADD3 UR6, -UR6, 0x100000, URZ ;  /* 0x0010000006067890 */ /* 0x000fc8000fffe13f */
[----:B------:R-:W-:Y:S02]  /*0320*/  USHF.L.U32 UR7, UR6, 0xb, URZ ;  /* 0x0000000b06077899 */ /* 0x000fe4000800063f */
[----:B------:R-:W-:Y:S01]  /*0330*/  USHF.L.U32 UR6, UR6, 0x1, URZ ;  /* 0x0000000106067899 */ /* 0x000fe2000800063f */
[----:B------:R-:W-:Y:S01]  /*0340*/  ELECT P0, URZ, PT ;  /* 0x00000000003f782f */ /* 0x000fe20003800000 */
[----:B0-----:R-:W-:Y:S02]  /*0350*/  ULEA UR8, UR5, UR4, 0x18 ;  /* 0x0000000405087291 */ /* 0x001fe4000f8ec03f */
[----:B------:R-:W-:-:S04]  /*0360*/  UIADD3 UR4, -UR9, 0x100000, URZ ;  /* 0x0010000009047890 */ /* 0x000fc8000fffe13f */
[----:B------:R-:W-:Y:S02]  /*0370*/  USHF.L.U32 UR5, UR4, 0xb, URZ ;  /* 0x0000000b04057899 */ /* 0x000fe4000800063f */
[----:B------:R-:W-:Y:S01]  /*0380*/  USHF.L.U32 UR4, UR4, 0x1, URZ ;  /* 0x0000000104047899 */ /* 0x000fe2000800063f */
[----:B------:R-:W0:Y:S03]  /*0390*/  FENCE.VIEW.ASYNC.S ;  /* 0x00000000000073c6 */ /* 0x000e260000000000 */
[----:B0-----:R3:W4:Y:S08]  /*03a0*/  SYNCS.EXCH.64 URZ, [UR8+0x29830], UR6 ;  /* 0x02983006083f75b2 */ /* 0x0017300008000100 */
[----:B------:R3:W0:Y:S01]  /*03b0*/  SYNCS.EXCH.64 URZ, [UR8+0x29840], UR4 ;  /* 0x02984004083f75b2 */ /* 0x0006220008000100 */
[----:B------:R3:W0:Y:S01]  /*03c0*/  SYNCS.EXCH.64 URZ, [UR8+0x29838], UR6 ;  /* 0x02983806083f75b2 */ /* 0x0006220008000100 */
[----:B------:R3:W0:Y:S02]  /*03d0*/  SYNCS.EXCH.64 URZ, [UR8+0x29848], UR4 ;  /* 0x02984804083f75b2 */ /* 0x0006240008000100 */
[----:B---3--:R-:W-:Y:S01]  /*03e0*/  NOP ;  /* 0x0000000000007918 */ /* 0x008fe20000000000 */
.L_x_240:
[----:B------:R-:W3:Y:S01]  /*03f0*/  SHFL.IDX PT, R2, R0, RZ, 0x1f ;  /* 0x00001fff00027589 */ /* 0x000ee200000e0000 */
[----:B------:R-:W-:Y:S01]  /*0400*/  NOP ;  /* 0x0000000000007918 */ /* 0x000fe20000000000 */
[----:B---3--:R-:W-:-:S13]  /*0410*/  ISETP.NE.AND P0, PT, R2, RZ, PT ;  /* 0x000000ff0200720c */ /* 0x008fda0003f05270 */
[----:B------:R-:W-:Y:S05]  /*0420*/  @P0 BRA `(.L_x_241) ;  /* 0x0000000000480947 */ /* 0x000fea0003800000 */
[----:B0-----:R-:W0:Y:S01]  /*0430*/  S2UR UR5, SR_CgaCtaId ;  /* 0x00000000000579c3 */ /* 0x001e220000008800 */
[----:B------:R-:W-:Y:S01]  /*0440*/  UMOV UR4, 0x400 ;  /* 0x0000040000047882 */ /* 0x000fe20000000000 */
[----:B------:R-:W-:Y:S01]  /*0450*/  UMOV UR6, 0x80 ;  /* 0x0000008000067882 */ /* 0x000fe20000000000 */
[----:B------:R-:W-:Y:S01]  /*0460*/  UMOV UR7, 0x100 ;  /* 0x0000010000077882 */ /* 0x000fe20000000000 */
[----:B------:R-:W-:Y:S01]  /*0470*/  ELECT P0, URZ, PT ;  /* 0x00000000003f782f */ /* 0x000fe20003800000 */
[----:B0-----:R-:W-:Y:S02]  /*0480*/  ULEA UR8, UR5, UR4, 0x18 ;  /* 0x0000000405087291 */ /* 0x001fe4000f8ec03f */
[----:B------:R-:W-:-:S04]  /*0490*/  UIADD3 UR4, -UR6, 0x100000, URZ ;  /* 0x0010000006047890 */ /* 0x000fc8000fffe13f */
[----:B------:R-:W-:Y:S02]  /*04a0*/  USHF.L.U32 UR5, UR4, 0xb, URZ ;  /* 0x0000000b04057899 */ /* 0x000fe4000800063f */
[----:B------:R-:W-:Y:S02]  /*04b0*/  USHF.L.U32 UR4, UR4, 0x1, URZ ;  /* 0x0000000104047899 */ /* 0x000fe4000800063f */
[----:B------:R-:W-:-:S04]  /*04c0*/  UIADD3 UR6, -UR7, 0x100000, URZ ;  /* 0x0010000007067890 */ /* 0x000fc8000fffe13f */
[----:B------:R-:W-:Y:S02]  /*04d0*/  USHF.L.U32 UR7, UR6, 0xb, URZ ;  /* 0x0000000b06077899 */ /* 0x000fe4000800063f */
[----:B------:R-:W-:Y:S01]  /*04e0*/  USHF.L.U32 UR6, UR6, 0x1, URZ ;  /* 0x0000000106067899 */ /* 0x000fe2000800063f */
[----:B------:R-:W0:Y:S03]  /*04f0*/  FENCE.VIEW.ASYNC.S ;  /* 0x00000000000073c6 */ /* 0x000e260000000000 */
[----:B0-----:R3:W0:Y:S08]  /*0500*/  SYNCS.EXCH.64 URZ, [UR8+0x29850], UR4 ;  /* 0x02985004083f75b2 */ /* 0x0016300008000100 */
[----:B------:R3:W0:Y:S01]  /*0510*/  SYNCS.EXCH.64 URZ, [UR8+0x29860], UR6 ;  /* 0x02986006083f75b2 */ /* 0x0006220008000100 */
[----:B------:R3:W0:Y:S01]  /*0520*/  SYNCS.EXCH.64 URZ, [UR8+0x29858], UR4 ;  /* 0x02985804083f75b2 */ /* 0x0006220008000100 */
[----:B------:R3:W0:Y:S02]  /*0530*/  SYNCS.EXCH.64 URZ, [UR8+0x29868], UR6 ;  /* 0x02986806083f75b2 */ /* 0x0006240008000100 */
[----:B---3--:R-:W-:Y:S01]  /*0540*/  NOP ;  /* 0x0000000000007918 */ /* 0x008fe20000000000 */
.L_x_241:
[----:B------:R-:W3:Y:S01]  /*0550*/  SHFL.IDX PT, R2, R0, RZ, 0x1f ;  /* 0x00001fff00027589 */ /* 0x000ee200000e0000 */
[----:B------:R-:W-:Y:S01]  /*0560*/  NOP ;  /* 0x0000000000007918 */ /* 0x000fe20000000000 */
[----:B---3--:R-:W-:-:S13]  /*0570*/  ISETP.NE.AND P0, PT, R2, RZ, PT ;  /* 0x000000ff0200720c */ /* 0x008fda0003f05270 */
[----:B------:R-:W-:Y:S05]  /*0580*/  @P0 BRA `(.L_x_242) ;  /* 0x0000000000380947 */ /* 0x000fea0003800000 */
[----:B0-----:R-:W0:Y:S01]  /*0590*/  S2UR UR5, SR_CgaCtaId ;  /* 0x00000000000579c3 */ /* 0x001e220000008800 */
[----:B------:R-:W-:Y:S01]  /*05a0*/  UMOV UR4, 0x400 ;  /* 0x0000040000047882 */ /* 0x000fe20000000000 */
[----:B------:R-:W-:Y:S01]  /*05b0*/  UMOV UR7, 0x1 ;  /* 0x0000000100077882 */ /* 0x000fe20000000000 */
[----:B------:R-:W-:Y:S01]  /*05c0*/  ELECT P0, URZ, PT ;  /* 0x00000000003f782f */ /* 0x000fe20003800000 */
[----:B0-----:R-:W-:Y:S02]  /*05d0*/  ULEA UR6, UR5, UR4, 0x18 ;  /* 0x0000000405067291 */ /* 0x001fe4000f8ec03f */
[----:B------:R-:W-:-:S04]  /*05e0*/  UIADD3 UR4, -UR7, 0x100000, URZ ;  /* 0x0010000007047890 */ /* 0x000fc8000fffe13f */
[----:B------:R-:W-:Y:S02]  /*05f0*/  USHF.L.U32 UR5, UR4, 0xb, URZ ;  /* 0x0000000b04057899 */ /* 0x000fe4000800063f */
[----:B------:R-:W-:Y:S01]  /*0600*/  USHF.L.U32 UR4, UR4, 0x1, URZ ;  /* 0x0000000104047899 */ /* 0x000fe2000800063f */
[----:B------:R-:W0:Y:S11]  /*0610*/  FENCE.VIEW.ASYNC.S ;  /* 0x00000000000073c6 */ /* 0x000e360000000000 */
[----:B0-----:R3:W0:Y:S01]  /*0620*/  SYNCS.EXCH.64 URZ, [UR6+0x29870], UR4 ;  /* 0x02987004063f75b2 */ /* 0x0016220008000100 */
[----:B------:R3:W0:Y:S01]  /*0630*/  SYNCS.EXCH.64 URZ, [UR6+0x29880], UR4 ;  /* 0x02988004063f75b2 */ /* 0x0006220008000100 */
[----:B------:R3:W0:Y:S01]  /*0640*/  SYNCS.EXCH.64 URZ, [UR6+0x29878], UR4 ;  /* 0x02987804063f75b2 */ /* 0x0006220008000100 */
[----:B------:R3:W0:Y:S02]  /*0650*/  SYNCS.EXCH.64 URZ, [UR6+0x29888], UR4 ;  /* 0x02988804063f75b2 */ /* 0x0006240008000100 */
[----:B---3--:R-:W-:Y:S01]  /*0660*/  NOP ;  /* 0x0000000000007918 */ /* 0x008fe20000000000 */
.L_x_242:
        /* <DEDUP_REMOVED lines=22> */
.L_x_243:
        /* <DEDUP_REMOVED lines=22> */
.L_x_244:
[----:B------:R-:W-:Y:S01]  /*0930*/  PLOP3.LUT P0, PT, PT, PT, UP0, 0x80, 0x0 ;  /* 0x000000000000781c */ /* 0x000fe20003f0f008 */
[----:B------:R-:W-:Y:S01]  /*0940*/  UMOV UR40, 0x1 ;  /* 0x0000000100287882 */ /* 0x000fe20000000000 */
[----:B------:R-:W-:Y:S01]  /*0950*/  NOP ;  /* 0x0000000000007918 */ /* 0x000fe20000000000 */
[----:B------:R-:W-:Y:S01]  /*0960*/  USEL UR40, UR40, 0x2, !UP0 ;  /* 0x0000000228287887 */ /* 0x000fe2000c000000 */
[----:B------:R-:W-:Y:S01]  /*0970*/  ULDC.64 UR48, c[0x0][0x208] ;  /* 0x0000820000307ab9 */ /* 0x000fe20000000a00 */
[----:B012-4-:R-:W-:Y:S08]  /*0980*/  BAR.SYNC.DEFER_BLOCKING 0x0 ;  /* 0x0000000000007b1d */ /* 0x017ff00000010000 */
[----:B------:R-:W-:Y:S05]  /*0990*/  @!P0 BRA `(.L_x_245) ;  /* 0x000000a000908947 */ /* 0x000fea0003800000 */
.L_x_246:
[----:B------:R-:W-:-:S08]  /*09a0*/  NOP ;  /* 0x0000000000007918 */ /* 0x000fd00000000000 */
[----:B------:R-:W0:Y:S02]  /*09b0*/  USETMAXREG.TRY_ALLOC.CTAPOOL UP0, 0xf0 ;  /* 0x000000f0000079c8 */ /* 0x000e240008000600 */
[----:B0-----:R-:W-:-:S13]  /*09c0*/  PLOP3.LUT P0, PT, PT, PT, UP0, 0x80, 0x0 ;  /* 0x000000000000781c */ /* 0x001fda0003f0f008 */
[----:B------:R-:W-:Y:S05]  /*09d0*/  @!P0 BRA `(.L_x_246) ;  /* 0xfffffffc00f08947 */ /* 0x000fea000383ffff */
[----:B------:R-:W0:Y:S01]  /*09e0*/  S2R R2, SR_TID.X ;  /* 0x0000000000027919 */ /* 0x000e220000002100 */
[----:B------:R-:W1:Y:S01]  /*09f0*/  S2UR UR5, SR_CgaCtaId ;  /* 0x00000000000579c3 */ /* 0x000e620000008800 */
[----:B------:R-:W-:-:S07]  /*0a00*/  UMOV UR4, 0x400 ;  /* 0x0000040000047882 */ /* 0x000fce0000000000 */
[----:B------:R-:W-:Y:S06]  /*0a10*/  BAR.ARV 0x8, 0x120 ;  /* 0x0204800000007b1d */ /* 0x000fec0000002000 */
[----:B-1----:R-:W-:Y:S01]  /*0a20*/  ULEA UR4, UR5, UR4, 0x18 ;  /* 0x0000000405047291 */ /* 0x002fe2000f8ec03f */
[----:B0-----:R-:W-:-:S04]  /*0a30*/  LOP3.LUT R0, R2, 0xffffff80, RZ, 0xc0, !PT ;  /* 0xffffff8002007812 */ /* 0x001fc800078ec0ff */
[----:B------:R-:W-:-:S13]  /*0a40*/  ISETP.NE.AND P0, PT, R0, 0x80, PT ;  /* 0x000000800000780c */ /* 0x000fda0003f05270 */
[----:B------:R-:W-:Y:S08]  /*0a50*/  @!P0 BAR.ARV 0x9, 0x100 ;  /* 0x0244000000008b1d */ /* 0x000ff00000002000 */
[----:B------:R-:W-:Y:S06]  /*0a60*/  BAR.SYNC.DEFER_BLOCKING 0x5, 0x180 ;  /* 0x0146000000007b1d */ /* 0x000fec0000010000 */
[----:B------:R-:W0:Y:S01]  /*0a70*/  LDS.128 R48, [UR4+0x298d0] ;  /* 0x0298d004ff307984 */ /* 0x000e220008000c00 */
[----:B------:R-:W-:Y:S01]  /*0a80*/  ULDC UR4, c[0x0][0xc14] ;  /* 0x0003050000047ab9 */ /* 0x000fe20000000800 */
[----:B------:R-:W-:Y:S06]  /*0a90*/  BAR.ARV 0x4, 0x180 ;  /* 0x0106000000007b1d */ /* 0x000fec0000002000 */
[----:B0-----:R-:W-:-:S13]  /*0aa0*/  ISETP.GE.AND P0, PT, R51, UR4, PT ;  /* 0x0000000433007c0c */ /* 0x001fda000bf06270 */
[----:B------:R-:W-:Y:S05]  /*0ab0*/  @P0 EXIT ;  /* 0x000000000000094d */ /* 0x000fea0003800000 */
[----:B------:R-:W-:Y:S01]  /*0ac0*/  VIADD R171, R2, 0xffffff80 ;  /* 0xffffff8002ab7836 */ /* 0x000fe20000000000 */
[----:B------:R-:W-:Y:S01]  /*0ad0*/  R2UR UR5, R50 ;  /* 0x00000000320572ca */ /* 0x000fe200000e0000 */
[----:B------:R-:W-:Y:S01]  /*0ae0*/  ULOP3.LUT UR45, UR40, 0x1, URZ, 0xfc, !UPT ;  /* 0x00000001282d7892 */ /* 0x000fe2000f8efc3f */
[----:B------:R-:W-:Y:S02]  /*0af0*/  UMOV UR44, URZ ;  /* 0x0000003f002c7c82 */ /* 0x000fe40008000000 */
[----:B------:R-:W-:Y:S01]  /*0b00*/  SHF.R.S32.HI R0, RZ, 0x1f, R171 ;  /* 0x0000001fff007819 */ /* 0x000fe200000114ab */
[----:B------:R-:W-:Y:S01]  /*0b10*/  UMOV UR43, URZ ;  /* 0x0000003f002b7c82 */ /* 0x000fe20008000000 */
[----:B------:R-:W-:Y:S02]  /*0b20*/  UMOV UR51, URZ ;  /* 0x0000003f00337c82 */ /* 0x000fe40008000000 */
[CC--:B------:R-:W-:Y:S02]  /*0b30*/  LEA.HI R2, R0.reuse, R171.reuse, RZ, 0x7 ;  /* 0x000000ab00027211 */ /* 0x0c0fe400078f38ff */
[----:B------:R-:W-:-:S02]  /*0b40*/  LEA.HI R3, R0, R171, RZ, 0x4 ;  /* 0x000000ab00037211 */ /* 0x000fc400078f20ff */
[----:B------:R-:W-:Y:S02]  /*0b50*/  LOP3.LUT R4, R2, 0xffffff80, RZ, 0xc0, !PT ;  /* 0xffffff8002047812 */ /* 0x000fe400078ec0ff */
[----:B------:R-:W-:Y:S02]  /*0b60*/  SHF.R.S32.HI R6, RZ, 0x4, R3 ;  /* 0x00000004ff067819 */ /* 0x000fe40000011403 */
[----:B------:R-:W-:Y:S01]  /*0b70*/  SHF.R.S32.HI R23, RZ, 0x7, R2 ;  /* 0x00000007ff177819 */ /* 0x000fe20000011402 */
[----:B------:R-:W-:Y:S01]  /*0b80*/  IMAD.IADD R19, R171, 0x1, -R4 ;  /* 0x00000001ab137824 */ /* 0x000fe200078e0a04 */
[----:B------:R-:W-:Y:S02]  /*0b90*/  LEA.HI R4, R0, R171, RZ, 0x5 ;  /* 0x000000ab00047211 */ /* 0x000fe400078f28ff */
[----:B------:R-:W-:Y:S02]  /*0ba0*/  LEA.HI R2, R2, R23, RZ, 0x1 ;  /* 0x0000001702027211 */ /* 0x000fe400078f08ff */
[----:B------:R-:W-:Y:S01]  /*0bb0*/  SHF.R.S32.HI R8, RZ, 0x1f, R19 ;  /* 0x0000001fff087819 */ /* 0x000fe20000011413 */
[----:B------:R-:W-:Y:S01]  /*0bc0*/  IMAD.SHL.U32 R5, R4, 0x20, RZ ;  /* 0x0000002004057824 */ /* 0x000fe200078e00ff */
[----:B------:R-:W-:-:S02]  /*0bd0*/  LOP3.LUT R4, R3, 0x3fffff0, RZ, 0xc0, !PT ;  /* 0x03fffff003047812 */ /* 0x000fc400078ec0ff */
[----:B------:R-:W-:Y:S02]  /*0be0*/  LEA.HI R7, R8, R19, RZ, 0x2 ;  /* 0x0000001308077211 */ /* 0x000fe400078f10ff */
[----:B------:R-:W-:Y:S01]  /*0bf0*/  LEA.HI R3, R3, R6, RZ, 0x1 ;  /* 0x0000000603037211 */ /* 0x000fe200078f08ff */
[----:B------:R-:W-:Y:S01]  /*0c00*/  IMAD.IADD R4, R171, 0x1, -R4 ;  /* 0x00000001ab047824 */ /* 0x000fe200078e0a04 */
[--C-:B------:R-:W-:Y:S02]  /*0c10*/  SHF.R.S32.HI R9, RZ, 0x2, R7.reuse ;  /* 0x00000002ff097819 */ /* 0x100fe40000011407 */
[----:B------:R-:W-:Y:S02]  /*0c20*/  SHF.R.S32.HI R10, RZ, 0x1f, R7 ;  /* 0x0000001fff0a7819 */ /* 0x000fe40000011407 */
[----:B------:R-:W-:Y:S02]  /*0c30*/  LOP3.LUT R3, R3, 0x1ffffffe, RZ, 0xc0, !PT ;  /* 0x1ffffffe03037812 */ /* 0x000fe400078ec0ff */
[----:B------:R-:W-:-:S02]  /*0c40*/  LEA.HI R10, R10, R9, RZ, 0x3 ;  /* 0x000000090a0a7211 */ /* 0x000fc400078f18ff */
[----:B------:R-:W-:Y:S01]  /*0c50*/  LOP3.LUT R2, R2, 0x3fffffe, RZ, 0xc0, !PT ;  /* 0x03fffffe02027812 */ /* 0x000fe200078ec0ff */
[----:B------:R-:W-:Y:S01]  /*0c60*/  IMAD.IADD R3, R6, 0x1, -R3 ;  /* 0x0000000106037824 */ /* 0x000fe200078e0a03 */
[----:B------:R-:W-:Y:S02]  /*0c70*/  LOP3.LUT R10, R10, 0xfffffff8, RZ, 0xc0, !PT ;  /* 0xfffffff80a0a7812 */ /* 0x000fe400078ec0ff */
[----:B------:R-:W-:Y:S01]  /*0c80*/  LEA.HI R8, R8, R19, RZ, 0x5 ;  /* 0x0000001308087211 */ /* 0x000fe200078f28ff */
[----:B------:R-:W-:Y:S01]  /*0c90*/  IMAD.IADD R169, R23, 0x1, -R2 ;  /* 0x0000000117a97824 */ /* 0x000fe200078e0a02 */
[----:B------:R-:W-:Y:S01]  /*0ca0*/  LEA.HI R0, R0, R171, RZ, 0x3 ;  /* 0x000000ab00007211 */ /* 0x000fe200078f18ff */
[----:B------:R-:W-:Y:S01]  /*0cb0*/  IMAD.IADD R9, R9, 0x1, -R10 ;  /* 0x0000000109097824 */ /* 0x000fe200078e0a0a */
[----:B------:R-:W-:Y:S02]  /*0cc0*/  LOP3.LUT R5, R5, 0xfffffc00, RZ, 0xc0, !PT ;  /* 0xfffffc0005057812 */ /* 0x000fe400078ec0ff */
[----:B------:R-:W-:-:S02]  /*0cd0*/  LOP3.LUT R6, R7, 0x7ffffffc, RZ, 0xc0, !PT ;  /* 0x7ffffffc07067812 */ /* 0x000fc400078ec0ff */
[----:B------:R-:W-:Y:S01]  /*0ce0*/  SHF.R.S32.HI R8, RZ, 0x5, R8 ;  /* 0x00000005ff087819 */ /* 0x000fe20000011408 */
[----:B------:R-:W-:Y:S01]  /*0cf0*/  IMAD R4, R4, 0x40, R5 ;  /* 0x0000004004047824 */ /* 0x000fe200078e0205 */
[----:B------:R-:W-:Y:S01]  /*0d00*/  LOP3.LUT R2, R0, 0x1ffffff8, RZ, 0xc0, !PT ;  /* 0x1ffffff800027812 */ /* 0x000fe200078ec0ff */
[----:B------:R-:W-:Y:S01]  /*0d10*/  IMAD.MOV.U32 R5, RZ, RZ, -0x2 ;  /* 0xfffffffeff057424 */ /* 0x000fe200078e00ff */
[----:B------:R-:W-:Y:S01]  /*0d20*/  SHF.R.S32.HI R16, RZ, 0x3, R0 ;  /* 0x00000003ff107819 */ /* 0x000fe20000011400 */
[----:B------:R-:W-:Y:S02]  /*0d30*/  IMAD.IADD R6, R19, 0x1, -R6 ;  /* 0x0000000113067824 */ /* 0x000fe400078e0a06 */
[----:B------:R-:W-:Y:S02]  /*0d40*/  IMAD R8, R8, 0x10, R9 ;  /* 0x0000001008087824 */ /* 0x000fe400078e0209 */
[----:B------:R-:W-:Y:S02]  /*0d50*/  IMAD.IADD R2, R171, 0x1, -R2 ;  /* 0x00000001ab027824 */ /* 0x000fe400078e0a02 */
[----:B------:R-:W-:-:S02]  /*0d60*/  IMAD R170, R3, 0x8, R4 ;  /* 0x0000000803aa7824 */ /* 0x000fc400078e0204 */
[----:B------:R-:W-:Y:S02]  /*0d70*/  IMAD R168, R6, R5, 0xa0 ;  /* 0x000000a006a87424 */ /* 0x000fe400078e0205 */
[----:B------:R-:W-:Y:S02]  /*0d80*/  IMAD R169, R169, 0x40, R8 ;  /* 0x00000040a9a97824 */ /* 0x000fe400078e0208 */
[----:B------:R-:W-:-:S07]  /*0d90*/  IMAD.SHL.U32 R2, R2, 0x8, RZ ;  /* 0x0000000802027824 */ /* 0x000fce00078e00ff */
.L_x_290:
[----:B0-----:R-:W0:Y:S01]  /*0da0*/  LDC.64 R4, c[0x0][0xc60] ;  /* 0x00031800ff047b82 */ /* 0x001e220000000a00 */
[----:B------:R-:W-:Y:S01]  /*0db0*/  ULDC.64 UR8, c[0x0][0x990] ;  /* 0x0002640000087ab9 */ /* 0x000fe20000000a00 */
[----:B------:R-:W-:Y:S01]  /*0dc0*/  ULDC UR4, c[0x0][0x428] ;  /* 0x00010a0000047ab9 */ /* 0x000fe20000000800 */
[----:B------:R-:W-:Y:S01]  /*0dd0*/  ULDC.64 UR6, c[0x0][0x998] ;  /* 0x0002660000067ab9 */ /* 0x000fe20000000a00 */
[----:B0-----:R-:W-:-:S06]  /*0de0*/  IMAD.WIDE R4, R51, 0x4, R4 ;  /* 0x0000000433047825 */ /* 0x001fcc00078e0204 */
[----:B--2---:R-:W2:Y:S01]  /*0df0*/  LDG.E R4, desc[UR48][R4.64] ;  /* 0x0000003004047981 */ /* 0x004ea2000c1e1900 */
[----:B------:R-:W-:Y:S01]  /*0e00*/  UISETP.NE.U32.AND UP2, UPT, UR8, URZ, UPT ;  /* 0x0000003f0800728c */ /* 0x000fe2000bf45070 */
[----:B------:R-:W-:Y:S01]  /*0e10*/  IMAD.MOV.U32 R3, RZ, RZ, 0x3f800000 ;  /* 0x3f800000ff037424 */ /* 0x000fe200078e00ff */
[----:B------:R-:W-:Y:S02]  /*0e20*/  UISETP.NE.AND UP3, UPT, UR4, 0x1, UPT ;  /* 0x000000010400788c */ /* 0x000fe4000bf65270 */
[----:B------:R-:W-:Y:S02]  /*0e30*/  UISETP.NE.AND.EX UP2, UPT, UR9, URZ, UPT, UP2 ;  /* 0x0000003f0900728c */ /* 0x000fe4000bf45320 */
[----:B------:R-:W-:-:S04]  /*0e40*/  UISETP.NE.U32.AND UP0, UPT, UR6, URZ, UPT ;  /* 0x0000003f0600728c */ /* 0x000fc8000bf05070 */
[----:B------:R-:W-:Y:S01]  /*0e50*/  UISETP.NE.AND.EX UP0, UPT, UR7, URZ, UPT, UP0 ;  /* 0x0000003f0700728c */ /* 0x000fe2000bf05300 */
[----:B------:R-:W-:Y:S02]  /*0e60*/  PLOP3.LUT P0, PT, PT, PT, UP2, 0x80, 0x0 ;  /* 0x000000000000781c */ /* 0x000fe40003f0f028 */
[----:B------:R-:W-:Y:S02]  /*0e70*/  @UP3 ULDC UR10, c[0x0][0x42c] ;  /* 0x00010b00000a3ab9 */ /* 0x000fe40000000800 */
[----:B------:R-:W-:Y:S01]  /*0e80*/  @UP2 ULDC.64 UR14, c[0x0][0x9a8] ;  /* 0x00026a00000e2ab9 */ /* 0x000fe20000000a00 */
[----:B------:R-:W-:Y:S01]  /*0e90*/  UIMAD.WIDE.U32 UR10, UR5, UR10, URZ ;  /* 0x0000000a050a72a5 */ /* 0x000fe2000f8e003f */
[----:B------:R-:W-:Y:S01]  /*0ea0*/  PLOP3.LUT P2, PT, PT, PT, UP0, 0x80, 0x0 ;  /* 0x000000000000781c */ /* 0x000fe20003f4f008 */
[----:B------:R-:W-:-:S03]  /*0eb0*/  @UP2 ULDC.64 UR18, c[0x0][0x9b0] ;  /* 0x00026c0000122ab9 */ /* 0x000fc60000000a00 */
[----:B------:R-:W-:Y:S01]  /*0ec0*/  @UP0 ULDC.64 UR16, c[0x0][0x9b8] ;  /* 0x00026e0000100ab9 */ /* 0x000fe20000000a00 */
[----:B------:R-:W-:Y:S01]  /*0ed0*/  IMAD.MOV.U32 R0, RZ, RZ, 0x3f800000 ;  /* 0x3f800000ff007424 */ /* 0x000fe200078e00ff */
[----:B--2---:R-:W-:-:S13]  /*0ee0*/  R2UR UR36, R4 ;  /* 0x00000000042472ca */ /* 0x004fda00000e0000 */
[----:B------:R-:W-:Y:S02]  /*0ef0*/  USHF.R.S32.HI UR37, URZ, 0x1f, UR36 ;  /* 0x0000001f3f257899 */ /* 0x000fe40008011424 */
[----:B------:R-:W-:Y:S02]  /*0f00*/  @UP2 UIMAD.WIDE.U32 UR12, UR36, UR14, URZ ;  /* 0x0000000e240c22a5 */ /* 0x000fe4000f8e003f */
[----:B------:R-:W-:-:S03]  /*0f10*/  @UP2 UIMAD UR4, UR37, UR14, URZ ;  /* 0x0000000e250422a4 */ /* 0x000fc6000f8e023f */
[----:B------:R-:W-:Y:S01]  /*0f20*/  @UP3 ULDC UR14, c[0x0][0x430] ;  /* 0x00010c00000e3ab9 */ /* 0x000fe20000000800 */
[----:B------:R-:W-:-:S03]  /*0f30*/  @UP2 UIMAD UR15, UR36, UR15, UR4 ;  /* 0x0000000f240f22a4 */ /* 0x000fc6000f8e0204 */
[----:B------:R-:W-:Y:S01]  /*0f40*/  UMOV UR4, UR5 ;  /* 0x0000000500047c82 */ /* 0x000fe20008000000 */
[----:B------:R-:W-:Y:S02]  /*0f50*/  @UP3 USHF.R.U32.HI UR4, URZ, UR14, UR11 ;  /* 0x0000000e3f043299 */ /* 0x000fe4000801160b */
[----:B------:R-:W-:Y:S02]  /*0f60*/  @UP0 UIMAD.WIDE.U32 UR10, UR36, UR16, URZ ;  /* 0x00000010240a02a5 */ /* 0x000fe4000f8e003f */
[----:B------:R-:W-:Y:S02]  /*0f70*/  @UP2 USHF.R.S32.HI UR14, URZ, 0x1f, UR4 ;  /* 0x0000001f3f0e2899 */ /* 0x000fe40008011404 */
[----:B------:R-:W-:Y:S02]  /*0f80*/  @UP0 UIMAD UR16, UR37, UR16, URZ ;  /* 0x00000010251002a4 */ /* 0x000fe4000f8e023f */
[----:B------:R-:W-:Y:S02]  /*0f90*/  @UP2 UIADD3 UR13, UR13, UR15, URZ ;  /* 0x0000000f0d0d2290 */ /* 0x000fe4000fffe03f */
[----:B------:R-:W-:-:S02]  /*0fa0*/  @UP2 UIMAD UR14, UR14, UR18, URZ ;  /* 0x000000120e0e22a4 */ /* 0x000fc4000f8e023f */
[----:B------:R-:W-:Y:S02]  /*0fb0*/  @UP0 UIMAD UR16, UR36, UR17, UR16 ;  /* 0x00000011241002a4 */ /* 0x000fe4000f8e0210 */
[----:B------:R-:W-:Y:S02]  /*0fc0*/  @UP0 USHF.R.S32.HI UR15, URZ, 0x1f, UR4 ;  /* 0x0000001f3f0f0899 */ /* 0x000fe40008011404 */
[----:B------:R-:W-:Y:S02]  /*0fd0*/  @UP2 UIMAD UR14, UR4, UR19, UR14 ;  /* 0x00000013040e22a4 */ /* 0x000fe4000f8e020e */
[----:B------:R-:W-:Y:S02]  /*0fe0*/  @UP2 UIMAD.WIDE.U32 UR12, UR4, UR18, UR12 ;  /* 0x00000012040c22a5 */ /* 0x000fe4000f8e000c */
[----:B------:R-:W-:Y:S01]  /*0ff0*/  @UP0 UIADD3 UR11, UR11, UR16, URZ ;  /* 0x000000100b0b0290 */ /* 0x000fe2000fffe03f */
[----:B------:R-:W-:Y:S01]  /*1000*/  @UP0 ULDC.64 UR18, c[0x0][0x9c0] ;  /* 0x0002700000120ab9 */ /* 0x000fe20000000a00 */
[----:B------:R-:W-:-:S02]  /*1010*/  @UP2 UIADD3 UR13, UR13, UR14, URZ ;  /* 0x0000000e0d0d2290 */ /* 0x000fc4000fffe03f */
[----:B------:R-:W-:Y:S02]  /*1020*/  @UP0 UIMAD UR15, UR15, UR18, URZ ;  /* 0x000000120f0f02a4 */ /* 0x000fe4000f8e023f */
[----:B------:R-:W-:Y:S02]  /*1030*/  @UP2 ULEA UR8, UP1, UR12, UR8, 0x2 ;  /* 0x000000080c082291 */ /* 0x000fe4000f82103f */
[----:B------:R-:W-:Y:S02]  /*1040*/  @UP0 UIMAD UR15, UR4, UR19, UR15 ;  /* 0x00000013040f02a4 */ /* 0x000fe4000f8e020f */
[----:B------:R-:W-:Y:S01]  /*1050*/  @UP0 UIMAD.WIDE.U32 UR10, UR4, UR18, UR10 ;  /* 0x00000012040a02a5 */ /* 0x000fe2000f8e000a */
[----:B------:R-:W-:Y:S02]  /*1060*/  ULDC.64 UR16, c[0x0][0xa28] ;  /* 0x00028a0000107ab9 */ /* 0x000fe40000000a00 */
[----:B------:R-:W-:Y:S01]  /*1070*/  ULDC.64 UR18, c[0x0][0xa20] ;  /* 0x0002880000127ab9 */ /* 0x000fe20000000a00 */
[----:B------:R-:W-:Y:S01]  /*1080*/  @UP2 ULEA.HI.X UR9, UR12, UR9, UR13, 0x2, UP1 ;  /* 0x000000090c092291 */ /* 0x000fe200088f140d */
[----:B---34-:R-:W-:Y:S01]  /*1090*/  IMAD.U32 R6, RZ, RZ, UR8 ;  /* 0x00000008ff067e24 */ /* 0x018fe2000f8e00ff */
[----:B------:R-:W-:-:S02]  /*10a0*/  UISETP.NE.U32.AND UP4, UPT, UR16, URZ, UPT ;  /* 0x0000003f1000728c */ /* 0x000fc4000bf85070 */
[----:B------:R-:W-:Y:S02]  /*10b0*/  UISETP.NE.U32.AND UP1, UPT, UR18, URZ, UPT ;  /* 0x0000003f1200728c */ /* 0x000fe4000bf25070 */
[----:B------:R-:W-:Y:S01]  /*10c0*/  UISETP.NE.AND.EX UP2, UPT, UR17, URZ, UPT, UP4 ;  /* 0x0000003f1100728c */ /* 0x000fe2000bf45340 */
[----:B------:R-:W-:Y:S01]  /*10d0*/  IMAD.U32 R7, RZ, RZ, UR9 ;  /* 0x00000009ff077e24 */ /* 0x000fe2000f8e00ff */
[----:B------:R-:W-:Y:S02]  /*10e0*/  UISETP.NE.AND.EX UP1, UPT, UR19, URZ, UPT, UP1 ;  /* 0x0000003f1300728c */ /* 0x000fe4000bf25310 */
[----:B------:R-:W-:Y:S02]  /*10f0*/  @UP0 UIADD3 UR4, UR11, UR15, URZ ;  /* 0x0000000f0b040290 */ /* 0x000fe4000fffe03f */
[----:B------:R-:W-:Y:S01]  /*1100*/  @UP0 ULEA UR12, UP4, UR10, UR6, 0x2 ;  /* 0x000000060a0c0291 */ /* 0x000fe2000f88103f */
[----:B------:R0:W2:Y:S03]  /*1110*/  @P0 LDG.E R3, desc[UR48][R6.64] ;  /* 0x0000003006030981 */ /* 0x0000a6000c1e1900 */
[----:B------:R-:W-:-:S02]  /*1120*/  @UP0 ULEA.HI.X UR13, UR10, UR7, UR4, 0x2, UP4 ;  /* 0x000000070a0d0291 */ /* 0x000fc4000a0f1404 */
[----:B------:R-:W-:Y:S01]  /*1130*/  @UP2 ULEA UR6, UP0, UR36, UR16, 0x2 ;  /* 0x0000001024062291 */ /* 0x000fe2000f80103f */
[----:B-----5:R-:W-:Y:S01]  /*1140*/  IMAD.U32 R8, RZ, RZ, UR12 ;  /* 0x0000000cff087e24 */ /* 0x020fe2000f8e00ff */
[----:B------:R-:W-:Y:S01]  /*1150*/  @UP1 ULEA UR8, UP4, UR36, UR18, 0x2 ;  /* 0x0000001224081291 */ /* 0x000fe2000f88103f */
[----:B------:R-:W-:Y:S01]  /*1160*/  PLOP3.LUT P0, PT, PT, PT, UP2, 0x80, 0x0 ;  /* 0x000000000000781c */ /* 0x000fe20003f0f028 */
[----:B------:R-:W-:Y:S01]  /*1170*/  IMAD.U32 R9, RZ, RZ, UR13 ;  /* 0x0000000dff097e24 */ /* 0x000fe2000f8e00ff */
[----:B------:R-:W-:Y:S01]  /*1180*/  PLOP3.LUT P1, PT, PT, PT, UP1, 0x80, 0x0 ;  /* 0x000000000000781c */ /* 0x000fe20003f2f018 */
[----:B------:R-:W-:Y:S02]  /*1190*/  @UP2 ULEA.HI.X UR7, UR36, UR17, UR37, 0x2, UP0 ;  /* 0x0000001124072291 */ /* 0x000fe400080f1425 */
[----:B------:R-:W-:Y:S01]  /*11a0*/  @UP1 ULEA.HI.X UR9, UR36, UR19, UR37, 0x2, UP4 ;  /* 0x0000001324091291 */ /* 0x000fe2000a0f1425 */
[----:B-1----:R1:W2:Y:S01]  /*11b0*/  @P2 LDG.E R0, desc[UR48][R8.64] ;  /* 0x0000003008002981 */ /* 0x0022a2000c1e1900 */
[----:B------:R-:W-:Y:S01]  /*11c0*/  IMAD.U32 R4, RZ, RZ, UR6 ;  /* 0x00000006ff047e24 */ /* 0x000fe2000f8e00ff */
[----:B------:R-:W-:Y:S01]  /*11d0*/  ULDC UR4, c[0x0][0x404] ;  /* 0x0001010000047ab9 */ /* 0x000fe20000000800 */
[----:B0-----:R-:W-:-:S02]  /*11e0*/  IMAD.U32 R6, RZ, RZ, UR8 ;  /* 0x00000008ff067e24 */ /* 0x001fc4000f8e00ff */
[----:B------:R-:W-:Y:S01]  /*11f0*/  IMAD.U32 R5, RZ, RZ, UR7 ;  /* 0x00000007ff057e24 */ /* 0x000fe2000f8e00ff */
[----:B------:R-:W-:Y:S01]  /*1200*/  ULDC.64 UR6, c[0x0][0x3f8] ;  /* 0x0000fe0000067ab9 */ /* 0x000fe20000000a00 */
[----:B------:R-:W-:-:S03]  /*1210*/  IMAD.U32 R7, RZ, RZ, UR9 ;  /* 0x00000009ff077e24 */ /* 0x000fc6000f8e00ff */
[----:B------:R-:W3:Y:S04]  /*1220*/  @P0 LDG.E R4, desc[UR48][R4.64] ;  /* 0x0000003004040981 */ /* 0x000ee8000c1e1900 */
[----:B------:R-:W4:Y:S01]  /*1230*/  @P1 LDG.E R6, desc[UR48][R6.64] ;  /* 0x0000003006061981 */ /* 0x000f22000c1e1900 */
[----:B------:R-:W-:-:S03]  /*1240*/  UISETP.NE.U32.AND UP0, UPT, UR6, URZ, UPT ;  /* 0x0000003f0600728c */ /* 0x000fc6000bf05070 */
[----:B------:R-:W-:Y:S01]  /*1250*/  ULDC UR6, c[0x0][0x2e0] ;  /* 0x0000b80000067ab9 */ /* 0x000fe20000000800 */
[----:B------:R-:W-:-:S03]  /*1260*/  UISETP.NE.AND.EX UP0, UPT, UR7, URZ, UPT, UP0 ;  /* 0x0000003f0700728c */ /* 0x000fc6000bf05300 */
[----:B------:R-:W-:Y:S01]  /*1270*/  ULDC UR7, c[0x0][0x988] ;  /* 0x0002620000077ab9 */ /* 0x000fe20000000800 */
[----:B------:R-:W-:-:S04]  /*1280*/  USEL UR4, UR4, 0x1, UP0 ;  /* 0x0000000104047887 */ /* 0x000fc80008000000 */
[----:B------:R-:W-:Y:S01]  /*1290*/  UIMAD UR4, UR4, UR6, URZ ;  /* 0x00000006040472a4 */ /* 0x000fe2000f8e023f */
[----:B------:R-:W-:Y:S01]  /*12a0*/  UMOV UR50, URZ ;  /* 0x0000003f00327c82 */ /* 0x000fe20008000000 */
[----:B------:R-:W-:Y:S01]  /*12b0*/  UMOV UR42, UR5 ;  /* 0x00000005002a7c82 */ /* 0x000fe20008000000 */
[----:B------:R-:W-:Y:S01]  /*12c0*/  IMAD.MOV.U32 R18, RZ, RZ, R49 ;  /* 0x000000ffff127224 */ /* 0x000fe200078e0031 */
[----:B-1----:R-:W-:Y:S01]  /*12d0*/  CS2R R8, SRZ ;  /* 0x0000000000087805 */ /* 0x002fe2000001ff00 */
[----:B------:R-:W-:Y:S01]  /*12e0*/  IMAD.MOV.U32 R87, RZ, RZ, RZ ;  /* 0x000000ffff577224 */ /* 0x000fe200078e00ff */
        /* <DEDUP_REMOVED lines=23> */
[----:B------:R-:W-:Y:S02]  /*1460*/  IMAD.MOV.U32 R64, RZ, RZ, RZ ;  /* 0x000000ffff407224 */ /* 0x000fe400078e00ff */
[----:B------:R-:W-:Y:S02]  /*1470*/  IMAD.MOV.U32 R96, RZ, RZ, RZ ;  /* 0x000000ffff607224 */ /* 0x000fe400078e00ff */
[----:B--2---:R-:W-:-:S04]  /*1480*/  FMUL.FTZ R0, R3, R0 ;  /* 0x0000000003007220 */ /* 0x004fc80000410000 */
[----:B------:R-:W-:-:S05]  /*1490*/  FMUL.FTZ R0, R0, UR7 ;  /* 0x0000000700007c20 */ /* 0x000fca0008410000 */
[----:B------:R-:W-:Y:S02]  /*14a0*/  R2UR UR38, R0 ;  /* 0x00000000002672ca */ /* 0x000fe400000e0000 */
[----:B---3--:R-:W-:Y:S02]  /*14b0*/  @P0 R2UR UR50, R4 ;  /* 0x00000000043202ca */ /* 0x008fe400000e0000 */
[----:B----4-:R-:W-:Y:S01]  /*14c0*/  @P1 R2UR UR4, R6 ;  /* 0x00000000060412ca */ /* 0x010fe200000e0000 */
[----:B------:R-:W-:Y:S01]  /*14d0*/  IMAD.MOV.U32 R0, RZ, RZ, RZ ;  /* 0x000000ffff007224 */ /* 0x000fe200078e00ff */
[----:B------:R-:W-:Y:S02]  /*14e0*/  PLOP3.LUT P0, PT, PT, PT, PT, 0x80, 0x0 ;  /* 0x000000000000781c */ /* 0x000fe40003f0f070 */
[----:B------:R-:W-:Y:S01]  /*14f0*/  CS2R R6, SRZ ;  /* 0x0000000000067805 */ /* 0x000fe2000001ff00 */
[----:B------:R-:W-:Y:S10]  /*1500*/  @P1 BRA `(.L_x_247) ;  /* 0x0000000000341947 */ /* 0x000ff40003800000 */
[----:B------:R-:W-:Y:S02]  /*1510*/  ULDC.64 UR6, c[0x0][0xa08] ;  /* 0x0002820000067ab9 */ /* 0x000fe40000000a00 */
[----:B------:R-:W-:-:S04]  /*1520*/  ISETP.NE.U32.AND P1, PT, RZ, UR6, PT ;  /* 0x00000006ff007c0c */ /* 0x000fc8000bf25070 */
[----:B------:R-:W-:-:S13]  /*1530*/  ISETP.NE.AND.EX P1, PT, RZ, UR7, PT, P1 ;  /* 0x00000007ff007c0c */ /* 0x000fda000bf25310 */
[----:B------:R-:W-:Y:S05]  /*1540*/  @!P1 BRA `(.L_x_247) ;  /* 0x0000000000249947 */ /* 0x000fea0003800000 */
[----:B------:R-:W-:Y:S02]  /*1550*/  ULDC.64 UR6, c[0x0][0xa08] ;  /* 0x0002820000067ab9 */ /* 0x000fe40000000a00 */
[----:B------:R-:W-:-:S06]  /*1560*/  UIMAD.WIDE UR6, UR36, 0x4, UR6 ;  /* 0x00000004240678a5 */ /* 0x000fcc000f8e0206 */
[----:B------:R-:W-:Y:S02]  /*1570*/  IMAD.U32 R4, RZ, RZ, UR6 ;  /* 0x00000006ff047e24 */ /* 0x000fe4000f8e00ff */
[----:B------:R-:W-:-:S05]  /*1580*/  IMAD.U32 R5, RZ, RZ, UR7 ;  /* 0x00000007ff057e24 */ /* 0x000fca000f8e00ff */
[----:B------:R-:W2:Y:S04]  /*1590*/  LDG.E R48, desc[UR48][R4.64] ;  /* 0x0000003004307981 */ /* 0x000ea8000c1e1900 */
[----:B------:R-:W3:Y:S01]  /*15a0*/  LDG.E R3, desc[UR48][R4.64+0x4] ;  /* 0x0000043004037981 */ /* 0x000ee2000c1e1900 */
[----:B--2---:R-:W-:Y:S02]  /*15b0*/  R2UR UR4, R48 ;  /* 0x00000000300472ca */ /* 0x004fe400000e0000 */
[----:B---3--:R-:W-:-:S13]  /*15c0*/  R2UR UR6, R3 ;  /* 0x00000000030672ca */ /* 0x008fda00000e0000 */
[----:B------:R-:W-:-:S12]  /*15d0*/  UIADD3 UR4, -UR4, UR6, URZ ;  /* 0x0000000604047290 */ /* 0x000fd8000fffe13f */
.L_x_247:
[----:B------:R-:W-:Y:S01]  /*15e0*/  UIADD3 UR50, -UR50, UR4, URZ ;  /* 0x0000000432327290 */ /* 0x000fe2000fffe13f */
[----:B------:R-:W-:Y:S01]  /*15f0*/  IMAD.MOV.U32 R65, RZ, RZ, RZ ;  /* 0x000000ffff417224 */ /* 0x000fe200078e00ff */
[----:B------:R-:W-:Y:S01]  /*1600*/  @UP3 ULDC UR6, c[0x0][0x42c] ;  /* 0x00010b0000063ab9 */ /* 0x000fe20000000800 */
[----:B------:R-:W-:Y:S01]  /*1610*/  @UP3 ULDC UR4, c[0x0][0x430] ;  /* 0x00010c0000043ab9 */ /* 0x000fe20000000800 */
[----:B------:R-:W-:Y:S01]  /*1620*/  UISETP.GE.AND UP0, UPT, UR50, 0x1, UPT ;  /* 0x000000013200788c */ /* 0x000fe2000bf06270 */
[----:B------:R-:W-:Y:S01]  /*1630*/  CS2R R68, SRZ ;  /* 0x0000000000447805 */ /* 0x000fe2000001ff00 */
[----:B------:R-:W-:Y:S01]  /*1640*/  UIADD3 UR8, UR50, 0x9f, URZ ;  /* 0x0000009f32087890 */ /* 0x000fe2000fffe03f */
[----:B------:R-:W-:Y:S01]  /*1650*/  IMAD.MOV.U32 R97, RZ, RZ, RZ ;  /* 0x000000ffff617224 */ /* 0x000fe200078e00ff */
[----:B------:R-:W-:Y:S01]  /*1660*/  UIMAD.WIDE.U32 UR6, UR5, UR6, URZ ;  /* 0x00000006050672a5 */ /* 0x000fe2000f8e003f */
[----:B------:R-:W-:Y:S02]  /*1670*/  CS2R R98, SRZ ;  /* 0x0000000000627805 */ /* 0x000fe4000001ff00 */
[----:B------:R-:W-:Y:S01]  /*1680*/  PLOP3.LUT P1, PT, PT, PT, UP0, 0x80, 0x0 ;  /* 0x000000000000781c */ /* 0x000fe20003f2f008 */
[----:B------:R-:W-:Y:S01]  /*1690*/  UIMAD.WIDE UR8, UR8, 0x66666667, URZ ;  /* 0x66666667080878a5 */ /* 0x000fe2000f8e023f */
[----:B------:R-:W-:Y:S01]  /*16a0*/  CS2R R72, SRZ ;  /* 0x0000000000487805 */ /* 0x000fe2000001ff00 */
[----:B------:R-:W-:Y:S01]  /*16b0*/  @UP3 USHF.R.U32.HI UR42, URZ, UR4, UR7 ;  /* 0x000000043f2a3299 */ /* 0x000fe20008011607 */
[----:B------:R-:W-:Y:S01]  /*16c0*/  CS2R R100, SRZ ;  /* 0x0000000000647805 */ /* 0x000fe2000001ff00 */
[----:B------:R-:W-:Y:S01]  /*16d0*/  USHF.R.U32.HI UR47, URZ, 0x1f, UR9 ;  /* 0x0000001f3f2f7899 */ /* 0x000fe20008011609 */
[----:B------:R-:W-:Y:S01]  /*16e0*/  IMAD.MOV.U32 R76, RZ, RZ, RZ ;  /* 0x000000ffff4c7224 */ /* 0x000fe200078e00ff */
[----:B------:R-:W-:Y:S01]  /*16f0*/  UMOV UR39, UR5 ;  /* 0x0000000500277c82 */ /* 0x000fe20008000000 */
[----:B------:R-:W-:Y:S01]  /*1700*/  IMAD.MOV.U32 R102, RZ, RZ, RZ ;  /* 0x000000ffff667224 */ /* 0x000fe200078e00ff */
[----:B------:R-:W-:-:S04]  /*1710*/  ULEA.HI.SX32 UR47, UR9, UR47, 0x1a ;  /* 0x0000002f092f7291 */ /* 0x000fc8000f8fd23f */
[----:B------:R-:W-:Y:S08]  /*1720*/  @!P1 BRA `(.L_x_248) ;  /* 0x0000006c00bc9947 */ /* 0x000ff00003800000 */
[----:B------:R-:W0:Y:S01]  /*1730*/  SHFL.IDX PT, R0, R23, RZ, 0x1f ;  /* 0x00001fff17007589 */ /* 0x000e2200000e0000 */
[----:B------:R-:W1:Y:S01]  /*1740*/  S2UR UR6, SR_CgaCtaId ;  /* 0x00000000000679c3 */ /* 0x000e620000008800 */
[----:B------:R-:W-:Y:S01]  /*1750*/  UMOV UR5, 0x400 ;  /* 0x0000040000057882 */ /* 0x000fe20000000000 */
[----:B0-----:R-:W-:Y:S01]  /*1760*/  R2UR UR41, R0 ;  /* 0x00000000002972ca */ /* 0x001fe200000e0000 */
[----:B-1----:R-:W-:-:S04]  /*1770*/  ULEA UR5, UR6, UR5, 0x18 ;  /* 0x0000000506057291 */ /* 0x002fc8000f8ec03f */
[----:B------:R-:W-:-:S04]  /*1780*/  UIADD3 UR5, UR5, 0x14400, URZ ;  /* 0x0001440005057890 */ /* 0x000fc8000fffe03f */
[----:B------:R-:W-:-:S04]  /*1790*/  ULOP3.LUT UP0, URZ, UR5, 0x9f, URZ, 0xc0, !UPT ;  /* 0x0000009f053f7892 */ /* 0x000fc8000f80c03f */
[----:B------:R-:W-:Y:S02]  /*17a0*/  ULEA.HI UR4, UR41, UR41, URZ, 0x1 ;  /* 0x0000002929047291 */ /* 0x000fe4000f8f083f */
[----:B------:R-:W-:Y:S02]  /*17b0*/  PLOP3.LUT P0, PT, PT, PT, UP0, 0x80, 0x0 ;  /* 0x000000000000781c */ /* 0x000fe40003f0f008 */
[----:B------:R-:W-:-:S04]  /*17c0*/  ULOP3.LUT UR4, UR4, 0x3e, URZ, 0xc0, !UPT ;  /* 0x0000003e04047892 */ /* 0x000fc8000f8ec03f */
[----:B------:R-:W-:-:S04]  /*17d0*/  UIADD3 UR4, UR41, -UR4, URZ ;  /* 0x8000000429047290 */ /* 0x000fc8000fffe03f */
[----:B------:R-:W-:-:S04]  /*17e0*/  ULEA UR4, UR4, UR5, 0xc ;  /* 0x0000000504047291 */ /* 0x000fc8000f8e603f */
[----:B------:R-:W-:-:S04]  /*17f0*/  USHF.R.U32.HI UR4, URZ, 0x4, UR4 ;  /* 0x000000043f047899 */ /* 0x000fc80008011604 */
[----:B------:R-:W-:Y:S01]  /*1800*/  ULOP3.LUT UR52, UR4, 0x3fff, URZ, 0xc0, !UPT ;  /* 0x00003fff04347892 */ /* 0x000fe2000f8ec03f */
[----:B------:R-:W-:Y:S11]  /*1810*/  @!P0 BRA `(.L_x_249) ;  /* 0x0000000000408947 */ /* 0x000ff60003800000 */
[----:B------:R-:W-:Y:S01]  /*1820*/  MOV R0, 0x0 ;  /* 0x0000000000007802 */ /* 0x000fe20000000f00 */
[----:B------:R-:W-:Y:S01]  /*1830*/  ULDC.64 UR4, c[0x4][0xa0] ;  /* 0x0100280000047ab9 */ /* 0x000fe20000000a00 */
[----:B------:R-:W-:Y:S01]  /*1840*/  ULDC.64 UR6, c[0x4][0x30] ;  /* 0x01000c0000067ab9 */ /* 0x000fe20000000a00 */
[----:B------:R-:W-:Y:S01]  /*1850*/  IMAD.U32 R4, RZ, RZ, UR4 ;  /* 0x00000004ff047e24 */ /* 0x000fe2000f8e00ff */
[----:B------:R0:W1:Y:S01]  /*1860*/  LDC.64 R14, c[0x4][R0] ;  /* 0x01000000000e7b82 */ /* 0x0000620000000a00 */
        /* <DEDUP_REMOVED lines=8> */
[----:B0-----:R-:W-:-:S07]  /*18f0*/  IMAD.MOV.U32 R13, RZ, RZ, RZ ;  /* 0x000000ffff0d7224 */ /* 0x001fce00078e00ff */
[----:B------:R-:W-:-:S07]  /*1900*/  LEPC R20, `(.L_x_249) ;  /* 0x000000001014794e */ /* 0x000fce0000000000 */
[----:B-1----:R-:W-:Y:S05]  /*1910*/  CALL.ABS.NOINC R14 ;  /* 0x000000000e007343 */ /* 0x002fea0003c00000 */
.L_x_249:
[----:B------:R-:W0:Y:S01]  /*1920*/  S2UR UR5, SR_CgaCtaId ;  /* 0x00000000000579c3 */ /* 0x000e220000008800 */
[----:B------:R-:W-:Y:S01]  /*1930*/  ULEA.HI UR4, UR44, UR44, URZ, 0x1 ;  /* 0x0000002c2c047291 */ /* 0x000fe2000f8f083f */
[----:B------:R-:W-:Y:S01]  /*1940*/  MOV R0, 0x400 ;  /* 0x0000040000007802 */ /* 0x000fe20000000f00 */
[----:B------:R-:W-:Y:S02]  /*1950*/  IMAD.U32 R4, RZ, RZ, UR45 ;  /* 0x0000002dff047e24 */ /* 0x000fe4000f8e00ff */
[----:B------:R-:W-:-:S03]  /*1960*/  ULOP3.LUT UR4, UR4, 0xfffffffe, URZ, 0xc0, !UPT ;  /* 0xfffffffe04047892 */ /* 0x000fc6000f8ec03f */
[----:B------:R-:W-:Y:S01]  /*1970*/  ISETP.NE.AND P0, PT, R4, 0x3, PT ;  /* 0x000000030400780c */ /* 0x000fe20003f05270 */
[----:B------:R-:W-:-:S06]  /*1980*/  UIADD3 UR4, UR44, -UR4, URZ ;  /* 0x800000042c047290 */ /* 0x000fcc000fffe03f */
[----:B------:R-:W-:-:S05]  /*1990*/  IMAD.U32 R5, RZ, RZ, UR4 ;  /* 0x00000004ff057e24 */ /* 0x000fca000f8e00ff */
[----:B------:R-:W-:Y:S01]  /*19a0*/  SHF.L.U32 R5, R5, 0x1f, RZ ;  /* 0x0000001f05057819 */ /* 0x000fe200000006ff */
[----:B0-----:R-:W-:-:S05]  /*19b0*/  IMAD.U32 R3, RZ, RZ, UR5 ;  /* 0x00000005ff037e24 */ /* 0x001fca000f8e00ff */
[----:B------:R-:W-:-:S04]  /*19c0*/  LEA R0, R3, R0, 0x18 ;  /* 0x0000000003007211 */ /* 0x000fc800078ec0ff */
[----:B------:R-:W0:Y:S02]  /*19d0*/  SYNCS.PHASECHK.TRANS64.TRYWAIT P1, [R0+URZ+0x29800], R5 ;  /* 0x02980005000075a7 */ /* 0x000e24000802017f */
[----:B0-----:R-:W-:Y:S05]  /*19e0*/  @!P1 BRA `(.L_x_250) ;  /* 0x000000dc00389947 */ /* 0x001fea0003800000 */
.L_x_377:
[----:B------:R-:W-:Y:S05]  /*19f0*/  @!P0 BRA `(.L_x_251) ;  /* 0x0000000000048947 */ /* 0x000fea0003800000 */
[----:B------:R-:W-:Y:S01]  /*1a00*/  BPT.TRAP 0x1 ;  /* 0x000000040000795c */ /* 0x000fe20000300000 */
.L_x_251:
[----:B0-----:R-:W-:Y:S02]  /*1a10*/  IMAD.U32 R5, RZ, RZ, UR51 ;  /* 0x00000033ff057e24 */ /* 0x001fe4000f8e00ff */
[----:B------:R-:W-:Y:S02]  /*1a20*/  IMAD.U32 R4, RZ, RZ, UR43 ;  /* 0x0000002bff047e24 */ /* 0x000fe4000f8e00ff */
[----:B------:R-:W-:-:S03]  /*1a30*/  IMAD R6, R5, 0x8, R0 ;  /* 0x0000000805067824 */ /* 0x000fc600078e0200 */
[----:B------:R-:W-:-:S04]  /*1a40*/  SHF.L.U32 R5, R4, 0x1f, RZ ;  /* 0x0000001f04057819 */ /* 0x000fc800000006ff */
[----:B------:R0:W1:Y:S01]  /*1a50*/  SYNCS.PHASECHK.TRANS64.TRYWAIT P1, [R6+URZ+0x29830], R5 ;  /* 0x02983005060075a7 */ /* 0x000062000802017f */
[----:B------:R-:W-:Y:S05]  /*1a60*/  @!P0 BRA `(.L_x_252) ;  /* 0x0000000000048947 */ /* 0x000fea0003800000 */
[----:B------:R-:W-:Y:S01]  /*1a70*/  BPT.TRAP 0x1 ;  /* 0x000000040000795c */ /* 0x000fe20000300000 */
.L_x_252:
[----:B------:R-:W2:Y:S01]  /*1a80*/  S2R R4, SR_TID.X ;  /* 0x0000000000047919 */ /* 0x000ea20000002100 */
[----:B------:R-:W-:Y:S01]  /*1a90*/  IMAD.MOV.U32 R87, RZ, RZ, RZ ;  /* 0x000000ffff577224 */ /* 0x000fe200078e00ff */
[----:B--2---:R-:W-:Y:S01]  /*1aa0*/  LOP3.LUT P2, RZ, R4, 0x7f, RZ, 0xc0, !PT ;  /* 0x0000007f04ff7812 */ /* 0x004fe2000784c0ff */
[----:B-1----:R-:W-:-:S12]  /*1ab0*/  @P1 BRA `(.L_x_253) ;  /* 0x0000000000081947 */ /* 0x002fd80003800000 */
[----:B------:R-:W1:Y:S02]  /*1ac0*/  SYNCS.PHASECHK.TRANS64.TRYWAIT P1, [R6+URZ+0x29830], R5 ;  /* 0x02983005060075a7 */ /* 0x000e64000802017f */
[----:B-1----:R-:W-:Y:S05]  /*1ad0*/  @!P1 BRA `(.L_x_254) ;  /* 0x000000dc00109947 */ /* 0x002fea0003800000 */
.L_x_253:
[----:B------:R-:W-:Y:S05]  /*1ae0*/  WARPSYNC.ALL ;  /* 0x0000000000007948 */ /* 0x000fea0003800000 */
[----:B------:R-:W-:Y:S01]  /*1af0*/  R2UR UR4, R0 ;  /* 0x00000000000472ca */ /* 0x000fe200000e0000 */
[----:B------:R-:W-:Y:S01]  /*1b00*/  ULOP3.LUT UR20, UR52, 0x10000, URZ, 0xfc, !UPT ;  /* 0x0001000034147892 */ /* 0x000fe2000f8efc3f */
[----:B------:R-:W-:Y:S01]  /*1b10*/  WARPGROUP.ARRIVE ;  /* 0x00000000000079c5 */ /* 0x000fe20000000000 */
[----:B------:R-:W-:Y:S01]  /*1b20*/  UMOV UR25, 0x80000020 ;  /* 0x8000002000197882 */ /* 0x000fe20000000000 */
[----:B------:R-:W-:Y:S01]  /*1b30*/  UMOV UR27, 0x80000020 ;  /* 0x80000020001b7882 */ /* 0x000fe20000000000 */
[----:B------:R-:W-:Y:S01]  /*1b40*/  UMOV UR5, UR25 ;  /* 0x0000001900057c82 */ /* 0x000fe20008000000 */
[----:B------:R-:W-:Y:S01]  /*1b50*/  UMOV UR7, 0x80000020 ;  /* 0x8000002000077882 */ /* 0x000fe20000000000 */
[----:B------:R-:W-:Y:S01]  /*1b60*/  UIADD3 UR9, UR20, 0x2, URZ ;  /* 0x0000000214097890 */ /* 0x000fe2000fffe03f */
[----:B------:R-:W-:Y:S01]  /*1b70*/  VIADD R4, R168, UR50 ;  /* 0x00000032a8047c36 */ /* 0x000fe20008000000 */
[----:B------:R-:W-:Y:S01]  /*1b80*/  UMOV UR24, UR20 ;  /* 0x0000001400187c82 */ /* 0x000fe20008000000 */
[----:B------:R-:W-:Y:S01]  /*1b90*/  UMOV UR11, 0x80000020 ;  /* 0x80000020000b7882 */ /* 0x000fe20000000000 */
[----:B------:R-:W-:Y:S01]  /*1ba0*/  UIADD3 UR13, UR20, 0x200, URZ ;  /* 0x00000200140d7890 */ /* 0x000fe2000fffe03f */
[----:B------:R-:W-:Y:S01]  /*1bb0*/  IMAD.U32 R7, RZ, RZ, UR47 ;  /* 0x0000002fff077e24 */ /* 0x000fe2000f8e00ff */
[----:B------:R-:W-:Y:S01]  /*1bc0*/  UIADD3 UR4, UR4, 0x1a400, URZ ;  /* 0x0001a40004047890 */ /* 0x000fe2000fffe03f */
[----:B------:R-:W-:Y:S01]  /*1bd0*/  P2R R15, PR, RZ, 0x1 ;  /* 0x00000001ff0f7803 */ /* 0x000fe20000000000 */
[----:B------:R-:W-:Y:S01]  /*1be0*/  UMOV UR15, 0x80000020 ;  /* 0x80000020000f7882 */ /* 0x000fe20000000000 */
[----:B------:R-:W-:Y:S01]  /*1bf0*/  UMOV UR19, 0x80000020 ;  /* 0x8000002000137882 */ /* 0x000fe20000000000 */
[----:B------:R-:W-:Y:S01]  /*1c00*/  USHF.R.U32.HI UR4, URZ, 0x4, UR4 ;  /* 0x000000043f047899 */ /* 0x000fe20008011604 */
[----:B------:R-:W-:Y:S01]  /*1c10*/  IMAD R7, R7, -0xa0, R4 ;  /* 0xffffff6007077824 */ /* 0x000fe200078e0204 */
[----:B------:R-:W-:Y:S01]  /*1c20*/  UMOV UR23, 0x80000020 ;  /* 0x8000002000177882 */ /* 0x000fe20000000000 */
[----:B------:R-:W-:Y:S01]  /*1c30*/  IMAD.U32 R11, RZ, RZ, UR38 ;  /* 0x00000026ff0b7e24 */ /* 0x000fe2000f8e00ff */
[----:B------:R-:W-:Y:S01]  /*1c40*/  ULOP3.LUT UR4, UR4, 0x3fff, URZ, 0xc0, !UPT ;  /* 0x00003fff04047892 */ /* 0x000fe2000f8ec03f */
[----:B------:R-:W2:Y:S01]  /*1c50*/  S2R R84, SR_TID.X ;  /* 0x0000000000547919 */ /* 0x000ea20000002100 */
[C---:B------:R-:W-:Y:S01]  /*1c60*/  ISETP.GT.AND P2, PT, R7.reuse, RZ, PT ;  /* 0x000000ff0700720c */ /* 0x040fe20003f44270 */
[----:B------:R-:W-:Y:S01]  /*1c70*/  UISETP.GE.AND UP0, UPT, UR50, 0xa1, UPT ;  /* 0x000000a13200788c */ /* 0x000fe2000bf06270 */
[C---:B------:R-:W-:Y:S01]  /*1c80*/  ISETP.GT.AND P5, PT, R7.reuse, 0x1, PT ;  /* 0x000000010700780c */ /* 0x040fe20003fa4270 */
[----:B------:R-:W-:Y:S01]  /*1c90*/  ULOP3.LUT UR46, UR4, 0x10000, URZ, 0xfc, !UPT ;  /* 0x00010000042e7892 */ /* 0x000fe2000f8efc3f */
[C---:B------:R-:W-:Y:S01]  /*1ca0*/  ISETP.GT.AND P4, PT, R7.reuse, 0x8, PT ;  /* 0x000000080700780c */ /* 0x040fe20003f84270 */
[--C-:B------:R-:W-:Y:S01]  /*1cb0*/  IMAD.MOV.U32 R86, RZ, RZ, R87.reuse ;  /* 0x000000ffff567224 */ /* 0x100fe200078e0057 */
[----:B------:R-:W-:Y:S01]  /*1cc0*/  UMOV UR4, UR24 ;  /* 0x0000001800047c82 */ /* 0x000fe20008000000 */
[----:B------:R-:W-:Y:S01]  /*1cd0*/  UIMAD UR28, UR51, 0x780, UR46 ;  /* 0x00000780331c78a4 */ /* 0x000fe2000f8e022e */
[C---:B------:R-:W-:Y:S01]  /*1ce0*/  ISETP.GT.AND P1, PT, R7.reuse, 0x9, PT ;  /* 0x000000090700780c */ /* 0x040fe20003f24270 */
[----:B------:R-:W-:Y:S01]  /*1cf0*/  IMAD.MOV.U32 R85, RZ, RZ, R87 ;  /* 0x000000ffff557224 */ /* 0x000fe200078e0057 */
[C---:B------:R-:W-:Y:S01]  /*1d00*/  ISETP.GT.AND P3, PT, R7.reuse, 0x10, PT ;  /* 0x000000100700780c */ /* 0x040fe20003f64270 */
[----:B------:R-:W-:Y:S01]  /*1d10*/  UIADD3 UR6, UR28, 0x180, URZ ;  /* 0x000001801c067890 */ /* 0x000fe2000fffe03f */
[C---:B------:R-:W-:Y:S01]  /*1d20*/  ISETP.GT.AND P0, PT, R7.reuse, 0x79, PT ;  /* 0x000000790700780c */ /* 0x040fe20003f04270 */
[----:B------:R-:W-:Y:S01]  /*1d30*/  UIADD3 UR8, UR28, 0x200, URZ ;  /* 0x000002001c087890 */ /* 0x000fe2000fffe03f */
[----:B------:R-:W-:Y:S01]  /*1d40*/  ISETP.GT.AND P6, PT, R7, 0x80, PT ;  /* 0x000000800700780c */ /* 0x000fe20003fc4270 */
[----:B------:R-:W-:Y:S01]  /*1d50*/  UMOV UR26, UR28 ;  /* 0x0000001c001a7c82 */ /* 0x000fe20008000000 */
[----:B------:R-:W-:Y:S01]  /*1d60*/  UIADD3 UR10, UR28, 0x2, URZ ;  /* 0x000000021c0a7890 */ /* 0x000fe2000fffe03f */
[----:B------:R-:W-:Y:S01]  /*1d70*/  QGMMA.64x32x32.F32.E4M3.E4M3 R104, gdesc[UR24], RZ, !UPT, gsb0 ;  /* 0x00600000186879f3 */ /* 0x000fe2000c0008ff */
[----:B------:R-:W-:Y:S01]  /*1d80*/  UIADD3 UR26, UR28, 0x80, URZ ;  /* 0x000000801c1a7890 */ /* 0x000fe2000fffe03f */
[----:B------:R-:W-:Y:S01]  /*1d90*/  UMOV UR27, 0x80000020 ;  /* 0x80000020001b7882 */ /* 0x000fe20000000000 */
[----:B------:R-:W-:-:S02]  /*1da0*/  UIADD3 UR12, UR28, 0x202, URZ ;  /* 0x000002021c0c7890 */ /* 0x000fc4000fffe03f */
[----:B------:R-:W-:Y:S02]  /*1db0*/  UIADD3 UR14, UR28, 0x280, URZ ;  /* 0x000002801c0e7890 */ /* 0x000fe4000fffe03f */
[----:B------:R-:W-:Y:S02]  /*1dc0*/  UIADD3 UR16, UR28, 0x282, URZ ;  /* 0x000002821c107890 */ /* 0x000fe4000fffe03f */
[----:B------:R-:W-:Y:S02]  /*1dd0*/  UIADD3 UR18, UR28, 0x402, URZ ;  /* 0x000004021c127890 */ /* 0x000fe4000fffe03f */
[----:B------:R-:W-:Y:S01]  /*1de0*/  UIADD3 UR22, UR28, 0x680, URZ ;  /* 0x000006801c167890 */ /* 0x000fe2000fffe03f */
[----:B------:R-:W-:Y:S02]  /*1df0*/  WARPGROUP.DEPBAR.LE gsb0, 0x0 ;  /* 0x00008000000079c5 */ /* 0x000fe40000010000 */
        /* <DEDUP_REMOVED lines=149> */
[----:B01----:R-:W-:Y:S01]  /*2750*/  FMNMX.FTZ R5, R104, R105, !PT ;  /* 0x0000006968057209 */ /* 0x003fe20007810000 */
        /* <DEDUP_REMOVED lines=119> */
[----:B------:R-:W-:Y:S02]  /*2ed0*/  ISETP.GT.AND P2, PT, R7, 0x78, PT ;  /* 0x000000780700780c */ /* 0x000fe40003f44270 */
[----:B------:R-:W-:Y:S02]  /*2ee0*/  FSEL R49, R49, -INF , P1 ;  /* 0xff80000031317808 */ /* 0x000fe40000800000 */
[----:B------:R-:W-:Y:S02]  /*2ef0*/  FMNMX.FTZ R4, R48, R5, !PT ;  /* 0x0000000530047209 */ /* 0x000fe40007810000 */
[----:B------:R-:W-:-:S02]  /*2f00*/  P2R R14, PR, RZ, 0x1 ;  /* 0x00000001ff0e7803 */ /* 0x000fc40000000000 */
        /* <DEDUP_REMOVED lines=32> */
[----:B------:R-:W-:Y:S02]  /*3110*/  FSEL R74, R32, -INF , P3 ;  /* 0xff800000204a7808 */ /* 0x000fe40001800000 */
[----:B------:R-:W-:Y:S02]  /*3120*/  FMNMX.FTZ R9, R73, R4, !PT ;  /* 0x0000000449097209 */ /* 0x000fe40007810000 */
[----:B------:R-:W-:Y:S02]  /*3130*/  FMNMX.FTZ R21, R115, R20, !PT ;  /* 0x0000001473157209 */ /* 0x000fe40007810000 */
[----:B------:R-:W-:Y:S02]  /*3140*/  FSEL R68, R33, -INF , P4 ;  /* 0xff80000021447808 */ /* 0x000fe40002000000 */
[----:B------:R-:W-:-:S02]  /*3150*/  FMNMX.FTZ R9, R74, R9, !PT ;  /* 0x000000094a097209 */ /* 0x000fc40007810000 */
[----:B------:R-:W-:Y:S02]  /*3160*/  FMNMX.FTZ R24, R118, R21, !PT ;  /* 0x0000001576187209 */ /* 0x000fe40007810000 */
[----:B------:R-:W-:Y:S02]  /*3170*/  FSEL R65, R36, -INF , P5 ;  /* 0xff80000024417808 */ /* 0x000fe40002800000 */
[----:B------:R-:W-:Y:S02]  /*3180*/  FMNMX.FTZ R4, R68, R9, !PT ;  /* 0x0000000944047209 */ /* 0x000fe40007810000 */
[----:B------:R-:W-:Y:S02]  /*3190*/  ISETP.GT.AND P6, PT, R7, 0x99, PT ;  /* 0x000000990700780c */ /* 0x000fe40003fc4270 */
[----:B------:R-:W-:Y:S02]  /*31a0*/  FMNMX.FTZ R21, R119, R24, !PT ;  /* 0x0000001877157209 */ /* 0x000fe40007810000 */
[----:B------:R-:W-:-:S02]  /*31b0*/  FSEL R69, R37, -INF , P6 ;  /* 0xff80000025457808 */ /* 0x000fc40003000000 */
[----:B------:R-:W-:Y:S02]  /*31c0*/  FMNMX.FTZ R4, R65, R4, !PT ;  /* 0x0000000441047209 */ /* 0x000fe40007810000 */
[----:B------:R-:W-:Y:S02]  /*31d0*/  FMNMX.FTZ R24, R90, R21, !PT ;  /* 0x000000155a187209 */ /* 0x000fe40007810000 */
[----:B------:R-:W-:Y:S02]  /*31e0*/  FMNMX.FTZ R8, R69, R4, !PT ;  /* 0x0000000445087209 */ /* 0x000fe40007810000 */
[----:B------:R-:W-:Y:S02]  /*31f0*/  FMNMX.FTZ R25, R91, R24, !PT ;  /* 0x000000185b197209 */ /* 0x000fe40007810000 */
[----:B------:R-:W-:Y:S01]  /*3200*/  P2R R13, PR, RZ, 0x2 ;  /* 0x00000002ff0d7803 */ /* 0x000fe20000000000 */
[----:B------:R-:W0:Y:S01]  /*3210*/  SHFL.BFLY PT, R9, R8, 0x2, 0x1f ;  /* 0x0c401f0008097f89 */ /* 0x000e2200000e0000 */
        /* <DEDUP_REMOVED lines=8> */
[----:B------:R-:W-:-:S04]  /*32a0*/  FMNMX.FTZ R32, R102, R29, !PT ;  /* 0x0000001d66207209 */ /* 0x000fc80007810000 */
[----:B------:R-:W-:Y:S02]  /*32b0*/  FMNMX.FTZ R29, R103, R32, !PT ;  /* 0x00000020671d7209 */ /* 0x000fe40007810000 */
[----:B0-----:R-:W-:Y:S02]  /*32c0*/  FMNMX.FTZ R9, R8, R9, !PT ;  /* 0x0000000908097209 */ /* 0x001fe40007810000 */
[----:B------:R-:W-:-:S03]  /*32d0*/  FMNMX.FTZ R32, R58, R29, !PT ;  /* 0x0000001d3a207209 */ /* 0x000fc60007810000 */
[----:B------:R-:W0:Y:S01]  /*32e0*/  SHFL.BFLY PT, R4, R9, 0x1, 0x1f ;  /* 0x0c201f0009047f89 */ /* 0x000e2200000e0000 */
[----:B------:R-:W-:-:S04]  /*32f0*/  FMNMX.FTZ R33, R59, R32, !PT ;  /* 0x000000203b217209 */ /* 0x000fc80007810000 */
[----:B------:R-:W-:-:S04]  /*3300*/  FMNMX.FTZ R36, R62, R33, !PT ;  /* 0x000000213e247209 */ /* 0x000fc80007810000 */
[----:B------:R-:W-:-:S04]  /*3310*/  FMNMX.FTZ R33, R63, R36, !PT ;  /* 0x000000243f217209 */ /* 0x000fc80007810000 */
[----:B------:R-:W-:-:S04]  /*3320*/  FMNMX.FTZ R36, R66, R33, !PT ;  /* 0x0000002142247209 */ /* 0x000fc80007810000 */
[----:B------:R-:W-:-:S04]  /*3330*/  FMNMX.FTZ R37, R67, R36, !PT ;  /* 0x0000002443257209 */ /* 0x000fc80007810000 */
[----:B------:R-:W-:Y:S02]  /*3340*/  FMNMX.FTZ R40, R70, R37, !PT ;  /* 0x0000002546287209 */ /* 0x000fe40007810000 */
[----:B0-----:R-:W-:Y:S02]  /*3350*/  FMNMX.FTZ R4, R9, R4, !PT ;  /* 0x0000000409047209 */ /* 0x001fe40007810000 */
        /* <DEDUP_REMOVED lines=14> */
[--C-:B------:R-:W-:Y:S01]  /*3440*/  FFMA.FTZ R52, R78, UR38, -R82.reuse ;  /* 0x000000264e347c23 */ /* 0x100fe20008010852 */
[----:B------:R-:W-:Y:S01]  /*3450*/  FSEL R78, R38, -INF , P5 ;  /* 0xff800000264e7808 */ /* 0x000fe20002800000 */
[--C-:B------:R-:W-:Y:S01]  /*3460*/  FFMA.FTZ R40, R79, UR38, -R82.reuse ;  /* 0x000000264f287c23 */ /* 0x100fe20008010852 */
[----:B------:R-:W-:Y:S01]  /*3470*/  FSEL R79, R39, -INF , P6 ;  /* 0xff800000274f7808 */ /* 0x000fe20003000000 */
[--C-:B------:R-:W-:Y:S01]  /*3480*/  FFMA.FTZ R83, R41, UR38, -R82.reuse ;  /* 0x0000002629537c23 */ /* 0x100fe20008010852 */
[----:B------:R-:W-:-:S01]  /*3490*/  FFMA.FTZ R41, R45, UR38, -R82 ;  /* 0x000000262d297c23 */ /* 0x000fc20008010852 */
[----:B------:R1:W-:Y:S01]  /*34a0*/  MUFU.EX2 R37, R77 ;  /* 0x0000004d00257308 */ /* 0x0003e20000000800 */
[----:B0-----:R-:W-:Y:S01]  /*34b0*/  FMNMX.FTZ R56, R50, R53, !PT ;  /* 0x0000003532387209 */ /* 0x001fe20007810000 */
        /* <DEDUP_REMOVED lines=17> */
[----:B------:R-:W-:Y:S01]  /*35d0*/  MUFU.EX2 R7, R7 ;  /* 0x0000000700077308 */ /* 0x000fe20000000800 */
[----:B------:R-:W-:-:S01]  /*35e0*/  FFMA.FTZ R13, R116, UR38, -R82 ;  /* 0x00000026740d7c23 */ /* 0x000fc20008010852 */
[----:B------:R-:W-:Y:S01]  /*35f0*/  FMNMX.FTZ R77, R27, R76, !PT ;  /* 0x0000004c1b4d7209 */ /* 0x000fe20007810000 */
[----:B------:R-:W-:-:S01]  /*3600*/  FFMA.FTZ R14, R117, UR38, -R82 ;  /* 0x00000026750e7c23 */ /* 0x000fc20008010852 */
[----:B------:R-:W-:Y:S01]  /*3610*/  FSEL R76, R31, -INF , P2 ;  /* 0xff8000001f4c7808 */ /* 0x000fe20001000000 */
[----:B------:R-:W-:-:S01]  /*3620*/  FFMA.FTZ R31, R75, UR38, -R82 ;  /* 0x000000264b1f7c23 */ /* 0x000fc20008010852 */
[----:B------:R-:W-:Y:S01]  /*3630*/  FMNMX.FTZ R77, R30, R77, !PT ;  /* 0x0000004d1e4d7209 */ /* 0x000fe20007810000 */
[----:B------:R-:W-:-:S01]  /*3640*/  FFMA.FTZ R88, R88, UR38, -R82 ;  /* 0x0000002658587c23 */ /* 0x000fc20008010852 */
[----:B------:R-:W-:Y:S01]  /*3650*/  FSEL R75, R34, -INF , P3 ;  /* 0xff800000224b7808 */ /* 0x000fe20001800000 */
[----:B------:R-:W1:Y:S01]  /*3660*/  MUFU.EX2 R8, R8 ;  /* 0x0000000800087308 */ /* 0x000e620000000800 */
[----:B------:R-:W-:Y:S01]  /*3670*/  FMNMX.FTZ R34, R76, R77, !PT ;  /* 0x0000004d4c227209 */ /* 0x000fe20007810000 */
[--C-:B------:R-:W-:Y:S01]  /*3680*/  FFMA.FTZ R20, R89, UR38, -R82.reuse ;  /* 0x0000002659147c23 */ /* 0x100fe20008010852 */
[----:B------:R-:W-:Y:S01]  /*3690*/  FSEL R77, R35, -INF , P4 ;  /* 0xff800000234d7808 */ /* 0x000fe20002000000 */
[--C-:B------:R-:W-:Y:S01]  /*36a0*/  FFMA.FTZ R92, R92, UR38, -R82.reuse ;  /* 0x000000265c5c7c23 */ /* 0x100fe20008010852 */
[----:B0-----:R-:W-:Y:S01]  /*36b0*/  FMNMX.FTZ R80, R75, R34, !PT ;  /* 0x000000224b507209 */ /* 0x001fe20007810000 */
[--C-:B------:R-:W-:Y:S01]  /*36c0*/  FFMA.FTZ R24, R93, UR38, -R82.reuse ;  /* 0x000000265d187c23 */ /* 0x100fe20008010852 */
[----:B--2---:R-:W-:Y:S01]  /*36d0*/  LOP3.LUT P2, RZ, R84, 0x7f, RZ, 0xc0, !PT ;  /* 0x0000007f54ff7812 */ /* 0x004fe2000784c0ff */
[----:B------:R-:W0:Y:S01]  /*36e0*/  MUFU.EX2 R9, R9 ;  /* 0x0000000900097308 */ /* 0x000e220000000800 */
[----:B------:R-:W-:Y:S01]  /*36f0*/  FMNMX.FTZ R35, R77, R80, !PT ;  /* 0x000000504d237209 */ /* 0x000fe20007810000 */
[--C-:B------:R-:W-:Y:S01]  /*3700*/  FFMA.FTZ R96, R96, UR38, -R82.reuse ;  /* 0x0000002660607c23 */ /* 0x100fe20008010852 */
[----:B------:R-:W-:-:S01]  /*3710*/  FFMA.FTZ R28, R97, UR38, -R82 ;  /* 0x00000026611c7c23 */ /* 0x000fc20008010852 */
[--C-:B------:R-:W-:Y:S01]  /*3720*/  FFMA.FTZ R100, R100, UR38, -R82.reuse ;  /* 0x0000002664647c23 */ /* 0x100fe20008010852 */
[----:B------:R-:W-:Y:S01]  /*3730*/  FMNMX.FTZ R38, R78, R35, !PT ;  /* 0x000000234e267209 */ /* 0x000fe20007810000 */
[--C-:B------:R-:W-:Y:S01]  /*3740*/  FFMA.FTZ R32, R101, UR38, -R82.reuse ;  /* 0x0000002665207c23 */ /* 0x100fe20008010852 */
[----:B------:R-:W-:-:S01]  /*3750*/  FFMA.FTZ R60, R60, UR38, -R82 ;  /* 0x000000263c3c7c23 */ /* 0x000fc20008010852 */
[----:B------:R-:W2:Y:S01]  /*3760*/  MUFU.EX2 R10, R10 ;  /* 0x0000000a000a7308 */ /* 0x000ea20000000800 */
[----:B------:R-:W-:Y:S01]  /*3770*/  FMNMX.FTZ R57, R79, R38, !PT ;  /* 0x000000264f397209 */ /* 0x000fe20007810000 */
[--C-:B------:R-:W-:Y:S01]  /*3780*/  FFMA.FTZ R38, R44, UR38, -R82.reuse ;  /* 0x000000262c267c23 */ /* 0x100fe20008010852 */
[----:B------:R-:W-:-:S01]  /*3790*/  FFMA.FTZ R44, R49, UR38, -R82 ;  /* 0x00000026312c7c23 */ /* 0x000fc20008010852 */
[--C-:B------:R-:W-:Y:S01]  /*37a0*/  FFMA.FTZ R49, R61, UR38, -R82.reuse ;  /* 0x000000263d317c23 */ /* 0x100fe20008010852 */
[----:B------:R-:W-:-:S01]  /*37b0*/  FFMA.FTZ R61, R74, UR38, -R82 ;  /* 0x000000264a3d7c23 */ /* 0x000fc20008010852 */
[----:B------:R-:W3:Y:S01]  /*37c0*/  SHFL.BFLY PT, R80, R57, 0x2, 0x1f ;  /* 0x0c401f0039507f89 */ /* 0x000ee200000e0000 */
[----:B-1----:R-:W-:-:S01]  /*37d0*/  FADD.FTZ R74, R7, R8 ;  /* 0x00000008074a7221 */ /* 0x002fc20000010000 */
[----:B------:R-:W1:Y:S01]  /*37e0*/  MUFU.EX2 R11, R11 ;  /* 0x0000000b000b7308 */ /* 0x000e620000000800 */
[----:B------:R-:W-:-:S02]  /*37f0*/  @!P2 VIADD R6, R6, 0x29840 ;  /* 0x000298400606a836 */ /* 0x000fc40000000000 */
[--C-:B------:R-:W-:Y:S01]  /*3800*/  FFMA.FTZ R68, R68, UR38, -R82.reuse ;  /* 0x0000002644447c23 */ /* 0x100fe20008010852 */
[----:B------:R-:W-:-:S01]  /*3810*/  FFMA.FTZ R65, R65, UR38, -R82 ;  /* 0x0000002641417c23 */ /* 0x000fc20008010852 */
[----:B------:R-:W-:Y:S01]  /*3820*/  IMAD.MOV.U32 R84, RZ, RZ, R87 ;  /* 0x000000ffff547224 */ /* 0x000fe200078e0057 */
[----:B------:R-:W-:Y:S02]  /*3830*/  @!P2 PRMT R6, RZ, 0x654, R6 ;  /* 0x00000654ff06a816 */ /* 0x000fe40000000006 */
[----:B------:R-:W-:Y:S02]  /*3840*/  MUFU.EX2 R12, R12 ;  /* 0x0000000c000c7308 */ /* 0x000fe40000000800 */
[----:B------:R4:W-:Y:S06]  /*3850*/  @!P2 SYNCS.ARRIVE.TRANS64.RED.A1T0 RZ, [R6+URZ], RZ ;  /* 0x000000ff06ffa9a7 */ /* 0x0009ec000810043f */
[----:B------:R-:W-:Y:S01]  /*3860*/  MUFU.EX2 R13, R13 ;  /* 0x0000000d000d7308 */ /* 0x000fe20000000800 */
[----:B---3--:R-:W-:Y:S01]  /*3870*/  FMNMX.FTZ R80, R57, R80, !PT ;  /* 0x0000005039507209 */ /* 0x008fe20007810000 */
[----:B------:R-:W-:Y:S01]  /*3880*/  FFMA.FTZ R57, R72, UR38, -R82 ;  /* 0x0000002648397c23 */ /* 0x000fe20008010852 */
[----:B------:R-:W-:-:S05]  /*3890*/  IMAD.U32 R72, RZ, RZ, UR38 ;  /* 0x00000026ff487e24 */ /* 0x000fca000f8e00ff */
[----:B------:R0:W-:Y:S01]  /*38a0*/  MUFU.EX2 R34, R81 ;  /* 0x0000005100227308 */ /* 0x0001e20000000800 */
[----:B------:R-:W3:Y:S07]  /*38b0*/  SHFL.BFLY PT, R5, R80, 0x1, 0x1f ;  /* 0x0c201f0050057f89 */ /* 0x000eee00000e0000 */
[----:B------:R-:W-:Y:S01]  /*38c0*/  MUFU.EX2 R14, R14 ;  /* 0x0000000e000e7308 */ /* 0x000fe20000000800 */
[----:B0-----:R-:W-:-:S07]  /*38d0*/  FADD.FTZ R81, R9, R74 ;  /* 0x0000004a09517221 */ /* 0x001fce0000010000 */
[----:B------:R-:W-:Y:S08]  /*38e0*/  MUFU.EX2 R15, R88 ;  /* 0x00000058000f7308 */ /* 0x000ff00000000800 */
[----:B------:R-:W-:Y:S01]  /*38f0*/  MUFU.EX2 R20, R20 ;  /* 0x0000001400147308 */ /* 0x000fe20000000800 */
[----:B---3--:R-:W-:Y:S01]  /*3900*/  FMNMX.FTZ R5, R80, R5, !PT ;  /* 0x0000000550057209 */ /* 0x008fe20007810000 */
[----:B--2---:R-:W-:-:S03]  /*3910*/  FADD.FTZ R80, R10, R81 ;  /* 0x000000510a507221 */ /* 0x004fc60000010000 */
[C---:B------:R-:W-:Y:S01]  /*3920*/  FSETP.NEU.FTZ.AND P1, PT, R5.reuse, -INF , PT ;  /* 0xff8000000500780b */ /* 0x040fe20003f3d000 */
[----:B------:R-:W-:-:S01]  /*3930*/  FFMA.FTZ R73, R5, R72, -8 ;  /* 0xc100000005497423 */ /* 0x000fc20000010048 */
[----:B------:R-:W-:Y:S01]  /*3940*/  FFMA.FTZ R72, R69, UR38, -R82 ;  /* 0x0000002645487c23 */ /* 0x000fe20008010852 */
[----:B-1----:R-:W-:-:S01]  /*3950*/  FADD.FTZ R81, R11, R80 ;  /* 0x000000500b517221 */ /* 0x002fc20000010000 */
[----:B------:R-:W-:Y:S01]  /*3960*/  MUFU.EX2 R21, R92 ;  /* 0x0000005c00157308 */ /* 0x000fe20000000800 */
[--C-:B------:R-:W-:Y:S01]  /*3970*/  IMAD.MOV.U32 R82, RZ, RZ, R87.reuse ;  /* 0x000000ffff527224 */ /* 0x100fe200078e0057 */
[----:B------:R-:W-:Y:S01]  /*3980*/  FSEL R73, R73, RZ, P1 ;  /* 0x000000ff49497208 */ /* 0x000fe20000800000 */
[----:B------:R-:W-:Y:S01]  /*3990*/  IMAD.MOV.U32 R80, RZ, RZ, R87 ;  /* 0x000000ffff507224 */ /* 0x000fe200078e0057 */
[----:B------:R-:W-:-:S03]  /*39a0*/  PLOP3.LUT P1, PT, PT, PT, UP0, 0x80, 0x0 ;  /* 0x000000000000781c */ /* 0x000fc60003f2f008 */
        /* <DEDUP_REMOVED lines=10> */
[--C-:B------:R-:W-:Y:S01]  /*3a50*/  FFMA.FTZ R91, R91, UR38, -R73.reuse ;  /* 0x000000265b5b7c23 */ /* 0x100fe20008010849 */
[----:B------:R-:W-:-:S01]  /*3a60*/  FFMA.FTZ R94, R94, UR38, -R73 ;  /* 0x000000265e5e7c23 */ /* 0x000fc20008010849 */
[--C-:B------:R-:W-:Y:S01]  /*3a70*/  FFMA.FTZ R95, R95, UR38, -R73.reuse ;  /* 0x000000265f5f7c23 */ /* 0x100fe20008010849 */
[----:B------:R-:W-:-:S01]  /*3a80*/  FFMA.FTZ R98, R98, UR38, -R73 ;  /* 0x0000002662627c23 */ /* 0x000fc20008010849 */
[----:B------:R-:W0:Y:S01]  /*3a90*/  MUFU.EX2 R107, R107 ;  /* 0x0000006b006b7308 */ /* 0x000e220000000800 */
[----:B------:R-:W-:-:S01]  /*3aa0*/  FFMA.FTZ R99, R99, UR38, -R73 ;  /* 0x0000002663637c23 */ /* 0x000fc20008010849 */
        /* <DEDUP_REMOVED lines=15> */
[----:B0-----:R-:W-:-:S01]  /*3ba0*/  FADD.FTZ R69, R106, R107 ;  /* 0x0000006b6a457221 */ /* 0x001fc20000010000 */
[--C-:B------:R-:W-:Y:S01]  /*3bb0*/  FFMA.FTZ R47, R47, UR38, -R73.reuse ;  /* 0x000000262f2f7c23 */ /* 0x100fe20008010849 */
[----:B------:R-:W-:-:S01]  /*3bc0*/  FFMA.FTZ R50, R50, UR38, -R73 ;  /* 0x0000002632327c23 */ /* 0x000fc20008010849 */
[--C-:B------:R-:W-:Y:S01]  /*3bd0*/  FFMA.FTZ R51, R51, UR38, -R73.reuse ;  /* 0x0000002633337c23 */ /* 0x100fe20008010849 */
[----:B------:R-:W-:-:S01]  /*3be0*/  FFMA.FTZ R54, R54, UR38, -R73 ;  /* 0x0000002636367c23 */ /* 0x000fc20008010849 */
[--C-:B------:R-:W-:Y:S01]  /*3bf0*/  FFMA.FTZ R55, R55, UR38, -R73.reuse ;  /* 0x0000002637377c23 */ /* 0x100fe20008010849 */
[----:B------:R-:W-:-:S01]  /*3c00*/  FFMA.FTZ R26, R26, UR38, -R73 ;  /* 0x000000261a1a7c23 */ /* 0x000fc20008010849 */
[----:B------:R-:W4:Y:S01]  /*3c10*/  MUFU.EX2 R114, R114 ;  /* 0x0000007200727308 */ /* 0x000f220000000800 */
[----:B-1----:R-:W-:-:S01]  /*3c20*/  FADD.FTZ R74, R110, R69 ;  /* 0x000000456e4a7221 */ /* 0x002fc20000010000 */
[--C-:B------:R-:W-:Y:S01]  /*3c30*/  FFMA.FTZ R27, R27, UR38, -R73.reuse ;  /* 0x000000261b1b7c23 */ /* 0x100fe20008010849 */
[----:B------:R-:W-:-:S01]  /*3c40*/  FFMA.FTZ R30, R30, UR38, -R73 ;  /* 0x000000261e1e7c23 */ /* 0x000fc20008010849 */
[--C-:B------:R-:W-:Y:S01]  /*3c50*/  FFMA.FTZ R76, R76, UR38, -R73.reuse ;  /* 0x000000264c4c7c23 */ /* 0x100fe20008010849 */
[----:B------:R-:W-:-:S01]  /*3c60*/  FFMA.FTZ R75, R75, UR38, -R73 ;  /* 0x000000264b4b7c23 */ /* 0x000fc20008010849 */
[--C-:B------:R-:W-:Y:S01]  /*3c70*/  FFMA.FTZ R77, R77, UR38, -R73.reuse ;  /* 0x000000264d4d7c23 */ /* 0x100fe20008010849 */
[----:B------:R-:W-:-:S01]  /*3c80*/  FFMA.FTZ R78, R78, UR38, -R73 ;  /* 0x000000264e4e7c23 */ /* 0x000fc20008010849 */
[----:B------:R-:W0:Y:S01]  /*3c90*/  MUFU.EX2 R115, R115 ;  /* 0x0000007300737308 */ /* 0x000e220000000800 */
[----:B--2---:R-:W-:-:S01]  /*3ca0*/  FADD.FTZ R69, R111, R74 ;  /* 0x0000004a6f457221 */ /* 0x004fc20000010000 */
[----:B------:R-:W-:Y:S01]  /*3cb0*/  FADD.FTZ R74, R12, R81 ;  /* 0x000000510c4a7221 */ /* 0x000fe20000010000 */
[----:B------:R-:W-:-:S01]  /*3cc0*/  FFMA.FTZ R73, R79, UR38, -R73 ;  /* 0x000000264f497c23 */ /* 0x000fc20008010849 */
[----:B------:R-:W-:Y:S01]  /*3cd0*/  F2FP.SATFINITE.E4M3.F32.PACK_AB_MERGE_C R110, R111, R110, RZ ;  /* 0x0000006e6f6e723e */ /* 0x000fe200048070ff */
[----:B------:R-:W-:-:S02]  /*3ce0*/  IMAD.MOV.U32 R79, RZ, RZ, R87 ;  /* 0x000000ffff4f7224 */ /* 0x000fc400078e0057 */
[----:B------:R-:W-:Y:S01]  /*3cf0*/  FADD.FTZ R81, R13, R74 ;  /* 0x0000004a0d517221 */ /* 0x000fe20000010000 */
[----:B------:R-:W1:Y:S01]  /*3d00*/  MUFU.EX2 R118, R118 ;  /* 0x0000007600767308 */ /* 0x000e620000000800 */
[----:B----4-:R-:W-:-:S02]  /*3d10*/  FADD.FTZ R6, R114, R69 ;  /* 0x0000004572067221 */ /* 0x010fc40000010000 */
[C---:B------:R-:W-:Y:S01]  /*3d20*/  FADD.FTZ R74, R14.reuse, R81 ;  /* 0x000000510e4a7221 */ /* 0x040fe20000010000 */
[----:B------:R-:W-:Y:S02]  /*3d30*/  F2FP.SATFINITE.E4M3.F32.PACK_AB_MERGE_C R14, R14, R13, RZ ;  /* 0x0000000d0e0e723e */ /* 0x000fe400048070ff */
[----:B------:R-:W-:Y:S01]  /*3d40*/  F2FP.SATFINITE.E4M3.F32.PACK_AB_MERGE_C R173, R107, R106, R110 ;  /* 0x0000006a6bad723e */ /* 0x000fe2000480706e */
[----:B------:R-:W-:-:S01]  /*3d50*/  FADD.FTZ R81, R15, R74 ;  /* 0x0000004a0f517221 */ /* 0x000fc20000010000 */
[----:B------:R-:W-:Y:S01]  /*3d60*/  F2FP.SATFINITE.E4M3.F32.PACK_AB_MERGE_C R174, R12, R11, R14 ;  /* 0x0000000b0cae723e */ /* 0x000fe2000480700e */
[----:B------:R-:W2:Y:S01]  /*3d70*/  MUFU.EX2 R119, R119 ;  /* 0x0000007700777308 */ /* 0x000ea20000000800 */
[----:B0-----:R-:W-:-:S01]  /*3d80*/  FADD.FTZ R69, R115, R6 ;  /* 0x0000000673457221 */ /* 0x001fc20000010000 */
[----:B------:R-:W-:-:S04]  /*3d90*/  FADD.FTZ R74, R20, R81 ;  /* 0x00000051144a7221 */ /* 0x000fc80000010000 */
[----:B------:R-:W-:Y:S02]  /*3da0*/  FADD.FTZ R81, R21, R74 ;  /* 0x0000004a15517221 */ /* 0x000fe40000010000 */
[----:B------:R-:W0:Y:S01]  /*3db0*/  MUFU.EX2 R90, R90 ;  /* 0x0000005a005a7308 */ /* 0x000e220000000800 */
[----:B-1----:R-:W-:-:S07]  /*3dc0*/  FADD.FTZ R6, R118, R69 ;  /* 0x0000004576067221 */ /* 0x002fce0000010000 */
[----:B------:R-:W1:Y:S01]  /*3dd0*/  MUFU.EX2 R91, R91 ;  /* 0x0000005b005b7308 */ /* 0x000e620000000800 */
[----:B--2---:R-:W-:-:S01]  /*3de0*/  FADD.FTZ R69, R119, R6 ;  /* 0x0000000677457221 */ /* 0x004fc20000010000 */
[----:B------:R-:W-:-:S04]  /*3df0*/  F2FP.SATFINITE.E4M3.F32.PACK_AB_MERGE_C R118, R119, R118, RZ ;  /* 0x000000767776723e */ /* 0x000fc800048070ff */
[----:B------:R-:W-:Y:S02]  /*3e00*/  F2FP.SATFINITE.E4M3.F32.PACK_AB_MERGE_C R175, R115, R114, R118 ;  /* 0x0000007273af723e */ /* 0x000fe40004807076 */
[----:B------:R-:W2:Y:S01]  /*3e10*/  MUFU.EX2 R94, R94 ;  /* 0x0000005e005e7308 */ /* 0x000ea20000000800 */
[----:B0-----:R-:W-:-:S07]  /*3e20*/  FADD.FTZ R6, R90, R69 ;  /* 0x000000455a067221 */ /* 0x001fce0000010000 */
[----:B------:R-:W0:Y:S01]  /*3e30*/  MUFU.EX2 R24, R24 ;  /* 0x0000001800187308 */ /* 0x000e220000000800 */
[----:B-1----:R-:W-:-:S07]  /*3e40*/  FADD.FTZ R69, R91, R6 ;  /* 0x000000065b457221 */ /* 0x002fce0000010000 */
[----:B------:R-:W1:Y:S01]  /*3e50*/  MUFU.EX2 R95, R95 ;  /* 0x0000005f005f7308 */ /* 0x000e620000000800 */
[----:B--2---:R-:W-:-:S07]  /*3e60*/  FADD.FTZ R6, R94, R69 ;  /* 0x000000455e067221 */ /* 0x004fce0000010000 */
[----:B------:R-:W2:Y:S01]  /*3e70*/  MUFU.EX2 R25, R96 ;  /* 0x0000006000197308 */ /* 0x000ea20000000800 */
[----:B0-----:R-:W-:-:S01]  /*3e80*/  FADD.FTZ R74, R24, R81 ;  /* 0x00000051184a7221 */ /* 0x001fc20000010000 */
[----:B------:R-:W-:Y:S01]  /*3e90*/  F2FP.SATFINITE.E4M3.F32.PACK_AB_MERGE_C R21, R24, R21, RZ ;  /* 0x000000151815723e */ /* 0x000fe200048070ff */
[----:B------:R-:W-:-:S03]  /*3ea0*/  IMAD.MOV.U32 R24, RZ, RZ, R87 ;  /* 0x000000ffff187224 */ /* 0x000fc600078e0057 */
[----:B------:R-:W-:Y:S02]  /*3eb0*/  F2FP.SATFINITE.E4M3.F32.PACK_AB_MERGE_C R176, R20, R15, R21 ;  /* 0x0000000f14b0723e */ /* 0x000fe40004807015 */
[----:B------:R-:W0:Y:S01]  /*3ec0*/  MUFU.EX2 R98, R98 ;  /* 0x0000006200627308 */ /* 0x000e220000000800 */
[----:B-1----:R-:W-:-:S01]  /*3ed0*/  FADD.FTZ R69, R95, R6 ;  /* 0x000000065f457221 */ /* 0x002fc20000010000 */
[----:B------:R-:W-:-:S04]  /*3ee0*/  F2FP.SATFINITE.E4M3.F32.PACK_AB_MERGE_C R94, R95, R94, RZ ;  /* 0x0000005e5f5e723e */ /* 0x000fc800048070ff */
[----:B------:R-:W-:Y:S02]  /*3ef0*/  F2FP.SATFINITE.E4M3.F32.PACK_AB_MERGE_C R177, R91, R90, R94 ;  /* 0x0000005a5bb1723e */ /* 0x000fe4000480705e */
[----:B------:R-:W1:Y:S01]  /*3f00*/  MUFU.EX2 R28, R28 ;  /* 0x0000001c001c7308 */ /* 0x000e620000000800 */
[----:B--2---:R-:W-:-:S07]  /*3f10*/  FADD.FTZ R81, R25, R74 ;  /* 0x0000004a19517221 */ /* 0x004fce0000010000 */
        /* <DEDUP_REMOVED lines=8> */
[----:B------:R-:W-:-:S06]  /*3fa0*/  IMAD.MOV.U32 R74, RZ, RZ, R87 ;  /* 0x000000ffff4a7224 */ /* 0x000fcc00078e0057 */
[----:B------:R-:W0:Y:S01]  /*3fb0*/  MUFU.EX2 R103, R103 ;  /* 0x0000006700677308 */ /* 0x000e220000000800 */
[----:B-1----:R-:W-:-:S01]  /*3fc0*/  FADD.FTZ R6, R102, R69 ;  /* 0x0000004566067221 */ /* 0x002fc20000010000 */
[----:B------:R-:W-:-:S04]  /*3fd0*/  F2FP.SATFINITE.E4M3.F32.PACK_AB_MERGE_C R69, R10, R9, RZ ;  /* 0x000000090a45723e */ /* 0x000fc800048070ff */
[----:B------:R-:W-:Y:S01]  /*3fe0*/  F2FP.SATFINITE.E4M3.F32.PACK_AB_MERGE_C R172, R8, R7, R69 ;  /* 0x0000000708ac723e */ /* 0x000fe20004807045 */
[----:B------:R-:W-:Y:S01]  /*3ff0*/  IMAD.MOV.U32 R69, RZ, RZ, R87 ;  /* 0x000000ffff457224 */ /* 0x000fe200078e0057 */
[----:B------:R-:W1:Y:S01]  /*4000*/  MUFU.EX2 R58, R58 ;  /* 0x0000003a003a7308 */ /* 0x000e620000000800 */
[----:B--2---:R-:W-:-:S01]  /*4010*/  FADD.FTZ R10, R32, R81 ;  /* 0x00000051200a7221 */ /* 0x004fc20000010000 */
[----:B------:R-:W-:Y:S01]  /*4020*/  F2FP.SATFINITE.E4M3.F32.PACK_AB_MERGE_C R29, R32, R29, RZ ;  /* 0x0000001d201d723e */ /* 0x000fe200048070ff */
[----:B------:R-:W-:Y:S02]  /*4030*/  IMAD.MOV.U32 R81, RZ, RZ, R87 ;  /* 0x000000ffff517224 */ /* 0x000fe400078e0057 */
[----:B------:R-:W-:Y:S01]  /*4040*/  FADD.FTZ R13, R33, R10 ;  /* 0x0000000a210d7221 */ /* 0x000fe20000010000 */
[----:B------:R-:W-:Y:S01]  /*4050*/  F2FP.SATFINITE.E4M3.F32.PACK_AB_MERGE_C R178, R28, R25, R29 ;  /* 0x000000191cb2723e */ /* 0x000fe2000480701d */
[----:B------:R-:W-:Y:S01]  /*4060*/  IMAD.MOV.U32 R32, RZ, RZ, R87 ;  /* 0x000000ffff207224 */ /* 0x000fe200078e0057 */
[----:B------:R-:W2:Y:S01]  /*4070*/  MUFU.EX2 R36, R36 ;  /* 0x0000002400247308 */ /* 0x000ea20000000800 */
[----:B0-----:R-:W-:-:S01]  /*4080*/  FADD.FTZ R9, R103, R6 ;  /* 0x0000000667097221 */ /* 0x001fc20000010000 */
[----:B------:R-:W-:Y:S01]  /*4090*/  F2FP.SATFINITE.E4M3.F32.PACK_AB_MERGE_C R102, R103, R102, RZ ;  /* 0x000000666766723e */ /* 0x000fe200048070ff */
[----:B------:R-:W-:-:S02]  /*40a0*/  IMAD.MOV.U32 R29, RZ, RZ, R87 ;  /* 0x000000ffff1d7224 */ /* 0x000fc400078e0057 */
[--C-:B------:R-:W-:Y:S01]  /*40b0*/  IMAD.MOV.U32 R28, RZ, RZ, R87.reuse ;  /* 0x000000ffff1c7224 */ /* 0x100fe200078e0057 */
[----:B------:R-:W-:Y:S01]  /*40c0*/  F2FP.SATFINITE.E4M3.F32.PACK_AB_MERGE_C R179, R99, R98, R102 ;  /* 0x0000006263b3723e */ /* 0x000fe20004807066 */
[----:B------:R-:W-:Y:S01]  /*40d0*/  IMAD.MOV.U32 R25, RZ, RZ, R87 ;  /* 0x000000ffff197224 */ /* 0x000fe200078e0057 */
[----:B------:R-:W0:Y:S01]  /*40e0*/  MUFU.EX2 R59, R59 ;  /* 0x0000003b003b7308 */ /* 0x000e220000000800 */
[----:B-1----:R-:W-:-:S07]  /*40f0*/  FADD.FTZ R6, R58, R9 ;  /* 0x000000093a067221 */ /* 0x002fce0000010000 */
[----:B------:R-:W1:Y:S01]  /*4100*/  MUFU.EX2 R62, R62 ;  /* 0x0000003e003e7308 */ /* 0x000e620000000800 */
[----:B--2---:R-:W-:-:S04]  /*4110*/  FADD.FTZ R10, R36, R13 ;  /* 0x0000000d240a7221 */ /* 0x004fc80000010000 */
[----:B------:R-:W-:-:S03]  /*4120*/  FADD.FTZ R13, R37, R10 ;  /* 0x0000000a250d7221 */ /* 0x000fc60000010000 */
[----:B------:R-:W2:Y:S01]  /*4130*/  MUFU.EX2 R52, R52 ;  /* 0x0000003400347308 */ /* 0x000ea20000000800 */
[----:B0-----:R-:W-:-:S07]  /*4140*/  FADD.FTZ R9, R59, R6 ;  /* 0x000000063b097221 */ /* 0x001fce0000010000 */
[----:B------:R-:W0:Y:S01]  /*4150*/  MUFU.EX2 R63, R63 ;  /* 0x0000003f003f7308 */ /* 0x000e220000000800 */
        /* <DEDUP_REMOVED lines=8> */
[----:B0-----:R-:W-:-:S01]  /*41e0*/  FADD.FTZ R9, R63, R6 ;  /* 0x000000063f097221 */ /* 0x001fc20000010000 */
[----:B------:R-:W-:Y:S01]  /*41f0*/  F2FP.SATFINITE.E4M3.F32.PACK_AB_MERGE_C R62, R63, R62, RZ ;  /* 0x0000003e3f3e723e */ /* 0x000fe200048070ff */
[--C-:B------:R-:W-:Y:S02]  /*4200*/  IMAD.MOV.U32 R63, RZ, RZ, R87.reuse ;  /* 0x000000ffff3f7224 */ /* 0x100fe400078e0057 */
[--C-:B------:R-:W-:Y:S01]  /*4210*/  IMAD.MOV.U32 R36, RZ, RZ, R87.reuse ;  /* 0x000000ffff247224 */ /* 0x100fe200078e0057 */
[----:B------:R-:W-:Y:S01]  /*4220*/  F2FP.SATFINITE.E4M3.F32.PACK_AB_MERGE_C R181, R59, R58, R62 ;  /* 0x0000003a3bb5723e */ /* 0x000fe2000480703e */
[----:B------:R-:W-:Y:S01]  /*4230*/  IMAD.MOV.U32 R62, RZ, RZ, R87 ;  /* 0x000000ffff3e7224 */ /* 0x000fe200078e0057 */
[----:B------:R-:W0:Y:S01]  /*4240*/  MUFU.EX2 R67, R67 ;  /* 0x0000004300437308 */ /* 0x000e220000000800 */
[----:B-1----:R-:W-:-:S01]  /*4250*/  FADD.FTZ R6, R40, R13 ;  /* 0x0000000d28067221 */ /* 0x002fc20000010000 */
[----:B------:R-:W-:-:S02]  /*4260*/  IMAD.MOV.U32 R59, RZ, RZ, R87 ;  /* 0x000000ffff3b7224 */ /* 0x000fc400078e0057 */
[--C-:B------:R-:W-:Y:S02]  /*4270*/  IMAD.MOV.U32 R58, RZ, RZ, R87.reuse ;  /* 0x000000ffff3a7224 */ /* 0x100fe400078e0057 */
[----:B------:R-:W-:Y:S02]  /*4280*/  IMAD.MOV.U32 R33, RZ, RZ, R87 ;  /* 0x000000ffff217224 */ /* 0x000fe400078e0057 */
[----:B------:R-:W1:Y:S01]  /*4290*/  MUFU.EX2 R56, R56 ;  /* 0x0000003800387308 */ /* 0x000e620000000800 */
[----:B--2---:R-:W-:-:S01]  /*42a0*/  FADD.FTZ R10, R66, R9 ;  /* 0x00000009420a7221 */ /* 0x004fc20000010000 */
[----:B------:R-:W-:-:S06]  /*42b0*/  FADD.FTZ R9, R53, R6 ;  /* 0x0000000635097221 */ /* 0x000fcc0000010000 */
[----:B------:R-:W2:Y:S01]  /*42c0*/  MUFU.EX2 R70, R70 ;  /* 0x0000004600467308 */ /* 0x000ea20000000800 */
[----:B0-----:R-:W-:-:S07]  /*42d0*/  FADD.FTZ R7, R67, R10 ;  /* 0x0000000a43077221 */ /* 0x001fce0000010000 */
[----:B------:R-:W0:Y:S01]  /*42e0*/  MUFU.EX2 R31, R31 ;  /* 0x0000001f001f7308 */ /* 0x000e220000000800 */
[----:B-1----:R-:W-:-:S07]  /*42f0*/  FADD.FTZ R6, R56, R9 ;  /* 0x0000000938067221 */ /* 0x002fce0000010000 */
[----:B------:R-:W1:Y:S01]  /*4300*/  MUFU.EX2 R71, R71 ;  /* 0x0000004700477308 */ /* 0x000e620000000800 */
[----:B--2---:R-:W-:-:S07]  /*4310*/  FADD.FTZ R8, R70, R7 ;  /* 0x0000000746087221 */ /* 0x004fce0000010000 */
[----:B------:R-:W2:Y:S01]  /*4320*/  MUFU.EX2 R42, R42 ;  /* 0x0000002a002a7308 */ /* 0x000ea20000000800 */
[C---:B0-----:R-:W-:Y:S01]  /*4330*/  F2FP.SATFINITE.E4M3.F32.PACK_AB_MERGE_C R56, R31.reuse, R56, RZ ;  /* 0x000000381f38723e */ /* 0x041fe200048070ff */
[----:B------:R-:W-:-:S03]  /*4340*/  FADD.FTZ R31, R31, R6 ;  /* 0x000000061f1f7221 */ /* 0x000fc60000010000 */
[----:B------:R-:W-:Y:S01]  /*4350*/  F2FP.SATFINITE.E4M3.F32.PACK_AB_MERGE_C R182, R53, R40, R56 ;  /* 0x0000002835b6723e */ /* 0x000fe20004807038 */
[----:B------:R-:W-:-:S01]  /*4360*/  FADD.FTZ R6, R34, R31 ;  /* 0x0000001f22067221 */ /* 0x000fc20000010000 */
[--C-:B------:R-:W-:Y:S01]  /*4370*/  IMAD.MOV.U32 R56, RZ, RZ, R87.reuse ;  /* 0x000000ffff387224 */ /* 0x100fe200078e0057 */
[----:B------:R0:W3:Y:S01]  /*4380*/  MUFU.EX2 R35, R83 ;  /* 0x0000005300237308 */ /* 0x0000e20000000800 */
[C---:B-1----:R-:W-:Y:S01]  /*4390*/  F2FP.SATFINITE.E4M3.F32.PACK_AB_MERGE_C R70, R71.reuse, R70, RZ ;  /* 0x000000464746723e */ /* 0x042fe200048070ff */
[----:B------:R-:W-:Y:S01]  /*43a0*/  FADD.FTZ R71, R71, R8 ;  /* 0x0000000847477221 */ /* 0x000fe20000010000 */
[--C-:B------:R-:W-:Y:S02]  /*43b0*/  IMAD.MOV.U32 R53, RZ, RZ, R87.reuse ;  /* 0x000000ffff357224 */ /* 0x100fe400078e0057 */
[----:B------:R-:W-:Y:S01]  /*43c0*/  F2FP.SATFINITE.E4M3.F32.PACK_AB_MERGE_C R183, R67, R66, R70 ;  /* 0x0000004243b7723e */ /* 0x000fe20004807046 */
[----:B------:R-:W-:Y:S02]  /*43d0*/  IMAD.MOV.U32 R70, RZ, RZ, R87 ;  /* 0x000000ffff467224 */ /* 0x000fe400078e0057 */
[----:B------:R-:W1:Y:S01]  /*43e0*/  MUFU.EX2 R43, R43 ;  /* 0x0000002b002b7308 */ /* 0x000e620000000800 */
[----:B--2---:R-:W-:-:S01]  /*43f0*/  FADD.FTZ R8, R42, R71 ;  /* 0x000000472a087221 */ /* 0x004fc20000010000 */
[----:B0-----:R-:W-:-:S02]  /*4400*/  IMAD.MOV.U32 R83, RZ, RZ, R87 ;  /* 0x000000ffff537224 */ /* 0x001fc400078e0057 */
[--C-:B------:R-:W-:Y:S02]  /*4410*/  IMAD.MOV.U32 R71, RZ, RZ, R87.reuse ;  /* 0x000000ffff477224 */ /* 0x100fe400078e0057 */
[----:B------:R-:W-:Y:S02]  /*4420*/  IMAD.MOV.U32 R67, RZ, RZ, R87 ;  /* 0x000000ffff437224 */ /* 0x000fe400078e0057 */
[----:B------:R-:W0:Y:S01]  /*4430*/  MUFU.EX2 R38, R38 ;  /* 0x0000002600267308 */ /* 0x000e220000000800 */
[----:B---3--:R-:W-:-:S01]  /*4440*/  FADD.FTZ R9, R35, R6 ;  /* 0x0000000623097221 */ /* 0x008fc20000010000 */
[--C-:B------:R-:W-:Y:S02]  /*4450*/  IMAD.MOV.U32 R66, RZ, RZ, R87.reuse ;  /* 0x000000ffff427224 */ /* 0x100fe400078e0057 */
[--C-:B------:R-:W-:Y:S02]  /*4460*/  IMAD.MOV.U32 R40, RZ, RZ, R87.reuse ;  /* 0x000000ffff287224 */ /* 0x100fe400078e0057 */
[----:B------:R-:W-:-:S02]  /*4470*/  IMAD.MOV.U32 R31, RZ, RZ, R87 ;  /* 0x000000ffff1f7224 */ /* 0x000fc400078e0057 */
[----:B------:R-:W2:Y:S01]  /*4480*/  MUFU.EX2 R46, R46 ;  /* 0x0000002e002e7308 */ /* 0x000ea20000000800 */
[----:B-1----:R-:W-:-:S07]  /*4490*/  FADD.FTZ R11, R43, R8 ;  /* 0x000000082b0b7221 */ /* 0x002fce0000010000 */
[----:B------:R-:W1:Y:S01]  /*44a0*/  MUFU.EX2 R41, R41 ;  /* 0x0000002900297308 */ /* 0x000e620000000800 */
[----:B0-----:R-:W-:-:S07]  /*44b0*/  FADD.FTZ R6, R38, R9 ;  /* 0x0000000926067221 */ /* 0x001fce0000010000 */
[----:B------:R-:W0:Y:S01]  /*44c0*/  MUFU.EX2 R47, R47 ;  /* 0x0000002f002f7308 */ /* 0x000e220000000800 */
[----:B--2---:R-:W-:-:S07]  /*44d0*/  FADD.FTZ R8, R46, R11 ;  /* 0x0000000b2e087221 */ /* 0x004fce0000010000 */
[----:B------:R-:W2:Y:S01]  /*44e0*/  MUFU.EX2 R39, R39 ;  /* 0x0000002700277308 */ /* 0x000ea20000000800 */
[----:B-1----:R-:W-:-:S01]  /*44f0*/  FADD.FTZ R6, R41, R6 ;  /* 0x0000000629067221 */ /* 0x002fc20000010000 */
[----:B------:R-:W-:Y:S01]  /*4500*/  F2FP.SATFINITE.E4M3.F32.PACK_AB_MERGE_C R38, R41, R38, RZ ;  /* 0x000000262926723e */ /* 0x000fe200048070ff */
[----:B------:R-:W-:-:S03]  /*4510*/  IMAD.MOV.U32 R41, RZ, RZ, R87 ;  /* 0x000000ffff297224 */ /* 0x000fc600078e0057 */
[----:B------:R-:W-:Y:S01]  /*4520*/  F2FP.SATFINITE.E4M3.F32.PACK_AB_MERGE_C R184, R35, R34, R38 ;  /* 0x0000002223b8723e */ /* 0x000fe20004807026 */
[--C-:B------:R-:W-:Y:S01]  /*4530*/  IMAD.MOV.U32 R38, RZ, RZ, R87.reuse ;  /* 0x000000ffff267224 */ /* 0x100fe200078e0057 */
[----:B------:R-:W1:Y:S01]  /*4540*/  MUFU.EX2 R50, R50 ;  /* 0x0000003200327308 */ /* 0x000e620000000800 */
[C---:B0-----:R-:W-:Y:S01]  /*4550*/  F2FP.SATFINITE.E4M3.F32.PACK_AB_MERGE_C R46, R47.reuse, R46, RZ ;  /* 0x0000002e2f2e723e */ /* 0x041fe200048070ff */
[----:B------:R-:W-:Y:S01]  /*4560*/  FADD.FTZ R47, R47, R8 ;  /* 0x000000082f2f7221 */ /* 0x000fe20000010000 */
[--C-:B------:R-:W-:Y:S02]  /*4570*/  IMAD.MOV.U32 R35, RZ, RZ, R87.reuse ;  /* 0x000000ffff237224 */ /* 0x100fe400078e0057 */
[----:B------:R-:W-:Y:S01]  /*4580*/  F2FP.SATFINITE.E4M3.F32.PACK_AB_MERGE_C R185, R43, R42, R46 ;  /* 0x0000002a2bb9723e */ /* 0x000fe2000480702e */
[----:B------:R-:W-:Y:S02]  /*4590*/  IMAD.MOV.U32 R46, RZ, RZ, R87 ;  /* 0x000000ffff2e7224 */ /* 0x000fe400078e0057 */
[----:B------:R-:W0:Y:S01]  /*45a0*/  MUFU.EX2 R44, R44 ;  /* 0x0000002c002c7308 */ /* 0x000e220000000800 */
[----:B--2---:R-:W-:-:S01]  /*45b0*/  FADD.FTZ R9, R39, R6 ;  /* 0x0000000627097221 */ /* 0x004fc20000010000 */
[----:B------:R-:W-:-:S02]  /*45c0*/  IMAD.MOV.U32 R43, RZ, RZ, R87 ;  /* 0x000000ffff2b7224 */ /* 0x000fc400078e0057 */
[--C-:B------:R-:W-:Y:S02]  /*45d0*/  IMAD.MOV.U32 R42, RZ, RZ, R87.reuse ;  /* 0x000000ffff2a7224 */ /* 0x100fe400078e0057 */
[----:B------:R-:W-:Y:S02]  /*45e0*/  IMAD.MOV.U32 R34, RZ, RZ, R87 ;  /* 0x000000ffff227224 */ /* 0x000fe400078e0057 */
[----:B------:R-:W2:Y:S01]  /*45f0*/  MUFU.EX2 R51, R51 ;  /* 0x0000003300337308 */ /* 0x000ea20000000800 */
[----:B-1----:R-:W-:-:S01]  /*4600*/  FADD.FTZ R6, R50, R47 ;  /* 0x0000002f32067221 */ /* 0x002fc20000010000 */
[----:B------:R-:W-:-:S06]  /*4610*/  IMAD.MOV.U32 R47, RZ, RZ, R87 ;  /* 0x000000ffff2f7224 */ /* 0x000fcc00078e0057 */
[----:B------:R-:W1:Y:S01]  /*4620*/  MUFU.EX2 R45, R45 ;  /* 0x0000002d002d7308 */ /* 0x000e620000000800 */
[----:B0-----:R-:W-:-:S07]  /*4630*/  FADD.FTZ R8, R44, R9 ;  /* 0x000000092c087221 */ /* 0x001fce0000010000 */
[----:B------:R-:W0:Y:S01]  /*4640*/  MUFU.EX2 R54, R54 ;  /* 0x0000003600367308 */ /* 0x000e220000000800 */
[----:B--2---:R-:W-:-:S07]  /*4650*/  FADD.FTZ R9, R51, R6 ;  /* 0x0000000633097221 */ /* 0x004fce0000010000 */
[----:B------:R-:W2:Y:S01]  /*4660*/  MUFU.EX2 R60, R60 ;  /* 0x0000003c003c7308 */ /* 0x000ea20000000800 */
[----:B-1----:R-:W-:-:S07]  /*4670*/  FADD.FTZ R11, R45, R8 ;  /* 0x000000082d0b7221 */ /* 0x002fce0000010000 */
[----:B------:R-:W1:Y:S01]  /*4680*/  MUFU.EX2 R55, R55 ;  /* 0x0000003700377308 */ /* 0x000e620000000800 */
[----:B0-----:R-:W-:-:S07]  /*4690*/  FADD.FTZ R8, R54, R9 ;  /* 0x0000000936087221 */ /* 0x001fce0000010000 */
[----:B------:R-:W0:Y:S01]  /*46a0*/  MUFU.EX2 R48, R48 ;  /* 0x0000003000307308 */ /* 0x000e220000000800 */
[----:B--2---:R-:W-:-:S01]  /*46b0*/  FADD.FTZ R11, R60, R11 ;  /* 0x0000000b3c0b7221 */ /* 0x004fc20000010000 */
[----:B------:R-:W-:Y:S01]  /*46c0*/  F2FP.SATFINITE.E4M3.F32.PACK_AB_MERGE_C R45, R60, R45, RZ ;  /* 0x0000002d3c2d723e */ /* 0x000fe200048070ff */
[----:B------:R-:W-:-:S03]  /*46d0*/  IMAD.MOV.U32 R60, RZ, RZ, R87 ;  /* 0x000000ffff3c7224 */ /* 0x000fc600078e0057 */
[----:B------:R-:W-:Y:S01]  /*46e0*/  F2FP.SATFINITE.E4M3.F32.PACK_AB_MERGE_C R186, R44, R39, R45 ;  /* 0x000000272cba723e */ /* 0x000fe2000480702d */
[--C-:B------:R-:W-:Y:S01]  /*46f0*/  IMAD.MOV.U32 R45, RZ, RZ, R87.reuse ;  /* 0x000000ffff2d7224 */ /* 0x100fe200078e0057 */
[----:B------:R-:W2:Y:S01]  /*4700*/  MUFU.EX2 R26, R26 ;  /* 0x0000001a001a7308 */ /* 0x000ea20000000800 */
[C---:B-1----:R-:W-:Y:S01]  /*4710*/  F2FP.SATFINITE.E4M3.F32.PACK_AB_MERGE_C R54, R55.reuse, R54, RZ ;  /* 0x000000363736723e */ /* 0x042fe200048070ff */
[----:B------:R-:W-:Y:S01]  /*4720*/  FADD.FTZ R55, R55, R8 ;  /* 0x0000000837377221 */ /* 0x000fe20000010000 */
[--C-:B------:R-:W-:Y:S02]  /*4730*/  IMAD.MOV.U32 R44, RZ, RZ, R87.reuse ;  /* 0x000000ffff2c7224 */ /* 0x100fe400078e0057 */
[----:B------:R-:W-:Y:S01]  /*4740*/  F2FP.SATFINITE.E4M3.F32.PACK_AB_MERGE_C R187, R51, R50, R54 ;  /* 0x0000003233bb723e */ /* 0x000fe20004807036 */
[----:B------:R-:W-:Y:S02]  /*4750*/  IMAD.MOV.U32 R54, RZ, RZ, R87 ;  /* 0x000000ffff367224 */ /* 0x000fe400078e0057 */
[----:B------:R-:W1:Y:S01]  /*4760*/  MUFU.EX2 R49, R49 ;  /* 0x0000003100317308 */ /* 0x000e620000000800 */
[----:B0-----:R-:W-:-:S01]  /*4770*/  FADD.FTZ R8, R48, R11 ;  /* 0x0000000b30087221 */ /* 0x001fc20000010000 */
[----:B------:R-:W-:-:S02]  /*4780*/  IMAD.MOV.U32 R51, RZ, RZ, R87 ;  /* 0x000000ffff337224 */ /* 0x000fc400078e0057 */
[--C-:B------:R-:W-:Y:S02]  /*4790*/  IMAD.MOV.U32 R50, RZ, RZ, R87.reuse ;  /* 0x000000ffff327224 */ /* 0x100fe400078e0057 */
[----:B------:R-:W-:Y:S02]  /*47a0*/  IMAD.MOV.U32 R39, RZ, RZ, R87 ;  /* 0x000000ffff277224 */ /* 0x000fe400078e0057 */
[----:B------:R-:W0:Y:S01]  /*47b0*/  MUFU.EX2 R27, R27 ;  /* 0x0000001b001b7308 */ /* 0x000e220000000800 */
[----:B--2---:R-:W-:-:S01]  /*47c0*/  FADD.FTZ R10, R26, R55 ;  /* 0x000000371a0a7221 */ /* 0x004fc20000010000 */
[----:B------:R-:W-:-:S06]  /*47d0*/  IMAD.MOV.U32 R55, RZ, RZ, R87 ;  /* 0x000000ffff377224 */ /* 0x000fcc00078e0057 */
[----:B------:R-:W2:Y:S01]  /*47e0*/  MUFU.EX2 R57, R57 ;  /* 0x0000003900397308 */ /* 0x000ea20000000800 */
[----:B-1----:R-:W-:-:S07]  /*47f0*/  FADD.FTZ R8, R49, R8 ;  /* 0x0000000831087221 */ /* 0x002fce0000010000 */
[----:B------:R-:W1:Y:S01]  /*4800*/  MUFU.EX2 R30, R30 ;  /* 0x0000001e001e7308 */ /* 0x000e620000000800 */
[----:B0-----:R-:W-:-:S07]  /*4810*/  FADD.FTZ R9, R27, R10 ;  /* 0x0000000a1b097221 */ /* 0x001fce0000010000 */
[----:B------:R-:W0:Y:S01]  /*4820*/  MUFU.EX2 R64, R64 ;  /* 0x0000004000407308 */ /* 0x000e220000000800 */
[----:B--2---:R-:W-:-:S07]  /*4830*/  FADD.FTZ R11, R57, R8 ;  /* 0x00000008390b7221 */ /* 0x004fce0000010000 */
[----:B------:R2:W3:Y:S01]  /*4840*/  MUFU.EX2 R7, R76 ;  /* 0x0000004c00077308 */ /* 0x0004e20000000800 */
[----:B-1----:R-:W-:-:S07]  /*4850*/  FADD.FTZ R8, R30, R9 ;  /* 0x000000091e087221 */ /* 0x002fce0000010000 */
[----:B------:R-:W1:Y:S01]  /*4860*/  MUFU.EX2 R61, R61 ;  /* 0x0000003d003d7308 */ /* 0x000e620000000800 */
[C---:B0-----:R-:W-:Y:S01]  /*4870*/  F2FP.SATFINITE.E4M3.F32.PACK_AB_MERGE_C R57, R64.reuse, R57, RZ ;  /* 0x000000394039723e */ /* 0x041fe200048070ff */
[----:B------:R-:W-:Y:S01]  /*4880*/  FADD.FTZ R64, R64, R11 ;  /* 0x0000000b40407221 */ /* 0x000fe20000010000 */
[----:B--2---:R-:W-:Y:S02]  /*4890*/  IMAD.MOV.U32 R76, RZ, RZ, R87 ;  /* 0x000000ffff4c7224 */ /* 0x004fe400078e0057 */
[----:B------:R-:W-:Y:S01]  /*48a0*/  F2FP.SATFINITE.E4M3.F32.PACK_AB_MERGE_C R188, R49, R48, R57 ;  /* 0x0000003031bc723e */ /* 0x000fe20004807039 */
[----:B------:R-:W-:Y:S02]  /*48b0*/  IMAD.MOV.U32 R57, RZ, RZ, R87 ;  /* 0x000000ffff397224 */ /* 0x000fe400078e0057 */
[----:B------:R-:W0:Y:S01]  /*48c0*/  MUFU.EX2 R75, R75 ;  /* 0x0000004b004b7308 */ /* 0x000e220000000800 */
[----:B---3--:R-:W-:-:S01]  /*48d0*/  FADD.FTZ R8, R7, R8 ;  /* 0x0000000807087221 */ /* 0x008fc20000010000 */
[----:B------:R-:W-:Y:S01]  /*48e0*/  F2FP.SATFINITE.E4M3.F32.PACK_AB_MERGE_C R30, R7, R30, RZ ;  /* 0x0000001e071e723e */ /* 0x000fe200048070ff */
[----:B------:R-:W-:-:S02]  /*48f0*/  IMAD.MOV.U32 R49, RZ, RZ, R87 ;  /* 0x000000ffff317224 */ /* 0x000fc400078e0057 */
[--C-:B------:R-:W-:Y:S01]  /*4900*/  IMAD.MOV.U32 R48, RZ, RZ, R87.reuse ;  /* 0x000000ffff307224 */ /* 0x100fe200078e0057 */
[----:B------:R-:W-:Y:S01]  /*4910*/  F2FP.SATFINITE.E4M3.F32.PACK_AB_MERGE_C R189, R27, R26, R30 ;  /* 0x0000001a1bbd723e */ /* 0x000fe2000480701e */
[----:B------:R-:W-:Y:S01]  /*4920*/  IMAD.MOV.U32 R30, RZ, RZ, R87 ;  /* 0x000000ffff1e7224 */ /* 0x000fe200078e0057 */
[----:B------:R-:W2:Y:S01]  /*4930*/  MUFU.EX2 R68, R68 ;  /* 0x0000004400447308 */ /* 0x000ea20000000800 */
[----:B-1----:R-:W-:-:S01]  /*4940*/  FADD.FTZ R7, R61, R64 ;  /* 0x000000403d077221 */ /* 0x002fc20000010000 */
[--C-:B------:R-:W-:Y:S02]  /*4950*/  IMAD.MOV.U32 R64, RZ, RZ, R87.reuse ;  /* 0x000000ffff407224 */ /* 0x100fe400078e0057 */
[--C-:B------:R-:W-:Y:S02]  /*4960*/  IMAD.MOV.U32 R27, RZ, RZ, R87.reuse ;  /* 0x000000ffff1b7224 */ /* 0x100fe400078e0057 */
[----:B------:R-:W-:Y:S02]  /*4970*/  IMAD.MOV.U32 R26, RZ, RZ, R87 ;  /* 0x000000ffff1a7224 */ /* 0x000fe400078e0057 */
[----:B------:R1:W3:Y:S01]  /*4980*/  MUFU.EX2 R6, R77 ;  /* 0x0000004d00067308 */ /* 0x0002e20000000800 */
[----:B0-----:R-:W-:-:S07]  /*4990*/  FADD.FTZ R9, R75, R8 ;  /* 0x000000084b097221 */ /* 0x001fce0000010000 */
[----:B------:R-:W-:Y:S01]  /*49a0*/  MUFU.EX2 R78, R78 ;  /* 0x0000004e004e7308 */ /* 0x000fe20000000800 */
[----:B--2---:R-:W-:-:S01]  /*49b0*/  FADD.FTZ R8, R68, R7 ;  /* 0x0000000744087221 */ /* 0x004fc20000010000 */
[----:B-1----:R-:W-:-:S06]  /*49c0*/  IMAD.MOV.U32 R77, RZ, RZ, R87 ;  /* 0x000000ffff4d7224 */ /* 0x002fcc00078e0057 */
[----:B------:R-:W0:Y:S01]  /*49d0*/  MUFU.EX2 R73, R73 ;  /* 0x0000004900497308 */ /* 0x000e220000000800 */
[----:B---3--:R-:W-:-:S07]  /*49e0*/  FADD.FTZ R9, R6, R9 ;  /* 0x0000000906097221 */ /* 0x008fce0000010000 */
[----:B------:R-:W1:Y:S08]  /*49f0*/  MUFU.EX2 R65, R65 ;  /* 0x0000004100417308 */ /* 0x000e700000000800 */
[----:B------:R-:W2:Y:S01]  /*4a00*/  MUFU.EX2 R72, R72 ;  /* 0x0000004800487308 */ /* 0x000ea20000000800 */
[----:B0-----:R-:W-:Y:S01]  /*4a10*/  F2FP.SATFINITE.E4M3.F32.PACK_AB_MERGE_C R11, R73, R78, RZ ;  /* 0x0000004e490b723e */ /* 0x001fe200048070ff */
[----:B------:R-:W-:-:S03]  /*4a20*/  FADD.FTZ R78, R78, R9 ;  /* 0x000000094e4e7221 */ /* 0x000fc60000010000 */
[----:B------:R-:W-:Y:S01]  /*4a30*/  F2FP.SATFINITE.E4M3.F32.PACK_AB_MERGE_C R191, R6, R75, R11 ;  /* 0x0000004b06bf723e */ /* 0x000fe2000480700b */
[----:B------:R-:W-:-:S01]  /*4a40*/  FADD.FTZ R6, R73, R78 ;  /* 0x0000004e49067221 */ /* 0x000fc20000010000 */
[----:B------:R-:W-:Y:S02]  /*4a50*/  IMAD.MOV.U32 R78, RZ, RZ, R87 ;  /* 0x000000ffff4e7224 */ /* 0x000fe400078e0057 */
[----:B-1----:R-:W-:-:S01]  /*4a60*/  FADD.FTZ R7, R65, R8 ;  /* 0x0000000841077221 */ /* 0x002fc20000010000 */
[--C-:B------:R-:W-:Y:S02]  /*4a70*/  IMAD.MOV.U32 R75, RZ, RZ, R87.reuse ;  /* 0x000000ffff4b7224 */ /* 0x100fe400078e0057 */
[----:B------:R-:W-:Y:S01]  /*4a80*/  IMAD.MOV.U32 R73, RZ, RZ, R87 ;  /* 0x000000ffff497224 */ /* 0x000fe200078e0057 */
[C---:B--2---:R-:W-:Y:S01]  /*4a90*/  F2FP.SATFINITE.E4M3.F32.PACK_AB_MERGE_C R10, R72.reuse, R65, RZ ;  /* 0x00000041480a723e */ /* 0x044fe200048070ff */
[----:B------:R-:W-:-:S01]  /*4aa0*/  FADD.FTZ R7, R72, R7 ;  /* 0x0000000748077221 */ /* 0x000fc20000010000 */
[----:B------:R-:W-:-:S02]  /*4ab0*/  IMAD.MOV.U32 R72, RZ, RZ, R87 ;  /* 0x000000ffff487224 */ /* 0x000fc400078e0057 */
[----:B------:R-:W-:Y:S01]  /*4ac0*/  F2FP.SATFINITE.E4M3.F32.PACK_AB_MERGE_C R190, R68, R61, R10 ;  /* 0x0000003d44be723e */ /* 0x000fe2000480700a */
        /* <DEDUP_REMOVED lines=41> */
.L_x_265:
[----:B------:R-:W-:Y:S01]  /*4d60*/  ISETP.NE.AND P2, PT, RZ, UR41, PT ;  /* 0x00000029ff007c0c */ /* 0x000fe2000bf45270 */
[----:B------:R-:W-:-:S04]  /*4d70*/  UISETP.NE.AND UP0, UPT, UR50, 0x1, UPT ;  /* 0x000000013200788c */ /* 0x000fc8000bf05270 */
[----:B------:R-:W-:-:S04]  /*4d80*/  USEL UR43, URZ, 0x1, UP0 ;  /* 0x000000013f2b7887 */ /* 0x000fc80008000000 */
[----:B------:R-:W-:-:S04]  /*4d90*/  ULOP3.LUT UR43, UR52, UR43, URZ, 0x3c, !UPT ;  /* 0x0000002b342b7292 */ /* 0x000fc8000f8e3c3f */
[----:B------:R-:W-:Y:S08]  /*4da0*/  @P2 BRA `(.L_x_256) ;  /* 0x0000000000442947 */ /* 0x000ff00003800000 */
[----:B------:R-:W-:Y:S05]  /*4db0*/  @!P0 BRA `(.L_x_257) ;  /* 0x0000000000048947 */ /* 0x000fea0003800000 */
[----:B------:R-:W-:Y:S01]  /*4dc0*/  BPT.TRAP 0x1 ;  /* 0x000000040000795c */ /* 0x000fe20000300000 */
.L_x_257:
[----:B------:R-:W0:Y:S01]  /*4dd0*/  S2UR UR10, SR_CgaCtaId ;  /* 0x00000000000a79c3 */ /* 0x000e220000008800 */
[----:B------:R-:W-:Y:S01]  /*4de0*/  UIADD3 UR6, UR50, 0x1, URZ ;  /* 0x0000000132067890 */ /* 0x000fe2000fffe03f */
[----:B------:R-:W-:Y:S01]  /*4df0*/  IMAD.U32 R0, RZ, RZ, UR43 ;  /* 0x0000002bff007e24 */ /* 0x000fe2000f8e00ff */
[----:B------:R-:W-:Y:S02]  /*4e00*/  UMOV UR7, 0x400 ;  /* 0x0000040000077882 */ /* 0x000fe40000000000 */
[----:B------:R-:W-:Y:S02]  /*4e10*/  UISETP.NE.AND UP0, UPT, UR6, 0x2, UPT ;  /* 0x000000020600788c */ /* 0x000fe4000bf05270 */
[----:B------:R-:W-:Y:S02]  /*4e20*/  SHF.L.U32 R0, R0, 0x1f, RZ ;  /* 0x0000001f00007819 */ /* 0x000fe400000006ff */
[----:B------:R-:W-:Y:S02]  /*4e30*/  USEL UR6, UR6, URZ, UP0 ;  /* 0x0000003f06067287 */ /* 0x000fe40008000000 */
[----:B0-----:R-:W-:-:S04]  /*4e40*/  ULEA UR7, UR10, UR7, 0x18 ;  /* 0x000000070a077291 */ /* 0x001fc8000f8ec03f */
[----:B------:R-:W-:-:S09]  /*4e50*/  ULEA UR6, UR6, UR7, 0x3 ;  /* 0x0000000706067291 */ /* 0x000fd2000f8e183f */
[----:B------:R0:W1:Y:S01]  /*4e60*/  SYNCS.PHASECHK.TRANS64.TRYWAIT P1, [UR6+0x29830], R0 ;  /* 0x02983000ff0075a7 */ /* 0x0000620008020146 */
[----:B------:R-:W-:Y:S05]  /*4e70*/  @!P0 BRA `(.L_x_258) ;  /* 0x0000000000048947 */ /* 0x000fea0003800000 */
[----:B------:R-:W-:Y:S01]  /*4e80*/  BPT.TRAP 0x1 ;  /* 0x000000040000795c */ /* 0x000fe20000300000 */
.L_x_258:
[----:B-1----:R-:W-:Y:S05]  /*4e90*/  @P1 BRA `(.L_x_256) ;  /* 0x0000000000081947 */ /* 0x002fea0003800000 */
[----:B------:R-:W1:Y:S02]  /*4ea0*/  SYNCS.PHASECHK.TRANS64.TRYWAIT P1, [UR6+0x29830], R0 ;  /* 0x02983000ff0075a7 */ /* 0x000e640008020146 */
[----:B-1----:R-:W-:Y:S05]  /*4eb0*/  @!P1 BRA `(.L_x_259) ;  /* 0x000000a8002c9947 */ /* 0x002fea0003800000 */
.L_x_256:
[----:B01----:R-:W-:Y:S01]  /*4ec0*/  VIADD R0, R22, 0x8 ;  /* 0x0000000816007836 */ /* 0x003fe20000000000 */
        /* <DEDUP_REMOVED lines=185> */
[----:B0-----:R-:W-:Y:S05]  /*5a60*/  @P2 BRA `(.L_x_260) ;  /* 0x0000000000382947 */ /* 0x001fea0003800000 */
[----:B------:R-:W-:Y:S05]  /*5a70*/  @!P0 BRA `(.L_x_261) ;  /* 0x0000000000048947 */ /* 0x000fea0003800000 */
[----:B------:R-:W-:Y:S01]  /*5a80*/  BPT.TRAP 0x1 ;  /* 0x000000040000795c */ /* 0x000fe20000300000 */
.L_x_261:
[----:B------:R-:W0:Y:S01]  /*5a90*/  S2UR UR7, SR_CgaCtaId ;  /* 0x00000000000779c3 */ /* 0x000e220000008800 */
[----:B------:R-:W-:Y:S01]  /*5aa0*/  UMOV UR6, 0x400 ;  /* 0x0000040000067882 */ /* 0x000fe20000000000 */
[----:B------:R-:W-:-:S05]  /*5ab0*/  IMAD.U32 R0, RZ, RZ, UR52 ;  /* 0x00000034ff007e24 */ /* 0x000fca000f8e00ff */
[----:B------:R-:W-:Y:S01]  /*5ac0*/  SHF.L.U32 R0, R0, 0x1f, RZ ;  /* 0x0000001f00007819 */ /* 0x000fe200000006ff */
[----:B0-----:R-:W-:-:S04]  /*5ad0*/  ULEA UR6, UR7, UR6, 0x18 ;  /* 0x0000000607067291 */ /* 0x001fc8000f8ec03f */
[----:B------:R-:W-:-:S09]  /*5ae0*/  ULEA UR6, UR50, UR6, 0x3 ;  /* 0x0000000632067291 */ /* 0x000fd2000f8e183f */
[----:B------:R0:W1:Y:S01]  /*5af0*/  SYNCS.PHASECHK.TRANS64.TRYWAIT P1, [UR6+0x29850], R0 ;  /* 0x02985000ff0075a7 */ /* 0x0000620008020146 */
[----:B------:R-:W-:Y:S05]  /*5b00*/  @!P0 BRA `(.L_x_262) ;  /* 0x0000000000048947 */ /* 0x000fea0003800000 */
[----:B------:R-:W-:Y:S01]  /*5b10*/  BPT.TRAP 0x1 ;  /* 0x000000040000795c */ /* 0x000fe20000300000 */
.L_x_262:
[----:B-1----:R-:W-:Y:S05]  /*5b20*/  @P1 BRA `(.L_x_260) ;  /* 0x0000000000081947 */ /* 0x002fea0003800000 */
[----:B------:R-:W1:Y:S02]  /*5b30*/  SYNCS.PHASECHK.TRANS64.TRYWAIT P1, [UR6+0x29850], R0 ;  /* 0x02985000ff0075a7 */ /* 0x000e640008020146 */
[----:B-1----:R-:W-:Y:S05]  /*5b40*/  @!P1 BRA `(.L_x_263) ;  /* 0x0000009c00209947 */ /* 0x002fea0003800000 */
.L_x_260:
[----:B01----:R-:W-:Y:S01]  /*5b50*/  FMNMX.FTZ R0, R152, R9, !PT ;  /* 0x0000000998007209 */ /* 0x003fe20007810000 */
[----:B------:R-:W0:Y:S01]  /*5b60*/  S2UR UR6, SR_CgaCtaId ;  /* 0x00000000000679c3 */ /* 0x000e220000008800 */
[----:B------:R-:W-:Y:S01]  /*5b70*/  MOV R14, 0x400 ;  /* 0x00000400000e7802 */ /* 0x000fe20000000f00 */
[----:B------:R-:W-:Y:S01]  /*5b80*/  WARPGROUP.ARRIVE ;  /* 0x00000000000079c5 */ /* 0x000fe20000000000 */
[----:B------:R-:W-:Y:S01]  /*5b90*/  FMNMX.FTZ R3, R153, R0, !PT ;  /* 0x0000000099037209 */ /* 0x000fe20007810000 */
[----:B------:R-:W-:Y:S01]  /*5ba0*/  UMOV UR7, 0xc0000010 ;  /* 0xc000001000077882 */ /* 0x000fe20000000000 */
[----:B------:R-:W-:-:S03]  /*5bb0*/  FMNMX.FTZ R0, R154, R8, !PT ;  /* 0x000000089a007209 */ /* 0x000fc60007810000 */
[----:B------:R-:W1:Y:S01]  /*5bc0*/  S2R R193, SR_TID.X ;  /* 0x0000000000c17919 */ /* 0x000e620000002100 */
        /* <DEDUP_REMOVED lines=76> */
[----:B-1----:R-:W-:Y:S01]  /*6090*/  LOP3.LUT P1, RZ, R193, 0x7f, RZ, 0xc0, !PT ;  /* 0x0000007fc1ff7812 */ /* 0x002fe2000782c0ff */
[----:B------:R-:W1:Y:S01]  /*60a0*/  SHFL.BFLY PT, R3, R4, 0x2, 0x1f ;  /* 0x0c401f0004037f89 */ /* 0x000e6200000e0000 */
[----:B------:R-:W-:-:S05]  /*60b0*/  FMNMX.FTZ R5, R103, R0, !PT ;  /* 0x0000000067057209 */ /* 0x000fca0007810000 */
[----:B------:R-:W2:Y:S01]  /*60c0*/  SHFL.BFLY PT, R0, R5, 0x2, 0x1f ;  /* 0x0c401f0005007f89 */ /* 0x000ea200000e0000 */
[----:B-1----:R-:W-:Y:S01]  /*60d0*/  FMNMX.FTZ R10, R4, R3, !PT ;  /* 0x00000003040a7209 */ /* 0x002fe20007810000 */
[----:B0-----:R-:W-:-:S04]  /*60e0*/  IMAD.U32 R3, RZ, RZ, UR6 ;  /* 0x00000006ff037e24 */ /* 0x001fc8000f8e00ff */
[----:B------:R-:W0:Y:S01]  /*60f0*/  SHFL.BFLY PT, R11, R10, 0x1, 0x1f ;  /* 0x0c201f000a0b7f89 */ /* 0x000e2200000e0000 */
[----:B--2---:R-:W-:Y:S02]  /*6100*/  FMNMX.FTZ R12, R5, R0, !PT ;  /* 0x00000000050c7209 */ /* 0x004fe40007810000 */
[----:B------:R-:W-:-:S03]  /*6110*/  LEA R0, R3, R14, 0x18 ;  /* 0x0000000e03007211 */ /* 0x000fc600078ec0ff */
[----:B------:R-:W1:Y:S01]  /*6120*/  SHFL.BFLY PT, R13, R12, 0x1, 0x1f ;  /* 0x0c201f000c0d7f89 */ /* 0x000e6200000e0000 */
[----:B------:R-:W-:-:S13]  /*6130*/  R2UR UR6, R0 ;  /* 0x00000000000672ca */ /* 0x000fda00000e0000 */
[----:B------:R-:W-:-:S04]  /*6140*/  UIADD3 UR6, UR6, 0x400, URZ ;  /* 0x0000040006067890 */ /* 0x000fc8000fffe03f */
[----:B------:R-:W-:Y:S01]  /*6150*/  USHF.R.U32.HI UR6, URZ, 0x4, UR6 ;  /* 0x000000043f067899 */ /* 0x000fe20008011606 */
[----:B0-----:R-:W-:Y:S01]  /*6160*/  FMNMX.FTZ R4, R10, R11, !PT ;  /* 0x0000000b0a047209 */ /* 0x001fe20007810000 */
[----:B------:R-:W-:Y:S02]  /*6170*/  IMAD.U32 R11, RZ, RZ, UR38 ;  /* 0x00000026ff0b7e24 */ /* 0x000fe4000f8e00ff */
[----:B------:R-:W-:Y:S02]  /*6180*/  ULOP3.LUT UR6, UR6, 0x3fff, URZ, 0xc0, !UPT ;  /* 0x00003fff06067892 */ /* 0x000fe4000f8ec03f */
[----:B------:R-:W-:-:S01]  /*6190*/  FADD.FTZ R9, -R4, R9 ;  /* 0x0000000904097221 */ /* 0x000fc20000010100 */
[----:B------:R-:W-:Y:S01]  /*61a0*/  FFMA.FTZ R192, R4, R11, -8 ;  /* 0xc100000004c07423 */ /* 0x000fe2000001000b */
[----:B------:R-:W-:Y:S01]  /*61b0*/  ULOP3.LUT UR6, UR6, 0x10000, URZ, 0xfc, !UPT ;  /* 0x0001000006067892 */ /* 0x000fe2000f8efc3f */
[----:B-1----:R-:W-:Y:S01]  /*61c0*/  FMNMX.FTZ R5, R12, R13, !PT ;  /* 0x0000000d0c057209 */ /* 0x002fe20007810000 */
[----:B------:R-:W-:Y:S01]  /*61d0*/  FMUL.FTZ R10, R9, UR38 ;  /* 0x00000026090a7c20 */ /* 0x000fe20008410000 */
[--C-:B------:R-:W-:Y:S01]  /*61e0*/  FFMA.FTZ R153, R153, UR38, -R192.reuse ;  /* 0x0000002699997c23 */ /* 0x100fe200080108c0 */
[----:B------:R-:W-:Y:S01]  /*61f0*/  UIMAD UR10, UR50, 0x500, UR6 ;  /* 0x00000500320a78a4 */ /* 0x000fe2000f8e0206 */
[----:B------:R-:W-:Y:S01]  /*6200*/  FFMA.FTZ R11, R152, UR38, -R192 ;  /* 0x00000026980b7c23 */ /* 0x000fe200080108c0 */
[----:B------:R-:W-:-:S01]  /*6210*/  FADD.FTZ R9, -R5, R8 ;  /* 0x0000000805097221 */ /* 0x000fc20000010100 */
[----:B------:R-:W-:Y:S01]  /*6220*/  IMAD.U32 R152, RZ, RZ, UR38 ;  /* 0x00000026ff987e24 */ /* 0x000fe2000f8e00ff */
[----:B------:R-:W-:Y:S01]  /*6230*/  MUFU.EX2 R8, R10 ;  /* 0x0000000a00087308 */ /* 0x000fe20000000800 */
[----:B------:R-:W-:-:S01]  /*6240*/  FFMA.FTZ R12, R156, UR38, -R192 ;  /* 0x000000269c0c7c23 */ /* 0x000fc200080108c0 */
[----:B------:R-:W-:Y:S01]  /*6250*/  FMUL.FTZ R9, R9, UR38 ;  /* 0x0000002609097c20 */ /* 0x000fe20008410000 */
[----:B------:R-:W-:Y:S01]  /*6260*/  UMOV UR6, UR10 ;  /* 0x0000000a00067c82 */ /* 0x000fe20008000000 */
[--C-:B------:R-:W-:Y:S01]  /*6270*/  FFMA.FTZ R13, R157, UR38, -R192.reuse ;  /* 0x000000269d0d7c23 */ /* 0x100fe200080108c0 */
[----:B------:R-:W-:Y:S01]  /*6280*/  QGMMA.64x128x32.F32.E4M3.E4M3 R24, R172, gdesc[UR4], R24, gsb0 ;  /* 0x01e00004ac187df3 */ /* 0x000fe20008000818 */
[----:B------:R-:W-:Y:S01]  /*6290*/  UIADD3 UR6, UR10, 0x100, URZ ;  /* 0x000001000a067890 */ /* 0x000fe2000fffe03f */
[--C-:B------:R-:W-:Y:S01]  /*62a0*/  FFMA.FTZ R14, R160, UR38, -R192.reuse ;  /* 0x00000026a00e7c23 */ /* 0x100fe200080108c0 */
[----:B------:R-:W-:Y:S01]  /*62b0*/  UMOV UR7, 0xc0000010 ;  /* 0xc000001000077882 */ /* 0x000fe20000000000 */
        /* <DEDUP_REMOVED lines=9> */
[----:B0-----:R-:W-:-:S01]  /*6350*/  FFMA.FTZ R153, R101, UR38, -R192 ;  /* 0x0000002665997c23 */ /* 0x001fc200080108c0 */
[----:B------:R-:W-:Y:S01]  /*6360*/  FFMA.FTZ R101, R5, R152, -8 ;  /* 0xc100000005657423 */ /* 0x000fe20000010098 */
        /* <DEDUP_REMOVED lines=29> */
[----:B------:R-:W2:Y:S01]  /*6540*/  MUFU.EX2 R12, R12 ;  /* 0x0000000c000c7308 */ /* 0x000ea20000000800 */
[----:B0-----:R-:W-:-:S01]  /*6550*/  FFMA.FTZ R6, R9, R6, R152 ;  /* 0x0000000609067223 */ /* 0x001fc20000010098 */
[----:B------:R-:W-:Y:S01]  /*6560*/  FFMA.FTZ R124, R124, UR38, -R192 ;  /* 0x000000267c7c7c23 */ /* 0x000fe200080108c0 */
[----:B------:R-:W-:-:S01]  /*6570*/  FFMA.FTZ R126, R126, UR38, -R101 ;  /* 0x000000267e7e7c23 */ /* 0x000fc20008010865 */
[----:B------:R-:W-:Y:S01]  /*6580*/  FFMA.FTZ R125, R125, UR38, -R192 ;  /* 0x000000267d7d7c23 */ /* 0x000fe200080108c0 */
[----:B------:R-:W-:-:S01]  /*6590*/  FFMA.FTZ R127, R127, UR38, -R101 ;  /* 0x000000267f7f7c23 */ /* 0x000fc20008010865 */
[----:B------:R-:W-:Y:S01]  /*65a0*/  FFMA.FTZ R128, R128, UR38, -R192 ;  /* 0x0000002680807c23 */ /* 0x000fe200080108c0 */
[----:B------:R-:W-:-:S01]  /*65b0*/  FFMA.FTZ R130, R130, UR38, -R101 ;  /* 0x0000002682827c23 */ /* 0x000fc20008010865 */
[----:B------:R-:W0:Y:S01]  /*65c0*/  MUFU.EX2 R154, R154 ;  /* 0x0000009a009a7308 */ /* 0x000e220000000800 */
        /* <DEDUP_REMOVED lines=16> */
[----:B0-----:R-:W-:-:S01]  /*66d0*/  FADD.FTZ R160, R154, R163 ;  /* 0x000000a39aa07221 */ /* 0x001fc20000010000 */
        /* <DEDUP_REMOVED lines=32> */
[----:B------:R-:W-:-:S06]  /*68e0*/  FFMA.FTZ R101, R103, UR38, -R101 ;  /* 0x0000002667657c23 */ /* 0x000fcc0008010865 */
        /* <DEDUP_REMOVED lines=10> */
[----:B------:R-:W-:Y:S02]  /*6990*/  WARPGROUP.DEPBAR.LE gsb0, 0x0 ;  /* 0x00008000000079c5 */ /* 0x000fe40000010000 */
[----:B------:R-:W-:-:S04]  /*69a0*/  WARPGROUP.ARRIVE ;  /* 0x00000000000079c5 */ /* 0x000fc80000000000 */
[----:B------:R-:W0:Y:S01]  /*69b0*/  MUFU.EX2 R138, R138 ;  /* 0x0000008a008a7308 */ /* 0x000e220000000800 */
[----:B-1----:R-:W-:-:S01]  /*69c0*/  FADD.FTZ R163, R161, R160 ;  /* 0x000000a0a1a37221 */ /* 0x002fc20000010000 */
[----:B------:R-:W-:Y:S01]  /*69d0*/  QGMMA.64x128x32.F32.E4M3.E4M3 R24, R176, gdesc[UR4], R24, gsb0 ;  /* 0x01e00004b0187df3 */ /* 0x000fe20008000818 */
[----:B------:R-:W-:Y:S01]  /*69e0*/  UIADD3 UR6, UR10, 0x200, URZ ;  /* 0x000002000a067890 */ /* 0x000fe2000fffe03f */
[----:B------:R-:W-:-:S04]  /*69f0*/  UMOV UR7, 0xc0000010 ;  /* 0xc000001000077882 */ /* 0x000fc80000000000 */
        /* <DEDUP_REMOVED lines=40> */
[----:B--2---:R-:W-:Y:S01]  /*6c80*/  FADD.FTZ R7, R121, R6 ;  /* 0x0000000679077221 */ /* 0x004fe20000010000 */
[----:B------:R-:W-:-:S03]  /*6c90*/  UMOV UR7, 0xc0000010 ;  /* 0xc000001000077882 */ /* 0x000fc60000000000 */
[----:B------:R-:W1:Y:S08]  /*6ca0*/  MUFU.EX2 R124, R124 ;  /* 0x0000007c007c7308 */ /* 0x000e700000000800 */
        /* <DEDUP_REMOVED lines=33> */
[----:B-1----:R-:W-:-:S01]  /*6ec0*/  FADD.FTZ R163, R107, R160 ;  /* 0x000000a06ba37221 */ /* 0x002fc20000010000 */
[----:B------:R-:W-:Y:S02]  /*6ed0*/  WARPGROUP.DEPBAR.LE gsb0, 0x0 ;  /* 0x00008000000079c5 */ /* 0x000fe40000010000 */
[----:B------:R-:W-:-:S04]  /*6ee0*/  WARPGROUP.ARRIVE ;  /* 0x00000000000079c5 */ /* 0x000fc80000000000 */
[----:B------:R-:W1:Y:S01]  /*6ef0*/  MUFU.EX2 R109, R109 ;  /* 0x0000006d006d7308 */ /* 0x000e620000000800 */
[----:B--2---:R-:W-:-:S01]  /*6f00*/  FADD.FTZ R6, R108, R7 ;  /* 0x000000076c067221 */ /* 0x004fc20000010000 */
[----:B------:R-:W-:Y:S01]  /*6f10*/  QGMMA.64x128x32.F32.E4M3.E4M3 R24, R184, gdesc[UR4], R24, gsb0 ;  /* 0x01e00004b8187df3 */ /* 0x000fe20008000818 */
[----:B------:R-:W-:Y:S01]  /*6f20*/  UIADD3 UR6, UR10, 0x400, URZ ;  /* 0x000004000a067890 */ /* 0x000fe2000fffe03f */
[----:B------:R-:W-:-:S04]  /*6f30*/  UMOV UR7, 0xc0000010 ;  /* 0xc000001000077882 */ /* 0x000fc80000000000 */
[----:B------:R-:W2:Y:S01]  /*6f40*/  MUFU.EX2 R111, R111 ;  /* 0x0000006f006f7308 */ /* 0x000ea20000000800 */
[----:B0-----:R-:W-:-:S07]  /*6f50*/  FADD.FTZ R160, R110, R163 ;  /* 0x000000a36ea07221 */ /* 0x001fce0000010000 */
[----:B------:R-:W0:Y:S01]  /*6f60*/  MUFU.EX2 R112, R112 ;  /* 0x0000007000707308 */ /* 0x000e220000000800 */
[----:B-1----:R-:W-:-:S01]  /*6f70*/  FADD.FTZ R7, R109, R6 ;  /* 0x000000066d077221 */ /* 0x002fc20000010000 */
[----:B------:R-:W-:-:S06]  /*6f80*/  IADD3 R6, -R22, 0xb, RZ ;  /* 0x0000000b16067810 */ /* 0x000fcc0007ffe1ff */
        /* <DEDUP_REMOVED lines=13> */
[----:B--2---:R-:W-:-:S01]  /*7060*/  FADD.FTZ R162, R118, R163 ;  /* 0x000000a376a27221 */ /* 0x004fc20000010000 */
[----:B------:R-:W-:-:S06]  /*7070*/  IMAD.U32 R163, RZ, RZ, UR51 ;  /* 0x00000033ffa37e24 */ /* 0x000fcc000f8e00ff */
[----:B------:R-:W-:Y:S01]  /*7080*/  MUFU.EX2 R88, R88 ;  /* 0x0000005800587308 */ /* 0x000fe20000000800 */
[----:B0-----:R-:W-:-:S07]  /*7090*/  FADD.FTZ R7, R117, R160 ;  /* 0x000000a075077221 */ /* 0x001fce0000010000 */
[----:B------:R-:W0:Y:S08]  /*70a0*/  MUFU.EX2 R90, R90 ;  /* 0x0000005a005a7308 */ /* 0x000e300000000800 */
[----:B------:R-:W-:Y:S08]  /*70b0*/  MUFU.EX2 R89, R89 ;  /* 0x0000005900597308 */ /* 0x000ff00000000800 */
[----:B------:R-:W2:Y:S08]  /*70c0*/  MUFU.EX2 R91, R91 ;  /* 0x0000005b005b7308 */ /* 0x000eb00000000800 */
[----:B------:R-:W-:Y:S08]  /*70d0*/  MUFU.EX2 R92, R92 ;  /* 0x0000005c005c7308 */ /* 0x000ff00000000800 */
[----:B------:R-:W3:Y:S08]  /*70e0*/  MUFU.EX2 R165, R94 ;  /* 0x0000005e00a57308 */ /* 0x000ef00000000800 */
[----:B------:R-:W-:Y:S08]  /*70f0*/  MUFU.EX2 R93, R93 ;  /* 0x0000005d005d7308 */ /* 0x000ff00000000800 */
[----:B------:R1:W4:Y:S01]  /*7100*/  MUFU.EX2 R164, R95 ;  /* 0x0000005f00a47308 */ /* 0x0003220000000800 */
[----:B------:R-:W-:-:S02]  /*7110*/  WARPGROUP.DEPBAR.LE gsb0, 0x0 ;  /* 0x00008000000079c5 */ /* 0x000fc40000010000 */
[----:B------:R-:W-:Y:S01]  /*7120*/  WARPGROUP.ARRIVE ;  /* 0x00000000000079c5 */ /* 0x000fe20000000000 */
[----:B-1----:R-:W-:-:S04]  /*7130*/  FADD.FTZ R95, R119, R162 ;  /* 0x000000a2775f7221 */ /* 0x002fc80000010000 */
[----:B------:R-:W-:Y:S01]  /*7140*/  MUFU.EX2 R96, R96 ;  /* 0x0000006000607308 */ /* 0x000fe20000000800 */
[----:B------:R-:W-:Y:S02]  /*7150*/  @!P1 IMAD R162, R163, 0x8, R0 ;  /* 0x00000008a3a29824 */ /* 0x000fe400078e0200 */
[----:B0-----:R-:W-:Y:S01]  /*7160*/  FADD.FTZ R160, R90, R95 ;  /* 0x0000005f5aa07221 */ /* 0x001fe20000010000 */
[----:B------:R-:W-:Y:S03]  /*7170*/  QGMMA.64x128x32.F32.E4M3.E4M3 R24, R188, gdesc[UR4], R24, gsb0 ;  /* 0x01e00004bc187df3 */ /* 0x000fe60008000818 */
[----:B--2---:R-:W-:-:S01]  /*7180*/  FADD.FTZ R160, R91, R160 ;  /* 0x000000a05ba07221 */ /* 0x004fc20000010000 */
[----:B------:R0:W1:Y:S03]  /*7190*/  MUFU.EX2 R94, R98 ;  /* 0x00000062005e7308 */ /* 0x0000660000000800 */
[----:B---3--:R-:W-:-:S04]  /*71a0*/  FADD.FTZ R160, R165, R160 ;  /* 0x000000a0a5a07221 */ /* 0x008fc80000010000 */
[----:B----4-:R-:W-:Y:S01]  /*71b0*/  FADD.FTZ R95, R164, R160 ;  /* 0x000000a0a45f7221 */ /* 0x010fe20000010000 */
[----:B------:R-:W-:Y:S01]  /*71c0*/  MUFU.EX2 R97, R97 ;  /* 0x0000006100617308 */ /* 0x000fe20000000800 */
[----:B0-----:R-:W-:-:S04]  /*71d0*/  FADD.FTZ R98, R88, R7 ;  /* 0x0000000758627221 */ /* 0x001fc80000010000 */
[----:B------:R-:W-:-:S03]  /*71e0*/  FADD.FTZ R7, R89, R98 ;  /* 0x0000006259077221 */ /* 0x000fc60000010000 */
[----:B------:R-:W0:Y:S01]  /*71f0*/  MUFU.EX2 R166, R99 ;  /* 0x0000006300a67308 */ /* 0x000e220000000800 */
[----:B------:R-:W-:-:S01]  /*7200*/  FADD.FTZ R98, R92, R7 ;  /* 0x000000075c627221 */ /* 0x000fc20000010000 */
[----:B-1----:R-:W-:-:S03]  /*7210*/  FADD.FTZ R95, R94, R95 ;  /* 0x0000005f5e5f7221 */ /* 0x002fc60000010000 */
[----:B------:R-:W-:-:S03]  /*7220*/  FADD.FTZ R7, R93, R98 ;  /* 0x000000625d077221 */ /* 0x000fc60000010000 */
[----:B------:R-:W-:Y:S08]  /*7230*/  MUFU.EX2 R100, R100 ;  /* 0x0000006400647308 */ /* 0x000ff00000000800 */
[----:B------:R-:W1:Y:S01]  /*7240*/  MUFU.EX2 R102, R102 ;  /* 0x0000006600667308 */ /* 0x000e620000000800 */
[----:B0-----:R-:W-:-:S07]  /*7250*/  FADD.FTZ R95, R166, R95 ;  /* 0x0000005fa65f7221 */ /* 0x001fce0000010000 */
[----:B------:R-:W0:Y:S08]  /*7260*/  MUFU.EX2 R153, R153 ;  /* 0x0000009900997308 */ /* 0x000e300000000800 */
[----:B------:R-:W2:Y:S01]  /*7270*/  MUFU.EX2 R101, R101 ;  /* 0x0000006500657308 */ /* 0x000ea20000000800 */
[----:B-1----:R-:W-:-:S01]  /*7280*/  FADD.FTZ R95, R102, R95 ;  /* 0x0000005f665f7221 */ /* 0x002fc20000010000 */
[----:B------:R-:W-:-:S02]  /*7290*/  WARPGROUP.DEPBAR.LE gsb0, 0x0 ;  /* 0x00008000000079c5 */ /* 0x000fc40000010000 */
[----:B------:R1:W-:Y:S06]  /*72a0*/  BAR.ARV R6, 0x100 ;  /* 0x000400060000751d */ /* 0x0003ec0000002000 */
[----:B-1----:R-:W-:-:S05]  /*72b0*/  @!P1 VIADD R6, R162, 0x29840 ;  /* 0x00029840a2069836 */ /* 0x002fca0000000000 */
[----:B------:R-:W-:-:S04]  /*72c0*/  @!P1 PRMT R6, RZ, 0x654, R6 ;  /* 0x00000654ff069816 */ /* 0x000fc80000000006 */
[----:B------:R1:W-:Y:S02]  /*72d0*/  @!P1 SYNCS.ARRIVE.TRANS64.RED.A1T0 RZ, [R6+URZ], RZ ;  /* 0x000000ff06ff99a7 */ /* 0x0003e4000810043f */
[----:B-1----:R-:W-:-:S04]  /*72e0*/  FADD.FTZ R6, R96, R7 ;  /* 0x0000000760067221 */ /* 0x002fc80000010000 */
[----:B------:R-:W-:-:S04]  /*72f0*/  FADD.FTZ R7, R97, R6 ;  /* 0x0000000661077221 */ /* 0x000fc80000010000 */
[----:B------:R-:W-:-:S04]  /*7300*/  FADD.FTZ R6, R100, R7 ;  /* 0x0000000764067221 */ /* 0x000fc80000010000 */
[----:B0-----:R-:W-:Y:S01]  /*7310*/  FADD.FTZ R7, R153, R6 ;  /* 0x0000000699077221 */ /* 0x001fe20000010000 */
[----:B--2---:R-:W-:-:S01]  /*7320*/  FADD.FTZ R6, R101, R95 ;  /* 0x0000005f65067221 */ /* 0x004fc20000010000 */
[----:B------:R-:W-:Y:S06]  /*7330*/  @!P0 BRA `(.L_x_264) ;  /* 0x0000000000048947 */ /* 0x000fec0003800000 */
[----:B------:R-:W-:Y:S01]  /*7340*/  BPT.TRAP 0x1 ;  /* 0x000000040000795c */ /* 0x000fe20000300000 */
.L_x_264:
[----:B------:R-:W-:Y:S01]  /*7350*/  F2FP.SATFINITE.E4M3.F32.PACK_AB_MERGE_C R12, R13, R12, RZ ;  /* 0x0000000c0d0c723e */ /* 0x000fe200048070ff */
[----:B------:R-:W-:Y:S02]  /*7360*/  UIADD3 UR6, UR47, -0x1, URZ ;  /* 0xffffffff2f067890 */ /* 0x000fe4000fffe03f */
[----:B------:R-:W-:Y:S01]  /*7370*/  ISETP.LT.AND P1, PT, RZ, UR47, PT ;  /* 0x0000002fff007c0c */ /* 0x000fe2000bf21270 */
[----:B------:R-:W-:Y:S01]  /*7380*/  UMOV UR52, UR43 ;  /* 0x0000002b00347c82 */ /* 0x000fe20008000000 */
[----:B------:R-:W-:Y:S01]  /*7390*/  F2FP.SATFINITE.E4M3.F32.PACK_AB_MERGE_C R172, R10, R11, R12 ;  /* 0x0000000b0aac723e */ /* 0x000fe2000480700c */
[----:B------:R-:W-:Y:S01]  /*73a0*/  IMAD.U32 R11, RZ, RZ, UR50 ;  /* 0x00000032ff0b7e24 */ /* 0x000fe2000f8e00ff */
[----:B------:R-:W-:Y:S01]  /*73b0*/  F2FP.SATFINITE.E4M3.F32.PACK_AB_MERGE_C R20, R21, R20, RZ ;  /* 0x000000141514723e */ /* 0x000fe200048070ff */
[----:B------:R-:W-:Y:S01]  /*73c0*/  UMOV UR50, UR51 ;  /* 0x0000003300327c82 */ /* 0x000fe20008000000 */
[----:B------:R-:W-:Y:S01]  /*73d0*/  F2FP.SATFINITE.E4M3.F32.PACK_AB_MERGE_C R154, R157, R154, RZ ;  /* 0x0000009a9d9a723e */ /* 0x000fe200048070ff */
[----:B------:R-:W-:Y:S01]  /*73e0*/  IMAD R10, R11, 0x8, R0 ;  /* 0x000000080b0a7824 */ /* 0x000fe200078e0200 */
[----:B------:R-:W-:Y:S01]  /*73f0*/  F2FP.SATFINITE.E4M3.F32.PACK_AB_MERGE_C R158, R161, R158, RZ ;  /* 0x0000009ea19e723e */ /* 0x000fe200048070ff */
[----:B------:R-:W-:Y:S01]  /*7400*/  UMOV UR47, UR6 ;  /* 0x00000006002f7c82 */ /* 0x000fe20008000000 */
[----:B------:R-:W-:Y:S01]  /*7410*/  F2FP.SATFINITE.E4M3.F32.PACK_AB_MERGE_C R140, R141, R140, RZ ;  /* 0x0000008c8d8c723e */ /* 0x000fe200048070ff */
[----:B------:R-:W-:Y:S01]  /*7420*/  VIADD R10, R10, 0x29860 ;  /* 0x000298600a0a7836 */ /* 0x000fe20000000000 */
[----:B------:R-:W-:Y:S01]  /*7430*/  F2FP.SATFINITE.E4M3.F32.PACK_AB_MERGE_C R142, R143, R142, RZ ;  /* 0x0000008e8f8e723e */ /* 0x000fe200048070ff */
[----:B------:R-:W-:Y:S01]  /*7440*/  FMUL.FTZ R24, R24, R8 ;  /* 0x0000000818187220 */ /* 0x000fe20000410000 */
[----:B------:R-:W-:Y:S01]  /*7450*/  F2FP.SATFINITE.E4M3.F32.PACK_AB_MERGE_C R148, R149, R148, RZ ;  /* 0x000000949594723e */ /* 0x000fe200048070ff */
[-C--:B------:R-:W-:Y:S01]  /*7460*/  FMUL.FTZ R25, R25, R8.reuse ;  /* 0x0000000819197220 */ /* 0x080fe20000410000 */
[----:B------:R-:W-:Y:S01]  /*7470*/  PRMT R10, R3, 0x654, R10 ;  /* 0x00000654030a7816 */ /* 0x000fe2000000000a */
[----:B------:R-:W-:Y:S01]  /*7480*/  FMUL.FTZ R28, R28, R8 ;  /* 0x000000081c1c7220 */ /* 0x000fe20000410000 */
[----:B------:R-:W-:Y:S01]  /*7490*/  F2FP.SATFINITE.E4M3.F32.PACK_AB_MERGE_C R150, R151, R150, RZ ;  /* 0x000000969796723e */ /* 0x000fe200048070ff */
[----:B------:R-:W-:Y:S01]  /*74a0*/  FMUL.FTZ R29, R29, R8 ;  /* 0x000000081d1d7220 */ /* 0x000fe20000410000 */
[----:B------:R-:W-:Y:S01]  /*74b0*/  F2FP.SATFINITE.E4M3.F32.PACK_AB_MERGE_C R124, R125, R124, RZ ;  /* 0x0000007c7d7c723e */ /* 0x000fe200048070ff */
[----:B------:R0:W-:Y:S01]  /*74c0*/  SYNCS.ARRIVE.TRANS64.RED.A1T0 RZ, [R10+URZ], RZ ;  /* 0x000000ff0aff79a7 */ /* 0x0001e2000810043f */
[----:B------:R-:W-:Y:S01]  /*74d0*/  F2FP.SATFINITE.E4M3.F32.PACK_AB_MERGE_C R126, R127, R126, RZ ;  /* 0x0000007e7f7e723e */ /* 0x000fe200048070ff */
[----:B------:R-:W-:Y:S01]  /*74e0*/  FMUL.FTZ R32, R32, R8 ;  /* 0x0000000820207220 */ /* 0x000fe20000410000 */
        /* <DEDUP_REMOVED lines=13> */
[-C--:B------:R-:W-:Y:S01]  /*75c0*/  FMUL.FTZ R45, R45, R8.reuse ;  /* 0x000000082d2d7220 */ /* 0x080fe20000410000 */
[----:B------:R-:W-:Y:S01]  /*75d0*/  F2FP.SATFINITE.E4M3.F32.PACK_AB_MERGE_C R13, R164, R165, RZ ;  /* 0x000000a5a40d723e */ /* 0x000fe200048070ff */
[----:B------:R-:W-:Y:S01]  /*75e0*/  FMUL.FTZ R48, R48, R8 ;  /* 0x0000000830307220 */ /* 0x000fe20000410000 */
        /* <DEDUP_REMOVED lines=73> */
[----:B------:R-:W-:Y:S01]  /*7a80*/  F2FP.SATFINITE.E4M3.F32.PACK_AB_MERGE_C R191, R166, R94, R21 ;  /* 0x0000005ea6bf723e */ /* 0x000fe20004807015 */
[----:B0-----:R-:W-:Y:S06]  /*7a90*/  @P1 BRA `(.L_x_265) ;  /* 0xffffffd000b01947 */ /* 0x001fec000383ffff */
.L_x_255:
[----:B------:R-:W-:Y:S06]  /*7aa0*/  BAR.ARV 0x8, 0x120 ;  /* 0x0204800000007b1d */ /* 0x000fec0000002000 */
[----:B------:R-:W-:Y:S05]  /*7ab0*/  @!P0 BRA `(.L_x_266) ;  /* 0x0000000000048947 */ /* 0x000fea0003800000 */
[----:B------:R-:W-:Y:S01]  /*7ac0*/  BPT.TRAP 0x1 ;  /* 0x000000040000795c */ /* 0x000fe20000300000 */
.L_x_266:
[----:B------:R-:W-:Y:S02]  /*7ad0*/  IMAD.U32 R8, RZ, RZ, UR43 ;  /* 0x0000002bff087e24 */ /* 0x000fe4000f8e00ff */
[----:B------:R-:W-:-:S03]  /*7ae0*/  IMAD.U32 R15, RZ, RZ, UR51 ;  /* 0x00000033ff0f7e24 */ /* 0x000fc6000f8e00ff */
[----:B------:R-:W-:Y:S01]  /*7af0*/  SHF.L.U32 R8, R8, 0x1f, RZ ;  /* 0x0000001f08087819 */ /* 0x000fe200000006ff */
[----:B------:R-:W-:-:S04]  /*7b00*/  IMAD R15, R15, 0x8, R0 ;  /* 0x000000080f0f7824 */ /* 0x000fc800078e0200 */
[----:B------:R0:W1:Y:S01]  /*7b10*/  SYNCS.PHASECHK.TRANS64.TRYWAIT P1, [R15+URZ+0x29850], R8 ;  /* 0x029850080f0075a7 */ /* 0x000062000802017f */
[----:B------:R-:W-:Y:S05]  /*7b20*/  @!P0 BRA `(.L_x_267) ;  /* 0x0000000000048947 */ /* 0x000fea0003800000 */
[----:B------:R-:W-:Y:S01]  /*7b30*/  BPT.TRAP 0x1 ;  /* 0x000000040000795c */ /* 0x000fe20000300000 */
.L_x_267:
[----:B------:R-:W-:Y:S02]  /*7b40*/  VIADD R0, R0, 0x400 ;  /* 0x0000040000007836 */ /* 0x000fe40000000000 */
[----:B------:R-:W-:-:S03]  /*7b50*/  IMAD.U32 R9, RZ, RZ, UR51 ;  /* 0x00000033ff097e24 */ /* 0x000fc6000f8e00ff */
[----:B------:R-:W-:-:S04]  /*7b60*/  SHF.R.U32.HI R0, RZ, 0x4, R0 ;  /* 0x00000004ff007819 */ /* 0x000fc80000011600 */
[----:B------:R-:W-:-:S04]  /*7b70*/  LOP3.LUT R0, R0, 0x3fff, RZ, 0xc0, !PT ;  /* 0x00003fff00007812 */ /* 0x000fc800078ec0ff */
[----:B------:R-:W-:Y:S01]  /*7b80*/  LOP3.LUT R0, R0, 0x10000, RZ, 0xfc, !PT ;  /* 0x0001000000007812 */ /* 0x000fe200078efcff */
[----:B-1----:R-:W-:Y:S06]  /*7b90*/  @P1 BRA `(.L_x_268) ;  /* 0x0000000000081947 */ /* 0x002fec0003800000 */
[----:B------:R-:W1:Y:S02]  /*7ba0*/  SYNCS.PHASECHK.TRANS64.TRYWAIT P1, [R15+URZ+0x29850], R8 ;  /* 0x029850080f0075a7 */ /* 0x000e64000802017f */
[----:B-1----:R-:W-:Y:S05]  /*7bb0*/  @!P1 BRA `(.L_x_269) ;  /* 0x0000007c001c9947 */ /* 0x002fea0003800000 */
.L_x_268:
[----:B01----:R-:W-:Y:S01]  /*7bc0*/  IMAD R8, R9, 0x500, R0 ;  /* 0x0000050009087824 */ /* 0x003fe200078e0200 */
[----:B------:R-:W-:Y:S05]  /*7bd0*/  WARPSYNC.ALL ;  /* 0x0000000000007948 */ /* 0x000fea0003800000 */
[----:B------:R-:W-:Y:S01]  /*7be0*/  IMAD.MOV.U32 R9, RZ, RZ, -0x3ffffff0 ;  /* 0xc0000010ff097424 */ /* 0x000fe200078e00ff */
[C---:B------:R-:W-:Y:S01]  /*7bf0*/  R2UR UR6, R8.reuse ;  /* 0x00000000080672ca */ /* 0x040fe200000e0000 */
[----:B------:R-:W-:Y:S01]  /*7c00*/  WARPGROUP.ARRIVE ;  /* 0x00000000000079c5 */ /* 0x000fe20000000000 */
[----:B------:R-:W-:Y:S01]  /*7c10*/  VIADD R10, R8, 0x100 ;  /* 0x00000100080a7836 */ /* 0x000fe20000000000 */
[----:B------:R-:W-:Y:S01]  /*7c20*/  ULDC.64 UR8, c[0x0][0x9a0] ;  /* 0x0002680000087ab9 */ /* 0x000fe20000000a00 */
[----:B------:R-:W-:Y:S01]  /*7c30*/  R2UR UR7, R9 ;  /* 0x00000000090772ca */ /* 0x000fe200000e0000 */
[----:B------:R-:W-:Y:S01]  /*7c40*/  IMAD.MOV.U32 R11, RZ, RZ, -0x3ffffff0 ;  /* 0xc0000010ff0b7424 */ /* 0x000fe200078e00ff */
[----:B------:R-:W-:Y:S01]  /*7c50*/  UISETP.NE.U32.AND UP0, UPT, UR8, URZ, UPT ;  /* 0x0000003f0800728c */ /* 0x000fe2000bf05070 */
[----:B------:R-:W-:-:S03]  /*7c60*/  IMAD.MOV.U32 R14, RZ, RZ, 0x3f800000 ;  /* 0x3f800000ff0e7424 */ /* 0x000fc600078e00ff */
[----:B------:R-:W-:-:S06]  /*7c70*/  UISETP.NE.AND.EX UP0, UPT, UR9, URZ, UPT, UP0 ;  /* 0x0000003f0900728c */ /* 0x000fcc000bf05300 */
[----:B------:R-:W-:Y:S01]  /*7c80*/  PLOP3.LUT P1, PT, PT, PT, UP0, 0x80, 0x0 ;  /* 0x000000000000781c */ /* 0x000fe20003f2f008 */
[----:B------:R-:W-:Y:S01]  /*7c90*/  QGMMA.64x128x32.F32.E4M3.E4M3 R24, R172, gdesc[UR4], R24, gsb0 ;  /* 0x01e00004ac187df3 */ /* 0x000fe20008000818 */
[----:B------:R-:W-:Y:S01]  /*7ca0*/  R2UR UR6, R10 ;  /* 0x000000000a0672ca */ /* 0x000fe200000e0000 */
[----:B------:R-:W-:Y:S01]  /*7cb0*/  VIADD R10, R8, 0x200 ;  /* 0x00000200080a7836 */ /* 0x000fe20000000000 */
[----:B------:R-:W-:Y:S01]  /*7cc0*/  R2UR UR7, R11 ;  /* 0x000000000b0772ca */ /* 0x000fe200000e0000 */
[----:B------:R-:W-:Y:S02]  /*7cd0*/  @UP0 ULDC.64 UR10, c[0x0][0x9c8] ;  /* 0x00027200000a0ab9 */ /* 0x000fe40000000a00 */
[----:B------:R-:W-:Y:S01]  /*7ce0*/  @UP0 UIMAD.WIDE.U32 UR4, UR36, UR10, URZ ;  /* 0x0000000a240402a5 */ /* 0x000fe2000f8e003f */
[----:B------:R-:W-:Y:S01]  /*7cf0*/  IMAD.MOV.U32 R11, RZ, RZ, -0x3ffffff0 ;  /* 0xc0000010ff0b7424 */ /* 0x000fe200078e00ff */
[----:B------:R-:W-:Y:S02]  /*7d00*/  WARPGROUP.DEPBAR.LE gsb0, 0x0 ;  /* 0x00008000000079c5 */ /* 0x000fe40000010000 */
[----:B------:R-:W-:-:S06]  /*7d10*/  WARPGROUP.ARRIVE ;  /* 0x00000000000079c5 */ /* 0x000fcc0000000000 */
[----:B------:R-:W-:Y:S01]  /*7d20*/  QGMMA.64x128x32.F32.E4M3.E4M3 R24, R176, gdesc[UR4], R24, gsb0 ;  /* 0x01e00004b0187df3 */ /* 0x000fe20008000818 */
[----:B------:R-:W-:-:S04]  /*7d30*/  @UP0 UIMAD UR6, UR37, UR10, URZ ;  /* 0x0000000a250602a4 */ /* 0x000fc8000f8e023f */
[----:B------:R-:W-:Y:S02]  /*7d40*/  @UP0 UIMAD UR7, UR36, UR11, UR6 ;  /* 0x0000000b240702a4 */ /* 0x000fe4000f8e0206 */
[----:B------:R-:W-:Y:S01]  /*7d50*/  @UP0 USHF.R.S32.HI UR6, URZ, 0x1f, UR42 ;  /* 0x0000001f3f060899 */ /* 0x000fe2000801142a */
[----:B------:R-:W-:Y:S01]  /*7d60*/  @UP0 ULDC.64 UR10, c[0x0][0x9d0] ;  /* 0x00027400000a0ab9 */ /* 0x000fe20000000a00 */
[----:B------:R-:W-:Y:S02]  /*7d70*/  @UP0 UIADD3 UR5, UR5, UR7, URZ ;  /* 0x0000000705050290 */ /* 0x000fe4000fffe03f */
[----:B------:R-:W-:Y:S02]  /*7d80*/  @UP0 UIMAD UR6, UR6, UR10, URZ ;  /* 0x0000000a060602a4 */ /* 0x000fe4000f8e023f */
[----:B------:R-:W-:Y:S02]  /*7d90*/  @UP0 UIMAD.WIDE.U32 UR4, UR42, UR10, UR4 ;  /* 0x0000000a2a0402a5 */ /* 0x000fe4000f8e0004 */
[----:B------:R-:W-:-:S04]  /*7da0*/  @UP0 UIMAD UR6, UR42, UR11, UR6 ;  /* 0x0000000b2a0602a4 */ /* 0x000fc8000f8e0206 */
[----:B------:R-:W-:Y:S02]  /*7db0*/  @UP0 UIADD3 UR5, UR5, UR6, URZ ;  /* 0x0000000605050290 */ /* 0x000fe4000fffe03f */
[----:B------:R-:W-:Y:S01]  /*7dc0*/  @UP0 ULEA UR6, UP1, UR4, UR8, 0x2 ;  /* 0x0000000804060291 */ /* 0x000fe2000f82103f */
[----:B------:R-:W-:-:S03]  /*7dd0*/  R2UR UR7, R11 ;  /* 0x000000000b0772ca */ /* 0x000fc600000e0000 */
[----:B------:R-:W-:-:S03]  /*7de0*/  @UP0 ULEA.HI.X UR5, UR4, UR9, UR5, 0x2, UP1 ;  /* 0x0000000904050291 */ /* 0x000fc600088f1405 */
[----:B------:R-:W-:Y:S01]  /*7df0*/  @UP0 UMOV UR4, UR6 ;  /* 0x0000000600040c82 */ /* 0x000fe20008000000 */
[----:B------:R-:W-:Y:S01]  /*7e00*/  R2UR UR6, R10 ;  /* 0x000000000a0672ca */ /* 0x000fe200000e0000 */
[----:B------:R-:W-:Y:S02]  /*7e10*/  IMAD.U32 R12, RZ, RZ, UR4 ;  /* 0x00000004ff0c7e24 */ /* 0x000fe4000f8e00ff */
[----:B------:R-:W-:-:S05]  /*7e20*/  IMAD.U32 R13, RZ, RZ, UR5 ;  /* 0x00000005ff0d7e24 */ /* 0x000fca000f8e00ff */
[----:B------:R0:W2:Y:S01]  /*7e30*/  @P1 LDG.E R14, desc[UR48][R12.64] ;  /* 0x000000300c0e1981 */ /* 0x0000a2000c1e1900 */
[----:B------:R-:W-:Y:S02]  /*7e40*/  VIADD R10, R8, 0x300 ;  /* 0x00000300080a7836 */ /* 0x000fe40000000000 */
[----:B------:R-:W-:Y:S01]  /*7e50*/  IMAD.MOV.U32 R11, RZ, RZ, -0x3ffffff0 ;  /* 0xc0000010ff0b7424 */ /* 0x000fe200078e00ff */
[----:B------:R-:W-:Y:S02]  /*7e60*/  WARPGROUP.DEPBAR.LE gsb0, 0x0 ;  /* 0x00008000000079c5 */ /* 0x000fe40000010000 */
[----:B------:R-:W-:-:S06]  /*7e70*/  WARPGROUP.ARRIVE ;  /* 0x00000000000079c5 */ /* 0x000fcc0000000000 */
[----:B------:R-:W-:Y:S01]  /*7e80*/  QGMMA.64x128x32.F32.E4M3.E4M3 R24, R180, gdesc[UR4], R24, gsb0 ;  /* 0x01e00004b4187df3 */ /* 0x000fe20008000818 */
[----:B------:R-:W-:Y:S02]  /*7e90*/  R2UR UR6, R10 ;  /* 0x000000000a0672ca */ /* 0x000fe400000e0000 */
[----:B------:R-:W-:Y:S01]  /*7ea0*/  R2UR UR7, R11 ;  /* 0x000000000b0772ca */ /* 0x000fe200000e0000 */
[----:B------:R-:W-:Y:S02]  /*7eb0*/  VIADD R8, R8, 0x400 ;  /* 0x0000040008087836 */ /* 0x000fe40000000000 */
[----:B------:R-:W-:Y:S01]  /*7ec0*/  IMAD.MOV.U32 R9, RZ, RZ, -0x3ffffff0 ;  /* 0xc0000010ff097424 */ /* 0x000fe200078e00ff */
[----:B------:R-:W1:Y:S04]  /*7ed0*/  SHFL.BFLY PT, R0, R7, 0x2, 0x1f ;  /* 0x0c401f0007007f89 */ /* 0x000e6800000e0000 */
[----:B------:R-:W3:Y:S01]  /*7ee0*/  SHFL.BFLY PT, R11, R6, 0x2, 0x1f ;  /* 0x0c401f00060b7f89 */ /* 0x000ee200000e0000 */
[----:B------:R-:W-:-:S02]  /*7ef0*/  WARPGROUP.DEPBAR.LE gsb0, 0x0 ;  /* 0x00008000000079c5 */ /* 0x000fc40000010000 */
[----:B------:R-:W-:-:S06]  /*7f00*/  WARPGROUP.ARRIVE ;  /* 0x00000000000079c5 */ /* 0x000fcc0000000000 */
[----:B------:R-:W-:Y:S01]  /*7f10*/  QGMMA.64x128x32.F32.E4M3.E4M3 R24, R184, gdesc[UR4], R24, gsb0 ;  /* 0x01e00004b8187df3 */ /* 0x000fe20008000818 */
[----:B------:R-:W-:Y:S02]  /*7f20*/  R2UR UR6, R8 ;  /* 0x00000000080672ca */ /* 0x000fe400000e0000 */
[----:B------:R-:W-:Y:S01]  /*7f30*/  R2UR UR7, R9 ;  /* 0x00000000090772ca */ /* 0x000fe200000e0000 */
[----:B-1----:R-:W-:-:S01]  /*7f40*/  FADD.FTZ R0, R0, R7 ;  /* 0x0000000700007221 */ /* 0x002fc20000010000 */
[----:B---3--:R-:W-:-:S04]  /*7f50*/  FADD.FTZ R11, R11, R6 ;  /* 0x000000060b0b7221 */ /* 0x008fc80000010000 */
[----:B------:R-:W1:Y:S04]  /*7f60*/  SHFL.BFLY PT, R9, R0, 0x1, 0x1f ;  /* 0x0c201f0000097f89 */ /* 0x000e6800000e0000 */
[----:B------:R-:W0:Y:S01]  /*7f70*/  SHFL.BFLY PT, R8, R11, 0x1, 0x1f ;  /* 0x0c201f000b087f89 */ /* 0x000e2200000e0000 */
[----:B------:R-:W-:Y:S02]  /*7f80*/  IMAD.MOV.U32 R7, RZ, RZ, RZ ;  /* 0x000000ffff077224 */ /* 0x000fe400078e00ff */
[----:B-1----:R-:W-:Y:S01]  /*7f90*/  FADD.FTZ R9, R0, R9 ;  /* 0x0000000900097221 */ /* 0x002fe20000010000 */
[----:B0-----:R-:W-:-:S04]  /*7fa0*/  FADD.FTZ R12, R11, R8 ;  /* 0x000000080b0c7221 */ /* 0x001fc80000010000 */
[C---:B------:R-:W-:Y:S01]  /*7fb0*/  FSETP.NE.FTZ.AND P1, PT, R9.reuse, RZ, PT ;  /* 0x000000ff0900720b */ /* 0x040fe20003f35000 */
[----:B------:R-:W-:Y:S01]  /*7fc0*/  FMUL.FTZ R13, R9, 0.00390625 ;  /* 0x3b800000090d7820 */ /* 0x000fe20000410000 */
[----:B------:R-:W-:-:S04]  /*7fd0*/  FMUL.FTZ R20, R12, 0.00390625 ;  /* 0x3b8000000c147820 */ /* 0x000fc80000410000 */
[----:B------:R-:W-:Y:S02]  /*7fe0*/  FSETP.NE.FTZ.AND P2, PT, R13, RZ, PT ;  /* 0x000000ff0d00720b */ /* 0x000fe40003f55000 */
[----:B------:R-:W-:-:S05]  /*7ff0*/  FSETP.NE.FTZ.AND P3, PT, R20, RZ, PT ;  /* 0x000000ff1400720b */ /* 0x000fca0003f75000 */
[----:B------:R0:W-:Y:S01]  /*8000*/  @P1 MUFU.RCP R7, R9 ;  /* 0x0000000900071308 */ /* 0x0001e20000001000 */
[----:B------:R-:W-:Y:S01]  /*8010*/  FSETP.NE.FTZ.AND P1, PT, R12, RZ, PT ;  /* 0x000000ff0c00720b */ /* 0x000fe20003f35000 */
[----:B------:R-:W-:Y:S01]  /*8020*/  IMAD.MOV.U32 R11, RZ, RZ, RZ ;  /* 0x000000ffff0b7224 */ /* 0x000fe200078e00ff */
[----:B------:R-:W-:Y:S02]  /*8030*/  WARPGROUP.DEPBAR.LE gsb0, 0x0 ;  /* 0x00008000000079c5 */ /* 0x000fe40000010000 */
[----:B------:R-:W-:-:S06]  /*8040*/  WARPGROUP.ARRIVE ;  /* 0x00000000000079c5 */ /* 0x000fcc0000000000 */
[----:B------:R-:W-:Y:S01]  /*8050*/  QGMMA.64x128x32.F32.E4M3.E4M3 R24, R188, gdesc[UR4], R24, gsb0 ;  /* 0x01e00004bc187df3 */ /* 0x000fe20008000818 */
[----:B------:R-:W1:Y:S08]  /*8060*/  @P3 MUFU.LG2 R10, R20 ;  /* 0x00000014000a3308 */ /* 0x000e700000000c00 */
[----:B------:R-:W3:Y:S01]  /*8070*/  @P2 MUFU.LG2 R8, R13 ;  /* 0x0000000d00082308 */ /* 0x000ee20000000c00 */
[----:B------:R-:W-:-:S07]  /*8080*/  IMAD.U32 R21, RZ, RZ, UR38 ;  /* 0x00000026ff157e24 */ /* 0x000fce000f8e00ff */
[----:B------:R-:W4:Y:S01]  /*8090*/  @P1 MUFU.RCP R11, R12 ;  /* 0x0000000c000b1308 */ /* 0x000f220000001000 */
[----:B------:R-:W-:Y:S02]  /*80a0*/  IMAD.U32 R88, RZ, RZ, UR38 ;  /* 0x00000026ff587e24 */ /* 0x000fe4000f8e00ff */
[----:B0-----:R-:W-:Y:S01]  /*80b0*/  @P2 FMUL.FTZ R9, R21, 0.69314718246459960938 ;  /* 0x3f31721815092820 */ /* 0x001fe20000410000 */
[----:B-1----:R-:W-:Y:S01]  /*80c0*/  @P3 FMUL.FTZ R10, R10, 0.69314718246459960938 ;  /* 0x3f3172180a0a3820 */ /* 0x002fe20000410000 */
[----:B------:R-:W-:Y:S01]  /*80d0*/  @P3 FMUL.FTZ R21, R88, 0.69314718246459960938 ;  /* 0x3f31721858153820 */ /* 0x000fe20000410000 */
[----:B------:R-:W-:Y:S02]  /*80e0*/  IMAD.MOV.U32 R0, RZ, RZ, -0x800000 ;  /* 0xff800000ff007424 */ /* 0x000fe400078e00ff */
[----:B---3--:R-:W-:Y:S01]  /*80f0*/  @P2 FMUL.FTZ R8, R8, 0.69314718246459960938 ;  /* 0x3f31721808082820 */ /* 0x008fe20000410000 */
[----:B------:R-:W-:Y:S02]  /*8100*/  IMAD.MOV.U32 R6, RZ, RZ, -0x800000 ;  /* 0xff800000ff067424 */ /* 0x000fe400078e00ff */
[----:B------:R-:W-:Y:S01]  /*8110*/  @P3 FFMA.FTZ R0, R21, R5, R10 ;  /* 0x0000000515003223 */ /* 0x000fe2000001000a */
[----:B--2---:R-:W-:Y:S01]  /*8120*/  FMUL.FTZ R7, R7, R14 ;  /* 0x0000000e07077220 */ /* 0x004fe20000410000 */
[----:B------:R-:W-:Y:S01]  /*8130*/  @P2 FFMA.FTZ R6, R9, R4, R8 ;  /* 0x0000000409062223 */ /* 0x000fe20000010008 */
[----:B----4-:R-:W-:Y:S01]  /*8140*/  FMUL.FTZ R5, R11, R14 ;  /* 0x0000000e0b057220 */ /* 0x010fe20000410000 */
[----:B------:R-:W-:-:S02]  /*8150*/  WARPGROUP.DEPBAR.LE gsb0, 0x0 ;  /* 0x00008000000079c5 */ /* 0x000fc40000010000 */
[----:B------:R-:W-:Y:S05]  /*8160*/  @!P0 BRA `(.L_x_270) ;  /* 0x0000000000048947 */ /* 0x000fea0003800000 */
[----:B------:R-:W-:Y:S01]  /*8170*/  BPT.TRAP 0x1 ;  /* 0x000000040000795c */ /* 0x000fe20000300000 */
.L_x_270:
[----:B------:R-:W-:Y:S01]  /*8180*/  VIADD R4, R15, 0x29860 ;  /* 0x000298600f047836 */ /* 0x000fe20000000000 */
[----:B------:R-:W-:Y:S01]  /*8190*/  UIADD3 UR51, UR51, 0x1, URZ ;  /* 0x0000000133337890 */ /* 0x000fe2000fffe03f */
[-C--:B------:R-:W-:Y:S01]  /*81a0*/  FMUL.FTZ R102, R24, R7.reuse ;  /* 0x0000000718667220 */ /* 0x080fe20000410000 */
[-C--:B------:R-:W-:Y:S01]  /*81b0*/  FMUL.FTZ R100, R25, R7.reuse ;  /* 0x0000000719647220 */ /* 0x080fe20000410000 */
[-C--:B------:R-:W-:Y:S01]  /*81c0*/  FMUL.FTZ R101, R28, R7.reuse ;  /* 0x000000071c657220 */ /* 0x080fe20000410000 */
[----:B------:R-:W-:Y:S01]  /*81d0*/  PRMT R4, R3, 0x654, R4 ;  /* 0x0000065403047816 */ /* 0x000fe20000000004 */
[----:B------:R-:W-:Y:S01]  /*81e0*/  UISETP.NE.AND UP0, UPT, UR51, 0x2, UPT ;  /* 0x000000023300788c */ /* 0x000fe2000bf05270 */
[-C--:B------:R-:W-:Y:S01]  /*81f0*/  FMUL.FTZ R99, R29, R7.reuse ;  /* 0x000000071d637220 */ /* 0x080fe20000410000 */
[-C--:B------:R-:W-:Y:S01]  /*8200*/  FMUL.FTZ R98, R32, R7.reuse ;  /* 0x0000000720627220 */ /* 0x080fe20000410000 */
[----:B------:R0:W-:Y:S01]  /*8210*/  SYNCS.ARRIVE.TRANS64.RED.A1T0 RZ, [R4+URZ], RZ ;  /* 0x000000ff04ff79a7 */ /* 0x0001e2000810043f */
        /* <DEDUP_REMOVED lines=38> */
[----:B------:R-:W-:Y:S01]  /*8480*/  USEL UR4, URZ, 0x1, UP0 ;  /* 0x000000013f047887 */ /* 0x000fe20008000000 */
        /* <DEDUP_REMOVED lines=16> */
[----:B------:R-:W-:Y:S01]  /*8590*/  PLOP3.LUT P0, PT, PT, PT, PT, 0x8, 0x0 ;  /* 0x000000000000781c */ /* 0x000fe20003f0e170 */
[-C--:B------:R-:W-:Y:S01]  /*85a0*/  FMUL.FTZ R13, R79, R5.reuse ;  /* 0x000000054f0d7220 */ /* 0x080fe20000410000 */
[-C--:B------:R-:W-:Y:S01]  /*85b0*/  FMUL.FTZ R12, R82, R5.reuse ;  /* 0x00000005520c7220 */ /* 0x080fe20000410000 */
[-C--:B------:R-:W-:Y:S01]  /*85c0*/  FMUL.FTZ R8, R83, R5.reuse ;  /* 0x0000000553087220 */ /* 0x080fe20000410000 */
[-C--:B------:R-:W-:Y:S01]  /*85d0*/  FMUL.FTZ R9, R86, R5.reuse ;  /* 0x0000000556097220 */ /* 0x080fe20000410000 */
[----:B------:R-:W-:Y:S01]  /*85e0*/  FMUL.FTZ R87, R87, R5 ;  /* 0x0000000557577220 */ /* 0x000fe20000410000 */
[----:B------:R-:W-:-:S02]  /*85f0*/  UIADD3 UR44, UR44, 0x1, URZ ;  /* 0x000000012c2c7890 */ /* 0x000fc4000fffe03f */
[----:B------:R-:W-:Y:S02]  /*8600*/  USEL UR51, UR51, URZ, UP0 ;  /* 0x0000003f33337287 */ /* 0x000fe40008000000 */
[----:B0-----:R-:W-:-:S12]  /*8610*/  ULOP3.LUT UR43, UR43, UR4, URZ, 0x3c, !UPT ;  /* 0x000000042b2b7292 */ /* 0x001fd8000f8e3c3f */
.L_x_248:
[----:B------:R-:W0:Y:S01]  /*8620*/  S2R R4, SR_CgaCtaId ;  /* 0x0000000000047919 */ /* 0x000e220000008800 */
[----:B------:R-:W-:Y:S01]  /*8630*/  MOV R3, 0x400 ;  /* 0x0000040000037802 */ /* 0x000fe20000000f00 */
[----:B------:R-:W-:Y:S01]  /*8640*/  BSSY B0, `(.L_x_271) ;  /* 0x0000255000007945 */ /* 0x000fe20003800000 */
[----:B------:R-:W-:Y:S02]  /*8650*/  BAR.SYNC.DEFER_BLOCKING 0x5, 0x180 ;  /* 0x0146000000007b1d */ /* 0x000fe40000010000 */
[----:B0-----:R-:W-:-:S05]  /*8660*/  LEA R3, R4, R3, 0x18 ;  /* 0x0000000304037211 */ /* 0x001fca00078ec0ff */
[----:B------:R-:W0:Y:S02]  /*8670*/  LDS.128 R48, [R3+0x298d0] ;  /* 0x0298d00003307984 */ /* 0x000e240000000c00 */
[----:B0-----:R-:W-:Y:S01]  /*8680*/  R2UR UR5, R50 ;  /* 0x00000000320572ca */ /* 0x001fe200000e0000 */
[----:B------:R-:W-:Y:S06]  /*8690*/  BAR.ARV 0x4, 0x180 ;  /* 0x0106000000007b1d */ /* 0x000fec0000002000 */
[----:B------:R-:W-:Y:S08]  /*86a0*/  @P0 BRA `(.L_x_272) ;  /* 0x00000018009c0947 */ /* 0x000ff00003800000 */
[----:B------:R-:W0:Y:S01]  /*86b0*/  S2R R54, SR_TID.X ;  /* 0x0000000000367919 */ /* 0x000e220000002100 */
[----:B------:R-:W-:Y:S01]  /*86c0*/  ULDC.64 UR6, c[0x4][0x40] ;  /* 0x0100100000067ab9 */ /* 0x000fe20000000a00 */
[----:B0-----:R-:W-:-:S05]  /*86d0*/  IMAD.SHL.U32 R4, R54, 0x4, RZ ;  /* 0x0000000436047824 */ /* 0x001fca00078e00ff */
[----:B------:R-:W-:-:S04]  /*86e0*/  LOP3.LUT R4, R4, 0xc, RZ, 0xc0, !PT ;  /* 0x0000000c04047812 */ /* 0x000fc800078ec0ff */
[----:B------:R-:W-:-:S05]  /*86f0*/  IADD3 R4, P0, R4, UR6, RZ ;  /* 0x0000000604047c10 */ /* 0x000fca000ff1e0ff */
[----:B------:R-:W-:Y:S01]  /*8700*/  IMAD.X R5, RZ, RZ, UR7, P0 ;  /* 0x00000007ff057e24 */ /* 0x000fe200080e06ff */
[----:B------:R-:W-:Y:S02]  /*8710*/  F2FP.BF16.F32.PACK_AB R21, R21, R26 ;  /* 0x0000001a1515723e */ /* 0x000fe400000010ff */
[----:B------:R-:W-:Y:S02]  /*8720*/  F2FP.BF16.F32.PACK_AB R65, R65, R68 ;  /* 0x000000444141723e */ /* 0x000fe400000010ff */
[----:B------:R-:W-:Y:S01]  /*8730*/  F2FP.BF16.F32.PACK_AB R64, R61, R64 ;  /* 0x000000403d40723e */ /* 0x000fe200000010ff */
[----:B------:R0:W2:Y:S01]  /*8740*/  LDG.E.CONSTANT R48, desc[UR48][R4.64] ;  /* 0x0000003004307981 */ /* 0x0000a2000c1e9900 */
[----:B------:R-:W-:Y:S01]  /*8750*/  F2FP.BF16.F32.PACK_AB R12, R9, R12 ;  /* 0x0000000c090c723e */ /* 0x000fe200000010ff */
[----:B------:R-:W-:Y:S01]  /*8760*/  USHF.L.U32 UR8, UR36, 0x2, URZ ;  /* 0x0000000224087899 */ /* 0x000fe2000800063f */
[----:B------:R-:W-:Y:S01]  /*8770*/  F2FP.BF16.F32.PACK_AB R87, R87, R8 ;  /* 0x000000085757723e */ /* 0x000fe200000010ff */
[----:B------:R-:W1:Y:S01]  /*8780*/  S2R R26, SR_SWINHI ;  /* 0x00000000001a7919 */ /* 0x000e620000002f00 */
[----:B------:R-:W-:Y:S01]  /*8790*/  F2FP.BF16.F32.PACK_AB R57, R57, R60 ;  /* 0x0000003c3939723e */ /* 0x000fe200000010ff */
[----:B------:R-:W-:Y:S01]  /*87a0*/  ULDC.64 UR6, c[0x0][0xbd8] ;  /* 0x0002f60000067ab9 */ /* 0x000fe20000000a00 */
[----:B------:R-:W-:Y:S01]  /*87b0*/  F2FP.BF16.F32.PACK_AB R56, R53, R56 ;  /* 0x000000383538723e */ /* 0x000fe200000010ff */
[----:B------:R-:W-:Y:S01]  /*87c0*/  USHF.L.U64.HI UR9, UR36, 0x2, UR37 ;  /* 0x0000000224097899 */ /* 0x000fe20008010225 */
[----:B------:R-:W-:Y:S01]  /*87d0*/  F2FP.BF16.F32.PACK_AB R47, R47, R52 ;  /* 0x000000342f2f723e */ /* 0x000fe200000010ff */
[----:B------:R-:W-:Y:S01]  /*87e0*/  UIADD3 UR4, UP1, UR8, UR6, URZ ;  /* 0x0000000608047290 */ /* 0x000fe2000ff3e03f */
[----:B0-----:R-:W-:Y:S01]  /*87f0*/  LOP3.LUT P0, R4, R54, 0x3, RZ, 0xc0, !PT ;  /* 0x0000000336047812 */ /* 0x001fe2000780c0ff */
[----:B------:R-:W-:Y:S01]  /*8800*/  UISETP.NE.U32.AND UP0, UPT, UR6, URZ, UPT ;  /* 0x0000003f0600728c */ /* 0x000fe2000bf05070 */
[----:B------:R-:W-:Y:S01]  /*8810*/  F2FP.BF16.F32.PACK_AB R46, R43, R46 ;  /* 0x0000002e2b2e723e */ /* 0x000fe200000010ff */
[----:B------:R-:W-:Y:S01]  /*8820*/  UIADD3.X UR6, UR9, UR7, URZ, UP1, !UPT ;  /* 0x0000000709067290 */ /* 0x000fe20008ffe43f */
[----:B------:R-:W-:Y:S01]  /*8830*/  ISETP.EQ.OR P0, PT, R4, 0x3, !P0 ;  /* 0x000000030400780c */ /* 0x000fe20004702670 */
[----:B------:R-:W-:Y:S01]  /*8840*/  UISETP.NE.AND.EX UP0, UPT, UR7, URZ, UPT, UP0 ;  /* 0x0000003f0700728c */ /* 0x000fe2000bf05300 */
[----:B------:R-:W-:-:S02]  /*8850*/  F2FP.BF16.F32.PACK_AB R10, R7, R10 ;  /* 0x0000000a070a723e */ /* 0x000fc400000010ff */
[----:B------:R-:W-:Y:S02]  /*8860*/  SEL R61, R65, R64, P0 ;  /* 0x00000040413d7207 */ /* 0x000fe40000000000 */
[----:B------:R-:W-:Y:S02]  /*8870*/  SEL R64, R64, R65, P0 ;  /* 0x0000004140407207 */ /* 0x000fe40000000000 */
[----:B------:R-:W-:Y:S02]  /*8880*/  F2FP.BF16.F32.PACK_AB R39, R39, R42 ;  /* 0x0000002a2727723e */ /* 0x000fe400000010ff */
[----:B------:R-:W-:Y:S02]  /*8890*/  F2FP.BF16.F32.PACK_AB R38, R35, R38 ;  /* 0x000000262326723e */ /* 0x000fe400000010ff */
[----:B------:R-:W-:Y:S02]  /*88a0*/  F2FP.BF16.F32.PACK_AB R11, R11, R14 ;  /* 0x0000000e0b0b723e */ /* 0x000fe400000010ff */
[----:B------:R-:W-:-:S02]  /*88b0*/  SEL R63, R57, R56, P0 ;  /* 0x00000038393f7207 */ /* 0x000fc40000000000 */
[----:B------:R-:W-:Y:S02]  /*88c0*/  SEL R65, R12, R87, P0 ;  /* 0x000000570c417207 */ /* 0x000fe40000000000 */
[----:B------:R-:W-:Y:S02]  /*88d0*/  SEL R54, R87, R12, P0 ;  /* 0x0000000c57367207 */ /* 0x000fe40000000000 */
[----:B------:R-:W-:Y:S02]  /*88e0*/  F2FP.BF16.F32.PACK_AB R73, R73, R76 ;  /* 0x0000004c4949723e */ /* 0x000fe400000010ff */
[----:B------:R-:W-:Y:S02]  /*88f0*/  MOV R4, R3 ;  /* 0x0000000300047202 */ /* 0x000fe40000000f00 */
[----:B-1----:R-:W-:Y:S02]  /*8900*/  MOV R5, R26 ;  /* 0x0000001a00057202 */ /* 0x002fe40000000f00 */
[----:B------:R-:W-:-:S02]  /*8910*/  F2FP.BF16.F32.PACK_AB R72, R69, R72 ;  /* 0x000000484548723e */ /* 0x000fc400000010ff */
[----:B------:R-:W-:Y:S01]  /*8920*/  SEL R56, R56, R57, P0 ;  /* 0x0000003938387207 */ /* 0x000fe20000000000 */
[----:B------:R-:W-:Y:S01]  /*8930*/  IMAD.WIDE R8, R170, 0x2, R4 ;  /* 0x00000002aa087825 */ /* 0x000fe200078e0204 */
[----:B------:R-:W-:Y:S02]  /*8940*/  F2FP.BF16.F32.PACK_AB R31, R31, R34 ;  /* 0x000000221f1f723e */ /* 0x000fe400000010ff */
[----:B------:R-:W-:Y:S02]  /*8950*/  F2FP.BF16.F32.PACK_AB R30, R27, R30 ;  /* 0x0000001e1b1e723e */ /* 0x000fe400000010ff */
[C---:B------:R-:W-:Y:S02]  /*8960*/  LOP3.LUT R7, R8.reuse, 0x380, RZ, 0xc0, !PT ;  /* 0x0000038008077812 */ /* 0x040fe400078ec0ff */
[----:B------:R-:W-:Y:S02]  /*8970*/  IADD3 R12, P6, R8, 0x20, RZ ;  /* 0x00000020080c7810 */ /* 0x000fe40007fde0ff */
[----:B------:R-:W-:-:S02]  /*8980*/  SEL R57, R47, R46, P0 ;  /* 0x0000002e2f397207 */ /* 0x000fc40000000000 */
[----:B------:R-:W-:Y:S02]  /*8990*/  F2FP.BF16.F32.PACK_AB R33, R33, R36 ;  /* 0x000000242121723e */ /* 0x000fe400000010ff */
[----:B------:R-:W-:Y:S02]  /*89a0*/  SEL R46, R46, R47, P0 ;  /* 0x0000002f2e2e7207 */ /* 0x000fe40000000000 */
[----:B------:R-:W-:Y:S02]  /*89b0*/  SEL R55, R11, R10, P0 ;  /* 0x0000000a0b377207 */ /* 0x000fe40000000000 */
[----:B------:R-:W-:Y:S02]  /*89c0*/  SEL R36, R10, R11, P0 ;  /* 0x0000000b0a247207 */ /* 0x000fe40000000000 */
[----:B------:R-:W-:Y:S02]  /*89d0*/  SEL R47, R39, R38, P0 ;  /* 0x00000026272f7207 */ /* 0x000fe40000000000 */
[----:B------:R-:W-:-:S02]  /*89e0*/  SHF.R.U64 R7, R7, 0x3, RZ ;  /* 0x0000000307077819 */ /* 0x000fc400000012ff */
[----:B------:R-:W-:Y:S01]  /*89f0*/  F2FP.BF16.F32.PACK_AB R32, R29, R32 ;  /* 0x000000201d20723e */ /* 0x000fe200000010ff */
[----:B------:R-:W-:Y:S01]  /*8a00*/  IMAD.X R29, RZ, RZ, R9, P6 ;  /* 0x000000ffff1d7224 */ /* 0x000fe200030e0609 */
[----:B------:R-:W-:Y:S02]  /*8a10*/  SEL R59, R73, R72, P0 ;  /* 0x00000048493b7207 */ /* 0x000fe40000000000 */
[----:B------:R-:W-:Y:S02]  /*8a20*/  SEL R38, R38, R39, P0 ;  /* 0x0000002726267207 */ /* 0x000fe40000000000 */
[----:B------:R-:W-:Y:S02]  /*8a30*/  LOP3.LUT R10, R12, 0x380, RZ, 0xc0, !PT ;  /* 0x000003800c0a7812 */ /* 0x000fe400078ec0ff */
[----:B------:R-:W-:Y:S02]  /*8a40*/  SEL R72, R72, R73, P0 ;  /* 0x0000004948487207 */ /* 0x000fe40000000000 */
[----:B------:R-:W-:-:S02]  /*8a50*/  SEL R39, R31, R30, P0 ;  /* 0x0000001e1f277207 */ /* 0x000fc40000000000 */
[----:B------:R-:W-:Y:S02]  /*8a60*/  SEL R50, R30, R31, P0 ;  /* 0x0000001f1e327207 */ /* 0x000fe40000000000 */
[C---:B------:R-:W-:Y:S02]  /*8a70*/  IADD3 R67, P1, R8.reuse, 0x40, RZ ;  /* 0x0000004008437810 */ /* 0x040fe40007f3e0ff */
[C---:B------:R-:W-:Y:S02]  /*8a80*/  IADD3 R69, P2, R8.reuse, 0x60, RZ ;  /* 0x0000006008457810 */ /* 0x040fe40007f5e0ff */
[C---:B------:R-:W-:Y:S01]  /*8a90*/  IADD3 R30, P3, R8.reuse, 0x4000, RZ ;  /* 0x00004000081e7810 */ /* 0x040fe20007f7e0ff */
[----:B------:R-:W-:Y:S01]  /*8aa0*/  IMAD.X R27, RZ, RZ, R9, P1 ;  /* 0x000000ffff1b7224 */ /* 0x000fe200008e0609 */
[C---:B------:R-:W-:Y:S02]  /*8ab0*/  IADD3 R71, P4, R8.reuse, 0x4020, RZ ;  /* 0x0000402008477810 */ /* 0x040fe40007f9e0ff */
[----:B------:R-:W-:-:S02]  /*8ac0*/  IADD3 R73, P5, R8, 0x4040, RZ ;  /* 0x0000404008497810 */ /* 0x000fc40007fbe0ff */
[----:B------:R-:W-:Y:S02]  /*8ad0*/  IADD3 R75, P6, R8, 0x4060, RZ ;  /* 0x00004060084b7810 */ /* 0x000fe40007fde0ff */
[----:B------:R-:W-:Y:S02]  /*8ae0*/  LOP3.LUT R8, R7, R8, RZ, 0x3c, !PT ;  /* 0x0000000807087212 */ /* 0x000fe400078e3cff */
[----:B------:R-:W-:Y:S01]  /*8af0*/  SHF.R.U64 R7, R10, 0x3, RZ ;  /* 0x000000030a077819 */ /* 0x000fe200000012ff */
[--C-:B------:R-:W-:Y:S01]  /*8b00*/  IMAD.X R11, RZ, RZ, R9.reuse, P6 ;  /* 0x000000ffff0b7224 */ /* 0x100fe200030e0609 */
[----:B------:R-:W-:Y:S02]  /*8b10*/  LOP3.LUT R14, R67, 0x380, RZ, 0xc0, !PT ;  /* 0x00000380430e7812 */ /* 0x000fe400078ec0ff */
[----:B------:R-:W-:Y:S02]  /*8b20*/  F2FP.BF16.F32.PACK_AB R25, R25, R28 ;  /* 0x0000001c1919723e */ /* 0x000fe400000010ff */
[----:B------:R-:W-:Y:S01]  /*8b30*/  F2FP.BF16.F32.PACK_AB R20, R13, R20 ;  /* 0x000000140d14723e */ /* 0x000fe200000010ff */
[----:B------:R-:W-:Y:S01]  /*8b40*/  IMAD.X R13, RZ, RZ, R9, P5 ;  /* 0x000000ffff0d7224 */ /* 0x000fe200028e0609 */
[----:B------:R-:W-:-:S02]  /*8b50*/  LOP3.LUT R28, R7, R12, RZ, 0x3c, !PT ;  /* 0x0000000c071c7212 */ /* 0x000fc400078e3cff */
[----:B------:R-:W-:Y:S02]  /*8b60*/  LOP3.LUT R7, R30, 0x380, RZ, 0xc0, !PT ;  /* 0x000003801e077812 */ /* 0x000fe400078ec0ff */
[----:B------:R-:W-:Y:S02]  /*8b70*/  SHF.R.U64 R10, R14, 0x3, RZ ;  /* 0x000000030e0a7819 */ /* 0x000fe400000012ff */
[----:B------:R-:W-:Y:S02]  /*8b80*/  F2FP.BF16.F32.PACK_AB R41, R41, R44 ;  /* 0x0000002c2929723e */ /* 0x000fe400000010ff */
[----:B------:R-:W-:Y:S02]  /*8b90*/  F2FP.BF16.F32.PACK_AB R40, R37, R40 ;  /* 0x000000282528723e */ /* 0x000fe400000010ff */
[----:B------:R-:W-:Y:S02]  /*8ba0*/  SEL R31, R21, R20, P0 ;  /* 0x00000014151f7207 */ /* 0x000fe40000000000 */
[----:B------:R-:W-:Y:S01]  /*8bb0*/  SEL R52, R20, R21, P0 ;  /* 0x0000001514347207 */ /* 0x000fe20000000000 */
[----:B------:R-:W-:Y:S01]  /*8bc0*/  IMAD.X R21, RZ, RZ, R9, P3 ;  /* 0x000000ffff157224 */ /* 0x000fe200018e0609 */
[----:B------:R-:W-:-:S02]  /*8bd0*/  F2FP.BF16.F32.PACK_AB R101, R101, R102 ;  /* 0x000000666565723e */ /* 0x000fc400000010ff */
[----:B------:R-:W-:Y:S02]  /*8be0*/  F2FP.BF16.F32.PACK_AB R100, R99, R100 ;  /* 0x000000646364723e */ /* 0x000fe400000010ff */
[----:B------:R-:W-:Y:S02]  /*8bf0*/  LOP3.LUT R20, R69, 0x380, RZ, 0xc0, !PT ;  /* 0x0000038045147812 */ /* 0x000fe400078ec0ff */
[----:B------:R-:W-:Y:S02]  /*8c00*/  F2FP.BF16.F32.PACK_AB R97, R97, R98 ;  /* 0x000000626161723e */ /* 0x000fe400000010ff */
[----:B------:R-:W-:Y:S02]  /*8c10*/  F2FP.BF16.F32.PACK_AB R96, R95, R96 ;  /* 0x000000605f60723e */ /* 0x000fe400000010ff */
[----:B------:R-:W-:Y:S02]  /*8c20*/  SHF.R.U64 R7, R7, 0x3, RZ ;  /* 0x0000000307077819 */ /* 0x000fe400000012ff */
[----:B------:R-:W-:-:S02]  /*8c30*/  F2FP.BF16.F32.PACK_AB R93, R93, R94 ;  /* 0x0000005e5d5d723e */ /* 0x000fc400000010ff */
[----:B------:R-:W-:Y:S02]  /*8c40*/  F2FP.BF16.F32.PACK_AB R92, R91, R92 ;  /* 0x0000005c5b5c723e */ /* 0x000fe400000010ff */
[----:B------:R-:W-:Y:S02]  /*8c50*/  LOP3.LUT R26, R10, R67, RZ, 0x3c, !PT ;  /* 0x000000430a1a7212 */ /* 0x000fe400078e3cff */
[----:B------:R-:W-:Y:S02]  /*8c60*/  F2FP.BF16.F32.PACK_AB R89, R89, R90 ;  /* 0x0000005a5959723e */ /* 0x000fe400000010ff */
[----:B------:R-:W-:Y:S02]  /*8c70*/  F2FP.BF16.F32.PACK_AB R88, R45, R88 ;  /* 0x000000582d58723e */ /* 0x000fe400000010ff */
[----:B------:R-:W-:Y:S01]  /*8c80*/  F2FP.BF16.F32.PACK_AB R24, R15, R24 ;  /* 0x000000180f18723e */ /* 0x000fe200000010ff */
[----:B------:R-:W-:Y:S01]  /*8c90*/  IMAD.X R15, RZ, RZ, R9, P4 ;  /* 0x000000ffff0f7224 */ /* 0x000fe200020e0609 */
[----:B------:R-:W-:-:S02]  /*8ca0*/  SEL R53, R41, R40, P0 ;  /* 0x0000002829357207 */ /* 0x000fc40000000000 */
[----:B------:R-:W-:Y:S02]  /*8cb0*/  LOP3.LUT R10, R71, 0x380, RZ, 0xc0, !PT ;  /* 0x00000380470a7812 */ /* 0x000fe400078ec0ff */
[----:B------:R-:W-:Y:S02]  /*8cc0*/  LOP3.LUT R42, R75, 0x380, RZ, 0xc0, !PT ;  /* 0x000003804b2a7812 */ /* 0x000fe400078ec0ff */
[----:B------:R-:W-:Y:S02]  /*8cd0*/  SEL R35, R101, R100, P0 ;  /* 0x0000006465237207 */ /* 0x000fe40000000000 */
[----:B------:R-:W-:Y:S02]  /*8ce0*/  SEL R40, R40, R41, P0 ;  /* 0x0000002928287207 */ /* 0x000fe40000000000 */
[----:B------:R-:W-:Y:S02]  /*8cf0*/  SHF.R.U64 R14, R20, 0x3, RZ ;  /* 0x00000003140e7819 */ /* 0x000fe400000012ff */
[----:B------:R-:W-:-:S02]  /*8d00*/  SEL R100, R100, R101, P0 ;  /* 0x0000006564647207 */ /* 0x000fc40000000000 */
[----:B------:R-:W-:Y:S02]  /*8d10*/  SEL R37, R97, R96, P0 ;  /* 0x0000006061257207 */ /* 0x000fe40000000000 */
[----:B------:R-:W-:Y:S02]  /*8d20*/  SEL R41, R33, R32, P0 ;  /* 0x0000002021297207 */ /* 0x000fe40000000000 */
[----:B------:R-:W-:Y:S02]  /*8d30*/  LOP3.LUT R20, R7, R30, RZ, 0x3c, !PT ;  /* 0x0000001e07147212 */ /* 0x000fe400078e3cff */
[----:B------:R-:W-:Y:S02]  /*8d40*/  SEL R96, R96, R97, P0 ;  /* 0x0000006160607207 */ /* 0x000fe40000000000 */
[----:B------:R-:W-:Y:S02]  /*8d50*/  SEL R43, R93, R92, P0 ;  /* 0x0000005c5d2b7207 */ /* 0x000fe40000000000 */
[----:B------:R-:W-:-:S02]  /*8d60*/  SEL R32, R32, R33, P0 ;  /* 0x0000002120207207 */ /* 0x000fc40000000000 */
[----:B------:R-:W-:Y:S02]  /*8d70*/  SEL R92, R92, R93, P0 ;  /* 0x0000005d5c5c7207 */ /* 0x000fe40000000000 */
[----:B------:R-:W-:Y:S02]  /*8d80*/  SEL R45, R89, R88, P0 ;  /* 0x00000058592d7207 */ /* 0x000fe40000000000 */
[----:B------:R-:W-:Y:S02]  /*8d90*/  SEL R33, R25, R24, P0 ;  /* 0x0000001819217207 */ /* 0x000fe40000000000 */
[----:B------:R-:W-:Y:S02]  /*8da0*/  SHF.R.U64 R10, R10, 0x3, RZ ;  /* 0x000000030a0a7819 */ /* 0x000fe400000012ff */
[----:B------:R-:W-:Y:S02]  /*8db0*/  SHF.R.U64 R42, R42, 0x3, RZ ;  /* 0x000000032a2a7819 */ /* 0x000fe400000012ff */
[----:B------:R-:W-:-:S02]  /*8dc0*/  SEL R88, R88, R89, P0 ;  /* 0x0000005958587207 */ /* 0x000fc40000000000 */
[----:B------:R-:W-:Y:S01]  /*8dd0*/  SEL R34, R24, R25, P0 ;  /* 0x0000001918227207 */ /* 0x000fe20000000000 */
[----:B------:R-:W-:Y:S01]  /*8de0*/  IMAD.X R25, RZ, RZ, R9, P2 ;  /* 0x000000ffff197224 */ /* 0x000fe200010e0609 */
[----:B------:R-:W-:Y:S02]  /*8df0*/  LOP3.LUT R24, R14, R69, RZ, 0x3c, !PT ;  /* 0x000000450e187212 */ /* 0x000fe400078e3cff */
[----:B------:R-:W-:Y:S02]  /*8e00*/  LOP3.LUT R14, R10, R71, RZ, 0x3c, !PT ;  /* 0x000000470a0e7212 */ /* 0x000fe400078e3cff */
[----:B------:R-:W-:Y:S02]  /*8e10*/  LOP3.LUT R10, R42, R75, RZ, 0x3c, !PT ;  /* 0x0000004b2a0a7212 */ /* 0x000fe400078e3cff */
[----:B------:R-:W-:Y:S02]  /*8e20*/  MOV R66, R20 ;  /* 0x0000001400427202 */ /* 0x000fe40000000f00 */
[----:B------:R-:W-:-:S02]  /*8e30*/  LOP3.LUT R12, R73, 0x380, RZ, 0xc0, !PT ;  /* 0x00000380490c7812 */ /* 0x000fc400078ec0ff */
[----:B------:R-:W-:Y:S02]  /*8e40*/  MOV R70, R8 ;  /* 0x0000000800467202 */ /* 0x000fe40000000f00 */
[----:B------:R-:W-:Y:S02]  /*8e50*/  SHF.R.U64 R12, R12, 0x3, RZ ;  /* 0x000000030c0c7819 */ /* 0x000fe400000012ff */
[----:B------:R-:W-:Y:S02]  /*8e60*/  MOV R58, R10 ;  /* 0x0000000a003a7202 */ /* 0x000fe40000000f00 */
[----:B------:R-:W-:Y:S02]  /*8e70*/  LOP3.LUT R12, R12, R73, RZ, 0x3c, !PT ;  /* 0x000000490c0c7212 */ /* 0x000fe400078e3cff */
[----:B------:R-:W-:Y:S02]  /*8e80*/  MOV R62, R14 ;  /* 0x0000000e003e7202 */ /* 0x000fe40000000f00 */
[----:B------:R-:W-:-:S02]  /*8e90*/  MOV R60, R12 ;  /* 0x0000000c003c7202 */ /* 0x000fc40000000f00 */
[----:B------:R-:W-:Y:S02]  /*8ea0*/  MOV R69, R28 ;  /* 0x0000001c00457202 */ /* 0x000fe40000000f00 */
[----:B------:R-:W-:Y:S02]  /*8eb0*/  MOV R68, R26 ;  /* 0x0000001a00447202 */ /* 0x000fe40000000f00 */
[----:B------:R-:W-:Y:S02]  /*8ec0*/  MOV R67, R24 ;  /* 0x0000001800437202 */ /* 0x000fe40000000f00 */
[----:B------:R-:W-:Y:S02]  /*8ed0*/  PLOP3.LUT P2, PT, PT, PT, UP0, 0x80, 0x0 ;  /* 0x000000000000781c */ /* 0x000fe40003f4f008 */
[----:B--2---:R-:W-:Y:S01]  /*8ee0*/  LOP3.LUT R7, R48, 0x2, RZ, 0x3c, !PT ;  /* 0x0000000230077812 */ /* 0x004fe200078e3cff */
[----:B------:R-:W-:Y:S04]  /*8ef0*/  SHFL.IDX PT, R35, R35, R48, 0x1c1f ;  /* 0x001c1f3023237589 */ /* 0x000fe800000e0000 */
[----:B------:R-:W0:Y:S04]  /*8f00*/  SHFL.IDX PT, R100, R100, R7, 0x1c1f ;  /* 0x001c1f0764647589 */ /* 0x000e2800000e0000 */
[----:B------:R-:W-:Y:S04]  /*8f10*/  SHFL.IDX PT, R59, R59, R48, 0x1c1f ;  /* 0x001c1f303b3b7589 */ /* 0x000fe800000e0000 */
[----:B------:R-:W1:Y:S04]  /*8f20*/  SHFL.IDX PT, R72, R72, R7, 0x1c1f ;  /* 0x001c1f0748487589 */ /* 0x000e6800000e0000 */
[----:B------:R-:W-:Y:S04]  /*8f30*/  SHFL.IDX PT, R37, R37, R48, 0x1c1f ;  /* 0x001c1f3025257589 */ /* 0x000fe800000e0000 */
[----:B------:R-:W-:Y:S04]  /*8f40*/  SHFL.IDX PT, R53, R53, R48, 0x1c1f ;  /* 0x001c1f3035357589 */ /* 0x000fe800000e0000 */
[----:B------:R-:W-:Y:S04]  /*8f50*/  SHFL.IDX PT, R61, R61, R48, 0x1c1f ;  /* 0x001c1f303d3d7589 */ /* 0x000fe800000e0000 */
[----:B------:R-:W2:Y:S01]  /*8f60*/  SHFL.IDX PT, R96, R96, R7, 0x1c1f ;  /* 0x001c1f0760607589 */ /* 0x000ea200000e0000 */
[----:B0-----:R-:W-:-:S02]  /*8f70*/  SEL R8, R35, R100, P0 ;  /* 0x0000006423087207 */ /* 0x001fc40000000000 */
[----:B------:R-:W-:Y:S01]  /*8f80*/  SEL R10, R100, R35, P0 ;  /* 0x00000023640a7207 */ /* 0x000fe20000000000 */
[----:B------:R-:W0:Y:S04]  /*8f90*/  SHFL.IDX PT, R64, R64, R7, 0x1c1f ;  /* 0x001c1f0740407589 */ /* 0x000e2800000e0000 */
[----:B------:R-:W3:Y:S01]  /*8fa0*/  SHFL.IDX PT, R40, R40, R7, 0x1c1f ;  /* 0x001c1f0728287589 */ /* 0x000ee200000e0000 */
[----:B-1----:R-:W-:Y:S02]  /*8fb0*/  SEL R9, R59, R72, P0 ;  /* 0x000000483b097207 */ /* 0x002fe40000000000 */
[----:B------:R-:W-:Y:S01]  /*8fc0*/  SEL R11, R72, R59, P0 ;  /* 0x0000003b480b7207 */ /* 0x000fe20000000000 */
[----:B------:R-:W-:Y:S04]  /*8fd0*/  SHFL.IDX PT, R43, R43, R48, 0x1c1f ;  /* 0x001c1f302b2b7589 */ /* 0x000fe800000e0000 */
[----:B------:R-:W-:Y:S04]  /*8fe0*/  SHFL.IDX PT, R33, R33, R48, 0x1c1f ;  /* 0x001c1f3021217589 */ /* 0x000fe800000e0000 */
[----:B------:R-:W-:Y:S04]  /*8ff0*/  SHFL.IDX PT, R63, R63, R48, 0x1c1f ;  /* 0x001c1f303f3f7589 */ /* 0x000fe800000e0000 */
[----:B------:R-:W1:Y:S01]  /*9000*/  SHFL.IDX PT, R92, R92, R7, 0x1c1f ;  /* 0x001c1f075c5c7589 */ /* 0x000e6200000e0000 */
[----:B--2---:R-:W-:-:S02]  /*9010*/  SEL R12, R37, R96, P0 ;  /* 0x00000060250c7207 */ /* 0x004fc40000000000 */
[----:B------:R-:W-:Y:S01]  /*9020*/  SEL R14, R96, R37, P0 ;  /* 0x00000025600e7207 */ /* 0x000fe20000000000 */
[----:B------:R-:W2:Y:S01]  /*9030*/  SHFL.IDX PT, R56, R56, R7, 0x1c1f ;  /* 0x001c1f0738387589 */ /* 0x000ea200000e0000 */
[----:B0-----:R-:W-:Y:S02]  /*9040*/  SEL R13, R61, R64, P0 ;  /* 0x000000403d0d7207 */ /* 0x001fe40000000000 */
[----:B------:R-:W-:Y:S01]  /*9050*/  SEL R15, R64, R61, P0 ;  /* 0x0000003d400f7207 */ /* 0x000fe20000000000 */
[----:B------:R3:W-:Y:S04]  /*9060*/  SHFL.IDX PT, R42, R34, R7, 0x1c1f ;  /* 0x001c1f07222a7589 */ /* 0x0007e800000e0000 */
[----:B------:R-:W-:Y:S04]  /*9070*/  SHFL.IDX PT, R45, R45, R48, 0x1c1f ;  /* 0x001c1f302d2d7589 */ /* 0x000fe800000e0000 */
[----:B------:R-:W-:Y:S01]  /*9080*/  SHFL.IDX PT, R41, R41, R48, 0x1c1f ;  /* 0x001c1f3029297589 */ /* 0x000fe200000e0000 */
[----:B---3--:R-:W-:-:S03]  /*9090*/  SEL R34, R40, R53, P0 ;  /* 0x0000003528227207 */ /* 0x008fc60000000000 */
[----:B------:R-:W-:Y:S04]  /*90a0*/  SHFL.IDX PT, R55, R55, R48, 0x1c1f ;  /* 0x001c1f3037377589 */ /* 0x000fe800000e0000 */
[----:B------:R-:W-:Y:S01]  /*90b0*/  SHFL.IDX PT, R57, R57, R48, 0x1c1f ;  /* 0x001c1f3039397589 */ /* 0x000fe200000e0000 */
[----:B-1----:R-:W-:Y:S02]  /*90c0*/  SEL R24, R43, R92, P0 ;  /* 0x0000005c2b187207 */ /* 0x002fe40000000000 */
[----:B------:R-:W-:Y:S01]  /*90d0*/  SEL R26, R92, R43, P0 ;  /* 0x0000002b5c1a7207 */ /* 0x000fe20000000000 */
[----:B------:R-:W-:Y:S01]  /*90e0*/  SHFL.IDX PT, R47, R47, R48, 0x1c1f ;  /* 0x001c1f302f2f7589 */ /* 0x000fe200000e0000 */
[----:B--2---:R-:W-:Y:S02]  /*90f0*/  SEL R25, R63, R56, P0 ;  /* 0x000000383f197207 */ /* 0x004fe40000000000 */
[----:B------:R-:W-:Y:S01]  /*9100*/  SEL R27, R56, R63, P0 ;  /* 0x0000003f381b7207 */ /* 0x000fe20000000000 */
[----:B------:R-:W-:Y:S04]  /*9110*/  SHFL.IDX PT, R39, R39, R48, 0x1c1f ;  /* 0x001c1f3027277589 */ /* 0x000fe800000e0000 */
[----:B------:R-:W0:Y:S04]  /*9120*/  SHFL.IDX PT, R88, R88, R7, 0x1c1f ;  /* 0x001c1f0758587589 */ /* 0x000e2800000e0000 */
[----:B------:R-:W-:Y:S04]  /*9130*/  SHFL.IDX PT, R21, R31, R48, 0x1c1f ;  /* 0x001c1f301f157589 */ /* 0x000fe800000e0000 */
[----:B------:R-:W-:Y:S04]  /*9140*/  SHFL.IDX PT, R65, R65, R48, 0x1c1f ;  /* 0x001c1f3041417589 */ /* 0x000fe800000e0000 */
[----:B------:R-:W1:Y:S04]  /*9150*/  SHFL.IDX PT, R46, R46, R7, 0x1c1f ;  /* 0x001c1f072e2e7589 */ /* 0x000e6800000e0000 */
[----:B------:R-:W2:Y:S04]  /*9160*/  SHFL.IDX PT, R48, R38, R7, 0x1c1f ;  /* 0x001c1f0726307589 */ /* 0x000ea800000e0000 */
[----:B------:R-:W3:Y:S04]  /*9170*/  SHFL.IDX PT, R50, R50, R7, 0x1c1f ;  /* 0x001c1f0732327589 */ /* 0x000ee800000e0000 */
[----:B------:R4:W3:Y:S01]  /*9180*/  SHFL.IDX PT, R20, R32, R7, 0x1c1f ;  /* 0x001c1f0720147589 */ /* 0x0008e200000e0000 */
[----:B0-----:R-:W-:-:S02]  /*9190*/  SEL R28, R45, R88, P0 ;  /* 0x000000582d1c7207 */ /* 0x001fc40000000000 */
[----:B------:R-:W-:Y:S01]  /*91a0*/  SEL R30, R88, R45, P0 ;  /* 0x0000002d581e7207 */ /* 0x000fe20000000000 */
[----:B------:R-:W-:Y:S01]  /*91b0*/  BAR.SYNC.DEFER_BLOCKING 0x1, 0x100 ;  /* 0x0044000000007b1d */ /* 0x000fe20000010000 */
[----:B----4-:R-:W-:-:S05]  /*91c0*/  SEL R32, R53, R40, P0 ;  /* 0x0000002835207207 */ /* 0x010fca0000000000 */
[----:B------:R-:W0:Y:S01]  /*91d0*/  SHFL.IDX PT, R52, R52, R7, 0x1c1f ;  /* 0x001c1f0734347589 */ /* 0x000e2200000e0000 */
[----:B------:R-:W-:Y:S02]  /*91e0*/  SEL R40, R33, R42, P0 ;  /* 0x0000002a21287207 */ /* 0x000fe40000000000 */
[----:B-1----:R-:W-:Y:S01]  /*91f0*/  SEL R29, R57, R46, P0 ;  /* 0x0000002e391d7207 */ /* 0x002fe20000000000 */
[----:B------:R1:W4:Y:S01]  /*9200*/  SHFL.IDX PT, R44, R36, R7, 0x1c1f ;  /* 0x001c1f07242c7589 */ /* 0x00032200000e0000 */
[----:B------:R-:W-:Y:S02]  /*9210*/  SEL R31, R46, R57, P0 ;  /* 0x000000392e1f7207 */ /* 0x000fe40000000000 */
[----:B------:R-:W-:Y:S01]  /*9220*/  SEL R42, R42, R33, P0 ;  /* 0x000000212a2a7207 */ /* 0x000fe20000000000 */
[----:B------:R-:W4:Y:S01]  /*9230*/  SHFL.IDX PT, R54, R54, R7, 0x1c1f ;  /* 0x001c1f0736367589 */ /* 0x000f2200000e0000 */
[----:B--2---:R-:W-:Y:S02]  /*9240*/  SEL R33, R47, R48, P0 ;  /* 0x000000302f217207 */ /* 0x004fe40000000000 */
[----:B------:R-:W-:-:S02]  /*9250*/  SEL R35, R48, R47, P0 ;  /* 0x0000002f30237207 */ /* 0x000fc40000000000 */
[----:B---3--:R-:W-:Y:S02]  /*9260*/  SEL R37, R39, R50, P0 ;  /* 0x0000003227257207 */ /* 0x008fe40000000000 */
[----:B-1----:R-:W-:Y:S01]  /*9270*/  SEL R36, R41, R20, P0 ;  /* 0x0000001429247207 */ /* 0x002fe20000000000 */
[----:B------:R1:W-:Y:S01]  /*9280*/  STSM.16.M88.4 [R70], R8 ;  /* 0x0000000846007844 */ /* 0x0003e20000000200 */
[----:B------:R-:W-:Y:S02]  /*9290*/  SEL R38, R20, R41, P0 ;  /* 0x0000002914267207 */ /* 0x000fe40000000000 */
[----:B------:R-:W-:Y:S01]  /*92a0*/  SEL R39, R50, R39, P0 ;  /* 0x0000002732277207 */ /* 0x000fe20000000000 */
[----:B------:R4:W-:Y:S01]  /*92b0*/  STSM.16.M88.4 [R69], R12 ;  /* 0x0000000c45007844 */ /* 0x0009e20000000200 */
[----:B0-----:R-:W-:-:S03]  /*92c0*/  SEL R41, R21, R52, P0 ;  /* 0x0000003415297207 */ /* 0x001fc60000000000 */
[----:B------:R-:W-:Y:S01]  /*92d0*/  STSM.16.M88.4 [R68], R24 ;  /* 0x0000001844007844 */ /* 0x000fe20000000200 */
[----:B------:R-:W-:-:S03]  /*92e0*/  SEL R43, R52, R21, P0 ;  /* 0x00000015342b7207 */ /* 0x000fc60000000000 */
[----:B------:R-:W-:Y:S01]  /*92f0*/  STSM.16.M88.4 [R67], R28 ;  /* 0x0000001c43007844 */ /* 0x000fe20000000200 */
[----:B-1----:R-:W-:-:S03]  /*9300*/  IMAD.U32 R9, RZ, RZ, UR6 ;  /* 0x00000006ff097e24 */ /* 0x002fc6000f8e00ff */
[----:B------:R0:W-:Y:S01]  /*9310*/  STSM.16.M88.4 [R66], R32 ;  /* 0x0000002042007844 */ /* 0x0001e20000000200 */
[----:B------:R-:W-:Y:S01]  /*9320*/  ULDC.64 UR6, c[0x0][0xbe0] ;  /* 0x0002f80000067ab9 */ /* 0x000fe20000000a00 */
[----:B------:R-:W1:Y:S01]  /*9330*/  LDC R53, c[0x0][0xa88] ;  /* 0x0002a200ff357b82 */ /* 0x000e620000000800 */
[----:B----4-:R-:W-:Y:S01]  /*9340*/  SEL R12, R55, R44, P0 ;  /* 0x0000002c370c7207 */ /* 0x010fe20000000000 */
[----:B------:R2:W-:Y:S01]  /*9350*/  STSM.16.M88.4 [R62], R36 ;  /* 0x000000243e007844 */ /* 0x0005e20000000200 */
[----:B------:R-:W-:Y:S01]  /*9360*/  SEL R14, R44, R55, P0 ;  /* 0x000000372c0e7207 */ /* 0x000fe20000000000 */
[----:B------:R-:W-:Y:S01]  /*9370*/  IMAD.U32 R8, RZ, RZ, UR4 ;  /* 0x00000004ff087e24 */ /* 0x000fe2000f8e00ff */
[----:B------:R-:W-:Y:S01]  /*9380*/  SEL R13, R65, R54, P0 ;  /* 0x00000036410d7207 */ /* 0x000fe20000000000 */
[----:B------:R2:W-:Y:S01]  /*9390*/  STSM.16.M88.4 [R60], R40 ;  /* 0x000000283c007844 */ /* 0x0005e20000000200 */
[----:B------:R-:W-:Y:S01]  /*93a0*/  SEL R15, R54, R65, P0 ;  /* 0x00000041360f7207 */ /* 0x000fe20000000000 */
[----:B------:R-:W-:-:S04]  /*93b0*/  UISETP.NE.U32.AND UP1, UPT, UR6, URZ, UPT ;  /* 0x0000003f0600728c */ /* 0x000fc8000bf25070 */
[----:B------:R2:W-:Y:S01]  /*93c0*/  STSM.16.M88.4 [R58], R12 ;  /* 0x0000000c3a007844 */ /* 0x0005e20000000200 */
[----:B------:R-:W-:Y:S01]  /*93d0*/  BAR.SYNC.DEFER_BLOCKING 0x1, 0x100 ;  /* 0x0044000000007b1d */ /* 0x000fe20000010000 */
[----:B------:R-:W-:Y:S01]  /*93e0*/  UISETP.NE.AND.EX UP1, UPT, UR7, URZ, UPT, UP1 ;  /* 0x0000003f0700728c */ /* 0x000fe2000bf25310 */
[----:B------:R-:W-:-:S05]  /*93f0*/  IMAD R11, R16, 0x40, R2 ;  /* 0x00000040100b7824 */ /* 0x000fca00078e0202 */
[----:B------:R-:W-:-:S05]  /*9400*/  PLOP3.LUT P0, PT, PT, PT, UP1, 0x80, 0x0 ;  /* 0x000000000000781c */ /* 0x000fca0003f0f018 */
[----:B------:R-:W-:-:S04]  /*9410*/  @UP1 UIADD3 UR6, UP2, UR8, UR6, URZ ;  /* 0x0000000608061290 */ /* 0x000fc8000ff5e03f */
[----:B------:R-:W-:Y:S01]  /*9420*/  @UP1 UIADD3.X UR7, UR9, UR7, URZ, UP2, !UPT ;  /* 0x0000000709071290 */ /* 0x000fe200097fe43f */
[----:B------:R-:W-:-:S04]  /*9430*/  IMAD.WIDE R4, R11, 0x2, R4 ;  /* 0x000000020b047825 */ /* 0x000fc800078e0204 */
[----:B------:R-:W-:Y:S01]  /*9440*/  IMAD.U32 R10, RZ, RZ, UR6 ;  /* 0x00000006ff0a7e24 */ /* 0x000fe2000f8e00ff */
[----:B------:R-:W3:Y:S01]  /*9450*/  @P2 LDG.E R7, desc[UR48][R8.64] ;  /* 0x0000003008072981 */ /* 0x000ee2000c1e1900 */
[----:B------:R-:W-:Y:S01]  /*9460*/  IMAD.U32 R11, RZ, RZ, UR7 ;  /* 0x00000007ff0b7e24 */ /* 0x000fe2000f8e00ff */
[----:B------:R-:W-:Y:S01]  /*9470*/  UMOV UR4, URZ ;  /* 0x0000003f00047c82 */ /* 0x000fe20008000000 */
[----:B0-----:R-:W-:-:S03]  /*9480*/  IADD3 R33, P1, R4, 0x1000, RZ ;  /* 0x0000100004217810 */ /* 0x001fc60007f3e0ff */
[----:B-1----:R2:W5:Y:S01]  /*9490*/  @P0 LDG.E R53, desc[UR48][R10.64] ;  /* 0x000000300a350981 */ /* 0x002562000c1e1900 */
[----:B---3--:R-:W-:Y:S01]  /*94a0*/  @P2 R2UR UR4, R7 ;  /* 0x00000000070422ca */ /* 0x008fe200000e0000 */
[----:B--2---:R-:W-:-:S14]  /*94b0*/  @P0 BRA `(.L_x_273) ;  /* 0x0000000000100947 */ /* 0x004fdc0003800000 */
[----:B------:R-:W-:Y:S05]  /*94c0*/  @!P2 BRA `(.L_x_273) ;  /* 0x00000000000ca947 */ /* 0x000fea0003800000 */
[----:B------:R-:W2:Y:S04]  /*94d0*/  LDG.E R10, desc[UR48][R8.64] ;  /* 0x00000030080a7981 */ /* 0x000ea8000c1e1900 */
[----:B-----5:R-:W2:Y:S02]  /*94e0*/  LDG.E R53, desc[UR48][R8.64+0x4] ;  /* 0x0000043008357981 */ /* 0x020ea4000c1e1900 */
[----:B--2---:R-:W-:-:S07]  /*94f0*/  IMAD.IADD R53, R53, 0x1, -R10 ;  /* 0x0000000135357824 */ /* 0x004fce00078e0a0a */
.L_x_273:
[----:B------:R-:W-:Y:S01]  /*9500*/  USHF.R.S32.HI UR11, URZ, 0x1f, UR39 ;  /* 0x0000001f3f0b7899 */ /* 0x000fe20008011427 */
[----:B------:R-:W-:Y:S01]  /*9510*/  IMAD R12, R18, 0x80, R169 ;  /* 0x00000080120c7824 */ /* 0x000fe200078e02a9 */
[----:B------:R-:W-:Y:S01]  /*9520*/  ULDC.64 UR12, c[0x0][0xb70] ;  /* 0x0002dc00000c7ab9 */ /* 0x000fe20000000a00 */
[----:B------:R-:W-:Y:S01]  /*9530*/  USHF.R.S32.HI UR9, URZ, 0x1f, UR4 ;  /* 0x0000001f3f097899 */ /* 0x000fe20008011404 */
[----:B------:R-:W-:Y:S01]  /*9540*/  IADD3 R25, P2, R4, 0x2000, RZ ;  /* 0x0000200004197810 */ /* 0x000fe20007f5e0ff */
[----:B------:R-:W-:Y:S01]  /*9550*/  UIMAD UR10, UR11, UR12, URZ ;  /* 0x0000000c0b0a72a4 */ /* 0x000fe2000f8e023f */
[----:B------:R-:W-:Y:S01]  /*9560*/  SHF.R.S32.HI R7, RZ, 0x1f, R12 ;  /* 0x0000001fff077819 */ /* 0x000fe2000001140c */
[----:B------:R-:W-:Y:S01]  /*9570*/  UMOV UR8, UR4 ;  /* 0x0000000400087c82 */ /* 0x000fe20008000000 */
[----:B------:R-:W-:Y:S01]  /*9580*/  USEL UR37, UR37, URZ, !UP0 ;  /* 0x0000003f25257287 */ /* 0x000fe2000c000000 */
[----:B------:R-:W-:Y:S01]  /*9590*/  LOP3.LUT R32, R33, 0x380, RZ, 0xc0, !PT ;  /* 0x0000038021207812 */ /* 0x000fe200078ec0ff */
[----:B------:R-:W-:Y:S01]  /*95a0*/  UIMAD.WIDE.U32 UR6, UR39, UR12, UR8 ;  /* 0x0000000c270672a5 */ /* 0x000fe2000f8e0008 */
[----:B------:R-:W-:Y:S01]  /*95b0*/  LOP3.LUT R24, R25, 0x380, RZ, 0xc0, !PT ;  /* 0x0000038019187812 */ /* 0x000fe200078ec0ff */
[----:B------:R-:W-:Y:S01]  /*95c0*/  UIMAD UR10, UR39, UR13, UR10 ;  /* 0x0000000d270a72a4 */ /* 0x000fe2000f8e020a */
[----:B------:R-:W-:Y:S01]  /*95d0*/  SHF.R.U64 R32, R32, 0x3, RZ ;  /* 0x0000000320207819 */ /* 0x000fe200000012ff */
[----:B------:R-:W-:Y:S01]  /*95e0*/  USEL UR36, UR36, URZ, !UP0 ;  /* 0x0000003f24247287 */ /* 0x000fe2000c000000 */
[----:B------:R-:W-:Y:S01]  /*95f0*/  SHF.R.U64 R24, R24, 0x3, RZ ;  /* 0x0000000318187819 */ /* 0x000fe200000012ff */
[----:B------:R-:W-:Y:S01]  /*9600*/  ULDC.64 UR12, c[0x0][0xb78] ;  /* 0x0002de00000c7ab9 */ /* 0x000fe20000000a00 */
[----:B------:R-:W-:Y:S01]  /*9610*/  UIADD3 UR7, UR7, UR10, URZ ;  /* 0x0000000a07077290 */ /* 0x000fe2000fffe03f */
[----:B------:R-:W-:Y:S01]  /*9620*/  LOP3.LUT R32, R32, R33, RZ, 0x3c, !PT ;  /* 0x0000002120207212 */ /* 0x000fe200078e3cff */
[----:B------:R-:W-:Y:S01]  /*9630*/  UIMAD UR8, UR37, UR12, URZ ;  /* 0x0000000c250872a4 */ /* 0x000fe2000f8e023f */
[--C-:B------:R-:W-:Y:S01]  /*9640*/  IMAD.X R33, RZ, RZ, R5.reuse, P1 ;  /* 0x000000ffff217224 */ /* 0x100fe200008e0605 */
[----:B------:R-:W-:Y:S01]  /*9650*/  UIMAD.WIDE.U32 UR6, UR36, UR12, UR6 ;  /* 0x0000000c240672a5 */ /* 0x000fe2000f8e0006 */
[----:B------:R-:W-:Y:S01]  /*9660*/  LOP3.LUT R24, R24, R25, RZ, 0x3c, !PT ;  /* 0x0000001918187212 */ /* 0x000fe200078e3cff */
[----:B------:R-:W-:Y:S01]  /*9670*/  UIMAD UR8, UR36, UR13, UR8 ;  /* 0x0000000d240872a4 */ /* 0x000fe2000f8e0208 */
[----:B------:R-:W-:Y:S01]  /*9680*/  IMAD.X R25, RZ, RZ, R5, P2 ;  /* 0x000000ffff197224 */ /* 0x000fe200010e0605 */
[----:B------:R-:W-:Y:S01]  /*9690*/  IADD3 R9, P6, R4, 0x3000, RZ ;  /* 0x0000300004097810 */ /* 0x000fe20007fde0ff */
[----:B------:R-:W-:Y:S01]  /*96a0*/  ULDC.64 UR12, c[0x0][0xaa0] ;  /* 0x0002a800000c7ab9 */ /* 0x000fe20000000a00 */
[----:B------:R-:W-:-:S02]  /*96b0*/  IADD3 R10, P0, R12, UR6, RZ ;  /* 0x000000060c0a7c10 */ /* 0x000fc4000ff1e0ff */
[----:B------:R-:W-:Y:S01]  /*96c0*/  IMAD.U32 R14, RZ, RZ, UR8 ;  /* 0x00000008ff0e7e24 */ /* 0x000fe2000f8e00ff */
[C---:B------:R-:W-:Y:S02]  /*96d0*/  IADD3 R41, P5, R4.reuse, 0x4000, RZ ;  /* 0x0000400004297810 */ /* 0x040fe40007fbe0ff */
[C---:B------:R-:W-:Y:S02]  /*96e0*/  IADD3 R45, P4, R4.reuse, 0x5000, RZ ;  /* 0x00005000042d7810 */ /* 0x040fe40007f9e0ff */
[----:B------:R-:W-:Y:S01]  /*96f0*/  IADD3.X R7, R7, UR7, R14, P0, !PT ;  /* 0x0000000707077c10 */ /* 0x000fe200087fe40e */
[----:B------:R-:W-:Y:S01]  /*9700*/  ULDC.64 UR6, c[0x0][0xb40] ;  /* 0x0002d00000067ab9 */ /* 0x000fe20000000a00 */
[----:B------:R-:W-:Y:S02]  /*9710*/  IADD3 R29, P3, R4, 0x6000, RZ ;  /* 0x00006000041d7810 */ /* 0x000fe40007f7e0ff */
[----:B------:R-:W-:Y:S02]  /*9720*/  LEA R20, P0, R10, UR6, 0x2 ;  /* 0x000000060a147c11 */ /* 0x000fe4000f8010ff */
[----:B------:R-:W-:-:S02]  /*9730*/  LOP3.LUT R11, R4, 0x380, RZ, 0xc0, !PT ;  /* 0x00000380040b7812 */ /* 0x000fc400078ec0ff */
[----:B------:R-:W-:Y:S01]  /*9740*/  LEA.HI.X R21, R10, UR7, R7, 0x2, P0 ;  /* 0x000000070a157c11 */ /* 0x000fe200080f1407 */
[C---:B------:R-:W-:Y:S01]  /*9750*/  VIADD R10, R12.reuse, 0x8 ;  /* 0x000000080c0a7836 */ /* 0x040fe20000000000 */
[----:B------:R-:W-:Y:S02]  /*9760*/  LOP3.LUT P0, RZ, R19, 0x3, RZ, 0xc0, !PT ;  /* 0x0000000313ff7812 */ /* 0x000fe4000780c0ff */
[----:B------:R-:W-:Y:S02]  /*9770*/  LOP3.LUT R8, R9, 0x380, RZ, 0xc0, !PT ;  /* 0x0000038009087812 */ /* 0x000fe400078ec0ff */
[-C--:B-----5:R-:W-:Y:S02]  /*9780*/  ISETP.GE.OR P1, PT, R12, R53.reuse, P0 ;  /* 0x000000350c00720c */ /* 0x0a0fe40000726670 */
[----:B------:R-:W-:Y:S02]  /*9790*/  ISETP.GE.OR P0, PT, R10, R53, P0 ;  /* 0x000000350a00720c */ /* 0x000fe40000706670 */
[----:B------:R-:W-:-:S02]  /*97a0*/  IADD3 R12, P2, R4, 0x7000, RZ ;  /* 0x00007000040c7810 */ /* 0x000fc40007f5e0ff */
[----:B------:R-:W-:Y:S02]  /*97b0*/  LOP3.LUT R40, R41, 0x380, RZ, 0xc0, !PT ;  /* 0x0000038029287812 */ /* 0x000fe400078ec0ff */
[----:B------:R-:W-:Y:S02]  /*97c0*/  LOP3.LUT R44, R45, 0x380, RZ, 0xc0, !PT ;  /* 0x000003802d2c7812 */ /* 0x000fe400078ec0ff */
[----:B------:R-:W-:Y:S01]  /*97d0*/  LOP3.LUT R28, R29, 0x380, RZ, 0xc0, !PT ;  /* 0x000003801d1c7812 */ /* 0x000fe200078ec0ff */
[----:B------:R-:W-:Y:S01]  /*97e0*/  UIMAD UR6, UR9, UR12, URZ ;  /* 0x0000000c090672a4 */ /* 0x000fe2000f8e023f */
[----:B------:R-:W-:Y:S01]  /*97f0*/  SHF.R.U64 R11, R11, 0x3, RZ ;  /* 0x000000030b0b7819 */ /* 0x000fe200000012ff */
[----:B------:R0:W-:Y:S01]  /*9800*/  @!P1 STG.E desc[UR48][R20.64], R6 ;  /* 0x0000000614009986 */ /* 0x0001e2000c101930 */
[----:B------:R-:W-:Y:S01]  /*9810*/  LOP3.LUT R7, R12, 0x380, RZ, 0xc0, !PT ;  /* 0x000003800c077812 */ /* 0x000fe200078ec0ff */
[----:B------:R-:W-:Y:S01]  /*9820*/  IMAD.X R13, RZ, RZ, R5, P2 ;  /* 0x000000ffff0d7224 */ /* 0x000fe200010e0605 */
[----:B------:R-:W-:Y:S01]  /*9830*/  SHF.R.U64 R8, R8, 0x3, RZ ;  /* 0x0000000308087819 */ /* 0x000fe200000012ff */
[----:B------:R1:W-:Y:S01]  /*9840*/  @!P0 STG.E desc[UR48][R20.64+0x20], R0 ;  /* 0x0000200014008986 */ /* 0x0003e2000c101930 */
[----:B------:R-:W-:-:S02]  /*9850*/  SHF.R.U64 R40, R40, 0x3, RZ ;  /* 0x0000000328287819 */ /* 0x000fc400000012ff */
[----:B------:R-:W-:Y:S02]  /*9860*/  SHF.R.U64 R44, R44, 0x3, RZ ;  /* 0x000000032c2c7819 */ /* 0x000fe400000012ff */
[----:B------:R-:W-:Y:S01]  /*9870*/  SHF.R.U64 R28, R28, 0x3, RZ ;  /* 0x000000031c1c7819 */ /* 0x000fe200000012ff */
[----:B------:R-:W-:Y:S01]  /*9880*/  UIMAD UR6, UR4, UR13, UR6 ;  /* 0x0000000d040672a4 */ /* 0x000fe2000f8e0206 */
[----:B------:R-:W-:Y:S01]  /*9890*/  LOP3.LUT R4, R11, R4, RZ, 0x3c, !PT ;  /* 0x000000040b047212 */ /* 0x000fe200078e3cff */
[--C-:B0-----:R-:W-:Y:S01]  /*98a0*/  IMAD.MOV.U32 R6, RZ, RZ, R2.reuse ;  /* 0x000000ffff067224 */ /* 0x101fe200078e0002 */
[----:B------:R-:W-:Y:S01]  /*98b0*/  SHF.R.U64 R7, R7, 0x3, RZ ;  /* 0x0000000307077819 */ /* 0x000fe200000012ff */
[----:B------:R-:W5:Y:S01]  /*98c0*/  LD.E.128 R32, desc[UR48][R32.64] ;  /* 0x0000003020207980 */ /* 0x000f62000c101d00 */
[----:B------:R-:W-:Y:S01]  /*98d0*/  LOP3.LUT R8, R8, R9, RZ, 0x3c, !PT ;  /* 0x0000000908087212 */ /* 0x000fe200078e3cff */
[--C-:B------:R-:W-:Y:S01]  /*98e0*/  IMAD.X R9, RZ, RZ, R5.reuse, P6 ;  /* 0x000000ffff097224 */ /* 0x100fe200030e0605 */
[----:B------:R-:W-:Y:S01]  /*98f0*/  LOP3.LUT R40, R40, R41, RZ, 0x3c, !PT ;  /* 0x0000002928287212 */ /* 0x000fe200078e3cff */
[--C-:B------:R-:W-:Y:S01]  /*9900*/  IMAD.X R41, RZ, RZ, R5.reuse, P5 ;  /* 0x000000ffff297224 */ /* 0x100fe200028e0605 */
[----:B------:R-:W-:Y:S01]  /*9910*/  LOP3.LUT R44, R44, R45, RZ, 0x3c, !PT ;  /* 0x0000002d2c2c7212 */ /* 0x000fe200078e3cff */
[--C-:B------:R-:W-:Y:S01]  /*9920*/  IMAD.X R45, RZ, RZ, R5.reuse, P4 ;  /* 0x000000ffff2d7224 */ /* 0x100fe200020e0605 */
[----:B------:R-:W-:Y:S01]  /*9930*/  LOP3.LUT R28, R28, R29, RZ, 0x3c, !PT ;  /* 0x0000001d1c1c7212 */ /* 0x000fe200078e3cff */
[----:B------:R-:W-:Y:S01]  /*9940*/  IMAD.X R29, RZ, RZ, R5, P3 ;  /* 0x000000ffff1d7224 */ /* 0x000fe200018e0605 */
[----:B------:R-:W-:Y:S01]  /*9950*/  LOP3.LUT R12, R7, R12, RZ, 0x3c, !PT ;  /* 0x0000000c070c7212 */ /* 0x000fe200078e3cff */
[----:B------:R0:W5:Y:S01]  /*9960*/  LD.E.128 R36, desc[UR48][R4.64] ;  /* 0x0000003004247980 */ /* 0x000162000c101d00 */
[----:B------:R-:W-:-:S03]  /*9970*/  SHF.R.S32.HI R7, RZ, 0x1f, R2 ;  /* 0x0000001fff077819 */ /* 0x000fc60000011402 */
[----:B------:R-:W5:Y:S04]  /*9980*/  LD.E.128 R24, desc[UR48][R24.64] ;  /* 0x0000003018187980 */ /* 0x000f68000c101d00 */
[----:B------:R-:W5:Y:S01]  /*9990*/  LD.E.128 R8, desc[UR48][R8.64] ;  /* 0x0000003008087980 */ /* 0x000f62000c101d00 */
[----:B0-----:R-:W-:-:S03]  /*99a0*/  IMAD.U32 R5, RZ, RZ, UR12 ;  /* 0x0000000cff057e24 */ /* 0x001fc6000f8e00ff */
[----:B------:R-:W5:Y:S01]  /*99b0*/  LD.E.128 R40, desc[UR48][R40.64] ;  /* 0x0000003028287980 */ /* 0x000f62000c101d00 */
[----:B------:R-:W-:-:S03]  /*99c0*/  IMAD.WIDE.U32 R4, R5, UR4, R6 ;  /* 0x0000000405047c25 */ /* 0x000fc6000f8e0006 */
[----:B------:R-:W5:Y:S01]  /*99d0*/  LD.E.128 R44, desc[UR48][R44.64] ;  /* 0x000000302c2c7980 */ /* 0x000f62000c101d00 */
[----:B------:R-:W-:Y:S01]  /*99e0*/  VIADD R5, R5, UR6 ;  /* 0x0000000605057c36 */ /* 0x000fe20008000000 */
[----:B------:R-:W-:Y:S02]  /*99f0*/  ULDC.64 UR6, c[0x0][0xae0] ;  /* 0x0002b80000067ab9 */ /* 0x000fe40000000a00 */
[----:B------:R-:W5:Y:S04]  /*9a00*/  LD.E.128 R28, desc[UR48][R28.64] ;  /* 0x000000301c1c7980 */ /* 0x000f68000c101d00 */
[----:B------:R-:W5:Y:S01]  /*9a10*/  LD.E.128 R12, desc[UR48][R12.64] ;  /* 0x000000300c0c7980 */ /* 0x000f62000c101d00 */
[----:B------:R-:W-:Y:S01]  /*9a20*/  UIMAD UR4, UR11, UR6, URZ ;  /* 0x000000060b0472a4 */ /* 0x000fe2000f8e023f */
[----:B------:R-:W-:Y:S01]  /*9a30*/  @!PT LDS RZ, [RZ] ;  /* 0x00000000fffff984 */ /* 0x000fe20000000800 */
[----:B------:R-:W-:Y:S01]  /*9a40*/  @!PT LDS RZ, [RZ] ;  /* 0x00000000fffff984 */ /* 0x000fe20000000800 */
[----:B------:R-:W-:Y:S01]  /*9a50*/  @!PT LDS RZ, [RZ] ;  /* 0x00000000fffff984 */ /* 0x000fe20000000800 */
[----:B------:R-:W-:Y:S01]  /*9a60*/  @!PT LDS RZ, [RZ] ;  /* 0x00000000fffff984 */ /* 0x000fe20000000800 */
[----:B------:R0:W-:Y:S06]  /*9a70*/  MEMBAR.ALL.CTA ;  /* 0x0000000000007992 */ /* 0x0001ec0000008000 */
[----:B0-----:R-:W0:Y:S01]  /*9a80*/  FENCE.VIEW.ASYNC.S ;  /* 0x00000000000073c6 */ /* 0x001e220000000000 */
[----:B------:R-:W-:Y:S01]  /*9a90*/  IMAD.U32 R7, RZ, RZ, UR6 ;  /* 0x00000006ff077e24 */ /* 0x000fe2000f8e00ff */
[----:B------:R-:W-:Y:S01]  /*9aa0*/  UIMAD UR4, UR39, UR7, UR4 ;  /* 0x00000007270472a4 */ /* 0x000fe2000f8e0204 */
[----:B------:R-:W-:-:S02]  /*9ab0*/  IMAD R53, R18, -0x80, R53 ;  /* 0xffffff8012357824 */ /* 0x000fc400078e0235 */
[----:B------:R-:W-:Y:S01]  /*9ac0*/  IMAD.WIDE.U32 R4, R7, UR39, R4 ;  /* 0x0000002707047c25 */ /* 0x000fe2000f8e0004 */
[----:B------:R-:W-:Y:S02]  /*9ad0*/  ULDC.64 UR6, c[0x0][0xae8] ;  /* 0x0002ba0000067ab9 */ /* 0x000fe40000000a00 */
[CC--:B------:R-:W-:Y:S01]  /*9ae0*/  ISETP.GE.AND P2, PT, R16.reuse, R53.reuse, PT ;  /* 0x000000351000720c */ /* 0x0c0fe20003f46270 */
[----:B------:R-:W-:Y:S01]  /*9af0*/  VIADD R5, R5, UR4 ;  /* 0x0000000405057c36 */ /* 0x000fe20008000000 */
[----:B------:R-:W-:Y:S01]  /*9b00*/  UIMAD UR4, UR37, UR6, URZ ;  /* 0x00000006250472a4 */ /* 0x000fe2000f8e023f */
[----:B------:R-:W-:Y:S02]  /*9b10*/  VIADD R3, R3, 0x29820 ;  /* 0x0002982003037836 */ /* 0x000fe40000000000 */
[C---:B-1----:R-:W-:Y:S02]  /*9b20*/  VIADD R0, R16.reuse, 0x20 ;  /* 0x0000002010007836 */ /* 0x042fe40000000000 */
[----:B------:R-:W-:Y:S01]  /*9b30*/  IMAD.U32 R21, RZ, RZ, UR6 ;  /* 0x00000006ff157e24 */ /* 0x000fe2000f8e00ff */
[----:B------:R-:W-:Y:S01]  /*9b40*/  UIMAD UR4, UR36, UR7, UR4 ;  /* 0x00000007240472a4 */ /* 0x000fe2000f8e0204 */
[----:B------:R-:W-:Y:S01]  /*9b50*/  PRMT R3, RZ, 0x654, R3 ;  /* 0x00000654ff037816 */ /* 0x000fe20000000003 */
[----:B------:R-:W-:Y:S01]  /*9b60*/  VIADD R6, R16, 0x60 ;  /* 0x0000006010067836 */ /* 0x000fe20000000000 */
[-C--:B------:R-:W-:Y:S01]  /*9b70*/  ISETP.GE.AND P4, PT, R0, R53.reuse, PT ;  /* 0x000000350000720c */ /* 0x080fe20003f86270 */
[----:B------:R-:W-:Y:S01]  /*9b80*/  IMAD.WIDE.U32 R20, R21, UR36, R4 ;  /* 0x0000002415147c25 */ /* 0x000fe2000f8e0004 */
[--C-:B------:R-:W-:Y:S01]  /*9b90*/  SHF.R.S32.HI R17, RZ, 0x1f, R16.reuse ;  /* 0x0000001fff117819 */ /* 0x100fe20000011410 */
[----:B------:R-:W-:Y:S02]  /*9ba0*/  BSSY B1, `(.L_x_274) ;  /* 0x0000018000017945 */ /* 0x000fe40003800000 */
[----:B------:R-:W-:Y:S01]  /*9bb0*/  VIADD R0, R16, 0x40 ;  /* 0x0000004010007836 */ /* 0x000fe20000000000 */
[----:B0-----:R0:W-:Y:S01]  /*9bc0*/  SYNCS.ARRIVE.TRANS64.RED.A1T0 RZ, [R3+URZ], RZ ;  /* 0x000000ff03ff79a7 */ /* 0x0011e2000810043f */
[----:B------:R-:W-:Y:S01]  /*9bd0*/  VIADD R55, R21, UR4 ;  /* 0x0000000415377c36 */ /* 0x000fe20008000000 */
[-C--:B------:R-:W-:Y:S01]  /*9be0*/  ISETP.GE.AND P1, PT, R6, R53.reuse, PT ;  /* 0x000000350600720c */ /* 0x080fe20003f26270 */
[----:B------:R-:W-:Y:S01]  /*9bf0*/  IMAD.WIDE R6, R18, 0x80, R16 ;  /* 0x0000008012067825 */ /* 0x000fe200078e0210 */
[----:B------:R-:W-:Y:S01]  /*9c00*/  ISETP.GE.AND P0, PT, R0, R53, PT ;  /* 0x000000350000720c */ /* 0x000fe20003f06270 */
[----:B------:R-:W-:-:S12]  /*9c10*/  @P2 BRA `(.L_x_275) ;  /* 0x0000000000402947 */ /* 0x000fd80003800000 */
[----:B------:R-:W-:Y:S01]  /*9c20*/  ULDC.64 UR6, c[0x0][0xad8] ;  /* 0x0002b60000067ab9 */ /* 0x000fe20000000a00 */
[C---:B------:R-:W-:Y:S01]  /*9c30*/  VIADD R0, R2.reuse, 0x40 ;  /* 0x0000004002007836 */ /* 0x040fe20000000000 */
[----:B------:R-:W-:Y:S01]  /*9c40*/  ULDC UR4, c[0x0][0xa8c] ;  /* 0x0002a30000047ab9 */ /* 0x000fe20000000800 */
[----:B0-----:R-:W-:Y:S01]  /*9c50*/  IMAD R3, R7, UR6, RZ ;  /* 0x0000000607037c24 */ /* 0x001fe2000f8e02ff */
[----:B------:R-:W-:Y:S01]  /*9c60*/  ISETP.GE.AND P2, PT, R2, UR4, PT ;  /* 0x0000000402007c0c */ /* 0x000fe2000bf46270 */
[----:B------:R-:W-:Y:S01]  /*9c70*/  IMAD.MOV.U32 R4, RZ, RZ, R20 ;  /* 0x000000ffff047224 */ /* 0x000fe200078e0014 */
[----:B------:R-:W-:Y:S01]  /*9c80*/  ISETP.GE.AND P3, PT, R0, UR4, PT ;  /* 0x0000000400007c0c */ /* 0x000fe2000bf66270 */
[----:B------:R-:W-:Y:S02]  /*9c90*/  IMAD.MOV.U32 R5, RZ, RZ, R55 ;  /* 0x000000ffff057224 */ /* 0x000fe400078e0037 */
[C---:B------:R-:W-:Y:S02]  /*9ca0*/  IMAD R3, R6.reuse, UR7, R3 ;  /* 0x0000000706037c24 */ /* 0x040fe4000f8e0203 */
[----:B------:R-:W-:Y:S01]  /*9cb0*/  IMAD.WIDE.U32 R4, R6, UR6, R4 ;  /* 0x0000000606047c25 */ /* 0x000fe2000f8e0004 */
[----:B------:R-:W-:-:S03]  /*9cc0*/  ULDC.64 UR6, c[0x0][0xa80] ;  /* 0x0002a00000067ab9 */ /* 0x000fc60000000a00 */
[----:B------:R-:W-:Y:S01]  /*9cd0*/  IMAD.IADD R3, R5, 0x1, R3 ;  /* 0x0000000105037824 */ /* 0x000fe200078e0203 */
[----:B------:R-:W-:-:S04]  /*9ce0*/  LEA R52, P5, R4, UR6, 0x1 ;  /* 0x0000000604347c11 */ /* 0x000fc8000f8a08ff */
[----:B------:R-:W-:-:S05]  /*9cf0*/  LEA.HI.X R53, R4, UR7, R3, 0x1, P5 ;  /* 0x0000000704357c11 */ /* 0x000fca000a8f0c03 */
[----:B-----5:R1:W-:Y:S04]  /*9d00*/  @!P2 STG.E.128 desc[UR48][R52.64], R36 ;  /* 0x000000243400a986 */ /* 0x0203e8000c101d30 */
[----:B------:R1:W-:Y:S02]  /*9d10*/  @!P3 STG.E.128 desc[UR48][R52.64+0x80], R40 ;  /* 0x000080283400b986 */ /* 0x0003e4000c101d30 */
.L_x_275:
[----:B------:R-:W-:Y:S05]  /*9d20*/  BSYNC B1 ;  /* 0x0000000000017941 */ /* 0x000fea0003800000 */
.L_x_274:
[----:B------:R-:W-:Y:S04]  /*9d30*/  BSSY B1, `(.L_x_276) ;  /* 0x0000014000017945 */ /* 0x000fe80003800000 */
[----:B------:R-:W-:Y:S05]  /*9d40*/  @P4 BRA `(.L_x_277) ;  /* 0x0000000000484947 */ /* 0x000fea0003800000 */
[----:B0-----:R-:W-:Y:S01]  /*9d50*/  IADD3 R3, P2, R6, 0x20, RZ ;  /* 0x0000002006037810 */ /* 0x001fe20007f5e0ff */
[----:B------:R-:W-:Y:S01]  /*9d60*/  ULDC.64 UR6, c[0x0][0xad8] ;  /* 0x0002b60000067ab9 */ /* 0x000fe20000000a00 */
[----:B------:R-:W-:Y:S01]  /*9d70*/  IMAD.MOV.U32 R4, RZ, RZ, R20 ;  /* 0x000000ffff047224 */ /* 0x000fe200078e0014 */
[----:B------:R-:W-:Y:S01]  /*9d80*/  ULDC UR4, c[0x0][0xa8c] ;  /* 0x0002a30000047ab9 */ /* 0x000fe20000000800 */
[----:B------:R-:W-:Y:S01]  /*9d90*/  IMAD.MOV.U32 R5, RZ, RZ, R55 ;  /* 0x000000ffff057224 */ /* 0x000fe200078e0037 */
[C---:B------:R-:W-:Y:S01]  /*9da0*/  ISETP.GE.AND P3, PT, R2.reuse, UR4, PT ;  /* 0x0000000402007c0c */ /* 0x040fe2000bf66270 */
[----:B------:R-:W-:Y:S02]  /*9db0*/  IMAD.X R0, RZ, RZ, R7, P2 ;  /* 0x000000ffff007224 */ /* 0x000fe400010e0607 */
[----:B------:R-:W-:Y:S02]  /*9dc0*/  VIADD R18, R2, 0x40 ;  /* 0x0000004002127836 */ /* 0x000fe40000000000 */
[----:B------:R-:W-:-:S02]  /*9dd0*/  IMAD R0, R0, UR6, RZ ;  /* 0x0000000600007c24 */ /* 0x000fc4000f8e02ff */
[----:B------:R-:W-:Y:S01]  /*9de0*/  IMAD.WIDE.U32 R4, R3, UR6, R4 ;  /* 0x0000000603047c25 */ /* 0x000fe2000f8e0004 */
[----:B------:R-:W-:-:S03]  /*9df0*/  ISETP.GE.AND P4, PT, R18, UR4, PT ;  /* 0x0000000412007c0c */ /* 0x000fc6000bf86270 */
[----:B------:R-:W-:Y:S01]  /*9e00*/  IMAD R3, R3, UR7, R0 ;  /* 0x0000000703037c24 */ /* 0x000fe2000f8e0200 */
[----:B------:R-:W-:Y:S02]  /*9e10*/  ULDC.64 UR6, c[0x0][0xa80] ;  /* 0x0002a00000067ab9 */ /* 0x000fe40000000a00 */
[----:B-1---5:R-:W-:Y:S01]  /*9e20*/  LEA R36, P2, R4, UR6, 0x1 ;  /* 0x0000000604247c11 */ /* 0x022fe2000f8408ff */
[----:B------:R-:W-:-:S05]  /*9e30*/  IMAD.IADD R3, R5, 0x1, R3 ;  /* 0x0000000105037824 */ /* 0x000fca00078e0203 */
[----:B------:R-:W-:-:S05]  /*9e40*/  LEA.HI.X R37, R4, UR7, R3, 0x1, P2 ;  /* 0x0000000704257c11 */ /* 0x000fca00090f0c03 */
[----:B------:R2:W-:Y:S04]  /*9e50*/  @!P3 STG.E.128 desc[UR48][R36.64], R32 ;  /* 0x000000202400b986 */ /* 0x0005e8000c101d30 */
[----:B------:R2:W-:Y:S02]  /*9e60*/  @!P4 STG.E.128 desc[UR48][R36.64+0x80], R44 ;  /* 0x0000802c2400c986 */ /* 0x0005e4000c101d30 */
.L_x_277:
[----:B------:R-:W-:Y:S05]  /*9e70*/  BSYNC B1 ;  /* 0x0000000000017941 */ /* 0x000fea0003800000 */
.L_x_276:
        /* <DEDUP_REMOVED lines=15> */
[----:B--2--5:R-:W-:Y:S01]  /*9f70*/  LEA R32, P0, R4, UR6, 0x1 ;  /* 0x0000000604207c11 */ /* 0x024fe2000f8008ff */
[----:B------:R-:W-:-:S05]  /*9f80*/  IMAD.IADD R3, R5, 0x1, R3 ;  /* 0x0000000105037824 */ /* 0x000fca00078e0203 */
[----:B------:R-:W-:-:S05]  /*9f90*/  LEA.HI.X R33, R4, UR7, R3, 0x1, P0 ;  /* 0x0000000704217c11 */ /* 0x000fca00080f0c03 */
[----:B------:R3:W-:Y:S04]  /*9fa0*/  @!P2 STG.E.128 desc[UR48][R32.64], R24 ;  /* 0x000000182000a986 */ /* 0x0007e8000c101d30 */
[----:B------:R3:W-:Y:S02]  /*9fb0*/  @!P3 STG.E.128 desc[UR48][R32.64+0x80], R28 ;  /* 0x0000801c2000b986 */ /* 0x0007e4000c101d30 */
.L_x_279:
[----:B------:R-:W-:Y:S05]  /*9fc0*/  BSYNC B1 ;  /* 0x0000000000017941 */ /* 0x000fea0003800000 */
.L_x_278:
[----:B------:R-:W-:Y:S05]  /*9fd0*/  @P1 BRA `(.L_x_280) ;  /* 0x0000000800ec1947 */ /* 0x000fea0003800000 */
[----:B0-----:R-:W-:Y:S01]  /*9fe0*/  IADD3 R3, P0, R6, 0x60, RZ ;  /* 0x0000006006037810 */ /* 0x001fe20007f1e0ff */
[----:B------:R-:W-:Y:S01]  /*9ff0*/  ULDC.64 UR6, c[0x0][0xad8] ;  /* 0x0002b60000067ab9 */ /* 0x000fe20000000a00 */
[----:B------:R-:W-:Y:S01]  /*a000*/  IMAD.MOV.U32 R4, RZ, RZ, R20 ;  /* 0x000000ffff047224 */ /* 0x000fe200078e0014 */
[----:B------:R-:W-:Y:S01]  /*a010*/  ULDC UR4, c[0x0][0xa8c] ;  /* 0x0002a30000047ab9 */ /* 0x000fe20000000800 */
[----:B------:R-:W-:Y:S01]  /*a020*/  IMAD.MOV.U32 R5, RZ, RZ, R55 ;  /* 0x000000ffff057224 */ /* 0x000fe200078e0037 */
[----:B------:R-:W-:Y:S01]  /*a030*/  ISETP.GE.AND P1, PT, R2, UR4, PT ;  /* 0x0000000402007c0c */ /* 0x000fe2000bf26270 */
[----:B------:R-:W-:Y:S02]  /*a040*/  IMAD.X R6, RZ, RZ, R7, P0 ;  /* 0x000000ffff067224 */ /* 0x000fe400000e0607 */
[----:B------:R-:W-:-:S04]  /*a050*/  IMAD.WIDE.U32 R4, R3, UR6, R4 ;  /* 0x0000000603047c25 */ /* 0x000fc8000f8e0004 */
[----:B------:R-:W-:Y:S02]  /*a060*/  IMAD R6, R6, UR6, RZ ;  /* 0x0000000606067c24 */ /* 0x000fe4000f8e02ff */
[----:B------:R-:W-:Y:S02]  /*a070*/  VIADD R0, R2, 0x40 ;  /* 0x0000004002007836 */ /* 0x000fe40000000000 */
[----:B------:R-:W-:Y:S01]  /*a080*/  IMAD R3, R3, UR7, R6 ;  /* 0x0000000703037c24 */ /* 0x000fe2000f8e0206 */
[----:B------:R-:W-:Y:S02]  /*a090*/  ULDC.64 UR6, c[0x0][0xa80] ;  /* 0x0002a00000067ab9 */ /* 0x000fe40000000a00 */
[----:B------:R-:W-:Y:S01]  /*a0a0*/  LEA R6, P0, R4, UR6, 0x1 ;  /* 0x0000000604067c11 */ /* 0x000fe2000f8008ff */
[----:B------:R-:W-:-:S05]  /*a0b0*/  IMAD.IADD R3, R5, 0x1, R3 ;  /* 0x0000000105037824 */ /* 0x000fca00078e0203 */
[----:B------:R-:W-:Y:S02]  /*a0c0*/  LEA.HI.X R7, R4, UR7, R3, 0x1, P0 ;  /* 0x0000000704077c11 */ /* 0x000fe400080f0c03 */
[----:B------:R-:W-:-:S03]  /*a0d0*/  ISETP.GE.AND P0, PT, R0, UR4, PT ;  /* 0x0000000400007c0c */ /* 0x000fc6000bf06270 */
[----:B-----5:R4:W-:Y:S10]  /*a0e0*/  @!P1 STG.E.128 desc[UR48][R6.64], R8 ;  /* 0x0000000806009986 */ /* 0x0209f4000c101d30 */
[----:B------:R-:W-:Y:S05]  /*a0f0*/  @P0 BRA `(.L_x_280) ;  /* 0x0000000800a40947 */ /* 0x000fea0003800000 */
[----:B------:R0:W-:Y:S01]  /*a100*/  STG.E.128 desc[UR48][R6.64+0x80], R12 ;  /* 0x0000800c06007986 */ /* 0x0001e2000c101d30 */
[----:B------:R-:W-:Y:S05]  /*a110*/  BRA `(.L_x_280) ;  /* 0x00000008009c7947 */ /* 0x000fea0003800000 */
.L_x_272:
[----:B------:R-:W-:Y:S01]  /*a120*/  ULDC.64 UR6, c[0x0][0xbd8] ;  /* 0x0002f60000067ab9 */ /* 0x000fe20000000a00 */
[----:B------:R-:W-:Y:S01]  /*a130*/  IMAD.MOV.U32 R11, RZ, RZ, RZ ;  /* 0x000000ffff0b7224 */ /* 0x000fe200078e00ff */
[----:B------:R-:W-:-:S04]  /*a140*/  UISETP.NE.U32.AND UP0, UPT, UR6, URZ, UPT ;  /* 0x0000003f0600728c */ /* 0x000fc8000bf05070 */
[----:B------:R-:W-:-:S03]  /*a150*/  UISETP.NE.AND.EX UP0, UPT, UR7, URZ, UPT, UP0 ;  /* 0x0000003f0700728c */ /* 0x000fc6000bf05300 */
[----:B------:R-:W-:Y:S02]  /*a160*/  ULDC.64 UR6, c[0x0][0xbd8] ;  /* 0x0002f60000067ab9 */ /* 0x000fe40000000a00 */
[----:B------:R-:W-:Y:S01]  /*a170*/  UIMAD.WIDE UR6, UR36, 0x4, UR6 ;  /* 0x00000004240678a5 */ /* 0x000fe2000f8e0206 */
[----:B------:R-:W0:Y:S01]  /*a180*/  LDC R9, c[0x0][0xa88] ;  /* 0x0002a200ff097b82 */ /* 0x000e220000000800 */
[----:B------:R-:W-:-:S04]  /*a190*/  PLOP3.LUT P1, PT, PT, PT, UP0, 0x80, 0x0 ;  /* 0x000000000000781c */ /* 0x000fc80003f2f008 */
[----:B------:R-:W-:Y:S02]  /*a1a0*/  IMAD.U32 R4, RZ, RZ, UR6 ;  /* 0x00000006ff047e24 */ /* 0x000fe4000f8e00ff */
[----:B------:R-:W-:Y:S01]  /*a1b0*/  IMAD.U32 R5, RZ, RZ, UR7 ;  /* 0x00000007ff057e24 */ /* 0x000fe2000f8e00ff */
[----:B------:R-:W-:Y:S02]  /*a1c0*/  ULDC.64 UR6, c[0x0][0xbe0] ;  /* 0x0002f80000067ab9 */ /* 0x000fe40000000a00 */
[----:B------:R-:W-:-:S04]  /*a1d0*/  UISETP.NE.U32.AND UP1, UPT, UR6, URZ, UPT ;  /* 0x0000003f0600728c */ /* 0x000fc8000bf25070 */
[----:B------:R-:W-:Y:S01]  /*a1e0*/  UISETP.NE.AND.EX UP1, UPT, UR7, URZ, UPT, UP1 ;  /* 0x0000003f0700728c */ /* 0x000fe2000bf25310 */
[----:B------:R1:W5:Y:S05]  /*a1f0*/  @P1 LDG.E R11, desc[UR48][R4.64] ;  /* 0x00000030040b1981 */ /* 0x00036a000c1e1900 */
[----:B------:R-:W-:-:S05]  /*a200*/  PLOP3.LUT P2, PT, PT, PT, UP1, 0x80, 0x0 ;  /* 0x000000000000781c */ /* 0x000fca0003f4f018 */
[----:B------:R-:W-:Y:S02]  /*a210*/  @UP1 ULDC.64 UR6, c[0x0][0xbe0] ;  /* 0x0002f80000061ab9 */ /* 0x000fe40000000a00 */
[----:B------:R-:W-:-:S06]  /*a220*/  @UP1 UIMAD.WIDE UR6, UR36, 0x4, UR6 ;  /* 0x00000004240618a5 */ /* 0x000fcc000f8e0206 */
[----:B------:R-:W-:Y:S02]  /*a230*/  IMAD.U32 R6, RZ, RZ, UR6 ;  /* 0x00000006ff067e24 */ /* 0x000fe4000f8e00ff */
[----:B------:R-:W-:-:S05]  /*a240*/  IMAD.U32 R7, RZ, RZ, UR7 ;  /* 0x00000007ff077e24 */ /* 0x000fca000f8e00ff */
[----:B0-----:R1:W5:Y:S01]  /*a250*/  @P2 LDG.E R9, desc[UR48][R6.64] ;  /* 0x0000003006092981 */ /* 0x001362000c1e1900 */
[----:B------:R-:W-:Y:S01]  /*a260*/  ISETP.GE.AND P0, PT, R171, 0x80, PT ;  /* 0x00000080ab00780c */ /* 0x000fe20003f06270 */
[----:B------:R-:W-:-:S12]  /*a270*/  @P2 BRA `(.L_x_281) ;  /* 0x0000000000102947 */ /* 0x000fd80003800000 */
[----:B------:R-:W-:Y:S05]  /*a280*/  @!P1 BRA `(.L_x_281) ;  /* 0x00000000000c9947 */ /* 0x000fea0003800000 */
[----:B------:R-:W2:Y:S04]  /*a290*/  LDG.E R0, desc[UR48][R4.64] ;  /* 0x0000003004007981 */ /* 0x000ea8000c1e1900 */
[----:B-----5:R-:W2:Y:S02]  /*a2a0*/  LDG.E R9, desc[UR48][R4.64+0x4] ;  /* 0x0000043004097981 */ /* 0x020ea4000c1e1900 */
[----:B--2---:R-:W-:-:S07]  /*a2b0*/  IMAD.IADD R9, R9, 0x1, -R0 ;  /* 0x0000000109097824 */ /* 0x004fce00078e0a00 */
.L_x_281:
[----:B------:R-:W-:Y:S01]  /*a2c0*/  USHF.R.S32.HI UR7, URZ, 0x1f, UR39 ;  /* 0x0000001f3f077899 */ /* 0x000fe20008011427 */
[----:B------:R-:W-:Y:S01]  /*a2d0*/  BSSY B1, `(.L_x_282) ;  /* 0x000001e000017945 */ /* 0x000fe20003800000 */
[----:B------:R-:W-:Y:S01]  /*a2e0*/  USEL UR36, UR36, URZ, !UP0 ;  /* 0x0000003f24247287 */ /* 0x000fe2000c000000 */
[----:B------:R-:W-:Y:S01]  /*a2f0*/  SHF.R.S32.HI R13, RZ, 0x1f, R2 ;  /* 0x0000001fff0d7819 */ /* 0x000fe20000011402 */
[----:B------:R-:W-:Y:S01]  /*a300*/  USEL UR37, UR37, URZ, !UP0 ;  /* 0x0000003f25257287 */ /* 0x000fe2000c000000 */
[----:B-----5:R-:W-:Y:S01]  /*a310*/  SHF.R.S32.HI R8, RZ, 0x1f, R11 ;  /* 0x0000001fff087819 */ /* 0x020fe2000001140b */
[----:B------:R-:W-:Y:S10]  /*a320*/  @P0 BRA `(.L_x_283) ;  /* 0x0000000000600947 */ /* 0x000ff40003800000 */
[----:B------:R-:W0:Y:S02]  /*a330*/  S2R R0, SR_TID.X ;  /* 0x0000000000007919 */ /* 0x000e240000002100 */
[----:B0-----:R-:W-:-:S04]  /*a340*/  IMAD R0, R18, 0x80, R0 ;  /* 0x0000008012007824 */ /* 0x001fc800078e0200 */
[----:B------:R-:W-:-:S05]  /*a350*/  VIADD R0, R0, 0xffffff80 ;  /* 0xffffff8000007836 */ /* 0x000fca0000000000 */
[----:B------:R-:W-:-:S13]  /*a360*/  ISETP.GE.AND P0, PT, R0, R9, PT ;  /* 0x000000090000720c */ /* 0x000fda0003f06270 */
[----:B------:R-:W-:Y:S05]  /*a370*/  @P0 BRA `(.L_x_283) ;  /* 0x00000000004c0947 */ /* 0x000fea0003800000 */
[C---:B-1----:R-:W-:Y:S01]  /*a380*/  IADD3 R4, P0, R0.reuse, R11, RZ ;  /* 0x0000000b00047210 */ /* 0x042fe20007f1e0ff */
[----:B------:R-:W-:Y:S02]  /*a390*/  ULDC.64 UR8, c[0x0][0xb70] ;  /* 0x0002dc0000087ab9 */ /* 0x000fe40000000a00 */
[----:B------:R-:W-:Y:S01]  /*a3a0*/  UIMAD UR4, UR7, UR8, URZ ;  /* 0x00000008070472a4 */ /* 0x000fe2000f8e023f */
[----:B------:R-:W-:Y:S01]  /*a3b0*/  LEA.HI.X.SX32 R5, R0, R8, 0x1, P0 ;  /* 0x0000000800057211 */ /* 0x000fe200000f0eff */
[----:B------:R-:W-:Y:S02]  /*a3c0*/  IMAD.U32 R3, RZ, RZ, UR8 ;  /* 0x00000008ff037e24 */ /* 0x000fe4000f8e00ff */
[----:B------:R-:W-:Y:S02]  /*a3d0*/  UIMAD UR4, UR39, UR9, UR4 ;  /* 0x00000009270472a4 */ /* 0x000fe4000f8e0204 */
[----:B------:R-:W-:Y:S01]  /*a3e0*/  IMAD.WIDE.U32 R4, R3, UR39, R4 ;  /* 0x0000002703047c25 */ /* 0x000fe2000f8e0004 */
[----:B------:R-:W-:-:S02]  /*a3f0*/  ULDC.64 UR8, c[0x0][0xb78] ;  /* 0x0002de0000087ab9 */ /* 0x000fc40000000a00 */
[----:B------:R-:W-:Y:S01]  /*a400*/  UIMAD UR6, UR37, UR8, URZ ;  /* 0x00000008250672a4 */ /* 0x000fe2000f8e023f */
[----:B------:R-:W-:Y:S02]  /*a410*/  VIADD R5, R5, UR4 ;  /* 0x0000000405057c36 */ /* 0x000fe40008000000 */
[----:B------:R-:W-:Y:S01]  /*a420*/  IMAD.U32 R3, RZ, RZ, UR8 ;  /* 0x00000008ff037e24 */ /* 0x000fe2000f8e00ff */
[----:B------:R-:W-:-:S03]  /*a430*/  UIMAD UR6, UR36, UR9, UR6 ;  /* 0x00000009240672a4 */ /* 0x000fc6000f8e0206 */
[----:B------:R-:W-:Y:S01]  /*a440*/  IMAD.WIDE.U32 R4, R3, UR36, R4 ;  /* 0x0000002403047c25 */ /* 0x000fe2000f8e0004 */
[----:B------:R-:W-:-:S03]  /*a450*/  ULDC.64 UR8, c[0x0][0xb40] ;  /* 0x0002d00000087ab9 */ /* 0x000fc60000000a00 */
[----:B------:R-:W-:Y:S01]  /*a460*/  VIADD R3, R5, UR6 ;  /* 0x0000000605037c36 */ /* 0x000fe20008000000 */
[----:B------:R-:W-:-:S04]  /*a470*/  LEA R6, P0, R4, UR8, 0x2 ;  /* 0x0000000804067c11 */ /* 0x000fc8000f8010ff */
[----:B------:R-:W-:Y:S01]  /*a480*/  LEA.HI.X R7, R4, UR9, R3, 0x2, P0 ;  /* 0x0000000904077c11 */ /* 0x000fe200080f1403 */
[----:B------:R-:W-:-:S05]  /*a490*/  IMAD.MOV.U32 R3, RZ, RZ, -0x800000 ;  /* 0xff800000ff037424 */ /* 0x000fca00078e00ff */
[----:B------:R0:W-:Y:S03]  /*a4a0*/  STG.E desc[UR48][R6.64], R3 ;  /* 0x0000000306007986 */ /* 0x0001e6000c101930 */
.L_x_283:
[----:B------:R-:W-:Y:S05]  /*a4b0*/  BSYNC B1 ;  /* 0x0000000000017941 */ /* 0x000fea0003800000 */
.L_x_282:
[----:B------:R-:W-:Y:S01]  /*a4c0*/  ULDC.64 UR8, c[0x0][0xaa0] ;  /* 0x0002a80000087ab9 */ /* 0x000fe20000000a00 */
[----:B0-----:R-:W-:Y:S01]  /*a4d0*/  IMAD.MOV.U32 R3, RZ, RZ, R13 ;  /* 0x000000ffff037224 */ /* 0x001fe200078e000d */
[----:B------:R-:W-:Y:S01]  /*a4e0*/  BSSY B1, `(.L_x_284) ;  /* 0x000002d000017945 */ /* 0x000fe20003800000 */
[----:B------:R-:W-:Y:S02]  /*a4f0*/  IMAD R0, R8, UR8, RZ ;  /* 0x0000000808007c24 */ /* 0x000fe4000f8e02ff */
[----:B-1----:R-:W-:-:S04]  /*a500*/  IMAD.WIDE.U32 R4, R11, UR8, R2 ;  /* 0x000000080b047c25 */ /* 0x002fc8000f8e0002 */
[----:B------:R-:W-:Y:S01]  /*a510*/  IMAD R11, R11, UR9, R0 ;  /* 0x000000090b0b7c24 */ /* 0x000fe2000f8e0200 */
[----:B------:R-:W-:Y:S01]  /*a520*/  ULDC.64 UR8, c[0x0][0xae0] ;  /* 0x0002b80000087ab9 */ /* 0x000fe20000000a00 */
[----:B------:R-:W-:Y:S01]  /*a530*/  IMAD R9, R18, -0x80, R9 ;  /* 0xffffff8012097824 */ /* 0x000fe200078e0209 */
[----:B------:R-:W-:Y:S01]  /*a540*/  UIMAD UR4, UR7, UR8, URZ ;  /* 0x00000008070472a4 */ /* 0x000fe2000f8e023f */
[----:B------:R-:W-:Y:S02]  /*a550*/  IMAD.IADD R5, R5, 0x1, R11 ;  /* 0x0000000105057824 */ /* 0x000fe400078e020b */
[----:B------:R-:W-:Y:S01]  /*a560*/  IMAD.U32 R3, RZ, RZ, UR8 ;  /* 0x00000008ff037e24 */ /* 0x000fe2000f8e00ff */
[----:B------:R-:W-:Y:S01]  /*a570*/  UIMAD UR4, UR39, UR9, UR4 ;  /* 0x00000009270472a4 */ /* 0x000fe2000f8e0204 */
[C---:B------:R-:W-:Y:S01]  /*a580*/  VIADD R0, R16.reuse, 0x20 ;  /* 0x0000002010007836 */ /* 0x040fe20000000000 */
[----:B------:R-:W-:Y:S01]  /*a590*/  ULDC.64 UR6, c[0x0][0xae8] ;  /* 0x0002ba0000067ab9 */ /* 0x000fe20000000a00 */
[----:B------:R-:W-:Y:S01]  /*a5a0*/  IMAD.WIDE.U32 R4, R3, UR39, R4 ;  /* 0x0000002703047c25 */ /* 0x000fe2000f8e0004 */
[----:B------:R-:W-:-:S02]  /*a5b0*/  ISETP.GE.AND P2, PT, R16, R9, PT ;  /* 0x000000091000720c */ /* 0x000fc40003f46270 */
[-C--:B------:R-:W-:Y:S01]  /*a5c0*/  ISETP.GE.AND P3, PT, R0, R9.reuse, PT ;  /* 0x000000090000720c */ /* 0x080fe20003f66270 */
[----:B------:R-:W-:Y:S01]  /*a5d0*/  VIADD R5, R5, UR4 ;  /* 0x0000000405057c36 */ /* 0x000fe20008000000 */
[----:B------:R-:W-:Y:S01]  /*a5e0*/  UIMAD UR4, UR37, UR6, URZ ;  /* 0x00000006250472a4 */ /* 0x000fe2000f8e023f */
[C---:B------:R-:W-:Y:S02]  /*a5f0*/  VIADD R6, R16.reuse, 0x40 ;  /* 0x0000004010067836 */ /* 0x040fe40000000000 */
[----:B------:R-:W-:Y:S01]  /*a600*/  VIADD R0, R16, 0x60 ;  /* 0x0000006010007836 */ /* 0x000fe20000000000 */
[----:B------:R-:W-:Y:S01]  /*a610*/  UIMAD UR4, UR36, UR7, UR4 ;  /* 0x00000007240472a4 */ /* 0x000fe2000f8e0204 */
[----:B------:R-:W-:Y:S01]  /*a620*/  IMAD.U32 R7, RZ, RZ, UR6 ;  /* 0x00000006ff077e24 */ /* 0x000fe2000f8e00ff */
[-C--:B------:R-:W-:Y:S01]  /*a630*/  ISETP.GE.AND P1, PT, R6, R9.reuse, PT ;  /* 0x000000090600720c */ /* 0x080fe20003f26270 */
[----:B------:R-:W-:Y:S01]  /*a640*/  IMAD.MOV.U32 R8, RZ, RZ, R16 ;  /* 0x000000ffff087224 */ /* 0x000fe200078e0010 */
[----:B------:R-:W-:Y:S01]  /*a650*/  ISETP.GE.AND P0, PT, R0, R9, PT ;  /* 0x000000090000720c */ /* 0x000fe20003f06270 */
[----:B------:R-:W-:Y:S01]  /*a660*/  IMAD.WIDE.U32 R6, R7, UR36, R4 ;  /* 0x0000002407067c25 */ /* 0x000fe2000f8e0004 */
[----:B------:R-:W-:-:S03]  /*a670*/  SHF.R.S32.HI R9, RZ, 0x1f, R16 ;  /* 0x0000001fff097819 */ /* 0x000fc60000011410 */
[----:B------:R-:W-:Y:S02]  /*a680*/  VIADD R11, R7, UR4 ;  /* 0x00000004070b7c36 */ /* 0x000fe40008000000 */
[----:B------:R-:W-:Y:S01]  /*a690*/  IMAD.WIDE R8, R18, 0x80, R8 ;  /* 0x0000008012087825 */ /* 0x000fe200078e0208 */
[----:B------:R-:W-:Y:S06]  /*a6a0*/  @P2 BRA `(.L_x_285) ;  /* 0x0000000000402947 */ /* 0x000fec0003800000 */
[----:B------:R-:W-:Y:S01]  /*a6b0*/  ULDC.64 UR6, c[0x0][0xad8] ;  /* 0x0002b60000067ab9 */ /* 0x000fe20000000a00 */
[C---:B------:R-:W-:Y:S01]  /*a6c0*/  VIADD R0, R2.reuse, 0x40 ;  /* 0x0000004002007836 */ /* 0x040fe20000000000 */
[----:B------:R-:W-:Y:S01]  /*a6d0*/  ULDC UR4, c[0x0][0xa8c] ;  /* 0x0002a30000047ab9 */ /* 0x000fe20000000800 */
[----:B------:R-:W-:Y:S01]  /*a6e0*/  IMAD R3, R9, UR6, RZ ;  /* 0x0000000609037c24 */ /* 0x000fe2000f8e02ff */
        /* <DEDUP_REMOVED lines=10> */
[----:B------:R0:W-:Y:S04]  /*a790*/  @!P4 STG.E.128 desc[UR48][R12.64], RZ ;  /* 0x000000ff0c00c986 */ /* 0x0001e8000c101d30 */
[----:B------:R0:W-:Y:S02]  /*a7a0*/  @!P5 STG.E.128 desc[UR48][R12.64+0x80], RZ ;  /* 0x000080ff0c00d986 */ /* 0x0001e4000c101d30 */
.L_x_285:
[----:B------:R-:W-:Y:S05]  /*a7b0*/  BSYNC B1 ;  /* 0x0000000000017941 */ /* 0x000fea0003800000 */
.L_x_284:
[----:B------:R-:W-:Y:S04]  /*a7c0*/  BSSY B1, `(.L_x_286) ;  /* 0x0000014000017945 */ /* 0x000fe80003800000 */
[----:B------:R-:W-:Y:S05]  /*a7d0*/  @P3 BRA `(.L_x_287) ;  /* 0x0000000000483947 */ /* 0x000fea0003800000 */
[----:B------:R-:W-:Y:S01]  /*a7e0*/  IADD3 R3, P2, R8, 0x20, RZ ;  /* 0x0000002008037810 */ /* 0x000fe20007f5e0ff */
        /* <DEDUP_REMOVED lines=12> */
[----:B0-----:R-:W-:Y:S01]  /*a8b0*/  LEA R12, P2, R4, UR6, 0x1 ;  /* 0x00000006040c7c11 */ /* 0x001fe2000f8408ff */
[----:B------:R-:W-:-:S05]  /*a8c0*/  IMAD.IADD R3, R5, 0x1, R3 ;  /* 0x0000000105037824 */ /* 0x000fca00078e0203 */
[----:B------:R-:W-:-:S05]  /*a8d0*/  LEA.HI.X R13, R4, UR7, R3, 0x1, P2 ;  /* 0x00000007040d7c11 */ /* 0x000fca00090f0c03 */
[----:B------:R1:W-:Y:S04]  /*a8e0*/  @!P3 STG.E.128 desc[UR48][R12.64], RZ ;  /* 0x000000ff0c00b986 */ /* 0x0003e8000c101d30 */
[----:B------:R1:W-:Y:S02]  /*a8f0*/  @!P4 STG.E.128 desc[UR48][R12.64+0x80], RZ ;  /* 0x000080ff0c00c986 */ /* 0x0003e4000c101d30 */
.L_x_287:
[----:B------:R-:W-:Y:S05]  /*a900*/  BSYNC B1 ;  /* 0x0000000000017941 */ /* 0x000fea0003800000 */
.L_x_286:
        /* <DEDUP_REMOVED lines=15> */
[----:B01----:R-:W-:Y:S01]  /*aa00*/  LEA R12, P1, R4, UR6, 0x1 ;  /* 0x00000006040c7c11 */ /* 0x003fe2000f8208ff */
[----:B------:R-:W-:-:S05]  /*aa10*/  IMAD.IADD R3, R5, 0x1, R3 ;  /* 0x0000000105037824 */ /* 0x000fca00078e0203 */
[----:B------:R-:W-:-:S05]  /*aa20*/  LEA.HI.X R13, R4, UR7, R3, 0x1, P1 ;  /* 0x00000007040d7c11 */ /* 0x000fca00088f0c03 */
[----:B------:R2:W-:Y:S04]  /*aa30*/  @!P2 STG.E.128 desc[UR48][R12.64], RZ ;  /* 0x000000ff0c00a986 */ /* 0x0005e8000c101d30 */
[----:B------:R2:W-:Y:S02]  /*aa40*/  @!P3 STG.E.128 desc[UR48][R12.64+0x80], RZ ;  /* 0x000080ff0c00b986 */ /* 0x0005e4000c101d30 */
.L_x_289:
[----:B------:R-:W-:Y:S05]  /*aa50*/  BSYNC B1 ;  /* 0x0000000000017941 */ /* 0x000fea0003800000 */
.L_x_288:
        /* <DEDUP_REMOVED lines=14> */
[----:B------:R-:W-:Y:S01]  /*ab40*/  LEA R6, P0, R4, UR6, 0x1 ;  /* 0x0000000604067c11 */ /* 0x000fe2000f8008ff */
[----:B------:R-:W-:-:S05]  /*ab50*/  IMAD.IADD R3, R5, 0x1, R3 ;  /* 0x0000000105037824 */ /* 0x000fca00078e0203 */
[----:B------:R-:W-:-:S05]  /*ab60*/  LEA.HI.X R7, R4, UR7, R3, 0x1, P0 ;  /* 0x0000000704077c11 */ /* 0x000fca00080f0c03 */
[----:B------:R3:W-:Y:S04]  /*ab70*/  @!P1 STG.E.128 desc[UR48][R6.64], RZ ;  /* 0x000000ff06009986 */ /* 0x0007e8000c101d30 */
[----:B------:R3:W-:Y:S02]  /*ab80*/  @!P2 STG.E.128 desc[UR48][R6.64+0x80], RZ ;  /* 0x000080ff0600a986 */ /* 0x0007e4000c101d30 */
.L_x_280:
[----:B------:R-:W-:Y:S05]  /*ab90*/  BSYNC B0 ;  /* 0x0000000000007941 */ /* 0x000fea0003800000 */
.L_x_271:
[----:B------:R-:W-:Y:S02]  /*aba0*/  ULDC UR4, c[0x0][0xc14] ;  /* 0x0003050000047ab9 */ /* 0x000fe40000000800 */
[----:B------:R-:W-:-:S13]  /*abb0*/  ISETP.GE.AND P0, PT, R51, UR4, PT ;  /* 0x0000000433007c0c */ /* 0x000fda000bf06270 */
[----:B------:R-:W-:Y:S05]  /*abc0*/  @!P0 BRA `(.L_x_290) ;  /* 0xffffff6000748947 */ /* 0x000fea000383ffff */
[----:B------:R-:W-:Y:S05]  /*abd0*/  EXIT ;  /* 0x000000000000794d */ /* 0x000fea0003800000 */
.L_x_245:
[----:B------:R-:W-:-:S08]  /*abe0*/  NOP ;  /* 0x0000000000007918 */ /* 0x000fd00000000000 */
[----:B------:R-:W0:-:S00]  /*abf0*/  USETMAXREG.DEALLOC.CTAPOOL 0x18 ;  /* 0x00000018000079c8 */ /* 0x000e0000080e0500 */
[----:B0-----:R-:W2:Y:S01]  /*ac00*/  LDL.LU R2, [R1+0x30] ;  /* 0x0000300001027983 */ /* 0x001ea20000300800 */
[----:B------:R-:W-:-:S06]  /*ac10*/  LOP3.LUT R0, R0, 0x3, RZ, 0xc0, !PT ;  /* 0x0000000300007812 */ /* 0x000fcc00078ec0ff */
[----:B------:R-:W0:Y:S02]  /*ac20*/  SHFL.IDX PT, R0, R0, RZ, 0x1f ;  /* 0x00001fff00007589 */ /* 0x000e2400000e0000 */
[----:B0-----:R-:W-:Y:S01]  /*ac30*/  ISETP.NE.AND P0, PT, R0, RZ, PT ;  /* 0x000000ff0000720c */ /* 0x001fe20003f05270 */
[----:B------:R-:W-:Y:S01]  /*ac40*/  IMAD.MOV.U32 R0, RZ, RZ, RZ ;  /* 0x000000ffff007224 */ /* 0x000fe200078e00ff */
[----:B--2---:R-:W-:-:S11]  /*ac50*/  LOP3.LUT R2, R2, 0xfffffffd, RZ, 0xc0, !PT ;  /* 0xfffffffd02027812 */ /* 0x004fd600078ec0ff */
[----:B------:R-:W-:-:S05]  /*ac60*/  @P0 LOP3.LUT R2, R2, 0x2, RZ, 0xfc, !PT ;  /* 0x0000000202020812 */ /* 0x000fca00078efcff */
[----:B------:R0:W-:Y:S01]  /*ac70*/  STL [R1+0x30], R2 ;  /* 0x0000300201007387 */ /* 0x0001e20000100800 */
[----:B------:R-:W-:Y:S05]  /*ac80*/  @!P0 BRA `(.L_x_291) ;  /* 0x00000000002c8947 */ /* 0x000fea0003800000 */
[----:B------:R-:W1:Y:S08]  /*ac90*/  S2UR UR5, SR_CgaCtaId ;  /* 0x00000000000579c3 */ /* 0x000e700000008800 */
[----:B------:R-:W-:Y:S06]  /*aca0*/  BAR.SYNC.DEFER_BLOCKING 0x5, 0x180 ;  /* 0x0146000000007b1d */ /* 0x000fec0000010000 */
[----:B------:R-:W-:-:S02]  /*acb0*/  UMOV UR4, 0x400 ;  /* 0x0000040000047882 */ /* 0x000fc40000000000 */
[----:B-1----:R-:W-:-:S09]  /*acc0*/  ULEA UR4, UR5, UR4, 0x18 ;  /* 0x0000000405047291 */ /* 0x002fd2000f8ec03f */
[----:B------:R-:W1:Y:S04]  /*acd0*/  LDS.128 R4, [UR4+0x298d0] ;  /* 0x0298d004ff047984 */ /* 0x000e680008000c00 */
[----:B-1----:R1:W-:Y:S01]  /*ace0*/  STL [R1+0x24], R5 ;  /* 0x0000240501007387 */ /* 0x0023e20000100800 */
[----:B------:R-:W-:Y:S02]  /*acf0*/  R2UR UR52, R7 ;  /* 0x00000000073472ca */ /* 0x000fe400000e0000 */
[----:B------:R-:W-:Y:S01]  /*ad00*/  R2UR UR38, R6 ;  /* 0x00000000062672ca */ /* 0x000fe200000e0000 */
[----:B------:R1:W-:Y:S01]  /*ad10*/  STL [R1+0x20], R4 ;  /* 0x0000200401007387 */ /* 0x0003e20000100800 */
[----:B------:R-:W-:Y:S06]  /*ad20*/  BAR.ARV 0x4, 0x180 ;  /* 0x0106000000007b1d */ /* 0x000fec0000002000 */
[----:B------:R-:W-:Y:S07]  /*ad30*/  BRA `(.L_x_292) ;  /* 0x0000000800247947 */ /* 0x000fee0003800000 */
.L_x_291:
[----:B0-----:R-:W0:Y:S01]  /*ad40*/  S2R R2, SR_TID.X ;  /* 0x0000000000027919 */ /* 0x001e220000002100 */
[----:B------:R-:W-:Y:S01]  /*ad50*/  ULDC UR4, c[0x0][0xc14] ;  /* 0x0003050000047ab9 */ /* 0x000fe20000000800 */
[----:B------:R-:W1:Y:S01]  /*ad60*/  LDC R9, c[0x0][0xc10] ;  /* 0x00030400ff097b82 */ /* 0x000e620000000800 */
[----:B0-----:R-:W-:-:S04]  /*ad70*/  LOP3.LUT R5, R2, 0x1f, RZ, 0xc0, !PT ;  /* 0x0000001f02057812 */ /* 0x001fc800078ec0ff */
[----:B------:R-:W-:-:S04]  /*ad80*/  ISETP.NE.AND P0, PT, R5, 0x1f, PT ;  /* 0x0000001f0500780c */ /* 0x000fc80003f05270 */
[----:B------:R-:W-:-:S13]  /*ad90*/  ISETP.GE.OR P1, PT, R5, UR4, !P0 ;  /* 0x0000000405007c0c */ /* 0x000fda000c726670 */
[----:B------:R-:W0:Y:S02]  /*ada0*/  @!P1 LDC.64 R2, c[0x0][0xc58] ;  /* 0x00031600ff029b82 */ /* 0x000e240000000a00 */
[----:B0-----:R-:W-:-:S05]  /*adb0*/  @!P1 IMAD.WIDE.U32 R2, R5, 0x4, R2 ;  /* 0x0000000405029825 */ /* 0x001fca00078e0002 */
[----:B------:R-:W2:Y:S01]  /*adc0*/  @!P1 LDG.E R0, desc[UR48][R2.64] ;  /* 0x0000003002009981 */ /* 0x000ea2000c1e1900 */
[C---:B------:R-:W-:Y:S01]  /*add0*/  ISETP.NE.AND P1, PT, R5.reuse, RZ, PT ;  /* 0x000000ff0500720c */ /* 0x040fe20003f25270 */
[----:B------:R-:W-:Y:S01]  /*ade0*/  UMOV UR52, URZ ;  /* 0x0000003f00347c82 */ /* 0x000fe20008000000 */
[C---:B------:R-:W-:Y:S02]  /*adf0*/  ISETP.GE.U32.AND P2, PT, R5.reuse, 0x2, PT ;  /* 0x000000020500780c */ /* 0x040fe40003f46070 */
[C---:B------:R-:W-:Y:S02]  /*ae00*/  ISETP.GE.U32.AND P3, PT, R5.reuse, 0x4, PT ;  /* 0x000000040500780c */ /* 0x040fe40003f66070 */
[C---:B------:R-:W-:Y:S02]  /*ae10*/  ISETP.GE.U32.AND P4, PT, R5.reuse, 0x8, PT ;  /* 0x000000080500780c */ /* 0x040fe40003f86070 */
[----:B------:R-:W-:Y:S01]  /*ae20*/  ISETP.GE.U32.AND P5, PT, R5, 0x10, PT ;  /* 0x000000100500780c */ /* 0x000fe20003fa6070 */
[----:B--2---:R-:W0:Y:S02]  /*ae30*/  SHFL.UP PT, R4, R0, 0x1, RZ ;  /* 0x0420000000047989 */ /* 0x004e2400000e00ff */
[----:B0-----:R-:W-:-:S05]  /*ae40*/  SEL R7, R4, RZ, P1 ;  /* 0x000000ff04077207 */ /* 0x001fca0000800000 */
[----:B------:R-:W-:-:S05]  /*ae50*/  IMAD.IADD R7, R0, 0x1, R7 ;  /* 0x0000000100077824 */ /* 0x000fca00078e0207 */
[----:B------:R-:W0:Y:S02]  /*ae60*/  SHFL.UP PT, R4, R7, 0x2, RZ ;  /* 0x0440000007047989 */ /* 0x000e2400000e00ff */
[----:B0-----:R-:W-:-:S05]  /*ae70*/  SEL R4, R4, RZ, P2 ;  /* 0x000000ff04047207 */ /* 0x001fca0001000000 */
[----:B------:R-:W-:-:S05]  /*ae80*/  IMAD.IADD R4, R7, 0x1, R4 ;  /* 0x0000000107047824 */ /* 0x000fca00078e0204 */
[----:B------:R-:W0:Y:S02]  /*ae90*/  SHFL.UP PT, R6, R4, 0x4, RZ ;  /* 0x0480000004067989 */ /* 0x000e2400000e00ff */
[----:B0-----:R-:W-:-:S05]  /*aea0*/  SEL R3, R6, RZ, P3 ;  /* 0x000000ff06037207 */ /* 0x001fca0001800000 */
[----:B------:R-:W-:Y:S02]  /*aeb0*/  IMAD.IADD R3, R4, 0x1, R3 ;  /* 0x0000000104037824 */ /* 0x000fe400078e0203 */
[----:B------:R-:W0:Y:S03]  /*aec0*/  S2R R4, SR_CTAID.X ;  /* 0x0000000000047919 */ /* 0x000e260000002500 */
[----:B------:R-:W2:Y:S02]  /*aed0*/  SHFL.UP PT, R2, R3, 0x8, RZ ;  /* 0x0500000003027989 */ /* 0x000ea400000e00ff */
[----:B--2---:R-:W-:-:S05]  /*aee0*/  SEL R2, R2, RZ, P4 ;  /* 0x000000ff02027207 */ /* 0x004fca0002000000 */
[----:B------:R-:W-:-:S05]  /*aef0*/  IMAD.IADD R8, R3, 0x1, R2 ;  /* 0x0000000103087824 */ /* 0x000fca00078e0202 */
[----:B------:R-:W2:Y:S02]  /*af00*/  SHFL.UP PT, R2, R8, 0x10, RZ ;  /* 0x0600000008027989 */ /* 0x000ea400000e00ff */
[----:B--2---:R-:W-:-:S05]  /*af10*/  SEL R7, R2, RZ, P5 ;  /* 0x000000ff02077207 */ /* 0x004fca0002800000 */
[----:B------:R-:W-:-:S05]  /*af20*/  IMAD.IADD R2, R8, 0x1, R7 ;  /* 0x0000000108027824 */ /* 0x000fca00078e0207 */
[----:B------:R-:W1:Y:S02]  /*af30*/  SHFL.IDX PT, R6, R2, 0x1f, 0x1f ;  /* 0x03e01f0002067f89 */ /* 0x000e6400000e0000 */
[----:B-1----:R-:W-:Y:S02]  /*af40*/  IMAD R7, R6, R9, RZ ;  /* 0x0000000906077224 */ /* 0x002fe400078e02ff */
[----:B------:R-:W-:Y:S02]  /*af50*/  IMAD.MOV.U32 R6, RZ, RZ, RZ ;  /* 0x000000ffff067224 */ /* 0x000fe400078e00ff */
[----:B------:R-:W-:Y:S01]  /*af60*/  IMAD.MOV.U32 R10, RZ, RZ, R7 ;  /* 0x000000ffff0a7224 */ /* 0x000fe200078e0007 */
[----:B0-----:R-:W-:-:S13]  /*af70*/  ISETP.GT.AND P6, PT, R7, R4, PT ;  /* 0x000000040700720c */ /* 0x001fda0003fc4270 */
[----:B------:R-:W-:Y:S05]  /*af80*/  @P6 BRA `(.L_x_293) ;  /* 0x0000000000a46947 */ /* 0x000fea0003800000 */
[----:B------:R-:W-:Y:S01]  /*af90*/  IMAD.MOV.U32 R7, RZ, RZ, R10 ;  /* 0x000000ffff077224 */ /* 0x000fe200078e000a */
[----:B------:R-:W-:Y:S01]  /*afa0*/  UMOV UR52, URZ ;  /* 0x0000003f00347c82 */ /* 0x000fe20008000000 */
[----:B------:R-:W-:Y:S01]  /*afb0*/  ULDC UR6, c[0x0][0xc14] ;  /* 0x0003050000067ab9 */ /* 0x000fe20000000800 */
[----:B------:R-:W-:-:S05]  /*afc0*/  ULDC UR5, c[0x0][0xc14] ;  /* 0x0003050000057ab9 */ /* 0x000fca0000000800 */
.L_x_297:
[----:B------:R-:W-:-:S03]  /*afd0*/  UIADD3 UR4, UR52, 0x1f, URZ ;  /* 0x0000001f34047890 */ /* 0x000fc6000fffe03f */
[----:B------:R-:W-:Y:S01]  /*afe0*/  UMOV UR52, UR5 ;  /* 0x0000000500347c82 */ /* 0x000fe20008000000 */
[----:B------:R-:W-:-:S06]  /*aff0*/  UISETP.GE.AND UP0, UPT, UR4, UR6, UPT ;  /* 0x000000060400728c */ /* 0x000fcc000bf06270 */
[----:B------:R-:W-:-:S13]  /*b000*/  PLOP3.LUT P6, PT, PT, PT, UP0, 0x40, 0x0 ;  /* 0x000000000000781c */ /* 0x000fda0003fce808 */
[----:B------:R-:W-:Y:S05]  /*b010*/  @!P6 BRA `(.L_x_294) ;  /* 0x000000040034e947 */ /* 0x000fea0003800000 */
[----:B------:R-:W-:Y:S01]  /*b020*/  UMOV UR52, UR4 ;  /* 0x0000000400347c82 */ /* 0x000fe20008000000 */
[----:B------:R-:W-:Y:S01]  /*b030*/  BSSY B0, `(.L_x_295) ;  /* 0x0000008000007945 */ /* 0x000fe20003800000 */
[----:B------:R-:W-:Y:S02]  /*b040*/  VIADD R9, R5, UR52 ;  /* 0x0000003405097c36 */ /* 0x000fe40008000000 */
[----:B------:R-:W-:-:S03]  /*b050*/  IMAD.MOV.U32 R0, RZ, RZ, RZ ;  /* 0x000000ffff007224 */ /* 0x000fc600078e00ff */
[----:B------:R-:W-:-:S13]  /*b060*/  ISETP.GE.OR P6, PT, R9, UR6, !P0 ;  /* 0x0000000609007c0c */ /* 0x000fda000c7c6670 */
[----:B------:R-:W-:Y:S05]  /*b070*/  @P6 BRA `(.L_x_296) ;  /* 0x00000000000c6947 */ /* 0x000fea0003800000 */
[----:B------:R-:W0:Y:S02]  /*b080*/  LDC.64 R2, c[0x0][0xc58] ;  /* 0x00031600ff027b82 */ /* 0x000e240000000a00 */
[----:B0-----:R-:W-:-:S05]  /*b090*/  IMAD.WIDE R2, R9, 0x4, R2 ;  /* 0x0000000409027825 */ /* 0x001fca00078e0202 */
[----:B------:R0:W5:Y:S02]  /*b0a0*/  LDG.E R0, desc[UR48][R2.64] ;  /* 0x0000003002007981 */ /* 0x000164000c1e1900 */
.L_x_296:
[----:B------:R-:W-:Y:S05]  /*b0b0*/  BSYNC B0 ;  /* 0x0000000000007941 */ /* 0x000fea0003800000 */
.L_x_295:
[----:B0----5:R-:W0:Y:S02]  /*b0c0*/  SHFL.UP PT, R2, R0, 0x1, RZ ;  /* 0x0420000000027989 */ /* 0x021e2400000e00ff */
[----:B0-----:R-:W-:-:S05]  /*b0d0*/  SEL R3, R2, RZ, P1 ;  /* 0x000000ff02037207 */ /* 0x001fca0000800000 */
[----:B------:R-:W-:-:S05]  /*b0e0*/  IMAD.IADD R3, R0, 0x1, R3 ;  /* 0x0000000100037824 */ /* 0x000fca00078e0203 */
[----:B------:R-:W0:Y:S02]  /*b0f0*/  SHFL.UP PT, R2, R3, 0x2, RZ ;  /* 0x0440000003027989 */ /* 0x000e2400000e00ff */
        /* <DEDUP_REMOVED lines=11> */
[----:B------:R-:W0:Y:S03]  /*b1b0*/  LDC R9, c[0x0][0xc10] ;  /* 0x00030400ff097b82 */ /* 0x000e260000000800 */
[----:B------:R-:W0:Y:S02]  /*b1c0*/  SHFL.IDX PT, R12, R2, 0x1f, 0x1f ;  /* 0x03e01f00020c7f89 */ /* 0x000e2400000e0000 */
[----:B0-----:R-:W-:-:S04]  /*b1d0*/  IMAD R12, R12, R9, RZ ;  /* 0x000000090c0c7224 */ /* 0x001fc800078e02ff */
[----:B------:R-:W-:-:S05]  /*b1e0*/  IMAD.IADD R7, R12, 0x1, R7 ;  /* 0x000000010c077824 */ /* 0x000fca00078e0207 */
[----:B------:R-:W-:-:S13]  /*b1f0*/  ISETP.GT.AND P6, PT, R7, R4, PT ;  /* 0x000000040700720c */ /* 0x000fda0003fc4270 */
[----:B------:R-:W-:Y:S05]  /*b200*/  @!P6 BRA `(.L_x_297) ;  /* 0xfffffffc0070e947 */ /* 0x000fea000383ffff */
[----:B------:R-:W-:-:S07]  /*b210*/  IMAD.MOV.U32 R10, RZ, RZ, R12 ;  /* 0x000000ffff0a7224 */ /* 0x000fce00078e000c */
.L_x_293:
[----:B------:R-:W-:-:S04]  /*b220*/  IMAD.IADD R8, R7, 0x1, -R10 ;  /* 0x0000000107087824 */ /* 0x000fc800078e0a0a */
[----:B------:R-:W-:-:S05]  /*b230*/  IMAD R3, R2, R9, R8 ;  /* 0x0000000902037224 */ /* 0x000fca00078e0208 */
[----:B------:R-:W-:-:S13]  /*b240*/  ISETP.GT.AND P0, PT, R3, R4, PT ;  /* 0x000000040300720c */ /* 0x000fda0003f04270 */
[----:B------:R-:W-:Y:S02]  /*b250*/  VOTEU.ANY UR5, UPT, !P0 ;  /* 0x0000000000057886 */ /* 0x000fe400040e0100 */
[----:B------:R-:W-:Y:S02]  /*b260*/  UPOPC UR4, UR5 ;  /* 0x00000005000472bf */ /* 0x000fe40008000000 */
[----:B------:R-:W-:-:S04]  /*b270*/  ISETP.NE.AND P0, PT, RZ, UR5, PT ;  /* 0x00000005ff007c0c */ /* 0x000fc8000bf05270 */
[----:B------:R-:W-:-:S05]  /*b280*/  IMAD.U32 R11, RZ, RZ, UR4 ;  /* 0x00000004ff0b7e24 */ /* 0x000fca000f8e00ff */
[----:B------:R-:W0:Y:S02]  /*b290*/  SHFL.IDX PT, R0, R0, R11, 0x1f ;  /* 0x00001f0b00007589 */ /* 0x000e2400000e0000 */
[----:B0-----:R-:W-:-:S04]  /*b2a0*/  IABS R7, R0 ;  /* 0x0000000000077213 */ /* 0x001fc80000000000 */
[----:B------:R-:W0:Y:S08]  /*b2b0*/  I2F.RP R10, R7 ;  /* 0x00000007000a7306 */ /* 0x000e300000209400 */
[----:B0-----:R-:W0:Y:S02]  /*b2c0*/  MUFU.RCP R10, R10 ;  /* 0x0000000a000a7308 */ /* 0x001e240000001000 */
[----:B0-----:R-:W-:-:S06]  /*b2d0*/  VIADD R3, R10, 0xffffffe ;  /* 0x0ffffffe0a037836 */ /* 0x001fcc0000000000 */
[----:B------:R-:W0:Y:S01]  /*b2e0*/  F2I.FTZ.U32.TRUNC.NTZ R3, R3 ;  /* 0x0000000300037305 */ /* 0x000e22000021f000 */
[----:B------:R-:W-:Y:S05]  /*b2f0*/  @!P0 BRA `(.L_x_298) ;  /* 0x00000000000c8947 */ /* 0x000fea0003800000 */
[----:B------:R-:W-:-:S06]  /*b300*/  UIADD3 UR5, UR4, -0x1, URZ ;  /* 0xffffffff04057890 */ /* 0x000fcc000fffe03f */
[----:B------:R-:W-:-:S05]  /*b310*/  IMAD.U32 R11, RZ, RZ, UR5 ;  /* 0x00000005ff0b7e24 */ /* 0x000fca000f8e00ff */
[----:B------:R1:W2:Y:S02]  /*b320*/  SHFL.IDX PT, R6, R2, R11, 0x1f ;  /* 0x00001f0b02067589 */ /* 0x0002a400000e0000 */
.L_x_298:
[--C-:B01----:R-:W-:Y:S01]  /*b330*/  IMAD.MOV R2, RZ, RZ, -R3.reuse ;  /* 0x000000ffff027224 */ /* 0x103fe200078e0a03 */
[----:B------:R-:W-:Y:S01]  /*b340*/  UIADD3 UR52, UR4, UR52, URZ ;  /* 0x0000003404347290 */ /* 0x000fe2000fffe03f */
[----:B--2---:R-:W-:Y:S02]  /*b350*/  IMAD R6, R6, R9, R8 ;  /* 0x0000000906067224 */ /* 0x004fe400078e0208 */
[----:B------:R-:W-:Y:S02]  /*b360*/  IMAD R9, R2, R7, RZ ;  /* 0x0000000702097224 */ /* 0x000fe400078e02ff */
[----:B------:R-:W-:Y:S01]  /*b370*/  IMAD.MOV.U32 R2, RZ, RZ, RZ ;  /* 0x000000ffff027224 */ /* 0x000fe200078e00ff */
[----:B------:R1:W-:Y:S03]  /*b380*/  STL [R1+0x20], R6 ;  /* 0x0000200601007387 */ /* 0x0003e60000100800 */
[----:B------:R-:W-:-:S04]  /*b390*/  IMAD.HI.U32 R2, R3, R9, R2 ;  /* 0x0000000903027227 */ /* 0x000fc800078e0002 */
[----:B------:R-:W-:Y:S01]  /*b3a0*/  IMAD.IADD R9, R4, 0x1, -R6 ;  /* 0x0000000104097824 */ /* 0x000fe200078e0a06 */
[----:B------:R-:W-:-:S04]  /*b3b0*/  IABS R4, R0 ;  /* 0x0000000000047213 */ /* 0x000fc80000000000 */
[----:B------:R-:W-:Y:S01]  /*b3c0*/  IABS R3, R9 ;  /* 0x0000000900037213 */ /* 0x000fe20000000000 */
[----:B------:R-:W-:-:S04]  /*b3d0*/  IMAD.MOV R4, RZ, RZ, -R4 ;  /* 0x000000ffff047224 */ /* 0x000fc800078e0a04 */
[----:B------:R-:W-:-:S04]  /*b3e0*/  IMAD.HI.U32 R2, R2, R3, RZ ;  /* 0x0000000302027227 */ /* 0x000fc800078e00ff */
[----:B------:R-:W-:Y:S01]  /*b3f0*/  IMAD R4, R2, R4, R3 ;  /* 0x0000000402047224 */ /* 0x000fe200078e0203 */
[----:B------:R-:W-:-:S04]  /*b400*/  LOP3.LUT R3, R9, R0, RZ, 0x3c, !PT ;  /* 0x0000000009037212 */ /* 0x000fc800078e3cff */
[----:B------:R-:W-:Y:S02]  /*b410*/  ISETP.GT.U32.AND P1, PT, R7, R4, PT ;  /* 0x000000040700720c */ /* 0x000fe40003f24070 */
[----:B------:R-:W-:-:S11]  /*b420*/  ISETP.GE.AND P2, PT, R3, RZ, PT ;  /* 0x000000ff0300720c */ /* 0x000fd60003f46270 */
[----:B------:R-:W-:Y:S02]  /*b430*/  @!P1 IMAD.IADD R4, R4, 0x1, -R7 ;  /* 0x0000000104049824 */ /* 0x000fe400078e0a07 */
[----:B------:R-:W-:Y:S01]  /*b440*/  @!P1 VIADD R2, R2, 0x1 ;  /* 0x0000000102029836 */ /* 0x000fe20000000000 */
[----:B------:R-:W-:Y:S02]  /*b450*/  ISETP.NE.AND P1, PT, R0, RZ, PT ;  /* 0x000000ff0000720c */ /* 0x000fe40003f25270 */
[----:B------:R-:W-:-:S13]  /*b460*/  ISETP.GE.U32.AND P0, PT, R4, R7, PT ;  /* 0x000000070400720c */ /* 0x000fda0003f06070 */
[----:B------:R-:W-:-:S04]  /*b470*/  @P0 VIADD R2, R2, 0x1 ;  /* 0x0000000102020836 */ /* 0x000fc80000000000 */
[----:B------:R-:W-:Y:S01]  /*b480*/  @!P2 IMAD.MOV R2, RZ, RZ, -R2 ;  /* 0x000000ffff02a224 */ /* 0x000fe200078e0a02 */
[----:B------:R-:W-:-:S04]  /*b490*/  @!P1 LOP3.LUT R2, RZ, R0, RZ, 0x33, !PT ;  /* 0x00000000ff029212 */ /* 0x000fc800078e33ff */
[----:B------:R-:W-:Y:S01]  /*b4a0*/  R2UR UR38, R2 ;  /* 0x00000000022672ca */ /* 0x000fe200000e0000 */
[----:B------:R-:W-:-:S04]  /*b4b0*/  IMAD.MOV R3, RZ, RZ, -R2 ;  /* 0x000000ffff037224 */ /* 0x000fc800078e0a02 */
[----:B------:R-:W-:-:S05]  /*b4c0*/  IMAD R0, R0, R3, R9 ;  /* 0x0000000300007224 */ /* 0x000fca00078e0209 */
[----:B------:R1:W-:Y:S01]  /*b4d0*/  STL [R1+0x24], R0 ;  /* 0x0000240001007387 */ /* 0x0003e20000100800 */
[----:B------:R-:W-:Y:S05]  /*b4e0*/  BRA `(.L_x_299) ;  /* 0x00000000000c7947 */ /* 0x000fea0003800000 */
.L_x_294:
[----:B------:R0:W-:Y:S01]  /*b4f0*/  STL [R1+0x20], R4 ;  /* 0x0000200401007387 */ /* 0x0001e20000100800 */
[----:B------:R-:W-:-:S03]  /*b500*/  UMOV UR38, URZ ;  /* 0x0000003f00267c82 */ /* 0x000fc60008000000 */
[----:B------:R0:W-:Y:S02]  /*b510*/  STL [R1+0x24], RZ ;  /* 0x000024ff01007387 */ /* 0x0001e40000100800 */
.L_x_299:
[----:B------:R-:W2:Y:S04]  /*b520*/  LDL R2, [R1+0x24] ;  /* 0x0000240001027983 */ /* 0x000ea80000100800 */
[----:B0-----:R-:W3:Y:S01]  /*b530*/  LDL R4, [R1+0x20] ;  /* 0x0000200001047983 */ /* 0x001ee20000100800 */
[----:B------:R-:W-:-:S13]  /*b540*/  ISETP.NE.AND P0, PT, R5, RZ, PT ;  /* 0x000000ff0500720c */ /* 0x000fda0003f05270 */
[----:B------:R-:W0:Y:S01]  /*b550*/  @!P0 S2R R3, SR_CgaCtaId ;  /* 0x0000000000038919 */ /* 0x000e220000008800 */
[----:B-1----:R-:W-:Y:S01]  /*b560*/  @!P0 MOV R0, 0x400 ;  /* 0x0000040000008802 */ /* 0x002fe20000000f00 */
[----:B------:R-:W-:Y:S02]  /*b570*/  IMAD.U32 R6, RZ, RZ, UR38 ;  /* 0x00000026ff067e24 */ /* 0x000fe4000f8e00ff */
[----:B------:R-:W-:Y:S01]  /*b580*/  IMAD.U32 R7, RZ, RZ, UR52 ;  /* 0x00000034ff077e24 */ /* 0x000fe2000f8e00ff */
[----:B0-----:R-:W-:Y:S01]  /*b590*/  @!P0 LEA R0, R3, R0, 0x18 ;  /* 0x0000000003008211 */ /* 0x001fe200078ec0ff */
[----:B--2---:R-:W-:-:S05]  /*b5a0*/  IMAD.MOV.U32 R5, RZ, RZ, R2 ;  /* 0x000000ffff057224 */ /* 0x004fca00078e0002 */
[----:B---3--:R2:W-:Y:S01]  /*b5b0*/  @!P0 STS.128 [R0+0x298d0], R4 ;  /* 0x0298d00400008388 */ /* 0x0085e20000000c00 */
[----:B------:R-:W-:Y:S06]  /*b5c0*/  BAR.ARV 0x5, 0x180 ;  /* 0x0146000000007b1d */ /* 0x000fec0000002000 */
.L_x_292:
[----:B--2---:R-:W-:Y:S01]  /*b5d0*/  IMAD.MOV.U32 R0, RZ, RZ, 0x1 ;  /* 0x00000001ff007424 */ /* 0x004fe200078e00ff */
[----:B------:R-:W-:Y:S01]  /*b5e0*/  ULDC UR4, c[0x0][0xc14] ;  /* 0x0003050000047ab9 */ /* 0x000fe20000000800 */
[----:B------:R2:W-:Y:S01]  /*b5f0*/  STL [R1+0x34], RZ ;  /* 0x000034ff01007387 */ /* 0x0005e20000100800 */
[----:B------:R-:W-:-:S03]  /*b600*/  UISETP.GE.AND UP0, UPT, UR52, UR4, UPT ;  /* 0x000000043400728c */ /* 0x000fc6000bf06270 */
[----:B------:R2:W-:Y:S03]  /*b610*/  STL [R1+0xc], R0 ;  /* 0x00000c0001007387 */ /* 0x0005e60000100800 */
[----:B------:R-:W-:Y:S01]  /*b620*/  PLOP3.LUT P0, PT, PT, PT, UP0, 0x80, 0x0 ;  /* 0x000000000000781c */ /* 0x000fe20003f0f008 */
[----:B------:R2:W-:-:S12]  /*b630*/  STL [R1], RZ ;  /* 0x000000ff01007387 */ /* 0x0005d80000100800 */
[----:B--2---:R-:W-:Y:S05]  /*b640*/  @P0 BRA `(.L_x_300) ;  /* 0x0000003c00100947 */ /* 0x004fea0003800000 */
[----:B------:R-:W0:Y:S01]  /*b650*/  S2R R0, SR_TID.X ;  /* 0x0000000000007919 */ /* 0x000e220000002100 */
[----:B------:R-:W-:Y:S01]  /*b660*/  ULDC UR50, c[0x0][0xc] ;  /* 0x0000030000327ab9 */ /* 0x000fe20000000800 */
[----:B------:R-:W-:Y:S01]  /*b670*/  ULOP3.LUT UR42, UR40, 0x1, URZ, 0xfc, !UPT ;  /* 0x00000001282a7892 */ /* 0x000fe2000f8efc3f */
[----:B------:R-:W2:Y:S01]  /*b680*/  S2R R7, SR_TID.X ;  /* 0x0000000000077919 */ /* 0x000ea20000002100 */
[----:B------:R-:W-:Y:S01]  /*b690*/  ULOP3.LUT UR51, UR40, 0x2, URZ, 0xfc, !UPT ;  /* 0x0000000228337892 */ /* 0x000fe2000f8efc3f */
[----:B------:R-:W-:Y:S01]  /*b6a0*/  ULDC.64 UR54, c[0x0][0x198] ;  /* 0x0000660000367ab9 */ /* 0x000fe20000000a00 */
[----:B0-----:R-:W-:Y:S01]  /*b6b0*/  LOP3.LUT R2, R0, 0x7f, RZ, 0xc0, !PT ;  /* 0x0000007f00027812 */ /* 0x001fe200078ec0ff */
[----:B--2---:R-:W-:-:S03]  /*b6c0*/  IMAD.SHL.U32 R0, R7, 0x80, RZ ;  /* 0x0000008007007824 */ /* 0x004fc600078e00ff */
[----:B------:R-:W-:Y:S01]  /*b6d0*/  SHF.R.U32.HI R3, RZ, 0x5, R2 ;  /* 0x00000005ff037819 */ /* 0x000fe20000011602 */
[C---:B-1----:R-:W-:Y:S01]  /*b6e0*/  IMAD.SHL.U32 R4, R7.reuse, 0x20, RZ ;  /* 0x0000002007047824 */ /* 0x042fe200078e00ff */
[C---:B------:R-:W-:Y:S01]  /*b6f0*/  LOP3.LUT P0, RZ, R7.reuse, 0x4, RZ, 0xc0, !PT ;  /* 0x0000000407ff7812 */ /* 0x040fe2000780c0ff */
[----:B------:R-:W-:Y:S01]  /*b700*/  IMAD.SHL.U32 R5, R7, 0x4, RZ ;  /* 0x0000000407057824 */ /* 0x000fe200078e00ff */
[----:B------:R-:W-:Y:S02]  /*b710*/  LOP3.LUT R2, R0, 0x380, RZ, 0xc0, !PT ;  /* 0x0000038000027812 */ /* 0x000fe400078ec0ff */
        /* <DEDUP_REMOVED lines=12> */
[----:B------:R0:W-:Y:S02]  /*b7e0*/  STL [R1+0x28], R0 ;  /* 0x0000280001007387 */ /* 0x0001e40000100800 */
[----:B0-----:R-:W-:-:S05]  /*b7f0*/  IMAD.MOV.U32 R0, RZ, RZ, 0x40 ;  /* 0x00000040ff007424 */ /* 0x001fca00078e00ff */
[----:B------:R-:W-:Y:S01]  /*b800*/  SEL R2, R0, 0xffffffc0, !P0 ;  /* 0xffffffc000027807 */ /* 0x000fe20004000000 */
[----:B------:R-:W-:-:S04]  /*b810*/  IMAD.MOV.U32 R0, RZ, RZ, 0x1 ;  /* 0x00000001ff007424 */ /* 0x000fc800078e00ff */
[----:B------:R0:W-:Y:S04]  /*b820*/  STL [R1+0x2c], R2 ;  /* 0x00002c0201007387 */ /* 0x0001e80000100800 */
[----:B------:R0:W-:Y:S04]  /*b830*/  STL [R1], RZ ;  /* 0x000000ff01007387 */ /* 0x0001e80000100800 */
[----:B------:R0:W-:Y:S04]  /*b840*/  STL [R1+0xc], R0 ;  /* 0x00000c0001007387 */ /* 0x0001e80000100800 */
[----:B------:R0:W-:Y:S02]  /*b850*/  STL [R1+0x34], RZ ;  /* 0x000034ff01007387 */ /* 0x0001e40000100800 */
.L_x_360:
[----:B------:R-:W-:Y:S01]  /*b860*/  ULDC.64 UR4, c[0x0][0xc60] ;  /* 0x0003180000047ab9 */ /* 0x000fe20000000a00 */
[----:B------:R-:W-:Y:S01]  /*b870*/  ULDC.64 UR6, c[0x0][0xa28] ;  /* 0x00028a0000067ab9 */ /* 0x000fe20000000a00 */
[----:B------:R-:W-:Y:S01]  /*b880*/  UIMAD.WIDE UR4, UR52, 0x4, UR4 ;  /* 0x00000004340478a5 */ /* 0x000fe2000f8e0204 */
[----:B------:R-:W-:Y:S01]  /*b890*/  ULDC.64 UR10, c[0x0][0xa20] ;  /* 0x00028800000a7ab9 */ /* 0x000fe20000000a00 */
[----:B------:R-:W-:Y:S01]  /*b8a0*/  IMAD.MOV.U32 R17, RZ, RZ, RZ ;  /* 0x000000ffff117224 */ /* 0x000fe200078e00ff */
[----:B------:R-:W-:-:S03]  /*b8b0*/  ULDC UR44, c[0x0][0x2e0] ;  /* 0x0000b800002c7ab9 */ /* 0x000fc60000000800 */
[----:B0-----:R-:W-:Y:S02]  /*b8c0*/  IMAD.U32 R2, RZ, RZ, UR4 ;  /* 0x00000004ff027e24 */ /* 0x001fe4000f8e00ff */
[----:B------:R-:W-:Y:S01]  /*b8d0*/  IMAD.U32 R3, RZ, RZ, UR5 ;  /* 0x00000005ff037e24 */ /* 0x000fe2000f8e00ff */
[----:B------:R-:W-:-:S04]  /*b8e0*/  ULDC.64 UR4, c[0x0][0xa00] ;  /* 0x0002800000047ab9 */ /* 0x000fc80000000a00 */
[----:B--2---:R-:W2:Y:S01]  /*b8f0*/  LDG.E R2, desc[UR48][R2.64] ;  /* 0x0000003002027981 */ /* 0x004ea2000c1e1900 */
[----:B------:R-:W-:Y:S02]  /*b900*/  UISETP.NE.U32.AND UP0, UPT, UR4, URZ, UPT ;  /* 0x0000003f0400728c */ /* 0x000fe4000bf05070 */
[----:B------:R-:W-:Y:S02]  /*b910*/  UISETP.NE.U32.AND UP1, UPT, UR6, URZ, UPT ;  /* 0x0000003f0600728c */ /* 0x000fe4000bf25070 */
[----:B------:R-:W-:Y:S02]  /*b920*/  UISETP.NE.AND.EX UP0, UPT, UR5, URZ, UPT, UP0 ;  /* 0x0000003f0500728c */ /* 0x000fe4000bf05300 */
[----:B------:R-:W-:-:S04]  /*b930*/  UISETP.NE.AND.EX UP1, UPT, UR7, URZ, UPT, UP1 ;  /* 0x0000003f0700728c */ /* 0x000fc8000bf25310 */
[----:B------:R-:W-:Y:S02]  /*b940*/  PLOP3.LUT P0, PT, PT, PT, UP0, 0x80, 0x0 ;  /* 0x000000000000781c */ /* 0x000fe40003f0f008 */
[----:B------:R-:W-:Y:S01]  /*b950*/  PLOP3.LUT P1, PT, PT, PT, UP1, 0x80, 0x0 ;  /* 0x000000000000781c */ /* 0x000fe20003f2f018 */
[----:B-1----:R-:W-:Y:S01]  /*b960*/  IMAD.MOV.U32 R4, RZ, RZ, RZ ;  /* 0x000000ffff047224 */ /* 0x002fe200078e00ff */
[----:B--2---:R-:W-:-:S13]  /*b970*/  R2UR UR47, R2 ;  /* 0x00000000022f72ca */ /* 0x004fda00000e0000 */
[----:B------:R-:W-:Y:S02]  /*b980*/  USHF.R.S32.HI UR8, URZ, 0x1f, UR47 ;  /* 0x0000001f3f087899 */ /* 0x000fe4000801142f */
[----:B------:R-:W-:-:S04]  /*b990*/  @UP0 ULEA UR4, UP2, UR47, UR4, 0x2 ;  /* 0x000000042f040291 */ /* 0x000fc8000f84103f */
[----:B------:R-:W-:Y:S02]  /*b9a0*/  @UP0 ULEA.HI.X UR5, UR47, UR5, UR8, 0x2, UP2 ;  /* 0x000000052f050291 */ /* 0x000fe400090f1408 */
[----:B------:R-:W-:Y:S01]  /*b9b0*/  UISETP.NE.U32.AND UP0, UPT, UR10, URZ, UPT ;  /* 0x0000003f0a00728c */ /* 0x000fe2000bf05070 */
[----:B------:R-:W-:-:S03]  /*b9c0*/  IMAD.U32 R2, RZ, RZ, UR4 ;  /* 0x00000004ff027e24 */ /* 0x000fc6000f8e00ff */
[----:B------:R-:W-:Y:S01]  /*b9d0*/  UISETP.NE.AND.EX UP0, UPT, UR11, URZ, UPT, UP0 ;  /* 0x0000003f0b00728c */ /* 0x000fe2000bf05300 */
[----:B------:R-:W-:Y:S01]  /*b9e0*/  IMAD.U32 R3, RZ, RZ, UR5 ;  /* 0x00000005ff037e24 */ /* 0x000fe2000f8e00ff */
[----:B------:R-:W-:Y:S02]  /*b9f0*/  @UP1 ULEA UR4, UP2, UR47, UR6, 0x2 ;  /* 0x000000062f041291 */ /* 0x000fe4000f84103f */
[----:B------:R-:W-:Y:S02]  /*ba00*/  USHF.L.U32 UR45, UR47, 0x2, URZ ;  /* 0x000000022f2d7899 */ /* 0x000fe4000800063f */
[----:B------:R-:W-:Y:S02]  /*ba10*/  @UP1 ULEA.HI.X UR5, UR47, UR7, UR8, 0x2, UP2 ;  /* 0x000000072f051291 */ /* 0x000fe400090f1408 */
[----:B------:R-:W-:Y:S01]  /*ba20*/  USHF.L.U64.HI UR46, UR47, 0x2, UR8 ;  /* 0x000000022f2e7899 */ /* 0x000fe20008010208 */
[----:B------:R-:W-:Y:S01]  /*ba30*/  PLOP3.LUT P2, PT, PT, PT, UP0, 0x80, 0x0 ;  /* 0x000000000000781c */ /* 0x000fe20003f4f008 */
[----:B------:R0:W5:Y:S01]  /*ba40*/  @P0 LDG.E R17, desc[UR48][R2.64] ;  /* 0x0000003002110981 */ /* 0x000162000c1e1900 */
[----:B------:R-:W-:Y:S01]  /*ba50*/  @UP0 UIADD3 UR6, UP3, UR45, UR10, URZ ;  /* 0x0000000a2d060290 */ /* 0x000fe2000ff7e03f */
[----:B------:R-:W-:-:S03]  /*ba60*/  ULDC.64 UR8, c[0x0][0xa08] ;  /* 0x0002820000087ab9 */ /* 0x000fc60000000a00 */
[----:B------:R-:W-:Y:S01]  /*ba70*/  @UP0 UIADD3.X UR7, UR46, UR11, URZ, UP3, !UPT ;  /* 0x0000000b2e070290 */ /* 0x000fe20009ffe43f */
[----:B------:R-:W-:Y:S01]  /*ba80*/  ISETP.NE.U32.AND P0, PT, RZ, UR8, PT ;  /* 0x00000008ff007c0c */ /* 0x000fe2000bf05070 */
[----:B------:R-:W-:Y:S01]  /*ba90*/  UIADD3 UR8, UP0, UR45, UR8, URZ ;  /* 0x000000082d087290 */ /* 0x000fe2000ff1e03f */
[----:B0-----:R-:W-:Y:S02]  /*baa0*/  IMAD.U32 R2, RZ, RZ, UR4 ;  /* 0x00000004ff027e24 */ /* 0x001fe4000f8e00ff */
[----:B------:R-:W-:Y:S01]  /*bab0*/  IMAD.U32 R3, RZ, RZ, UR5 ;  /* 0x00000005ff037e24 */ /* 0x000fe2000f8e00ff */
[----:B------:R-:W-:Y:S01]  /*bac0*/  ISETP.NE.AND.EX P0, PT, RZ, UR9, PT, P0 ;  /* 0x00000009ff007c0c */ /* 0x000fe2000bf05300 */
[----:B------:R-:W-:-:S03]  /*bad0*/  UIADD3.X UR4, UR46, UR9, URZ, UP0, !UPT ;  /* 0x000000092e047290 */ /* 0x000fc600087fe43f */
[----:B------:R0:W2:Y:S02]  /*bae0*/  @P1 LDG.E R0, desc[UR48][R2.64] ;  /* 0x0000003002001981 */ /* 0x0000a4000c1e1900 */
[----:B0-----:R-:W-:Y:S02]  /*baf0*/  IMAD.U32 R2, RZ, RZ, UR6 ;  /* 0x00000006ff027e24 */ /* 0x001fe4000f8e00ff */
[----:B------:R-:W-:-:S05]  /*bb00*/  IMAD.U32 R3, RZ, RZ, UR7 ;  /* 0x00000007ff037e24 */ /* 0x000fca000f8e00ff */
[----:B------:R0:W3:Y:S02]  /*bb10*/  @P2 LDG.E R5, desc[UR48][R2.64] ;  /* 0x0000003002052981 */ /* 0x0000e4000c1e1900 */
[----:B0-----:R-:W-:Y:S02]  /*bb20*/  IMAD.U32 R2, RZ, RZ, UR8 ;  /* 0x00000008ff027e24 */ /* 0x001fe4000f8e00ff */
[----:B------:R-:W-:Y:S01]  /*bb30*/  IMAD.U32 R3, RZ, RZ, UR4 ;  /* 0x00000004ff037e24 */ /* 0x000fe2000f8e00ff */
[----:B------:R-:W-:-:S04]  /*bb40*/  ULDC.64 UR4, c[0x0][0x3f8] ;  /* 0x0000fe0000047ab9 */ /* 0x000fc80000000a00 */
[----:B------:R0:W5:Y:S01]  /*bb50*/  @P0 LDG.E R4, desc[UR48][R2.64] ;  /* 0x0000003002040981 */ /* 0x000162000c1e1900 */
[----:B------:R-:W-:-:S03]  /*bb60*/  UISETP.NE.U32.AND UP0, UPT, UR4, URZ, UPT ;  /* 0x0000003f0400728c */ /* 0x000fc6000bf05070 */
[----:B------:R-:W-:Y:S01]  /*bb70*/  UMOV UR4, URZ ;  /* 0x0000003f00047c82 */ /* 0x000fe20008000000 */
[----:B------:R-:W-:-:S03]  /*bb80*/  UISETP.NE.AND.EX UP0, UPT, UR5, URZ, UPT, UP0 ;  /* 0x0000003f0500728c */ /* 0x000fc6000bf05300 */
[----:B------:R-:W-:Y:S02]  /*bb90*/  ULDC UR5, c[0x0][0x404] ;  /* 0x0001010000057ab9 */ /* 0x000fe40000000800 */
[----:B------:R-:W-:-:S04]  /*bba0*/  USEL UR5, UR5, 0x1, UP0 ;  /* 0x0000000105057887 */ /* 0x000fc80008000000 */
[----:B------:R-:W-:Y:S01]  /*bbb0*/  UIMAD UR44, UR5, UR44, URZ ;  /* 0x0000002c052c72a4 */ /* 0x000fe2000f8e023f */
[----:B--2---:R-:W-:-:S06]  /*bbc0*/  @P1 R2UR UR4, R0 ;  /* 0x00000000000412ca */ /* 0x004fcc00000e0000 */
[----:B---3--:R-:W-:Y:S01]  /*bbd0*/  @P2 R2UR UR44, R5 ;  /* 0x00000000052c22ca */ /* 0x008fe200000e0000 */
[----:B0-----:R-:W-:-:S14]  /*bbe0*/  @P2 BRA `(.L_x_301) ;  /* 0x0000000000182947 */ /* 0x001fdc0003800000 */
[----:B------:R-:W-:Y:S05]  /*bbf0*/  @!P0 BRA `(.L_x_301) ;  /* 0x0000000000148947 */ /* 0x000fea0003800000 */
[----:B------:R-:W2:Y:S04]  /*bc00*/  LDG.E R5, desc[UR48][R2.64] ;  /* 0x0000003002057981 */ /* 0x000ea8000c1e1900 */
[----:B------:R-:W3:Y:S01]  /*bc10*/  LDG.E R0, desc[UR48][R2.64+0x4] ;  /* 0x0000043002007981 */ /* 0x000ee2000c1e1900 */
[----:B--2---:R-:W-:Y:S02]  /*bc20*/  R2UR UR5, R5 ;  /* 0x00000000050572ca */ /* 0x004fe400000e0000 */
[----:B---3--:R-:W-:-:S13]  /*bc30*/  R2UR UR44, R0 ;  /* 0x00000000002c72ca */ /* 0x008fda00000e0000 */
[----:B------:R-:W-:-:S12]  /*bc40*/  UIADD3 UR44, -UR5, UR44, URZ ;  /* 0x0000002c052c7290 */ /* 0x000fd8000fffe13f */
.L_x_301:
[----:B-----5:R-:W-:Y:S01]  /*bc50*/  VIADD R0, R4, UR4 ;  /* 0x0000000404007c36 */ /* 0x020fe20008000000 */
[----:B------:R-:W-:Y:S01]  /*bc60*/  UIADD3 UR44, -UR4, UR44, URZ ;  /* 0x0000002c042c7290 */ /* 0x000fe2000fffe13f */
[----:B------:R-:W-:Y:S03]  /*bc70*/  BSSY B6, `(.L_x_302) ;  /* 0x00002bf000067945 */ /* 0x000fe60003800000 */
[----:B------:R0:W-:Y:S01]  /*bc80*/  STL [R1+0x18], R0 ;  /* 0x0000180001007387 */ /* 0x0001e20000100800 */
[----:B------:R-:W-:Y:S02]  /*bc90*/  UIADD3 UR6, UR44, 0x9f, URZ ;  /* 0x0000009f2c067890 */ /* 0x000fe4000fffe03f */
[----:B------:R-:W-:Y:S02]  /*bca0*/  ISETP.LT.AND P0, PT, RZ, UR44, PT ;  /* 0x0000002cff007c0c */ /* 0x000fe4000bf01270 */
[----:B------:R-:W-:-:S04]  /*bcb0*/  UIMAD.WIDE UR6, UR6, 0x66666667, URZ ;  /* 0x66666667060678a5 */ /* 0x000fc8000f8e023f */
[----:B------:R-:W-:-:S04]  /*bcc0*/  USHF.R.U32.HI UR43, URZ, 0x1f, UR7 ;  /* 0x0000001f3f2b7899 */ /* 0x000fc80008011607 */
[----:B------:R-:W-:-:S03]  /*bcd0*/  ULEA.HI.SX32 UR43, UR7, UR43, 0x1a ;  /* 0x0000002b072b7291 */ /* 0x000fc6000f8fd23f */
[----:B0-----:R-:W-:Y:S09]  /*bce0*/  @P0 BRA `(.L_x_303) ;  /* 0x0000000000480947 */ /* 0x001ff20003800000 */
[----:B------:R-:W0:Y:S02]  /*bcf0*/  S2R R0, SR_TID.X ;  /* 0x0000000000007919 */ /* 0x000e240000002100 */
[----:B0-----:R-:W-:-:S04]  /*bd00*/  LOP3.LUT R0, R0, 0x7f, RZ, 0xc0, !PT ;  /* 0x0000007f00007812 */ /* 0x001fc800078ec0ff */
[----:B------:R-:W-:-:S13]  /*bd10*/  ISETP.NE.AND P0, PT, R0, RZ, PT ;  /* 0x000000ff0000720c */ /* 0x000fda0003f05270 */
[----:B------:R-:W-:Y:S05]  /*bd20*/  @P0 BRA `(.L_x_304) ;  /* 0x0000002800cc0947 */ /* 0x000fea0003800000 */
[----:B------:R-:W0:Y:S01]  /*bd30*/  S2R R5, SR_LANEID ;  /* 0x0000000000057919 */ /* 0x000e220000000000 */
[----:B------:R-:W-:Y:S01]  /*bd40*/  VOTEU.ANY UR4, UPT, PT ;  /* 0x0000000000047886 */ /* 0x000fe200038e0100 */
[----:B------:R-:W1:Y:S01]  /*bd50*/  LDC.64 R2, c[0x0][0xc38] ;  /* 0x00030e00ff027b82 */ /* 0x000e620000000a00 */
[----:B------:R-:W0:Y:S02]  /*bd60*/  FLO.U32 R0, UR4 ;  /* 0x0000000400007d00 */ /* 0x000e2400080e0000 */
[----:B0-----:R-:W-:-:S06]  /*bd70*/  ISETP.EQ.U32.AND P0, PT, R0, R5, PT ;  /* 0x000000050000720c */ /* 0x001fcc0003f02070 */
[----:B------:R-:W1:Y:S07]  /*bd80*/  POPC R5, UR4 ;  /* 0x0000000400057d09 */ /* 0x000e6e0008000000 */
[----:B-1----:R-:W2:Y:S01]  /*bd90*/  @P0 ATOMG.E.ADD.STRONG.GPU PT, R3, desc[UR48][R2.64], R5 ;  /* 0x00000005020309a8 */ /* 0x002ea200081ee1f0 */
[----:B------:R-:W0:Y:S02]  /*bda0*/  S2R R4, SR_LTMASK ;  /* 0x0000000000047919 */ /* 0x000e240000003900 */
[----:B0-----:R-:W-:-:S04]  /*bdb0*/  LOP3.LUT R4, R4, UR4, RZ, 0xc0, !PT ;  /* 0x0000000404047c12 */ /* 0x001fc8000f8ec0ff */
[----:B------:R-:W0:Y:S01]  /*bdc0*/  POPC R7, R4 ;  /* 0x0000000400077309 */ /* 0x000e220000000000 */
[----:B--2---:R-:W0:Y:S02]  /*bdd0*/  SHFL.IDX PT, R0, R3, R0, 0x1f ;  /* 0x00001f0003007589 */ /* 0x004e2400000e0000 */
[----:B0-----:R-:W-:-:S05]  /*bde0*/  IADD3 R0, R0, UR50, R7 ;  /* 0x0000003200007c10 */ /* 0x001fca000fffe007 */
[----:B------:R2:W-:Y:S01]  /*bdf0*/  STL [R1+0x20], R0 ;  /* 0x0000200001007387 */ /* 0x0005e20000100800 */
[----:B------:R-:W-:Y:S05]  /*be00*/  BRA `(.L_x_304) ;  /* 0x0000002800947947 */ /* 0x000fea0003800000 */
.L_x_303:
[----:B------:R-:W0:Y:S01]  /*be10*/  S2UR UR4, SR_CgaCtaId ;  /* 0x00000000000479c3 */ /* 0x000e220000008800 */
[----:B------:R-:W-:Y:S02]  /*be20*/  UMOV UR41, 0x400 ;  /* 0x0000040000297882 */ /* 0x000fe40000000000 */
[----:B0-----:R-:W-:-:S04]  /*be30*/  ULEA UR41, UR4, UR41, 0x18 ;  /* 0x0000002904297291 */ /* 0x001fc8000f8ec03f */
        /* <DEDUP_REMOVED lines=9> */
[----:B------:R-:W0:Y:S01]  /*bed0*/  LDC.64 R2, c[0x4][R2] ;  /* 0x0100000002027b82 */ /* 0x000e220000000a00 */
        /* <DEDUP_REMOVED lines=9> */
[----:B0-----:R-:W-:Y:S05]  /*bf70*/  CALL.ABS.NOINC R2 ;  /* 0x0000000002007343 */ /* 0x001fea0003c00000 */
.L_x_305:
        /* <DEDUP_REMOVED lines=8> */
[----:B0-----:R-:W-:Y:S01]  /*c000*/  MOV R2, 0x0 ;  /* 0x0000000000027802 */ /* 0x001fe20000000f00 */
        /* <DEDUP_REMOVED lines=15> */
.L_x_306:
[----:B------:R-:W-:-:S04]  /*c100*/  UIADD3 UR4, UR41, 0x400, URZ ;  /* 0x0000040029047890 */ /* 0x000fc8000fffe03f */
[----:B------:R-:W-:-:S06]  /*c110*/  ULOP3.LUT UP0, URZ, UR4, 0x9f, URZ, 0xc0, !UPT ;  /* 0x0000009f043f7892 */ /* 0x000fcc000f80c03f */
[----:B------:R-:W-:-:S13]  /*c120*/  PLOP3.LUT P0, PT, PT, PT, UP0, 0x80, 0x0 ;  /* 0x000000000000781c */ /* 0x000fda0003f0f008 */
        /* <DEDUP_REMOVED lines=17> */
.L_x_307:
[----:B------:R-:W-:-:S13]  /*c240*/  LOP3.LUT P6, RZ, R16, 0x3ff, RZ, 0xc0, !PT ;  /* 0x000003ff10ff7812 */ /* 0x000fda00078cc0ff */
        /* <DEDUP_REMOVED lines=17> */
.L_x_308:
[----:B------:R-:W1:Y:S01]  /*c360*/  LDC R0, c[0x0][0x428] ;  /* 0x00010a00ff007b82 */ /* 0x000e620000000800 */
[----:B------:R-:W-:Y:S01]  /*c370*/  ULDC.64 UR4, c[0x0][0x9f8] ;  /* 0x00027e0000047ab9 */ /* 0x000fe20000000a00 */
[----:B0-----:R-:W-:Y:S01]  /*c380*/  IMAD.U32 R2, RZ, RZ, UR38 ;  /* 0x00000026ff027e24 */ /* 0x001fe2000f8e00ff */
[----:B------:R-:W2:Y:S01]  /*c390*/  LDL.LU R18, [R1+0x24] ;  /* 0x0000240001127983 */ /* 0x000ea20000300800 */
[----:B------:R-:W-:Y:S01]  /*c3a0*/  UISETP.NE.U32.AND UP0, UPT, UR4, URZ, UPT ;  /* 0x0000003f0400728c */ /* 0x000fe2000bf05070 */
[----:B------:R-:W-:Y:S01]  /*c3b0*/  IMAD.U32 R10, RZ, RZ, UR47 ;  /* 0x0000002fff0a7e24 */ /* 0x000fe2000f8e00ff */
[----:B------:R-:W-:Y:S01]  /*c3c0*/  ULDC.64 UR14, c[0x0][0xa08] ;  /* 0x00028200000e7ab9 */ /* 0x000fe20000000a00 */
[----:B------:R-:W0:Y:S01]  /*c3d0*/  S2R R19, SR_TID.X ;  /* 0x0000000000137919 */ /* 0x000e220000002100 */
[----:B------:R-:W-:-:S06]  /*c3e0*/  UISETP.NE.AND.EX UP0, UPT, UR5, URZ, UPT, UP0 ;  /* 0x0000003f0500728c */ /* 0x000fcc000bf05300 */
[----:B------:R-:W-:-:S05]  /*c3f0*/  PLOP3.LUT P1, PT, PT, PT, UP0, 0x80, 0x0 ;  /* 0x000000000000781c */ /* 0x000fca0003f2f008 */
[----:B------:R-:W-:-:S04]  /*c400*/  @UP0 UIADD3 UR4, UP1, UR45, UR4, URZ ;  /* 0x000000042d040290 */ /* 0x000fc8000ff3e03f */
[----:B------:R-:W-:Y:S01]  /*c410*/  @UP0 UIADD3.X UR5, UR46, UR5, URZ, UP1, !UPT ;  /* 0x000000052e050290 */ /* 0x000fe20008ffe43f */
[----:B-1----:R-:W-:-:S13]  /*c420*/  ISETP.NE.AND P0, PT, R0, 0x1, PT ;  /* 0x000000010000780c */ /* 0x002fda0003f05270 */
[----:B------:R-:W1:Y:S01]  /*c430*/  @P0 LDC R0, c[0x0][0x42c] ;  /* 0x00010b00ff000b82 */ /* 0x000e620000000800 */
[----:B0-----:R-:W-:-:S07]  /*c440*/  LOP3.LUT R16, R19, 0x7f, RZ, 0xc0, !PT ;  /* 0x0000007f13107812 */ /* 0x001fce00078ec0ff */
[----:B------:R-:W0:Y:S01]  /*c450*/  @P0 LDC R3, c[0x0][0x430] ;  /* 0x00010c00ff030b82 */ /* 0x000e220000000800 */
[----:B-1----:R-:W-:-:S05]  /*c460*/  @P0 IMAD.HI.U32 R0, R0, UR38, RZ ;  /* 0x0000002600000c27 */ /* 0x002fca000f8e00ff */
[----:B0-----:R-:W-:Y:S01]  /*c470*/  @P0 SHF.R.U32.HI R2, RZ, R3, R0 ;  /* 0x00000003ff020219 */ /* 0x001fe20000011600 */
[----:B------:R-:W-:-:S04]  /*c480*/  IMAD.U32 R3, RZ, RZ, UR5 ;  /* 0x00000005ff037e24 */ /* 0x000fc8000f8e00ff */
[----:B------:R0:W-:Y:S02]  /*c490*/  STL [R1+0x8], R2 ;  /* 0x0000080201007387 */ /* 0x0001e40000100800 */
[----:B0-----:R-:W-:Y:S01]  /*c4a0*/  IMAD.U32 R2, RZ, RZ, UR4 ;  /* 0x00000004ff027e24 */ /* 0x001fe2000f8e00ff */
[----:B------:R-:W-:-:S04]  /*c4b0*/  ULDC.64 UR4, c[0x0][0xa00] ;  /* 0x0002800000047ab9 */ /* 0x000fc80000000a00 */
[----:B------:R0:W3:Y:S01]  /*c4c0*/  @P1 LDG.E R10, desc[UR48][R2.64] ;  /* 0x00000030020a1981 */ /* 0x0000e2000c1e1900 */
[----:B------:R-:W-:Y:S01]  /*c4d0*/  ISETP.NE.AND P1, PT, R16, RZ, PT ;  /* 0x000000ff1000720c */ /* 0x000fe20003f25270 */
[----:B------:R-:W-:Y:S01]  /*c4e0*/  UMOV UR36, URZ ;  /* 0x0000003f00247c82 */ /* 0x000fe20008000000 */
[----:B------:R-:W-:Y:S01]  /*c4f0*/  ISETP.NE.U32.AND P0, PT, RZ, UR4, PT ;  /* 0x00000004ff007c0c */ /* 0x000fe2000bf05070 */
[----:B------:R-:W-:Y:S01]  /*c500*/  UMOV UR4, 0x40 ;  /* 0x0000004000047882 */ /* 0x000fe20000000000 */
[----:B------:R-:W-:Y:S01]  /*c510*/  UMOV UR6, UR38 ;  /* 0x0000002600067c82 */ /* 0x000fe20008000000 */
[----:B------:R-:W-:Y:S01]  /*c520*/  UMOV UR8, 0x80 ;  /* 0x0000008000087882 */ /* 0x000fe20000000000 */
[----:B------:R-:W-:Y:S01]  /*c530*/  ISETP.NE.AND.EX P0, PT, RZ, UR5, PT, P0 ;  /* 0x00000005ff007c0c */ /* 0x000fe2000bf05300 */
[----:B------:R-:W-:Y:S01]  /*c540*/  UMOV UR10, UR38 ;  /* 0x00000026000a7c82 */ /* 0x000fe20008000000 */
[----:B------:R-:W-:Y:S01]  /*c550*/  SHF.R.U32.HI R4, RZ, 0x5, R19 ;  /* 0x00000005ff047819 */ /* 0x000fe20000011613 */
[----:B0-----:R-:W0:Y:S01]  /*c560*/  LDC.64 R2, c[0x0][0x3f8] ;  /* 0x0000fe00ff027b82 */ /* 0x001e220000000a00 */
[----:B------:R-:W-:-:S02]  /*c570*/  SEL R7, RZ, UR47, P0 ;  /* 0x0000002fff077c07 */ /* 0x000fc40008000000 */
[----:B------:R-:W-:Y:S01]  /*c580*/  LOP3.LUT R4, R4, 0x3, RZ, 0xc0, !PT ;  /* 0x0000000304047812 */ /* 0x000fe200078ec0ff */
[----:B------:R-:W-:Y:S01]  /*c590*/  VOTEU.ALL UP1, P1 ;  /* 0x00000000003f7886 */ /* 0x000fe20000820000 */
[----:B------:R-:W-:-:S04]  /*c5a0*/  R2UR UR39, R7 ;  /* 0x00000000072772ca */ /* 0x000fc800000e0000 */
[----:B------:R-:W-:-:S04]  /*c5b0*/  @!UP1 UIADD3 UR12, UP0, UR54, 0x270, URZ ;  /* 0x00000270360c9890 */ /* 0x000fc8000ff1e03f */
[----:B------:R-:W-:-:S05]  /*c5c0*/  @!UP1 UIADD3.X UR13, URZ, UR55, URZ, UP0, !UPT ;  /* 0x000000373f0d9290 */ /* 0x000fca00087fe43f */
[----:B------:R-:W-:Y:S01]  /*c5d0*/  UMOV UR7, UR39 ;  /* 0x0000002700077c82 */ /* 0x000fe20008000000 */
[----:B------:R-:W-:Y:S01]  /*c5e0*/  UMOV UR11, UR39 ;  /* 0x00000027000b7c82 */ /* 0x000fe20008000000 */
[----:B0-----:R-:W-:Y:S01]  /*c5f0*/  LOP3.LUT P0, RZ, R2, UR14, RZ, 0xfc, !PT ;  /* 0x0000000e02ff7c12 */ /* 0x001fe2000f80fcff */
[----:B------:R-:W-:-:S03]  /*c600*/  UMOV UR14, 0xffffffff ;  /* 0xffffffff000e7882 */ /* 0x000fc60000000000 */
[----:B------:R-:W-:Y:S01]  /*c610*/  LOP3.LUT P0, RZ, R3, UR15, RZ, 0xfc, P0 ;  /* 0x0000000f03ff7c12 */ /* 0x000fe2000800fcff */
[----:B--2---:R-:W-:-:S05]  /*c620*/  IMAD R6, R18, 0x80, R17 ;  /* 0x0000008012067824 */ /* 0x004fca00078e0211 */
[----:B------:R-:W-:-:S13]  /*c630*/  R2UR UR37, R6 ;  /* 0x00000000062572ca */ /* 0x000fda00000e0000 */
[----:B------:R-:W-:Y:S01]  /*c640*/  UMOV UR5, UR37 ;  /* 0x0000002500057c82 */ /* 0x000fe20008000000 */
[----:B------:R-:W-:Y:S01]  /*c650*/  UMOV UR9, UR37 ;  /* 0x0000002500097c82 */ /* 0x000fe20008000000 */
[----:B------:R0:W-:Y:S01]  /*c660*/  @!UP1 UTMAPF.L2.4D [UR36], [UR12] ;  /* 0x000000240c0095b8 */ /* 0x0001e20008018000 */
[----:B------:R0:W-:Y:S01]  /*c670*/  @!UP1 UTMAPF.L2.4D [UR4], [UR12] ;  /* 0x000000040c0095b8 */ /* 0x0001e20008018000 */
[----:B------:R0:W-:Y:S01]  /*c680*/  @!UP1 UTMAPF.L2.4D [UR8], [UR12] ;  /* 0x000000080c0095b8 */ /* 0x0001e20008018000 */
[----:B---3--:R-:W-:Y:S01]  /*c690*/  SHF.R.S32.HI R18, RZ, 0x1f, R10 ;  /* 0x0000001fff127819 */ /* 0x008fe2000001140a */
[----:B------:R0:W-:Y:S01]  /*c6a0*/  STL [R1+0x10], R10 ;  /* 0x0000100a01007387 */ /* 0x0001e20000100800 */
[----:B------:R-:W-:-:S03]  /*c6b0*/  SEL R0, R10, RZ, !P0 ;  /* 0x000000ff0a007207 */ /* 0x000fc60004000000 */
[----:B------:R0:W-:Y:S01]  /*c6c0*/  STL [R1+0x14], R18 ;  /* 0x0000141201007387 */ /* 0x0001e20000100800 */
[----:B------:R-:W-:Y:S05]  /*c6d0*/  BRA.DIV UR14, `(.L_x_309) ;  /* 0x000000320e687947 */ /* 0x000fea000b800000 */
[----:B------:R1:W2:Y:S02]  /*c6e0*/  SHFL.IDX PT, R14, R4, RZ, 0x1f ;  /* 0x00001fff040e7589 */ /* 0x0002a400000e0000 */
.L_x_379:
[----:B--2---:R-:W-:Y:S02]  /*c6f0*/  ISETP.NE.AND P0, PT, R14, RZ, PT ;  /* 0x000000ff0e00720c */ /* 0x004fe40003f05270 */
[----:B------:R-:W-:-:S11]  /*c700*/  PLOP3.LUT P6, PT, PT, PT, PT, 0x8, 0x0 ;  /* 0x000000000000781c */ /* 0x000fd60003fce170 */
[----:B------:R-:W-:Y:S05]  /*c710*/  @P0 BRA `(.L_x_310) ;  /* 0x0000000800040947 */ /* 0x000fea0003800000 */
[----:B0-----:R-:W-:-:S06]  /*c720*/  UIADD3 UR4, UR43, -0x1, URZ ;  /* 0xffffffff2b047890 */ /* 0x001fcc000fffe03f */
[----:B------:R-:W-:Y:S01]  /*c730*/  IMAD.U32 R8, RZ, RZ, UR4 ;  /* 0x00000004ff087e24 */ /* 0x000fe2000f8e00ff */
[----:B------:R-:W-:-:S03]  /*c740*/  UMOV UR4, 0xffffffff ;  /* 0xffffffff00047882 */ /* 0x000fc60000000000 */
[----:B------:R-:W-:Y:S05]  /*c750*/  BRA.DIV UR4, `(.L_x_311) ;  /* 0x0000003204687947 */ /* 0x000fea000b800000 */
[----:B------:R-:W-:-:S13]  /*c760*/  ELECT P6, URZ, PT ;  /* 0x00000000003f782f */ /* 0x000fda00038c0000 */
.L_x_382:
[----:B------:R-:W-:Y:S05]  /*c770*/  @!P6 BRA `(.L_x_312) ;  /* 0x000000040070e947 */ /* 0x000fea0003800000 */
[----:B------:R-:W-:-:S04]  /*c780*/  ISETP.NE.U32.AND P0, PT, R2, RZ, PT ;  /* 0x000000ff0200720c */ /* 0x000fc80003f05070 */
[----:B------:R-:W-:-:S13]  /*c790*/  ISETP.NE.AND.EX P0, PT, R3, RZ, PT, P0 ;  /* 0x000000ff0300720c */ /* 0x000fda0003f05300 */
[----:B------:R-:W-:Y:S05]  /*c7a0*/  @!P0 BRA `(.L_x_313) ;  /* 0x0000000000488947 */ /* 0x000fea0003800000 */
[----:B------:R-:W0:Y:S01]  /*c7b0*/  LDC R9, c[0x0][0x41c] ;  /* 0x00010700ff097b82 */ /* 0x000e220000000800 */
[----:B------:R-:W-:Y:S01]  /*c7c0*/  IMAD.MOV.U32 R0, RZ, RZ, R8 ;  /* 0x000000ffff007224 */ /* 0x000fe200078e0008 */
[----:B------:R-:W-:Y:S01]  /*c7d0*/  ULDC.64 UR4, c[0x0][0x408] ;  /* 0x0001020000047ab9 */ /* 0x000fe20000000a00 */
[----:B0-----:R-:W-:-:S13]  /*c7e0*/  ISETP.NE.AND P0, PT, R9, 0x1, PT ;  /* 0x000000010900780c */ /* 0x001fda0003f05270 */
[----:B-1----:R-:W0:Y:S02]  /*c7f0*/  @P0 LDC.64 R4, c[0x0][0x420] ;  /* 0x00010800ff040b82 */ /* 0x002e240000000a00 */
[----:B0-----:R-:W-:-:S05]  /*c800*/  @P0 IMAD.HI.U32 R4, R8, R4, RZ ;  /* 0x0000000408040227 */ /* 0x001fca00078e00ff */
[----:B------:R-:W-:-:S04]  /*c810*/  @P0 SHF.R.U32.HI R0, RZ, R5, R4 ;  /* 0x00000005ff000219 */ /* 0x000fc80000011604 */
[--C-:B------:R-:W-:Y:S01]  /*c820*/  SHF.R.S32.HI R5, RZ, 0x1f, R0.reuse ;  /* 0x0000001fff057819 */ /* 0x100fe20000011400 */
[----:B------:R-:W-:-:S04]  /*c830*/  IMAD.MOV R4, RZ, RZ, -R0 ;  /* 0x000000ffff047224 */ /* 0x000fc800078e0a00 */
[----:B------:R-:W-:Y:S02]  /*c840*/  IMAD R8, R9, R4, R8 ;  /* 0x0000000409087224 */ /* 0x000fe400078e0208 */
[----:B------:R-:W-:Y:S02]  /*c850*/  IMAD R9, R18, UR4, RZ ;  /* 0x0000000412097c24 */ /* 0x000fe4000f8e02ff */
[----:B------:R-:W-:Y:S02]  /*c860*/  IMAD.MOV.U32 R4, RZ, RZ, R0 ;  /* 0x000000ffff047224 */ /* 0x000fe400078e0000 */
[C---:B------:R-:W-:Y:S02]  /*c870*/  IMAD R0, R10.reuse, UR5, R9 ;  /* 0x000000050a007c24 */ /* 0x040fe4000f8e0209 */
[----:B------:R-:W-:-:S04]  /*c880*/  IMAD.WIDE.U32 R4, R10, UR4, R4 ;  /* 0x000000040a047c25 */ /* 0x000fc8000f8e0004 */
[----:B------:R-:W-:Y:S01]  /*c890*/  IMAD.IADD R0, R5, 0x1, R0 ;  /* 0x0000000105007824 */ /* 0x000fe200078e0200 */
[----:B------:R-:W-:-:S04]  /*c8a0*/  LEA R2, P0, R4, R2, 0x2 ;  /* 0x0000000204027211 */ /* 0x000fc800078010ff */
[----:B------:R-:W-:-:S05]  /*c8b0*/  LEA.HI.X R3, R4, R3, R0, 0x2, P0 ;  /* 0x0000000304037211 */ /* 0x000fca00000f1400 */
[----:B------:R0:W5:Y:S04]  /*c8c0*/  LDG.E R0, desc[UR48][R2.64] ;  /* 0x0000003002007981 */ /* 0x000168000c1e1900 */
.L_x_313:
[----:B0-----:R-:W2:Y:S04]  /*c8d0*/  LDL R2, [R1] ;  /* 0x0000000001027983 */ /* 0x001ea80000100800 */
[----:B------:R-:W3:Y:S01]  /*c8e0*/  LDL R3, [R1+0xc] ;  /* 0x00000c0001037983 */ /* 0x000ee20000100800 */
[----:B------:R-:W-:Y:S02]  /*c8f0*/  ISETP.NE.AND P0, PT, R16, RZ, PT ;  /* 0x000000ff1000720c */ /* 0x000fe40003f05270 */
[----:B--2---:R-:W-:Y:S02]  /*c900*/  LEA R2, R2, UR41, 0x3 ;  /* 0x0000002902027c11 */ /* 0x004fe4000f8e18ff */
[----:B---3--:R-:W-:-:S04]  /*c910*/  SHF.L.U32 R3, R3, 0x1f, RZ ;  /* 0x0000001f03037819 */ /* 0x008fc800000006ff */
[----:B------:R-:W0:Y:S02]  /*c920*/  SYNCS.PHASECHK.TRANS64.TRYWAIT P2, [R2+URZ+0x29880], R3 ;  /* 0x02988003020075a7 */ /* 0x000e24000804017f */
[----:B0-----:R-:W-:Y:S05]  /*c930*/  @!P2 BRA `(.L_x_314) ;  /* 0x000000300010a947 */ /* 0x001fea0003800000 */
.L_x_383:
[----:B------:R-:W-:Y:S05]  /*c940*/  @P0 BRA `(.L_x_315) ;  /* 0x00000000001c0947 */ /* 0x000fea0003800000 */
[----:B-1----:R-:W1:Y:S01]  /*c950*/  S2R R4, SR_TID.X ;  /* 0x0000000000047919 */ /* 0x002e620000002100 */
[----:B------:R-:W-:-:S04]  /*c960*/  IMAD.MOV.U32 R5, RZ, RZ, 0x5000 ;  /* 0x00005000ff057424 */ /* 0x000fc800078e00ff */
[----:B------:R2:W-:Y:S01]  /*c970*/  SYNCS.ARRIVE.TRANS64 RZ, [R2+URZ+0x29870], R5 ;  /* 0x0298700502ff79a7 */ /* 0x0005e2000800003f */
[----:B-1----:R-:W-:-:S04]  /*c980*/  LOP3.LUT R4, R4, 0x1f, RZ, 0xc0, !PT ;  /* 0x0000001f04047812 */ /* 0x002fc800078ec0ff */
[----:B------:R-:W-:-:S13]  /*c990*/  ISETP.NE.AND P2, PT, R4, RZ, PT ;  /* 0x000000ff0400720c */ /* 0x000fda0003f45270 */
[----:B--2---:R-:W-:Y:S05]  /*c9a0*/  @!P2 BRA `(.L_x_315) ;  /* 0x000000000004a947 */ /* 0x004fea0003800000 */
[----:B------:R-:W-:Y:S01]  /*c9b0*/  BPT.TRAP 0x1 ;  /* 0x000000040000795c */ /* 0x000fe20000300000 */
.L_x_315:
[----:B------:R-:W2:Y:S04]  /*c9c0*/  LDL R9, [R1] ;  /* 0x0000000001097983 */ /* 0x000ea80000100800 */
[----:B------:R-:W3:Y:S04]  /*c9d0*/  LDL R5, [R1+0x18] ;  /* 0x0000180001057983 */ /* 0x000ee80000100800 */
[----:B-1----:R-:W4:Y:S01]  /*c9e0*/  LDL R4, [R1+0x8] ;  /* 0x0000080001047983 */ /* 0x002f220000100800 */
[----:B------:R-:W-:Y:S01]  /*c9f0*/  R2UR UR9, R2 ;  /* 0x00000000020972ca */ /* 0x000fe200000e0000 */
[----:B------:R-:W-:Y:S01]  /*ca00*/  UIADD3 UR4, UP0, UR54, 0x470, URZ ;  /* 0x0000047036047890 */ /* 0x000fe2000ff1e03f */
[----:B-----5:R-:W-:Y:S01]  /*ca10*/  R2UR UR13, R0 ;  /* 0x00000000000d72ca */ /* 0x020fe200000e0000 */
[----:B------:R-:W-:Y:S01]  /*ca20*/  UMOV UR6, 0x0 ;  /* 0x0000000000067882 */ /* 0x000fe20000000000 */
[----:B------:R-:W-:Y:S01]  /*ca30*/  UMOV UR7, 0x14f00000 ;  /* 0x14f0000000077882 */ /* 0x000fe20000000000 */
[----:B------:R-:W-:Y:S01]  /*ca40*/  UIADD3.X UR5, URZ, UR55, URZ, UP0, !UPT ;  /* 0x000000373f057290 */ /* 0x000fe200087fe43f */
[----:B------:R-:W-:-:S07]  /*ca50*/  UMOV UR10, URZ ;  /* 0x0000003f000a7c82 */ /* 0x000fce0008000000 */
[----:B------:R-:W-:Y:S01]  /*ca60*/  UIADD3 UR9, UR9, 0x29870, URZ ;  /* 0x0002987009097890 */ /* 0x000fe2000fffe03f */
[----:B--2---:R-:W-:Y:S01]  /*ca70*/  R2UR UR8, R9 ;  /* 0x00000000090872ca */ /* 0x004fe200000e0000 */
[----:B---3--:R-:W-:Y:S01]  /*ca80*/  IMAD R8, R8, 0xa0, R5 ;  /* 0x000000a008087824 */ /* 0x008fe200078e0205 */
[----:B----4-:R-:W-:-:S04]  /*ca90*/  R2UR UR12, R4 ;  /* 0x00000000040c72ca */ /* 0x010fc800000e0000 */
[----:B------:R-:W-:-:S07]  /*caa0*/  R2UR UR11, R8 ;  /* 0x00000000080b72ca */ /* 0x000fce00000e0000 */
[----:B------:R-:W-:-:S04]  /*cab0*/  UIMAD UR8, UR8, 0x5000, UR41 ;  /* 0x00005000080878a4 */ /* 0x000fc8000f8e0229 */
[----:B------:R-:W-:-:S09]  /*cac0*/  UIADD3 UR8, UR8, 0xa400, URZ ;  /* 0x0000a40008087890 */ /* 0x000fd2000fffe03f */
[----:B------:R1:W-:Y:S01]  /*cad0*/  UTMALDG.4D [UR8], [UR4], desc[UR6] ;  /* 0x00000608040075b4 */ /* 0x0003e20008019000 */
[----:B------:R-:W2:Y:S02]  /*cae0*/  SYNCS.PHASECHK.TRANS64.TRYWAIT P2, [R2+URZ+0x29840], R3 ;  /* 0x02984003020075a7 */ /* 0x000ea4000804017f */
[----:B-12---:R-:W-:Y:S05]  /*caf0*/  @!P2 BRA `(.L_x_316) ;  /* 0x0000002c00b4a947 */ /* 0x006fea0003800000 */
.L_x_384:
[----:B------:R-:W-:Y:S05]  /*cb00*/  @P0 BRA `(.L_x_317) ;  /* 0x00000000001c0947 */ /* 0x000fea0003800000 */
[----:B------:R-:W2:Y:S01]  /*cb10*/  S2R R4, SR_TID.X ;  /* 0x0000000000047919 */ /* 0x000ea20000002100 */
[----:B01----:R-:W-:-:S04]  /*cb20*/  IMAD.MOV.U32 R3, RZ, RZ, 0x7800 ;  /* 0x00007800ff037424 */ /* 0x003fc800078e00ff */
[----:B------:R3:W-:Y:S01]  /*cb30*/  SYNCS.ARRIVE.TRANS64 RZ, [R2+URZ+0x29830], R3 ;  /* 0x0298300302ff79a7 */ /* 0x0007e2000800003f */
[----:B--2---:R-:W-:-:S04]  /*cb40*/  LOP3.LUT R4, R4, 0x1f, RZ, 0xc0, !PT ;  /* 0x0000001f04047812 */ /* 0x004fc800078ec0ff */
[----:B------:R-:W-:-:S13]  /*cb50*/  ISETP.NE.AND P0, PT, R4, RZ, PT ;  /* 0x000000ff0400720c */ /* 0x000fda0003f05270 */
[----:B---3--:R-:W-:Y:S05]  /*cb60*/  @!P0 BRA `(.L_x_317) ;  /* 0x0000000000048947 */ /* 0x008fea0003800000 */
[----:B------:R-:W-:Y:S01]  /*cb70*/  BPT.TRAP 0x1 ;  /* 0x000000040000795c */ /* 0x000fe20000300000 */
.L_x_317:
[----:B------:R-:W2:Y:S04]  /*cb80*/  LDL R4, [R1] ;  /* 0x0000000001047983 */ /* 0x000ea80000100800 */
[----:B01----:R-:W3:Y:S01]  /*cb90*/  LDL R3, [R1+0x8] ;  /* 0x0000080001037983 */ /* 0x003ee20000100800 */
        /* <DEDUP_REMOVED lines=10> */
[----:B--2---:R-:W-:Y:S02]  /*cc40*/  R2UR UR8, R4 ;  /* 0x00000000040872ca */ /* 0x004fe400000e0000 */
[----:B---3--:R-:W-:-:S11]  /*cc50*/  R2UR UR12, R3 ;  /* 0x00000000030c72ca */ /* 0x008fd600000e0000 */
[----:B------:R-:W-:-:S04]  /*cc60*/  UIMAD UR8, UR8, 0x7800, UR41 ;  /* 0x00007800080878a4 */ /* 0x000fc8000f8e0229 */
[----:B------:R-:W-:Y:S02]  /*cc70*/  UIADD3 UR14, UR8, 0x1a400, URZ ;  /* 0x0001a400080e7890 */ /* 0x000fe4000fffe03f */
[----:B------:R-:W-:Y:S02]  /*cc80*/  UIADD3 UR15, UR8, 0x1cc00, URZ ;  /* 0x0001cc00080f7890 */ /* 0x000fe4000fffe03f */
[----:B------:R-:W-:-:S03]  /*cc90*/  UIADD3 UR17, UR8, 0x1f400, URZ ;  /* 0x0001f40008117890 */ /* 0x000fc6000fffe03f */
[----:B------:R-:W-:Y:S01]  /*cca0*/  UMOV UR8, UR14 ;  /* 0x0000000e00087c82 */ /* 0x000fe20008000000 */
[----:B------:R-:W-:Y:S01]  /*ccb0*/  UMOV UR14, 0x80 ;  /* 0x00000080000e7882 */ /* 0x000fe20000000000 */
[----:B------:R0:W-:Y:S02]  /*ccc0*/  UTMALDG.4D [UR8], [UR4], desc[UR6] ;  /* 0x00000608040075b4 */ /* 0x0001e40008019000 */
[----:B0-----:R-:W-:Y:S01]  /*ccd0*/  UMOV UR8, UR15 ;  /* 0x0000000f00087c82 */ /* 0x001fe20008000000 */
[----:B------:R-:W-:Y:S02]  /*cce0*/  UMOV UR10, UR16 ;  /* 0x00000010000a7c82 */ /* 0x000fe40008000000 */
[----:B------:R0:W-:Y:S02]  /*ccf0*/  UTMALDG.4D [UR8], [UR4], desc[UR6] ;  /* 0x00000608040075b4 */ /* 0x0001e40008019000 */
[----:B0-----:R-:W-:Y:S01]  /*cd00*/  UMOV UR8, UR17 ;  /* 0x0000001100087c82 */ /* 0x001fe20008000000 */
[----:B------:R-:W-:-:S02]  /*cd10*/  UMOV UR10, UR14 ;  /* 0x0000000e000a7c82 */ /* 0x000fc40008000000 */
[----:B------:R0:W-:Y:S02]  /*cd20*/  UTMALDG.4D [UR8], [UR4], desc[UR6] ;  /* 0x00000608040075b4 */ /* 0x0001e40008019000 */
[----:B0-----:R-:W-:Y:S01]  /*cd30*/  NOP ;  /* 0x0000000000007918 */ /* 0x001fe20000000000 */
.L_x_312:
        /* <DEDUP_REMOVED lines=13> */
[C---:B------:R-:W-:Y:S01]  /*ce10*/  @P0 R2UR UR27, R6.reuse ;  /* 0x00000000061b02ca */ /* 0x040fe200000e0000 */
[----:B------:R-:W-:Y:S01]  /*ce20*/  UMOV UR7, 0x12f00000 ;  /* 0x12f0000000077882 */ /* 0x000fe20000000000 */
[C---:B------:R-:W-:Y:S01]  /*ce30*/  @P0 R2UR UR29, R7.reuse ;  /* 0x00000000071d02ca */ /* 0x040fe200000e0000 */
[----:B------:R-:W-:Y:S01]  /*ce40*/  UMOV UR10, URZ ;  /* 0x0000003f000a7c82 */ /* 0x000fe20008000000 */
[----:B------:R-:W-:Y:S01]  /*ce50*/  @P0 R2UR UR19, R6 ;  /* 0x00000000061302ca */ /* 0x000fe200000e0000 */
[----:B------:R-:W-:Y:S01]  /*ce60*/  UMOV UR12, UR38 ;  /* 0x00000026000c7c82 */ /* 0x000fe20008000000 */
[----:B------:R-:W-:Y:S01]  /*ce70*/  @P0 R2UR UR21, R7 ;  /* 0x00000000071502ca */ /* 0x000fe200000e0000 */
[----:B------:R-:W-:Y:S01]  /*ce80*/  UMOV UR26, 0x40 ;  /* 0x00000040001a7882 */ /* 0x000fe20000000000 */
[----:B------:R2:W-:Y:S01]  /*ce90*/  @P0 SYNCS.ARRIVE.TRANS64 RZ, [UR41+0x29800], R2 ;  /* 0x02980002ffff09a7 */ /* 0x0005e20008000029 */
[----:B------:R-:W-:Y:S01]  /*cea0*/  UMOV UR28, UR38 ;  /* 0x00000026001c7c82 */ /* 0x000fe20008000000 */
[----:B------:R-:W-:Y:S01]  /*ceb0*/  UMOV UR25, UR9 ;  /* 0x0000000900197c82 */ /* 0x000fe20008000000 */
[----:B------:R-:W-:Y:S01]  /*cec0*/  UMOV UR18, 0x80 ;  /* 0x0000008000127882 */ /* 0x000fe20000000000 */
[----:B------:R-:W-:Y:S01]  /*ced0*/  UMOV UR20, UR38 ;  /* 0x0000002600147c82 */ /* 0x000fe20008000000 */
[----:B------:R2:W-:Y:S01]  /*cee0*/  UTMALDG.4D [UR8], [UR4], desc[UR6] ;  /* 0x00000608040075b4 */ /* 0x0005e20008019000 */
[----:B------:R-:W-:Y:S01]  /*cef0*/  UMOV UR17, UR9 ;  /* 0x0000000900117c82 */ /* 0x000fe20008000000 */
[----:B------:R2:W-:Y:S04]  /*cf00*/  UTMALDG.4D [UR24], [UR4], desc[UR6] ;  /* 0x00000618040075b4 */ /* 0x0005e80008019000 */
[----:B------:R2:W-:Y:S02]  /*cf10*/  UTMALDG.4D [UR16], [UR4], desc[UR6] ;  /* 0x00000610040075b4 */ /* 0x0005e40008019000 */
[----:B--2---:R-:W-:Y:S01]  /*cf20*/  NOP ;  /* 0x0000000000007918 */ /* 0x004fe20000000000 */
.L_x_310:
[----:B------:R-:W2:Y:S01]  /*cf30*/  LDL.LU R3, [R1+0x34] ;  /* 0x0000340001037983 */ /* 0x000ea20000300800 */
[----:B------:R-:W-:Y:S01]  /*cf40*/  BSSY B0, `(.L_x_318) ;  /* 0x0000009000007945 */ /* 0x000fe20003800000 */
[----:B--2---:R-:W-:-:S05]  /*cf50*/  VIADD R3, R3, 0x1 ;  /* 0x0000000103037836 */ /* 0x004fca0000000000 */
[----:B------:R-:W-:Y:S01]  /*cf60*/  LEA.HI R2, R3, R3, RZ, 0x1 ;  /* 0x0000000303027211 */ /* 0x000fe200078f08ff */
[----:B------:R2:W-:Y:S03]  /*cf70*/  STL [R1+0x34], R3 ;  /* 0x0000340301007387 */ /* 0x0005e60000100800 */
[----:B------:R-:W-:-:S05]  /*cf80*/  LOP3.LUT R2, R2, 0xfffffffe, RZ, 0xc0, !PT ;  /* 0xfffffffe02027812 */ /* 0x000fca00078ec0ff */
[----:B------:R-:W-:-:S05]  /*cf90*/  IMAD.IADD R2, R3, 0x1, -R2 ;  /* 0x0000000103027824 */ /* 0x000fca00078e0a02 */
[----:B------:R-:W-:-:S04]  /*cfa0*/  SHF.L.U32 R2, R2, 0x1f, RZ ;  /* 0x0000001f02027819 */ /* 0x000fc800000006ff */
[----:B------:R-:W3:Y:S02]  /*cfb0*/  SYNCS.PHASECHK.TRANS64.TRYWAIT P0, [UR41+0x29820], R2 ;  /* 0x02982002ff0075a7 */ /* 0x000ee40008000169 */
[----:B--23--:R-:W-:Y:S05]  /*cfc0*/  @!P0 BRA `(.L_x_319) ;  /* 0x0000002800948947 */ /* 0x00cfea0003800000 */
.L_x_385:
[----:B0-----:R-:W-:Y:S05]  /*cfd0*/  BSYNC B0 ;  /* 0x0000000000007941 */ /* 0x001fea0003800000 */
.L_x_318:
[----:B------:R-:W-:-:S06]  /*cfe0*/  UISETP.GE.AND UP0, UPT, UR44, 0xa1, UPT ;  /* 0x000000a12c00788c */ /* 0x000fcc000bf06270 */
[----:B------:R-:W-:-:S13]  /*cff0*/  PLOP3.LUT P0, PT, PT, PT, UP0, 0x80, 0x0 ;  /* 0x000000000000781c */ /* 0x000fda0003f0f008 */
[----:B------:R-:W-:Y:S05]  /*d000*/  @!P0 BRA `(.L_x_320) ;  /* 0x0000001000108947 */ /* 0x000fea0003800000 */
[----:B------:R0:W5:Y:S01]  /*d010*/  LDL.LU R6, [R1+0xc] ;  /* 0x00000c0001067983 */ /* 0x0001620000300800 */
[----:B------:R-:W-:-:S03]  /*d020*/  UIADD3 UR4, UR43, -0x2, URZ ;  /* 0xfffffffe2b047890 */ /* 0x000fc6000fffe03f */
[----:B------:R0:W5:Y:S03]  /*d030*/  LDL.LU R7, [R1] ;  /* 0x0000000001077983 */ /* 0x0001660000300800 */
[----:B------:R-:W-:-:S07]  /*d040*/  IMAD.U32 R20, RZ, RZ, UR4 ;  /* 0x00000004ff147e24 */ /* 0x000fce000f8e00ff */
.L_x_342:
[----:B--23-5:R-:W-:Y:S01]  /*d050*/  VIADD R2, R7, 0x1 ;  /* 0x0000000107027836 */ /* 0x02cfe20000000000 */
[----:B------:R-:W-:Y:S05]  /*d060*/  YIELD ;  /* 0x0000000000007946 */ /* 0x000fea0003800000 */
[----:B------:R-:W-:Y:S01]  /*d070*/  ISETP.NE.AND P0, PT, R2, 0x2, PT ;  /* 0x000000020200780c */ /* 0x000fe20003f05270 */
[----:B------:R-:W-:Y:S03]  /*d080*/  BSSY B0, `(.L_x_321) ;  /* 0x0000090000007945 */ /* 0x000fe60003800000 */
[----:B------:R-:W-:-:S02]  /*d090*/  SEL R3, RZ, 0x1, P0 ;  /* 0x00000001ff037807 */ /* 0x000fc40000000000 */
[----:B------:R-:W-:Y:S02]  /*d0a0*/  SEL R10, R2, RZ, P0 ;  /* 0x000000ff020a7207 */ /* 0x000fe40000000000 */
[----:B------:R-:W-:-:S05]  /*d0b0*/  LOP3.LUT R9, R6, R3, RZ, 0x3c, !PT ;  /* 0x0000000306097212 */ /* 0x000fca00078e3cff */
[----:B------:R2:W-:Y:S04]  /*d0c0*/  STL [R1+0xc], R9 ;  /* 0x00000c0901007387 */ /* 0x0005e80000100800 */
[----:B------:R2:W-:Y:S01]  /*d0d0*/  STL [R1], R10 ;  /* 0x0000000a01007387 */ /* 0x0005e20000100800 */
[----:B------:R-:W-:Y:S05]  /*d0e0*/  @!P6 BRA `(.L_x_322) ;  /* 0x000000080024e947 */ /* 0x000fea0003800000 */
[----:B------:R-:W-:Y:S01]  /*d0f0*/  ULDC.64 UR4, c[0x0][0x3f8] ;  /* 0x0000fe0000047ab9 */ /* 0x000fe20000000a00 */
[----:B------:R-:W-:Y:S01]  /*d100*/  IMAD.MOV.U32 R8, RZ, RZ, R20 ;  /* 0x000000ffff087224 */ /* 0x000fe200078e0014 */
[----:B------:R-:W-:-:S04]  /*d110*/  ISETP.NE.U32.AND P0, PT, RZ, UR4, PT ;  /* 0x00000004ff007c0c */ /* 0x000fc8000bf05070 */
[----:B------:R-:W-:-:S13]  /*d120*/  ISETP.NE.AND.EX P0, PT, RZ, UR5, PT, P0 ;  /* 0x00000005ff007c0c */ /* 0x000fda000bf05300 */
[----:B------:R-:W-:Y:S05]  /*d130*/  @!P0 BRA `(.L_x_323) ;  /* 0x00000000004c8947 */ /* 0x000fea0003800000 */
[----:B------:R-:W3:Y:S01]  /*d140*/  LDL R5, [R1+0x14] ;  /* 0x0000140001057983 */ /* 0x000ee20000100800 */
[----:B------:R-:W4:Y:S01]  /*d150*/  LDC R8, c[0x0][0x41c] ;  /* 0x00010700ff087b82 */ /* 0x000f220000000800 */
[----:B------:R-:W-:Y:S02]  /*d160*/  ULDC.64 UR6, c[0x0][0x408] ;  /* 0x0001020000067ab9 */ /* 0x000fe40000000a00 */
[----:B-1----:R-:W2:Y:S01]  /*d170*/  LDL R4, [R1+0x10] ;  /* 0x0000100001047983 */ /* 0x002ea20000100800 */
[----:B----4-:R-:W-:-:S13]  /*d180*/  ISETP.NE.AND P0, PT, R8, 0x1, PT ;  /* 0x000000010800780c */ /* 0x010fda0003f05270 */
[----:B------:R-:W1:Y:S02]  /*d190*/  @P0 LDC.64 R2, c[0x0][0x420] ;  /* 0x00010800ff020b82 */ /* 0x000e640000000a00 */
[----:B-1----:R-:W-:-:S04]  /*d1a0*/  @P0 IMAD.HI.U32 R0, R20, R2, RZ ;  /* 0x0000000214000227 */ /* 0x002fc800078e00ff */
[----:B------:R-:W-:Y:S01]  /*d1b0*/  IMAD.MOV.U32 R2, RZ, RZ, R20 ;  /* 0x000000ffff027224 */ /* 0x000fe200078e0014 */
[----:B------:R-:W-:-:S05]  /*d1c0*/  @P0 SHF.R.U32.HI R2, RZ, R3, R0 ;  /* 0x00000003ff020219 */ /* 0x000fca0000011600 */
[----:B------:R-:W-:-:S04]  /*d1d0*/  IMAD.MOV R3, RZ, RZ, -R2 ;  /* 0x000000ffff037224 */ /* 0x000fc800078e0a02 */
[----:B------:R-:W-:Y:S01]  /*d1e0*/  IMAD R8, R8, R3, R20 ;  /* 0x0000000308087224 */ /* 0x000fe200078e0214 */
[----:B------:R-:W-:Y:S01]  /*d1f0*/  SHF.R.S32.HI R3, RZ, 0x1f, R2 ;  /* 0x0000001fff037819 */ /* 0x000fe20000011402 */
[----:B---3--:R-:W-:-:S04]  /*d200*/  IMAD R0, R5, UR6, RZ ;  /* 0x0000000605007c24 */ /* 0x008fc8000f8e02ff */
[C---:B--2---:R-:W-:Y:S02]  /*d210*/  IMAD R0, R4.reuse, UR7, R0 ;  /* 0x0000000704007c24 */ /* 0x044fe4000f8e0200 */
[----:B------:R-:W-:-:S04]  /*d220*/  IMAD.WIDE.U32 R2, R4, UR6, R2 ;  /* 0x0000000604027c25 */ /* 0x000fc8000f8e0002 */
[----:B------:R-:W-:Y:S01]  /*d230*/  IMAD.IADD R0, R0, 0x1, R3 ;  /* 0x0000000100007824 */ /* 0x000fe200078e0203 */
[----:B------:R-:W-:-:S04]  /*d240*/  LEA R4, P0, R2, UR4, 0x2 ;  /* 0x0000000402047c11 */ /* 0x000fc8000f8010ff */
[----:B------:R-:W-:-:S05]  /*d250*/  LEA.HI.X R5, R2, UR5, R0, 0x2, P0 ;  /* 0x0000000502057c11 */ /* 0x000fca00080f1400 */
[----:B------:R3:W5:Y:S04]  /*d260*/  LDG.E R0, desc[UR48][R4.64] ;  /* 0x0000003004007981 */ /* 0x000768000c1e1900 */
.L_x_323:
[----:B-1-3--:R-:W-:Y:S01]  /*d270*/  LEA R4, R10, UR41, 0x3 ;  /* 0x000000290a047c11 */ /* 0x00afe2000f8e18ff */
[----:B------:R-:W1:Y:S01]  /*d280*/  S2R R2, SR_TID.X ;  /* 0x0000000000027919 */ /* 0x000e620000002100 */
[----:B------:R-:W-:Y:S01]  /*d290*/  SHF.L.U32 R3, R9, 0x1f, RZ ;  /* 0x0000001f09037819 */ /* 0x000fe200000006ff */
[----:B------:R-:W-:Y:S03]  /*d2a0*/  BSSY B1, `(.L_x_324) ;  /* 0x0000005000017945 */ /* 0x000fe60003800000 */
[----:B------:R-:W3:Y:S01]  /*d2b0*/  SYNCS.PHASECHK.TRANS64.TRYWAIT P0, [R4+URZ+0x29880], R3 ;  /* 0x02988003040075a7 */ /* 0x000ee2000800017f */
[----:B-1----:R-:W-:-:S04]  /*d2c0*/  LOP3.LUT R2, R2, 0x7f, RZ, 0xc0, !PT ;  /* 0x0000007f02027812 */ /* 0x002fc800078ec0ff */
[----:B------:R-:W-:Y:S01]  /*d2d0*/  ISETP.NE.AND P2, PT, R2, RZ, PT ;  /* 0x000000ff0200720c */ /* 0x000fe20003f45270 */
[----:B---3--:R-:W-:-:S12]  /*d2e0*/  @!P0 BRA `(.L_x_325) ;  /* 0x0000002400e48947 */ /* 0x008fd80003800000 */
.L_x_386:
[----:B------:R-:W-:Y:S05]  /*d2f0*/  BSYNC B1 ;  /* 0x0000000000017941 */ /* 0x000fea0003800000 */
.L_x_324:
[----:B------:R-:W-:Y:S04]  /*d300*/  BSSY B1, `(.L_x_326) ;  /* 0x0000009000017945 */ /* 0x000fe80003800000 */
[----:B------:R-:W-:Y:S05]  /*d310*/  @P2 BRA `(.L_x_327) ;  /* 0x00000000001c2947 */ /* 0x000fea0003800000 */
[----:B------:R-:W3:Y:S02]  /*d320*/  S2R R2, SR_TID.X ;  /* 0x0000000000027919 */ /* 0x000ee40000002100 */
[----:B---3--:R-:W-:Y:S01]  /*d330*/  LOP3.LUT R5, R2, 0x1f, RZ, 0xc0, !PT ;  /* 0x0000001f02057812 */ /* 0x008fe200078ec0ff */
[----:B------:R-:W-:-:S03]  /*d340*/  IMAD.MOV.U32 R2, RZ, RZ, 0x5000 ;  /* 0x00005000ff027424 */ /* 0x000fc600078e00ff */
[----:B------:R-:W-:Y:S01]  /*d350*/  ISETP.NE.AND P0, PT, R5, RZ, PT ;  /* 0x000000ff0500720c */ /* 0x000fe20003f05270 */
[----:B------:R3:W-:-:S12]  /*d360*/  SYNCS.ARRIVE.TRANS64 RZ, [R4+URZ+0x29870], R2 ;  /* 0x0298700204ff79a7 */ /* 0x0007d8000800003f */
[----:B---3--:R-:W-:Y:S05]  /*d370*/  @!P0 BRA `(.L_x_327) ;  /* 0x0000000000048947 */ /* 0x008fea0003800000 */
[----:B------:R-:W-:Y:S01]  /*d380*/  BPT.TRAP 0x1 ;  /* 0x000000040000795c */ /* 0x000fe20000300000 */
.L_x_327:
[----:B------:R-:W-:Y:S05]  /*d390*/  BSYNC B1 ;  /* 0x0000000000017941 */ /* 0x000fea0003800000 */
.L_x_326:
[----:B------:R-:W3:Y:S04]  /*d3a0*/  LDL R11, [R1+0x8] ;  /* 0x00000800010b7983 */ /* 0x000ee80000100800 */
[----:B--2---:R-:W2:Y:S04]  /*d3b0*/  LDL R9, [R1] ;  /* 0x0000000001097983 */ /* 0x004ea80000100800 */
[----:B------:R-:W4:Y:S01]  /*d3c0*/  LDL R5, [R1+0x18] ;  /* 0x0000180001057983 */ /* 0x000f220000100800 */
[----:B------:R-:W-:Y:S01]  /*d3d0*/  IMAD.MOV.U32 R10, RZ, RZ, RZ ;  /* 0x000000ffff0a7224 */ /* 0x000fe200078e00ff */
[----:B------:R-:W-:Y:S01]  /*d3e0*/  UIADD3 UR4, UP0, UR54, 0x470, URZ ;  /* 0x0000047036047890 */ /* 0x000fe2000ff1e03f */
[----:B------:R-:W-:Y:S01]  /*d3f0*/  IMAD.U32 R2, RZ, RZ, UR41 ;  /* 0x00000029ff027e24 */ /* 0x000fe2000f8e00ff */
[----:B------:R-:W-:Y:S01]  /*d400*/  PLOP3.LUT P0, PT, PT, PT, PT, 0x80, 0x0 ;  /* 0x000000000000781c */ /* 0x000fe20003f0f070 */
[----:B------:R-:W-:Y:S01]  /*d410*/  UMOV UR6, 0x0 ;  /* 0x0000000000067882 */ /* 0x000fe20000000000 */
[----:B------:R-:W-:Y:S01]  /*d420*/  R2UR UR10, R10 ;  /* 0x000000000a0a72ca */ /* 0x000fe200000e0000 */
[----:B------:R-:W-:Y:S01]  /*d430*/  UIADD3.X UR5, URZ, UR55, URZ, UP0, !UPT ;  /* 0x000000373f057290 */ /* 0x000fe200087fe43f */
[----:B------:R-:W-:Y:S01]  /*d440*/  UMOV UR7, 0x14f00000 ;  /* 0x14f0000000077882 */ /* 0x000fe20000000000 */
[----:B---3--:R-:W-:Y:S01]  /*d450*/  R2UR UR12, R11 ;  /* 0x000000000b0c72ca */ /* 0x008fe200000e0000 */
[----:B--2---:R-:W-:-:S02]  /*d460*/  IMAD R9, R9, 0x5000, R2 ;  /* 0x0000500009097824 */ /* 0x004fc400078e0202 */
[----:B----4-:R-:W-:Y:S02]  /*d470*/  IMAD R5, R8, 0xa0, R5 ;  /* 0x000000a008057824 */ /* 0x010fe400078e0205 */
[----:B------:R-:W-:Y:S02]  /*d480*/  VIADD R8, R9, 0xa400 ;  /* 0x0000a40009087836 */ /* 0x000fe40000000000 */
[----:B------:R-:W-:-:S08]  /*d490*/  VIADD R9, R4, 0x29870 ;  /* 0x0002987004097836 */ /* 0x000fd00000000000 */
.L_x_328:
        /* <DEDUP_REMOVED lines=12> */
.L_x_387:
[----:B------:R-:W-:Y:S05]  /*d560*/  BSYNC B1 ;  /* 0x0000000000017941 */ /* 0x000fea0003800000 */
.L_x_329:
[----:B------:R-:W-:Y:S01]  /*d570*/  BSSY B1, `(.L_x_331) ;  /* 0x000000b000017945 */ /* 0x000fe20003800000 */
[----:B------:R-:W-:Y:S02]  /*d580*/  IMAD.MOV.U32 R8, RZ, RZ, 0x0 ;  /* 0x00000000ff087424 */ /* 0x000fe400078e00ff */
[----:B------:R-:W-:Y:S01]  /*d590*/  IMAD.MOV.U32 R9, RZ, RZ, 0x14f00000 ;  /* 0x14f00000ff097424 */ /* 0x000fe200078e00ff */
[----:B------:R-:W-:Y:S06]  /*d5a0*/  @P2 BRA `(.L_x_332) ;  /* 0x00000000001c2947 */ /* 0x000fec0003800000 */
[----:B------:R-:W3:Y:S01]  /*d5b0*/  S2R R11, SR_TID.X ;  /* 0x00000000000b7919 */ /* 0x000ee20000002100 */
[----:B-12---:R-:W-:-:S04]  /*d5c0*/  IMAD.MOV.U32 R3, RZ, RZ, 0x7800 ;  /* 0x00007800ff037424 */ /* 0x006fc800078e00ff */
[----:B------:R4:W-:Y:S01]  /*d5d0*/  SYNCS.ARRIVE.TRANS64 RZ, [R4+URZ+0x29830], R3 ;  /* 0x0298300304ff79a7 */ /* 0x0009e2000800003f */
[----:B---3--:R-:W-:-:S04]  /*d5e0*/  LOP3.LUT R11, R11, 0x1f, RZ, 0xc0, !PT ;  /* 0x0000001f0b0b7812 */ /* 0x008fc800078ec0ff */
[----:B------:R-:W-:-:S13]  /*d5f0*/  ISETP.NE.AND P0, PT, R11, RZ, PT ;  /* 0x000000ff0b00720c */ /* 0x000fda0003f05270 */
[----:B----4-:R-:W-:Y:S05]  /*d600*/  @!P0 BRA `(.L_x_332) ;  /* 0x0000000000048947 */ /* 0x010fea0003800000 */
[----:B------:R-:W-:Y:S01]  /*d610*/  BPT.TRAP 0x1 ;  /* 0x000000040000795c */ /* 0x000fe20000300000 */
.L_x_332:
[----:B------:R-:W-:Y:S05]  /*d620*/  BSYNC B1 ;  /* 0x0000000000017941 */ /* 0x000fea0003800000 */
.L_x_331:
[----:B------:R-:W3:Y:S04]  /*d630*/  LDL R11, [R1+0x8] ;  /* 0x00000800010b7983 */ /* 0x000ee80000100800 */
[----:B-12---:R-:W2:Y:S01]  /*d640*/  LDL R3, [R1] ;  /* 0x0000000001037983 */ /* 0x006ea20000100800 */
[----:B------:R-:W-:Y:S01]  /*d650*/  R2UR UR10, R10 ;  /* 0x000000000a0a72ca */ /* 0x000fe200000e0000 */
[----:B------:R-:W-:Y:S01]  /*d660*/  UIADD3 UR4, UP0, UR54, 0x370, URZ ;  /* 0x0000037036047890 */ /* 0x000fe2000ff1e03f */
[----:B------:R-:W-:Y:S01]  /*d670*/  R2UR UR6, R8 ;  /* 0x00000000080672ca */ /* 0x000fe200000e0000 */
[----:B------:R-:W-:Y:S01]  /*d680*/  VIADD R4, R4, 0x29830 ;  /* 0x0002983004047836 */ /* 0x000fe20000000000 */
[----:B------:R-:W-:Y:S01]  /*d690*/  R2UR UR7, R9 ;  /* 0x00000000090772ca */ /* 0x000fe200000e0000 */
[----:B------:R-:W-:Y:S01]  /*d6a0*/  UIADD3.X UR5, URZ, UR55, URZ, UP0, !UPT ;  /* 0x000000373f057290 */ /* 0x000fe200087fe43f */
[----:B------:R-:W-:-:S02]  /*d6b0*/  PLOP3.LUT P0, PT, PT, PT, PT, 0x80, 0x0 ;  /* 0x000000000000781c */ /* 0x000fc40003f0f070 */
[----:B---3--:R-:W-:Y:S01]  /*d6c0*/  R2UR UR12, R11 ;  /* 0x000000000b0c72ca */ /* 0x008fe200000e0000 */
[----:B--2---:R-:W-:-:S04]  /*d6d0*/  IMAD R2, R3, 0x7800, R2 ;  /* 0x0000780003027824 */ /* 0x004fc800078e0202 */
[----:B------:R-:W-:-:S10]  /*d6e0*/  VIADD R3, R2, 0x1a400 ;  /* 0x0001a40002037836 */ /* 0x000fd40000000000 */
.L_x_333:
        /* <DEDUP_REMOVED lines=16> */
.L_x_334:
        /* <DEDUP_REMOVED lines=16> */
.L_x_335:
        /* <DEDUP_REMOVED lines=8> */
[----:B---3--:R-:W-:Y:S05]  /*d970*/  @P0 BRA.U.ANY `(.L_x_335) ;  /* 0xfffffffd00dc0947 */ /* 0x008fea000393ffff */
.L_x_322:
[----:B------:R-:W-:Y:S05]  /*d980*/  BSYNC B0 ;  /* 0x0000000000007941 */ /* 0x000fea0003800000 */
.L_x_321:
[----:B------:R-:W-:-:S06]  /*d990*/  UISETP.NE.AND UP0, UPT, UR42, 0x3, UPT ;  /* 0x000000032a00788c */ /* 0x000fcc000bf05270 */
[----:B------:R-:W-:-:S13]  /*d9a0*/  PLOP3.LUT P0, PT, PT, PT, UP0, 0x80, 0x0 ;  /* 0x000000000000781c */ /* 0x000fda0003f0f008 */
[----:B------:R-:W-:Y:S05]  /*d9b0*/  @!P0 BRA `(.L_x_336) ;  /* 0x0000000000048947 */ /* 0x000fea0003800000 */
[----:B------:R-:W-:Y:S01]  /*d9c0*/  BPT.TRAP 0x1 ;  /* 0x000000040000795c */ /* 0x000fe20000300000 */
.L_x_336:
[----:B------:R-:W-:Y:S01]  /*d9d0*/  IMAD.U32 R2, RZ, RZ, UR51 ;  /* 0x00000033ff027e24 */ /* 0x000fe2000f8e00ff */
[----:B------:R-:W-:Y:S01]  /*d9e0*/  LEA R3, R7, UR41, 0x3 ;  /* 0x0000002907037c11 */ /* 0x000fe2000f8e18ff */
[----:B------:R-:W-:Y:S03]  /*d9f0*/  BSSY B0, `(.L_x_337) ;  /* 0x0000007000007945 */ /* 0x000fe60003800000 */
[----:B------:R-:W-:Y:S01]  /*da00*/  ISETP.NE.AND P0, PT, R2, 0x3, PT ;  /* 0x000000030200780c */ /* 0x000fe20003f05270 */
[----:B------:R3:W-:Y:S01]  /*da10*/  STL [R1+0x4], R3 ;  /* 0x0000040301007387 */ /* 0x0007e20000100800 */
[----:B------:R-:W-:-:S04]  /*da20*/  LOP3.LUT R2, R6, 0x1, RZ, 0x3c, !PT ;  /* 0x0000000106027812 */ /* 0x000fc800078e3cff */
[----:B------:R-:W-:-:S04]  /*da30*/  SHF.L.U32 R2, R2, 0x1f, RZ ;  /* 0x0000001f02027819 */ /* 0x000fc800000006ff */
[----:B------:R-:W4:Y:S02]  /*da40*/  SYNCS.PHASECHK.TRANS64.TRYWAIT P2, [R3+URZ+0x29870], R2 ;  /* 0x02987002030075a7 */ /* 0x000f24000804017f */
[----:B---34-:R-:W-:Y:S05]  /*da50*/  @!P2 BRA `(.L_x_338) ;  /* 0x000000200030a947 */ /* 0x018fea0003800000 */
.L_x_388:
[----:B------:R-:W-:Y:S05]  /*da60*/  BSYNC B0 ;  /* 0x0000000000007941 */ /* 0x000fea0003800000 */
.L_x_337:
[----:B------:R-:W-:Y:S05]  /*da70*/  @!P0 BRA `(.L_x_339) ;  /* 0x0000000000048947 */ /* 0x000fea0003800000 */
[----:B------:R-:W-:Y:S01]  /*da80*/  BPT.TRAP 0x1 ;  /* 0x000000040000795c */ /* 0x000fe20000300000 */
.L_x_339:
[----:B---3--:R-:W3:Y:S01]  /*da90*/  LDL R2, [R1+0x4] ;  /* 0x0000040001027983 */ /* 0x008ee20000100800 */
[----:B------:R-:W-:-:S04]  /*daa0*/  SHF.L.U32 R3, R6, 0x1f, RZ ;  /* 0x0000001f06037819 */ /* 0x000fc800000006ff */
[----:B---3--:R3:W4:Y:S02]  /*dab0*/  SYNCS.PHASECHK.TRANS64.TRYWAIT P2, [R2+URZ+0x29860], R3 ;  /* 0x02986003020075a7 */ /* 0x008724000804017f */
[----:B---3--:R-:W-:Y:S01]  /*dac0*/  IMAD R2, R7, 0x5000, RZ ;  /* 0x0000500007027824 */ /* 0x008fe200078e02ff */
[----:B----4-:R-:W-:Y:S06]  /*dad0*/  @!P2 BRA `(.L_x_340) ;  /* 0x000000200028a947 */ /* 0x010fec0003800000 */
.L_x_389:
[----:B-1----:R-:W3:Y:S04]  /*dae0*/  LDL R4, [R1+0x28] ;  /* 0x0000280001047983 */ /* 0x002ee80000100800 */
[----:B--2---:R-:W2:Y:S04]  /*daf0*/  LDL R10, [R1+0x2c] ;  /* 0x00002c00010a7983 */ /* 0x004ea80000100800 */
[----:B------:R-:W4:Y:S01]  /*db00*/  LDL R12, [R1+0x1c] ;  /* 0x00001c00010c7983 */ /* 0x000f220000100800 */
[----:B------:R-:W-:Y:S05]  /*db10*/  WARPSYNC.ALL ;  /* 0x0000000000007948 */ /* 0x000fea0003800000 */
[----:B---3--:R-:W-:-:S05]  /*db20*/  LOP3.LUT R3, R2, R4, RZ, 0xfc, !PT ;  /* 0x0000000402037212 */ /* 0x008fca00078efcff */
[----:B------:R-:W1:Y:S01]  /*db30*/  LDSM.16.MT88.4 R4, [R3+UR41+0xa400] ;  /* 0x00a400290304783b */ /* 0x000e620008004200 */
[----:B------:R-:W-:Y:S01]  /*db40*/  VIADD R21, R3, UR41 ;  /* 0x0000002903157c36 */ /* 0x000fe20008000000 */
[----:B----4-:R-:W-:-:S03]  /*db50*/  IADD3 R2, R2, UR41, R12 ;  /* 0x0000002902027c10 */ /* 0x010fc6000fffe00c */
        /* <DEDUP_REMOVED lines=68> */
.L_x_341:
        /* <DEDUP_REMOVED lines=11> */
.L_x_320:
[----:B------:R-:W-:Y:S04]  /*e050*/  BSSY B0, `(.L_x_343) ;  /* 0x000000f000007945 */ /* 0x000fe80003800000 */
[----:B------:R-:W-:Y:S05]  /*e060*/  @P1 BRA `(.L_x_344) ;  /* 0x0000000000341947 */ /* 0x000fea0003800000 */
[----:B------:R-:W4:Y:S01]  /*e070*/  S2R R5, SR_LANEID ;  /* 0x0000000000057919 */ /* 0x000f220000000000 */
[----:B------:R-:W-:Y:S01]  /*e080*/  VOTEU.ANY UR4, UPT, PT ;  /* 0x0000000000047886 */ /* 0x000fe200038e0100 */
[----:B--23--:R-:W2:Y:S01]  /*e090*/  LDC.64 R2, c[0x0][0xc38] ;  /* 0x00030e00ff027b82 */ /* 0x00cea20000000a00 */
[----:B------:R-:W4:Y:S02]  /*e0a0*/  FLO.U32 R0, UR4 ;  /* 0x0000000400007d00 */ /* 0x000f2400080e0000 */
[----:B----4-:R-:W-:-:S06]  /*e0b0*/  ISETP.EQ.U32.AND P0, PT, R0, R5, PT ;  /* 0x000000050000720c */ /* 0x010fcc0003f02070 */
[----:B------:R-:W2:Y:S07]  /*e0c0*/  POPC R5, UR4 ;  /* 0x0000000400057d09 */ /* 0x000eae0008000000 */
[----:B--2---:R-:W2:Y:S01]  /*e0d0*/  @P0 ATOMG.E.ADD.STRONG.GPU PT, R3, desc[UR48][R2.64], R5 ;  /* 0x00000005020309a8 */ /* 0x004ea200081ee1f0 */
[----:B-1----:R-:W1:Y:S02]  /*e0e0*/  S2R R4, SR_LTMASK ;  /* 0x0000000000047919 */ /* 0x002e640000003900 */
[----:B-1----:R-:W-:-:S04]  /*e0f0*/  LOP3.LUT R4, R4, UR4, RZ, 0xc0, !PT ;  /* 0x0000000404047c12 */ /* 0x002fc8000f8ec0ff */
[----:B-----5:R-:W1:Y:S01]  /*e100*/  POPC R7, R4 ;  /* 0x0000000400077309 */ /* 0x020e620000000000 */
[----:B--2---:R-:W1:Y:S02]  /*e110*/  SHFL.IDX PT, R0, R3, R0, 0x1f ;  /* 0x00001f0003007589 */ /* 0x004e6400000e0000 */
[----:B-1----:R-:W-:-:S05]  /*e120*/  IADD3 R0, R0, UR50, R7 ;  /* 0x0000003200007c10 */ /* 0x002fca000fffe007 */
[----:B------:R4:W-:Y:S02]  /*e130*/  STL [R1+0x20], R0 ;  /* 0x0000200001007387 */ /* 0x0009e40000100800 */
.L_x_344:
[----:B------:R-:W-:Y:S05]  /*e140*/  BSYNC B0 ;  /* 0x0000000000007941 */ /* 0x000fea0003800000 */
.L_x_343:
[----:B------:R-:W-:-:S06]  /*e150*/  UISETP.NE.AND UP0, UPT, UR42, 0x3, UPT ;  /* 0x000000032a00788c */ /* 0x000fcc000bf05270 */
[----:B------:R-:W-:-:S13]  /*e160*/  PLOP3.LUT P0, PT, PT, PT, UP0, 0x80, 0x0 ;  /* 0x000000000000781c */ /* 0x000fda0003f0f008 */
[----:B------:R-:W-:Y:S05]  /*e170*/  @!P0 BRA `(.L_x_345) ;  /* 0x0000000000048947 */ /* 0x000fea0003800000 */
[----:B------:R-:W-:Y:S01]  /*e180*/  BPT.TRAP 0x1 ;  /* 0x000000040000795c */ /* 0x000fe20000300000 */
.L_x_345:
[----:B--23--:R-:W2:Y:S04]  /*e190*/  LDL R2, [R1+0xc] ;  /* 0x00000c0001027983 */ /* 0x00cea80000100800 */
[----:B----4-:R-:W3:Y:S01]  /*e1a0*/  LDL R0, [R1] ;  /* 0x0000000001007983 */ /* 0x010ee20000100800 */
[----:B------:R-:W-:Y:S01]  /*e1b0*/  BSSY B0, `(.L_x_346) ;  /* 0x0000008000007945 */ /* 0x000fe20003800000 */
[----:B--2---:R-:W-:-:S04]  /*e1c0*/  LOP3.LUT R3, R2, 0x1, RZ, 0x3c, !PT ;  /* 0x0000000102037812 */ /* 0x004fc800078e3cff */
[----:B------:R-:W-:Y:S02]  /*e1d0*/  SHF.L.U32 R3, R3, 0x1f, RZ ;  /* 0x0000001f03037819 */ /* 0x000fe400000006ff */
[----:B---3--:R-:W-:-:S04]  /*e1e0*/  LEA R20, R0, UR41, 0x3 ;  /* 0x0000002900147c11 */ /* 0x008fc8000f8e18ff */
[----:B------:R-:W2:Y:S01]  /*e1f0*/  SYNCS.PHASECHK.TRANS64.TRYWAIT P0, [R20+URZ+0x29870], R3 ;  /* 0x02987003140075a7 */ /* 0x000ea2000800017f */
[----:B------:R-:W-:-:S05]  /*e200*/  IMAD.U32 R0, RZ, RZ, UR51 ;  /* 0x00000033ff007e24 */ /* 0x000fca000f8e00ff */
[----:B------:R-:W-:Y:S01]  /*e210*/  ISETP.NE.AND P2, PT, R0, 0x3, PT ;  /* 0x000000030000780c */ /* 0x000fe20003f45270 */
[----:B--2---:R-:W-:-:S12]  /*e220*/  @!P0 BRA `(.L_x_347) ;  /* 0x00000018006c8947 */ /* 0x004fd80003800000 */
.L_x_390:
[----:B------:R-:W-:Y:S05]  /*e230*/  BSYNC B0 ;  /* 0x0000000000007941 */ /* 0x000fea0003800000 */
.L_x_346:
[----:B------:R-:W-:Y:S05]  /*e240*/  @!P2 BRA `(.L_x_348) ;  /* 0x000000000004a947 */ /* 0x000fea0003800000 */
[----:B------:R-:W-:Y:S01]  /*e250*/  BPT.TRAP 0x1 ;  /* 0x000000040000795c */ /* 0x000fe20000300000 */
.L_x_348:
[----:B------:R-:W2:Y:S02]  /*e260*/  LDL R0, [R1+0xc] ;  /* 0x00000c0001007983 */ /* 0x000ea40000100800 */
[----:B--2---:R-:W-:-:S04]  /*e270*/  SHF.L.U32 R3, R0, 0x1f, RZ ;  /* 0x0000001f00037819 */ /* 0x004fc800000006ff */
[----:B------:R-:W2:Y:S02]  /*e280*/  SYNCS.PHASECHK.TRANS64.TRYWAIT P0, [R20+URZ+0x29860], R3 ;  /* 0x02986003140075a7 */ /* 0x000ea4000800017f */
[----:B--2---:R-:W-:Y:S05]  /*e290*/  @!P0 BRA `(.L_x_349) ;  /* 0x0000001800648947 */ /* 0x004fea0003800000 */
.L_x_391:
[----:B------:R-:W3:Y:S04]  /*e2a0*/  LDL R0, [R1] ;  /* 0x0000000001007983 */ /* 0x000ee80000100800 */
[----:B------:R-:W4:Y:S04]  /*e2b0*/  LDL R2, [R1+0x28] ;  /* 0x0000280001027983 */ /* 0x000f280000100800 */
[----:B------:R-:W2:Y:S04]  /*e2c0*/  LDL R10, [R1+0x2c] ;  /* 0x00002c00010a7983 */ /* 0x000ea80000100800 */
[----:B------:R-:W2:Y:S01]  /*e2d0*/  LDL R12, [R1+0x1c] ;  /* 0x00001c00010c7983 */ /* 0x000ea20000100800 */
[----:B------:R-:W-:Y:S05]  /*e2e0*/  WARPSYNC.ALL ;  /* 0x0000000000007948 */ /* 0x000fea0003800000 */
[----:B---3--:R-:W-:-:S05]  /*e2f0*/  IMAD R0, R0, 0x5000, RZ ;  /* 0x0000500000007824 */ /* 0x008fca00078e02ff */
[----:B----4-:R-:W-:-:S05]  /*e300*/  LOP3.LUT R2, R0, R2, RZ, 0xfc, !PT ;  /* 0x0000000200027212 */ /* 0x010fca00078efcff */
[----:B-1---5:R-:W1:Y:S01]  /*e310*/  LDSM.16.MT88.4 R4, [R2+UR41+0xa400] ;  /* 0x00a400290204783b */ /* 0x022e620008004200 */
[----:B--2---:R-:W-:Y:S01]  /*e320*/  VIADD R3, R2, UR41 ;  /* 0x0000002902037c36 */ /* 0x004fe20008000000 */
[----:B------:R-:W-:-:S03]  /*e330*/  IADD3 R0, R0, UR41, R12 ;  /* 0x0000002900007c10 */ /* 0x000fc6000fffe00c */
        /* <DEDUP_REMOVED lines=68> */
.L_x_350:
[----:B------:R-:W3:Y:S01]  /*e780*/  LDL.LU R2, [R1] ;  /* 0x0000000001027983 */ /* 0x000ee20000300800 */
[----:B-1----:R-:W-:Y:S03]  /*e790*/  SYNCS.ARRIVE.TRANS64.A1T0 RZ, [R20+URZ+0x29850], RZ ;  /* 0x029850ff14ff79a7 */ /* 0x002fe6000810003f */
[----:B------:R-:W4:Y:S01]  /*e7a0*/  LDL.LU R3, [R1+0xc] ;  /* 0x00000c0001037983 */ /* 0x000f220000300800 */
[----:B--2---:R-:W-:-:S05]  /*e7b0*/  @!P1 VIADD R0, R20, 0x29880 ;  /* 0x0002988014009836 */ /* 0x004fca0000000000 */
[----:B------:R-:W-:Y:S01]  /*e7c0*/  @!P1 PRMT R0, RZ, 0x654, R0 ;  /* 0x00000654ff009816 */ /* 0x000fe20000000000 */
[----:B------:R-:W-:Y:S06]  /*e7d0*/  BAR.SYNC.DEFER_BLOCKING 0x2, 0x80 ;  /* 0x0082000000007b1d */ /* 0x000fec0000010000 */
[----:B------:R3:W-:Y:S02]  /*e7e0*/  @!P1 SYNCS.ARRIVE.TRANS64.RED.A1T0 RZ, [R0+URZ], RZ ;  /* 0x000000ff00ff99a7 */ /* 0x0007e4000810043f */
[----:B---3--:R-:W-:-:S05]  /*e7f0*/  VIADD R0, R2, 0x1 ;  /* 0x0000000102007836 */ /* 0x008fca0000000000 */
[----:B------:R-:W-:-:S04]  /*e800*/  ISETP.NE.AND P0, PT, R0, 0x2, PT ;  /* 0x000000020000780c */ /* 0x000fc80003f05270 */
[----:B------:R-:W-:Y:S02]  /*e810*/  SEL R2, RZ, 0x1, P0 ;  /* 0x00000001ff027807 */ /* 0x000fe40000000000 */
[----:B------:R-:W-:Y:S02]  /*e820*/  SEL R0, R0, RZ, P0 ;  /* 0x000000ff00007207 */ /* 0x000fe40000000000 */
[----:B----4-:R-:W-:-:S03]  /*e830*/  LOP3.LUT R3, R3, R2, RZ, 0x3c, !PT ;  /* 0x0000000203037212 */ /* 0x010fc600078e3cff */
[----:B------:R1:W-:Y:S04]  /*e840*/  STL [R1], R0 ;  /* 0x0000000001007387 */ /* 0x0003e80000100800 */
[----:B------:R1:W-:Y:S02]  /*e850*/  STL [R1+0xc], R3 ;  /* 0x00000c0301007387 */ /* 0x0003e40000100800 */
.L_x_304:
[----:B------:R-:W-:Y:S05]  /*e860*/  BSYNC B6 ;  /* 0x0000000000067941 */ /* 0x000fea0003800000 */
.L_x_302:
[----:B-12---:R-:W2:Y:S02]  /*e870*/  LDL R0, [R1+0x30] ;  /* 0x0000300001007983 */ /* 0x006ea40000100800 */
[----:B--2---:R-:W-:-:S13]  /*e880*/  LOP3.LUT P0, RZ, R0, 0x2, RZ, 0xc0, !PT ;  /* 0x0000000200ff7812 */ /* 0x004fda000780c0ff */
[----:B------:R-:W-:Y:S05]  /*e890*/  @!P0 BRA `(.L_x_351) ;  /* 0x0000000000308947 */ /* 0x000fea0003800000 */
[----:B------:R-:W1:Y:S08]  /*e8a0*/  S2UR UR5, SR_CgaCtaId ;  /* 0x00000000000579c3 */ /* 0x000e700000008800 */
[----:B------:R-:W-:Y:S06]  /*e8b0*/  BAR.SYNC.DEFER_BLOCKING 0x5, 0x180 ;  /* 0x0146000000007b1d */ /* 0x000fec0000010000 */
[----:B------:R-:W-:-:S02]  /*e8c0*/  UMOV UR4, 0x400 ;  /* 0x0000040000047882 */ /* 0x000fc40000000000 */
[----:B-1----:R-:W-:-:S09]  /*e8d0*/  ULEA UR4, UR5, UR4, 0x18 ;  /* 0x0000000405047291 */ /* 0x002fd2000f8ec03f */
[----:B------:R-:W1:Y:S04]  /*e8e0*/  LDS.128 R4, [UR4+0x298d0] ;  /* 0x0298d004ff047984 */ /* 0x000e680008000c00 */
[----:B-1----:R2:W-:Y:S01]  /*e8f0*/  STL.64 [R1+0x20], R4 ;  /* 0x0000200401007387 */ /* 0x0025e20000100a00 */
[----:B------:R-:W-:Y:S02]  /*e900*/  IMAD.MOV.U32 R2, RZ, RZ, R7 ;  /* 0x000000ffff027224 */ /* 0x000fe400078e0007 */
[----:B------:R-:W-:-:S03]  /*e910*/  IMAD.MOV.U32 R0, RZ, RZ, R6 ;  /* 0x000000ffff007224 */ /* 0x000fc600078e0006 */
[----:B------:R-:W-:Y:S02]  /*e920*/  R2UR UR52, R2 ;  /* 0x00000000023472ca */ /* 0x000fe400000e0000 */
[----:B------:R-:W-:Y:S01]  /*e930*/  R2UR UR38, R0 ;  /* 0x00000000002672ca */ /* 0x000fe200000e0000 */
[----:B------:R-:W-:Y:S06]  /*e940*/  BAR.ARV 0x4, 0x180 ;  /* 0x0106000000007b1d */ /* 0x000fec0000002000 */
[----:B------:R-:W-:Y:S08]  /*e950*/  BRA `(.L_x_352) ;  /* 0x00000008003c7947 */ /* 0x000ff00003800000 */
.L_x_351:
[----:B------:R-:W1:Y:S01]  /*e960*/  S2R R2, SR_TID.X ;  /* 0x0000000000027919 */ /* 0x000e620000002100 */
[----:B------:R-:W-:Y:S01]  /*e970*/  ULDC UR4, c[0x0][0xc14] ;  /* 0x0003050000047ab9 */ /* 0x000fe20000000800 */
[----:B------:R-:W2:Y:S01]  /*e980*/  LDL.LU R0, [R1+0x20] ;  /* 0x0000200001007983 */ /* 0x000ea20000300800 */
[----:B------:R-:W-:Y:S01]  /*e990*/  IMAD.MOV.U32 R4, RZ, RZ, RZ ;  /* 0x000000ffff047224 */ /* 0x000fe200078e00ff */
[----:B-1----:R-:W-:-:S04]  /*e9a0*/  LOP3.LUT R9, R2, 0x1f, RZ, 0xc0, !PT ;  /* 0x0000001f02097812 */ /* 0x002fc800078ec0ff */
[C---:B------:R-:W-:Y:S01]  /*e9b0*/  ISETP.NE.AND P0, PT, R9.reuse, 0x1f, PT ;  /* 0x0000001f0900780c */ /* 0x040fe20003f05270 */
[----:B------:R-:W-:-:S05]  /*e9c0*/  VIADD R5, R9, UR52 ;  /* 0x0000003409057c36 */ /* 0x000fca0008000000 */
[----:B------:R-:W-:Y:S01]  /*e9d0*/  ISETP.GE.OR P1, PT, R5, UR4, !P0 ;  /* 0x0000000405007c0c */ /* 0x000fe2000c726670 */
[----:B------:R-:W-:-:S12]  /*e9e0*/  ULDC UR4, c[0x0][0xc14] ;  /* 0x0003050000047ab9 */ /* 0x000fd80000000800 */
[----:B------:R-:W1:Y:S02]  /*e9f0*/  @!P1 LDC.64 R2, c[0x0][0xc58] ;  /* 0x00031600ff029b82 */ /* 0x000e640000000a00 */
[----:B-1----:R-:W-:-:S05]  /*ea00*/  @!P1 IMAD.WIDE R2, R5, 0x4, R2 ;  /* 0x0000000405029825 */ /* 0x002fca00078e0202 */
[----:B------:R-:W3:Y:S01]  /*ea10*/  @!P1 LDG.E R4, desc[UR48][R2.64] ;  /* 0x0000003002049981 */ /* 0x000ee2000c1e1900 */
[C---:B------:R-:W-:Y:S02]  /*ea20*/  ISETP.NE.AND P1, PT, R9.reuse, RZ, PT ;  /* 0x000000ff0900720c */ /* 0x040fe40003f25270 */
[C---:B------:R-:W-:Y:S02]  /*ea30*/  ISETP.GE.U32.AND P2, PT, R9.reuse, 0x2, PT ;  /* 0x000000020900780c */ /* 0x040fe40003f46070 */
[C---:B------:R-:W-:Y:S02]  /*ea40*/  ISETP.GE.U32.AND P3, PT, R9.reuse, 0x4, PT ;  /* 0x000000040900780c */ /* 0x040fe40003f66070 */
[C---:B------:R-:W-:Y:S02]  /*ea50*/  ISETP.GE.U32.AND P4, PT, R9.reuse, 0x8, PT ;  /* 0x000000080900780c */ /* 0x040fe40003f86070 */
[----:B------:R-:W-:Y:S01]  /*ea60*/  ISETP.GE.U32.AND P5, PT, R9, 0x10, PT ;  /* 0x000000100900780c */ /* 0x000fe20003fa6070 */
[----:B--2---:R-:W-:-:S02]  /*ea70*/  IMAD.MOV.U32 R8, RZ, RZ, R0 ;  /* 0x000000ffff087224 */ /* 0x004fc400078e0000 */
[----:B---3--:R-:W1:Y:S02]  /*ea80*/  SHFL.UP PT, R0, R4, 0x1, RZ ;  /* 0x0420000004007989 */ /* 0x008e6400000e00ff */
[----:B-1----:R-:W-:-:S05]  /*ea90*/  SEL R5, R0, RZ, P1 ;  /* 0x000000ff00057207 */ /* 0x002fca0000800000 */
[----:B------:R-:W-:-:S05]  /*eaa0*/  IMAD.IADD R5, R4, 0x1, R5 ;  /* 0x0000000104057824 */ /* 0x000fca00078e0205 */
[----:B------:R-:W1:Y:S02]  /*eab0*/  SHFL.UP PT, R0, R5, 0x2, RZ ;  /* 0x0440000005007989 */ /* 0x000e6400000e00ff */
        /* <DEDUP_REMOVED lines=8> */
[----:B------:R-:W1:Y:S04]  /*eb40*/  SHFL.UP PT, R2, R7, 0x10, RZ ;  /* 0x0600000007027989 */ /* 0x000e6800000e00ff */
[----:B------:R-:W-:Y:S01]  /*eb50*/  SHFL.IDX PT, R9, R8, 0x1, 0x1f ;  /* 0x00201f0008097f89 */ /* 0x000fe200000e0000 */
[----:B-1----:R-:W-:-:S05]  /*eb60*/  SEL R2, R2, RZ, P5 ;  /* 0x000000ff02027207 */ /* 0x002fca0002800000 */
[----:B------:R-:W-:Y:S02]  /*eb70*/  IMAD.IADD R3, R7, 0x1, R2 ;  /* 0x0000000107037824 */ /* 0x000fe400078e0202 */
[----:B------:R-:W1:Y:S03]  /*eb80*/  LDC R2, c[0x0][0xc10] ;  /* 0x00030400ff027b82 */ /* 0x000e660000000800 */
[----:B------:R-:W1:Y:S04]  /*eb90*/  SHFL.IDX PT, R5, R3, 0x1f, 0x1f ;  /* 0x03e01f0003057f89 */ /* 0x000e6800000e0000 */
[----:B------:R-:W2:Y:S01]  /*eba0*/  SHFL.IDX PT, R0, R8, RZ, 0x1f ;  /* 0x00001fff08007589 */ /* 0x000ea200000e0000 */
[----:B-1----:R-:W-:-:S04]  /*ebb0*/  IMAD R6, R5, R2, RZ ;  /* 0x0000000205067224 */ /* 0x002fc800078e02ff */
[----:B------:R-:W-:-:S05]  /*ebc0*/  IMAD.IADD R5, R9, 0x1, R6 ;  /* 0x0000000109057824 */ /* 0x000fca00078e0206 */
[----:B--2---:R-:W-:-:S13]  /*ebd0*/  ISETP.GT.AND P6, PT, R5, R0, PT ;  /* 0x000000000500720c */ /* 0x004fda0003fc4270 */
[----:B------:R-:W-:Y:S05]  /*ebe0*/  @P6 BRA `(.L_x_353) ;  /* 0x0000000000906947 */ /* 0x000fea0003800000 */
.L_x_357:
[----:B------:R-:W-:-:S04]  /*ebf0*/  UIADD3 UR52, UR52, 0x1f, URZ ;  /* 0x0000001f34347890 */ /* 0x000fc8000fffe03f */
[----:B------:R-:W-:-:S06]  /*ec00*/  UISETP.GE.AND UP0, UPT, UR52, UR4, UPT ;  /* 0x000000043400728c */ /* 0x000fcc000bf06270 */
[----:B------:R-:W-:-:S13]  /*ec10*/  PLOP3.LUT P6, PT, PT, PT, UP0, 0x40, 0x0 ;  /* 0x000000000000781c */ /* 0x000fda0003fce808 */
[----:B------:R-:W-:Y:S05]  /*ec20*/  @!P6 BRA `(.L_x_354) ;  /* 0x00000004003ce947 */ /* 0x000fea0003800000 */
[----:B------:R-:W1:Y:S01]  /*ec30*/  S2R R2, SR_TID.X ;  /* 0x0000000000027919 */ /* 0x000e620000002100 */
[----:B------:R-:W-:Y:S01]  /*ec40*/  BSSY B0, `(.L_x_355) ;  /* 0x0000009000007945 */ /* 0x000fe20003800000 */
[----:B------:R-:W-:Y:S01]  /*ec50*/  IMAD.MOV.U32 R4, RZ, RZ, RZ ;  /* 0x000000ffff047224 */ /* 0x000fe200078e00ff */
[----:B-1----:R-:W-:-:S05]  /*ec60*/  LOP3.LUT R2, R2, 0x1f, RZ, 0xc0, !PT ;  /* 0x0000001f02027812 */ /* 0x002fca00078ec0ff */
[----:B------:R-:W-:-:S05]  /*ec70*/  VIADD R7, R2, UR52 ;  /* 0x0000003402077c36 */ /* 0x000fca0008000000 */
[----:B------:R-:W-:-:S13]  /*ec80*/  ISETP.GE.OR P6, PT, R7, UR4, !P0 ;  /* 0x0000000407007c0c */ /* 0x000fda000c7c6670 */
[----:B------:R-:W-:Y:S05]  /*ec90*/  @P6 BRA `(.L_x_356) ;  /* 0x00000000000c6947 */ /* 0x000fea0003800000 */
[----:B------:R-:W1:Y:S02]  /*eca0*/  LDC.64 R2, c[0x0][0xc58] ;  /* 0x00031600ff027b82 */ /* 0x000e640000000a00 */
[----:B-1----:R-:W-:-:S05]  /*ecb0*/  IMAD.WIDE R2, R7, 0x4, R2 ;  /* 0x0000000407027825 */ /* 0x002fca00078e0202 */
[----:B------:R1:W5:Y:S02]  /*ecc0*/  LDG.E R4, desc[UR48][R2.64] ;  /* 0x0000003002047981 */ /* 0x000364000c1e1900 */
.L_x_356:
[----:B------:R-:W-:Y:S05]  /*ecd0*/  BSYNC B0 ;  /* 0x0000000000007941 */ /* 0x000fea0003800000 */
.L_x_355:
[----:B-1---5:R-:W1:Y:S02]  /*ece0*/  SHFL.UP PT, R2, R4, 0x1, RZ ;  /* 0x0420000004027989 */ /* 0x022e6400000e00ff */
        /* <DEDUP_REMOVED lines=12> */
[----:B-1----:R-:W-:Y:S02]  /*edb0*/  SEL R9, R2, RZ, P5 ;  /* 0x000000ff02097207 */ /* 0x002fe40002800000 */
[----:B------:R-:W1:Y:S03]  /*edc0*/  LDC R2, c[0x0][0xc10] ;  /* 0x00030400ff027b82 */ /* 0x000e660000000800 */
[----:B------:R-:W-:-:S05]  /*edd0*/  IMAD.IADD R3, R8, 0x1, R9 ;  /* 0x0000000108037824 */ /* 0x000fca00078e0209 */
[----:B------:R-:W1:Y:S02]  /*ede0*/  SHFL.IDX PT, R9, R3, 0x1f, 0x1f ;  /* 0x03e01f0003097f89 */ /* 0x000e6400000e0000 */
[----:B-1----:R-:W-:-:S04]  /*edf0*/  IMAD R6, R9, R2, RZ ;  /* 0x0000000209067224 */ /* 0x002fc800078e02ff */
[----:B------:R-:W-:-:S05]  /*ee00*/  IMAD.IADD R5, R6, 0x1, R5 ;  /* 0x0000000106057824 */ /* 0x000fca00078e0205 */
[----:B------:R-:W-:-:S13]  /*ee10*/  ISETP.GT.AND P6, PT, R5, R0, PT ;  /* 0x000000000500720c */ /* 0x000fda0003fc4270 */
[----:B------:R-:W-:Y:S05]  /*ee20*/  @!P6 BRA `(.L_x_357) ;  /* 0xfffffffc0070e947 */ /* 0x000fea000383ffff */
.L_x_353:
[----:B------:R-:W-:Y:S02]  /*ee30*/  IMAD.IADD R7, R5, 0x1, -R6 ;  /* 0x0000000105077824 */ /* 0x000fe400078e0a06 */
[----:B------:R-:W-:Y:S02]  /*ee40*/  IMAD.MOV.U32 R6, RZ, RZ, RZ ;  /* 0x000000ffff067224 */ /* 0x000fe400078e00ff */
[----:B------:R-:W-:-:S05]  /*ee50*/  IMAD R5, R3, R2, R7 ;  /* 0x0000000203057224 */ /* 0x000fca00078e0207 */
[----:B------:R-:W-:-:S13]  /*ee60*/  ISETP.GT.AND P0, PT, R5, R0, PT ;  /* 0x000000000500720c */ /* 0x000fda0003f04270 */
[----:B------:R-:W-:Y:S02]  /*ee70*/  VOTEU.ANY UR5, UPT, !P0 ;  /* 0x0000000000057886 */ /* 0x000fe400040e0100 */
[----:B------:R-:W-:Y:S02]  /*ee80*/  UPOPC UR4, UR5 ;  /* 0x00000005000472bf */ /* 0x000fe40008000000 */
[----:B------:R-:W-:-:S04]  /*ee90*/  ISETP.NE.AND P0, PT, RZ, UR5, PT ;  /* 0x00000005ff007c0c */ /* 0x000fc8000bf05270 */
[----:B------:R-:W-:-:S05]  /*eea0*/  IMAD.U32 R11, RZ, RZ, UR4 ;  /* 0x00000004ff0b7e24 */ /* 0x000fca000f8e00ff */
[----:B------:R-:W1:Y:S02]  /*eeb0*/  SHFL.IDX PT, R4, R4, R11, 0x1f ;  /* 0x00001f0b04047589 */ /* 0x000e6400000e0000 */
[----:B-1----:R-:W-:-:S04]  /*eec0*/  IABS R5, R4 ;  /* 0x0000000400057213 */ /* 0x002fc80000000000 */
[----:B------:R-:W1:Y:S08]  /*eed0*/  I2F.RP R8, R5 ;  /* 0x0000000500087306 */ /* 0x000e700000209400 */
[----:B-1----:R-:W1:Y:S02]  /*eee0*/  MUFU.RCP R8, R8 ;  /* 0x0000000800087308 */ /* 0x002e640000001000 */
[----:B-1----:R-:W-:-:S06]  /*eef0*/  VIADD R9, R8, 0xffffffe ;  /* 0x0ffffffe08097836 */ /* 0x002fcc0000000000 */
[----:B------:R-:W1:Y:S01]  /*ef00*/  F2I.FTZ.U32.TRUNC.NTZ R9, R9 ;  /* 0x0000000900097305 */ /* 0x000e62000021f000 */
[----:B------:R-:W-:Y:S05]  /*ef10*/  @!P0 BRA `(.L_x_358) ;  /* 0x00000000000c8947 */ /* 0x000fea0003800000 */
[----:B------:R-:W-:-:S06]  /*ef20*/  UIADD3 UR5, UR4, -0x1, URZ ;  /* 0xffffffff04057890 */ /* 0x000fcc000fffe03f */
[----:B------:R-:W-:-:S06]  /*ef30*/  IMAD.U32 R6, RZ, RZ, UR5 ;  /* 0x00000005ff067e24 */ /* 0x000fcc000f8e00ff */
[----:B------:R2:W3:Y:S02]  /*ef40*/  SHFL.IDX PT, R6, R3, R6, 0x1f ;  /* 0x00001f0603067589 */ /* 0x0004e400000e0000 */
.L_x_358:
[----:B---3--:R-:W-:Y:S01]  /*ef50*/  IMAD R7, R6, R2, R7 ;  /* 0x0000000206077224 */ /* 0x008fe200078e0207 */
[----:B------:R-:W-:Y:S01]  /*ef60*/  UIADD3 UR52, UR4, UR52, URZ ;  /* 0x0000003404347290 */ /* 0x000fe2000fffe03f */
[--C-:B-1----:R-:W-:Y:S02]  /*ef70*/  IMAD.MOV R6, RZ, RZ, -R9.reuse ;  /* 0x000000ffff067224 */ /* 0x102fe400078e0a09 */
[----:B------:R-:W-:Y:S01]  /*ef80*/  IMAD.MOV.U32 R2, RZ, RZ, RZ ;  /* 0x000000ffff027224 */ /* 0x000fe200078e00ff */
[----:B------:R3:W-:Y:S01]  /*ef90*/  STL [R1+0x20], R7 ;  /* 0x0000200701007387 */ /* 0x0007e20000100800 */
[----:B------:R-:W-:Y:S02]  /*efa0*/  IMAD R6, R6, R5, RZ ;  /* 0x0000000506067224 */ /* 0x000fe400078e02ff */
[----:B--2---:R-:W-:Y:S02]  /*efb0*/  IMAD.MOV.U32 R3, RZ, RZ, R9 ;  /* 0x000000ffff037224 */ /* 0x004fe400078e0009 */
[----:B------:R-:W-:Y:S01]  /*efc0*/  IMAD.HI.U32 R9, R9, R6, R2 ;  /* 0x0000000609097227 */ /* 0x000fe200078e0002 */
[----:B------:R-:W-:-:S03]  /*efd0*/  IABS R2, R4 ;  /* 0x0000000400027213 */ /* 0x000fc60000000000 */
[----:B------:R-:W-:Y:S02]  /*efe0*/  IMAD.IADD R3, R0, 0x1, -R7 ;  /* 0x0000000100037824 */ /* 0x000fe400078e0a07 */
[----:B------:R-:W-:-:S03]  /*eff0*/  IMAD.MOV R2, RZ, RZ, -R2 ;  /* 0x000000ffff027224 */ /* 0x000fc600078e0a02 */
[----:B------:R-:W-:-:S05]  /*f000*/  IABS R0, R3 ;  /* 0x0000000300007213 */ /* 0x000fca0000000000 */
[----:B------:R-:W-:-:S04]  /*f010*/  IMAD.HI.U32 R9, R9, R0, RZ ;  /* 0x0000000009097227 */ /* 0x000fc800078e00ff */
[----:B------:R-:W-:-:S05]  /*f020*/  IMAD R0, R9, R2, R0 ;  /* 0x0000000209007224 */ /* 0x000fca00078e0200 */
[----:B------:R-:W-:-:S13]  /*f030*/  ISETP.GT.U32.AND P1, PT, R5, R0, PT ;  /* 0x000000000500720c */ /* 0x000fda0003f24070 */
[----:B------:R-:W-:Y:S02]  /*f040*/  @!P1 IMAD.IADD R0, R0, 0x1, -R5 ;  /* 0x0000000100009824 */ /* 0x000fe400078e0a05 */
[----:B------:R-:W-:Y:S01]  /*f050*/  @!P1 VIADD R9, R9, 0x1 ;  /* 0x0000000109099836 */ /* 0x000fe20000000000 */
[----:B------:R-:W-:Y:S02]  /*f060*/  ISETP.NE.AND P1, PT, R4, RZ, PT ;  /* 0x000000ff0400720c */ /* 0x000fe40003f25270 */
[----:B------:R-:W-:Y:S02]  /*f070*/  ISETP.GE.U32.AND P0, PT, R0, R5, PT ;  /* 0x000000050000720c */ /* 0x000fe40003f06070 */
[----:B------:R-:W-:-:S04]  /*f080*/  LOP3.LUT R0, R3, R4, RZ, 0x3c, !PT ;  /* 0x0000000403007212 */ /* 0x000fc800078e3cff */
[----:B------:R-:W-:-:S07]  /*f090*/  ISETP.GE.AND P2, PT, R0, RZ, PT ;  /* 0x000000ff0000720c */ /* 0x000fce0003f46270 */
[----:B------:R-:W-:-:S06]  /*f0a0*/  @P0 VIADD R9, R9, 0x1 ;  /* 0x0000000109090836 */ /* 0x000fcc0000000000 */
[----:B------:R-:W-:Y:S01]  /*f0b0*/  @!P2 IMAD.MOV R9, RZ, RZ, -R9 ;  /* 0x000000ffff09a224 */ /* 0x000fe200078e0a09 */
[----:B------:R-:W-:-:S04]  /*f0c0*/  @!P1 LOP3.LUT R9, RZ, R4, RZ, 0x33, !PT ;  /* 0x00000004ff099212 */ /* 0x000fc800078e33ff */
[----:B------:R-:W-:Y:S01]  /*f0d0*/  R2UR UR38, R9 ;  /* 0x00000000092672ca */ /* 0x000fe200000e0000 */
[----:B------:R-:W-:-:S04]  /*f0e0*/  IMAD.MOV R9, RZ, RZ, -R9 ;  /* 0x000000ffff097224 */ /* 0x000fc800078e0a09 */
[----:B------:R-:W-:-:S05]  /*f0f0*/  IMAD R0, R4, R9, R3 ;  /* 0x0000000904007224 */ /* 0x000fca00078e0203 */
[----:B------:R3:W-:Y:S01]  /*f100*/  STL [R1+0x24], R0 ;  /* 0x0000240001007387 */ /* 0x0007e20000100800 */
[----:B------:R-:W-:Y:S05]  /*f110*/  BRA `(.L_x_359) ;  /* 0x0000000000107947 */ /* 0x000fea0003800000 */
.L_x_354:
[----:B------:R1:W-:Y:S01]  /*f120*/  STL [R1+0x20], R0 ;  /* 0x0000200001007387 */ /* 0x0003e20000100800 */
[----:B------:R-:W-:Y:S01]  /*f130*/  ULDC UR52, c[0x0][0xc14] ;  /* 0x0003050000347ab9 */ /* 0x000fe20000000800 */
[----:B------:R-:W-:Y:S02]  /*f140*/  UMOV UR38, URZ ;  /* 0x0000003f00267c82 */ /* 0x000fe40008000000 */
[----:B------:R1:W-:Y:S03]  /*f150*/  STL [R1+0x24], RZ ;  /* 0x000024ff01007387 */ /* 0x0003e60000100800 */
.L_x_359:
[----:B------:R-:W2:Y:S04]  /*f160*/  LDL R3, [R1+0x20] ;  /* 0x0000200001037983 */ /* 0x000ea80000100800 */
[----:B------:R-:W4:Y:S01]  /*f170*/  LDL R2, [R1+0x24] ;  /* 0x0000240001027983 */ /* 0x000f220000100800 */
[----:B------:R-:W-:Y:S02]  /*f180*/  IMAD.U32 R6, RZ, RZ, UR38 ;  /* 0x00000026ff067e24 */ /* 0x000fe4000f8e00ff */
[----:B---3--:R-:W-:Y:S01]  /*f190*/  IMAD.U32 R7, RZ, RZ, UR52 ;  /* 0x00000034ff077e24 */ /* 0x008fe2000f8e00ff */
[----:B-1----:R-:W1:Y:S02]  /*f1a0*/  S2R R0, SR_TID.X ;  /* 0x0000000000007919 */ /* 0x002e640000002100 */
[----:B-1----:R-:W-:Y:S01]  /*f1b0*/  LOP3.LUT R0, R0, 0x1f, RZ, 0xc0, !PT ;  /* 0x0000001f00007812 */ /* 0x002fe200078ec0ff */
[----:B------:R-:W-:Y:S03]  /*f1c0*/  BAR.SYNC.DEFER_BLOCKING 0x4, 0x180 ;  /* 0x0106000000007b1d */ /* 0x000fe60000010000 */
[----:B------:R-:W-:-:S13]  /*f1d0*/  ISETP.NE.AND P0, PT, R0, RZ, PT ;  /* 0x000000ff0000720c */ /* 0x000fda0003f05270 */
[----:B------:R-:W-:Y:S01]  /*f1e0*/  @!P0 MOV R0, 0x400 ;  /* 0x0000040000008802 */ /* 0x000fe20000000f00 */
[----:B--2---:R-:W-:Y:S02]  /*f1f0*/  IMAD.MOV.U32 R4, RZ, RZ, R3 ;  /* 0x000000ffff047224 */ /* 0x004fe400078e0003 */
[----:B------:R-:W1:Y:S01]  /*f200*/  @!P0 S2R R3, SR_CgaCtaId ;  /* 0x0000000000038919 */ /* 0x000e620000008800 */
[----:B----4-:R-:W-:Y:S01]  /*f210*/  IMAD.MOV.U32 R5, RZ, RZ, R2 ;  /* 0x000000ffff057224 */ /* 0x010fe200078e0002 */
[----:B-1----:R-:W-:-:S05]  /*f220*/  @!P0 LEA R0, R3, R0, 0x18 ;  /* 0x0000000003008211 */ /* 0x002fca00078ec0ff */
[----:B------:R1:W-:Y:S01]  /*f230*/  @!P0 STS.128 [R0+0x298d0], R4 ;  /* 0x0298d00400008388 */ /* 0x0003e20000000c00 */
[----:B------:R-:W-:Y:S06]  /*f240*/  BAR.ARV 0x5, 0x180 ;  /* 0x0146000000007b1d */ /* 0x000fec0000002000 */
.L_x_352:
[----:B------:R-:W-:Y:S02]  /*f250*/  ULDC UR4, c[0x0][0xc14] ;  /* 0x0003050000047ab9 */ /* 0x000fe40000000800 */
[----:B------:R-:W-:-:S06]  /*f260*/  UISETP.GE.AND UP0, UPT, UR52, UR4, UPT ;  /* 0x000000043400728c */ /* 0x000fcc000bf06270 */
[----:B------:R-:W-:-:S13]  /*f270*/  PLOP3.LUT P0, PT, PT, PT, UP0, 0x80, 0x0 ;  /* 0x000000000000781c */ /* 0x000fda0003f0f008 */
[----:B------:R-:W-:Y:S05]  /*f280*/  @!P0 BRA `(.L_x_360) ;  /* 0xffffffc400748947 */ /* 0x000fea000383ffff */
.L_x_300:
[----:B-1----:R-:W3:Y:S01]  /*f290*/  LDL.LU R0, [R1+0x34] ;  /* 0x0000340001007983 */ /* 0x002ee20000300800 */
[----:B------:R-:W-:Y:S01]  /*f2a0*/  BSSY B0, `(.L_x_361) ;  /* 0x000000b000007945 */ /* 0x000fe20003800000 */
[----:B--2---:R-:W1:Y:S01]  /*f2b0*/  S2R R5, SR_CgaCtaId ;  /* 0x0000000000057919 */ /* 0x004e620000008800 */
[----:B---3--:R-:W-:-:S05]  /*f2c0*/  VIADD R0, R0, 0x1 ;  /* 0x0000000100007836 */ /* 0x008fca0000000000 */
[----:B0-----:R-:W-:-:S04]  /*f2d0*/  LEA.HI R2, R0, R0, RZ, 0x1 ;  /* 0x0000000000027211 */ /* 0x001fc800078f08ff */
[----:B------:R-:W-:-:S05]  /*f2e0*/  LOP3.LUT R3, R2, 0xfffffffe, RZ, 0xc0, !PT ;  /* 0xfffffffe02037812 */ /* 0x000fca00078ec0ff */
[----:B------:R-:W-:Y:S01]  /*f2f0*/  IMAD.IADD R3, R0, 0x1, -R3 ;  /* 0x0000000100037824 */ /* 0x000fe200078e0a03 */
[----:B------:R-:W-:-:S04]  /*f300*/  MOV R0, 0x400 ;  /* 0x0000040000007802 */ /* 0x000fc80000000f00 */
[----:B-1----:R-:W-:Y:S02]  /*f310*/  LEA R0, R5, R0, 0x18 ;  /* 0x0000000005007211 */ /* 0x002fe400078ec0ff */
[----:B------:R-:W-:-:S04]  /*f320*/  SHF.L.U32 R3, R3, 0x1f, RZ ;  /* 0x0000001f03037819 */ /* 0x000fc800000006ff */
[----:B------:R-:W0:Y:S02]  /*f330*/  SYNCS.PHASECHK.TRANS64.TRYWAIT P0, [R0+URZ+0x29820], R3 ;  /* 0x02982003000075a7 */ /* 0x000e24000800017f */
[----:B0-----:R-:W-:Y:S05]  /*f340*/  @!P0 BRA `(.L_x_362) ;  /* 0x00000008004c8947 */ /* 0x001fea0003800000 */
.L_x_392:
[----:B------:R-:W-:Y:S05]  /*f350*/  BSYNC B0 ;  /* 0x0000000000007941 */ /* 0x000fea0003800000 */
.L_x_361:
[----:B------:R-:W-:-:S03]  /*f360*/  UMOV UR4, 0xffffffff ;  /* 0xffffffff00047882 */ /* 0x000fc60000000000 */
[----:B------:R-:W-:Y:S05]  /*f370*/  BRA.DIV UR4, `(.L_x_363) ;  /* 0x0000000a04547947 */ /* 0x000fea000b800000 */
[----:B------:R-:W1:Y:S02]  /*f380*/  S2R R2, SR_TID.X ;  /* 0x0000000000027919 */ /* 0x000e640000002100 */
[----:B-1----:R-:W-:-:S04]  /*f390*/  SHF.R.U32.HI R2, RZ, 0x5, R2 ;  /* 0x00000005ff027819 */ /* 0x002fc80000011602 */
[----:B------:R-:W-:-:S05]  /*f3a0*/  LOP3.LUT R2, R2, 0x3, RZ, 0xc0, !PT ;  /* 0x0000000302027812 */ /* 0x000fca00078ec0ff */
[----:B------:R1:W2:Y:S02]  /*f3b0*/  SHFL.IDX PT, R14, R2, RZ, 0x1f ;  /* 0x00001fff020e7589 */ /* 0x0002a400000e0000 */
.L_x_395:
[----:B--2---:R-:W-:Y:S01]  /*f3c0*/  ISETP.NE.AND P0, PT, R14, RZ, PT ;  /* 0x000000ff0e00720c */ /* 0x004fe20003f05270 */
[----:B------:R-:W-:-:S12]  /*f3d0*/  BSSY B0, `(.L_x_364) ;  /* 0x000002e000007945 */ /* 0x000fd80003800000 */
[----:B------:R-:W-:Y:S05]  /*f3e0*/  @P0 BRA `(.L_x_365) ;  /* 0x0000000000b00947 */ /* 0x000fea0003800000 */
[----:B------:R-:W-:-:S03]  /*f3f0*/  UMOV UR4, 0xffffffff ;  /* 0xffffffff00047882 */ /* 0x000fc60000000000 */
[----:B------:R-:W-:Y:S05]  /*f400*/  BRA.DIV UR4, `(.L_x_366) ;  /* 0x0000000a04647947 */ /* 0x000fea000b800000 */
[----:B------:R-:W-:-:S13]  /*f410*/  ELECT P6, URZ, PT ;  /* 0x00000000003f782f */ /* 0x000fda00038c0000 */
.L_x_398:
[----:B------:R-:W-:Y:S05]  /*f420*/  @!P6 BRA `(.L_x_365) ;  /* 0x0000000000a0e947 */ /* 0x000fea0003800000 */
[----:B------:R-:W-:-:S06]  /*f430*/  ULOP3.LUT UR4, UR40, 0x2, URZ, 0xfc, !UPT ;  /* 0x0000000228047892 */ /* 0x000fcc000f8efc3f */
[----:B-1----:R-:W-:-:S05]  /*f440*/  IMAD.U32 R2, RZ, RZ, UR4 ;  /* 0x00000004ff027e24 */ /* 0x002fca000f8e00ff */
[----:B------:R-:W-:-:S13]  /*f450*/  ISETP.NE.AND P0, PT, R2, 0x3, PT ;  /* 0x000000030200780c */ /* 0x000fda0003f05270 */
[----:B------:R-:W-:Y:S05]  /*f460*/  @!P0 BRA `(.L_x_367) ;  /* 0x0000000000048947 */ /* 0x000fea0003800000 */
[----:B------:R-:W-:Y:S01]  /*f470*/  BPT.TRAP 0x1 ;  /* 0x000000040000795c */ /* 0x000fe20000300000 */
.L_x_367:
[----:B0-----:R-:W2:Y:S04]  /*f480*/  LDL R3, [R1] ;  /* 0x0000000001037983 */ /* 0x001ea80000100800 */
[----:B------:R-:W3:Y:S01]  /*f490*/  LDL.LU R7, [R1+0xc] ;  /* 0x00000c0001077983 */ /* 0x000ee20000300800 */
[----:B------:R-:W-:-:S04]  /*f4a0*/  VIADD R2, R0, 0x29840 ;  /* 0x0002984000027836 */ /* 0x000fc80000000000 */
[C---:B--2---:R-:W-:Y:S02]  /*f4b0*/  IMAD R6, R3.reuse, 0x8, R2 ;  /* 0x0000000803067824 */ /* 0x044fe400078e0202 */
[----:B------:R-:W-:Y:S01]  /*f4c0*/  VIADD R3, R3, 0x1 ;  /* 0x0000000103037836 */ /* 0x000fe20000000000 */
[----:B---3--:R-:W-:-:S04]  /*f4d0*/  SHF.L.U32 R5, R7, 0x1f, RZ ;  /* 0x0000001f07057819 */ /* 0x008fc800000006ff */
[C---:B------:R-:W-:Y:S01]  /*f4e0*/  ISETP.NE.AND P2, PT, R3.reuse, 0x2, PT ;  /* 0x000000020300780c */ /* 0x040fe20003f45270 */
[----:B------:R-:W0:Y:S03]  /*f4f0*/  SYNCS.PHASECHK.TRANS64.TRYWAIT P1, [R6+URZ], R5 ;  /* 0x00000005060075a7 */ /* 0x000e26000802017f */
[----:B------:R-:W-:Y:S02]  /*f500*/  SEL R4, RZ, 0x1, P2 ;  /* 0x00000001ff047807 */ /* 0x000fe40001000000 */
[----:B------:R-:W-:Y:S02]  /*f510*/  SEL R3, R3, RZ, P2 ;  /* 0x000000ff03037207 */ /* 0x000fe40001000000 */
[----:B------:R-:W-:-:S03]  /*f520*/  LOP3.LUT R4, R7, R4, RZ, 0x3c, !PT ;  /* 0x0000000407047212 */ /* 0x000fc600078e3cff */
[----:B------:R-:W-:Y:S01]  /*f530*/  IMAD R7, R3, 0x8, R2 ;  /* 0x0000000803077824 */ /* 0x000fe200078e0202 */
[----:B------:R-:W-:Y:S01]  /*f540*/  SHF.L.U32 R2, R4, 0x1f, RZ ;  /* 0x0000001f04027819 */ /* 0x000fe200000006ff */
[----:B0-----:R-:W-:Y:S06]  /*f550*/  @!P1 BRA `(.L_x_368) ;  /* 0x0000000800309947 */ /* 0x001fec0003800000 */
.L_x_399:
[----:B------:R-:W1:Y:S02]  /*f560*/  SYNCS.PHASECHK.TRANS64.TRYWAIT P1, [R7+URZ], R2 ;  /* 0x00000002070075a7 */ /* 0x000e64000802017f */
[----:B-1----:R-:W-:Y:S05]  /*f570*/  @!P1 BRA `(.L_x_369) ;  /* 0x00000008003c9947 */ /* 0x002fea0003800000 */
.L_x_400:
[----:B------:R-:W-:Y:S05]  /*f580*/  @!P0 BRA `(.L_x_370) ;  /* 0x0000000000048947 */ /* 0x000fea0003800000 */
[----:B------:R-:W-:Y:S01]  /*f590*/  BPT.TRAP 0x1 ;  /* 0x000000040000795c */ /* 0x000fe20000300000 */
.L_x_370:
[----:B------:R-:W2:Y:S02]  /*f5a0*/  LDL.LU R4, [R1] ;  /* 0x0000000001047983 */ /* 0x000ea40000300800 */
[----:B--2---:R-:W-:-:S04]  /*f5b0*/  IMAD R4, R4, 0x8, R0 ;  /* 0x0000000804047824 */ /* 0x004fc800078e0200 */
[----:B------:R-:W2:Y:S02]  /*f5c0*/  SYNCS.PHASECHK.TRANS64.TRYWAIT P1, [R4+URZ+0x29860], R5 ;  /* 0x02986005040075a7 */ /* 0x000ea4000802017f */
[----:B--2---:R-:W-:Y:S05]  /*f5d0*/  @!P1 BRA `(.L_x_371) ;  /* 0x0000000800389947 */ /* 0x004fea0003800000 */
.L_x_401:
[----:B------:R-:W-:Y:S05]  /*f5e0*/  @!P0 BRA `(.L_x_372) ;  /* 0x0000000000048947 */ /* 0x000fea0003800000 */
[----:B------:R-:W-:Y:S01]  /*f5f0*/  BPT.TRAP 0x1 ;  /* 0x000000040000795c */ /* 0x000fe20000300000 */
.L_x_372:
[----:B------:R-:W-:-:S04]  /*f600*/  IMAD R3, R3, 0x8, R0 ;  /* 0x0000000803037824 */ /* 0x000fc800078e0200 */
[----:B------:R-:W3:Y:S02]  /*f610*/  SYNCS.PHASECHK.TRANS64.TRYWAIT P1, [R3+URZ+0x29860], R2 ;  /* 0x02986002030075a7 */ /* 0x000ee4000802017f */
[----:B---3--:R-:W-:Y:S05]  /*f620*/  @!P1 BRA `(.L_x_373) ;  /* 0x0000000800389947 */ /* 0x008fea0003800000 */
.L_x_402:
[----:B------:R-:W-:Y:S05]  /*f630*/  @!P0 BRA `(.L_x_374) ;  /* 0x0000000000048947 */ /* 0x000fea0003800000 */
[----:B------:R-:W-:Y:S01]  /*f640*/  BPT.TRAP 0x1 ;  /* 0x000000040000795c */ /* 0x000fe20000300000 */
.L_x_374:
[----:B------:R-:W4:Y:S02]  /*f650*/  SYNCS.PHASECHK.TRANS64.TRYWAIT P0, [R4+URZ+0x29880], R5 ;  /* 0x02988005040075a7 */ /* 0x000f24000800017f */
[----:B----4-:R-:W-:Y:S05]  /*f660*/  @!P0 BRA `(.L_x_375) ;  /* 0x00000008003c8947 */ /* 0x010fea0003800000 */
.L_x_376:
[----:B------:R0:W0:Y:S02]  /*f670*/  SYNCS.PHASECHK.TRANS64.TRYWAIT P0, [R3+URZ+0x29880], R2 ;  /* 0x02988002030075a7 */ /* 0x000024000800017f */
[----:B0-----:R-:W-:Y:S05]  /*f680*/  @!P0 NANOSLEEP.SYNCS 0x989680 ;  /* 0x009896800000895d */ /* 0x001fea0003900000 */
[----:B------:R-:W0:Y:S02]  /*f690*/  @!P0 SYNCS.PHASECHK.TRANS64 P0, [R3+URZ+0x29880], R2 ;  /* 0x02988002030085a7 */ /* 0x000e24000800007f */
[----:B0-----:R-:W-:Y:S05]  /*f6a0*/  @!P0 BRA `(.L_x_376) ;  /* 0xfffffffc00f08947 */ /* 0x001fea000383ffff */
.L_x_365:
[----:B------:R-:W-:Y:S05]  /*f6b0*/  BSYNC B0 ;  /* 0x0000000000007941 */ /* 0x000fea0003800000 */
.L_x_364:
[----:B------:R-:W-:Y:S05]  /*f6c0*/  EXIT ;  /* 0x000000000000794d */ /* 0x000fea0003800000 */
.L_x_250:
[----:B0-----:R0:W1:Y:S02]  /*f6d0*/  SYNCS.PHASECHK.TRANS64.TRYWAIT P1, [R0+URZ+0x29800], R5 ;  /* 0x02980005000075a7 */ /* 0x001064000802017f */
[----:B-1----:R-:W-:Y:S05]  /*f6e0*/  @!P1 NANOSLEEP.SYNCS 0x989680 ;  /* 0x009896800000995d */ /* 0x002fea0003900000 */
[----:B------:R-:W1:Y:S02]  /*f6f0*/  @!P1 SYNCS.PHASECHK.TRANS64 P1, [R0+URZ+0x29800], R5 ;  /* 0x02980005000095a7 */ /* 0x000e64000802007f */
[----:B-1----:R-:W-:Y:S05]  /*f700*/  @!P1 BRA `(.L_x_250) ;  /* 0xfffffffc00f09947 */ /* 0x002fea000383ffff */
[----:B------:R-:W-:Y:S05]  /*f710*/  BRA `(.L_x_377) ;  /* 0xffffff2000b47947 */ /* 0x000fea000383ffff */
.L_x_254:
[----:B-1----:R1:W2:Y:S02]  /*f720*/  SYNCS.PHASECHK.TRANS64.TRYWAIT P1, [R6+URZ+0x29830], R5 ;  /* 0x02983005060075a7 */ /* 0x0022a4000802017f */
[----:B--2---:R-:W-:Y:S05]  /*f730*/  @!P1 NANOSLEEP.SYNCS 0x989680 ;  /* 0x009896800000995d */ /* 0x004fea0003900000 */
[----:B------:R-:W2:Y:S02]  /*f740*/  @!P1 SYNCS.PHASECHK.TRANS64 P1, [R6+URZ+0x29830], R5 ;  /* 0x02983005060095a7 */ /* 0x000ea4000802007f */
[----:B--2---:R-:W-:Y:S05]  /*f750*/  @!P1 BRA `(.L_x_254) ;  /* 0xfffffffc00f09947 */ /* 0x004fea000383ffff */
[----:B------:R-:W-:Y:S05]  /*f760*/  BRA `(.L_x_253) ;  /* 0xffffff2000dc7947 */ /* 0x000fea000383ffff */
.L_x_259:
[----:B-1----:R-:W-:-:S04]  /*f770*/  IMAD.U32 R3, RZ, RZ, UR6 ;  /* 0x00000006ff037e24 */ /* 0x002fc8000f8e00ff */
[----:B------:R1:W2:Y:S03]  /*f780*/  SYNCS.PHASECHK.TRANS64.TRYWAIT P1, [R3+URZ+0x29830], R0 ;  /* 0x02983000030075a7 */ /* 0x0002a6000802017f */
[----:B--2---:R-:W-:Y:S05]  /*f790*/  @!P1 NANOSLEEP.SYNCS 0x989680 ;  /* 0x009896800000995d */ /* 0x004fea0003900000 */
[----:B------:R-:W2:Y:S02]  /*f7a0*/  @!P1 SYNCS.PHASECHK.TRANS64 P1, [R3+URZ+0x29830], R0 ;  /* 0x02983000030095a7 */ /* 0x000ea4000802007f */
[----:B--2---:R-:W-:Y:S05]  /*f7b0*/  @!P1 BRA `(.L_x_259) ;  /* 0xfffffffc00ec9947 */ /* 0x004fea000383ffff */
[----:B------:R-:W-:Y:S05]  /*f7c0*/  BRA `(.L_x_256) ;  /* 0xffffff5400bc7947 */ /* 0x000fea000383ffff */
.L_x_263:
[----:B-1----:R-:W-:-:S04]  /*f7d0*/  IMAD.U32 R3, RZ, RZ, UR6 ;  /* 0x00000006ff037e24 */ /* 0x002fc8000f8e00ff */
[----:B------:R1:W2:Y:S03]  /*f7e0*/  SYNCS.PHASECHK.TRANS64.TRYWAIT P1, [R3+URZ+0x29850], R0 ;  /* 0x02985000030075a7 */ /* 0x0002a6000802017f */
[----:B--2---:R-:W-:Y:S05]  /*f7f0*/  @!P1 NANOSLEEP.SYNCS 0x989680 ;  /* 0x009896800000995d */ /* 0x004fea0003900000 */
[----:B------:R-:W2:Y:S02]  /*f800*/  @!P1 SYNCS.PHASECHK.TRANS64 P1, [R3+URZ+0x29850], R0 ;  /* 0x02985000030095a7 */ /* 0x000ea4000802007f */
[----:B--2---:R-:W-:Y:S05]  /*f810*/  @!P1 BRA `(.L_x_263) ;  /* 0xfffffffc00ec9947 */ /* 0x004fea000383ffff */
[----:B------:R-:W-:Y:S05]  /*f820*/  BRA `(.L_x_260) ;  /* 0xffffff6000c87947 */ /* 0x000fea000383ffff */
.L_x_269:
[----:B-1----:R1:W2:Y:S02]  /*f830*/  SYNCS.PHASECHK.TRANS64.TRYWAIT P1, [R15+URZ+0x29850], R8 ;  /* 0x029850080f0075a7 */ /* 0x0022a4000802017f */
[----:B--2---:R-:W-:Y:S05]  /*f840*/  @!P1 NANOSLEEP.SYNCS 0x989680 ;  /* 0x009896800000995d */ /* 0x004fea0003900000 */
[----:B------:R-:W2:Y:S02]  /*f850*/  @!P1 SYNCS.PHASECHK.TRANS64 P1, [R15+URZ+0x29850], R8 ;  /* 0x029850080f0095a7 */ /* 0x000ea4000802007f */
[----:B--2---:R-:W-:Y:S05]  /*f860*/  @!P1 BRA `(.L_x_269) ;  /* 0xfffffffc00f09947 */ /* 0x004fea000383ffff */
[----:B------:R-:W-:Y:S05]  /*f870*/  BRA `(.L_x_268) ;  /* 0xffffff8000d07947 */ /* 0x000fea000383ffff */
.L_x_309:
[----:B------:R-:W-:Y:S02]  /*f880*/  IMAD.MOV.U32 R13, RZ, RZ, R4 ;  /* 0x000000ffff0d7224 */ /* 0x000fe400078e0004 */
[----:B------:R-:W-:Y:S02]  /*f890*/  IMAD.MOV.U32 R12, RZ, RZ, RZ ;  /* 0x000000ffff0c7224 */ /* 0x000fe400078e00ff */
[----:B------:R-:W-:Y:S02]  /*f8a0*/  IMAD.MOV.U32 R11, RZ, RZ, 0x1f ;  /* 0x0000001fff0b7424 */ /* 0x000fe400078e00ff */
[----:B------:R-:W-:-:S07]  /*f8b0*/  IMAD.MOV.U32 R15, RZ, RZ, -0x1 ;  /* 0xffffffffff0f7424 */ /* 0x000fce00078e00ff */
[----:B0-----:R-:W-:Y:S05]  /*f8c0*/  WARPSYNC.COLLECTIVE R15, `(.L_x_378) ;  /* 0x000000000f087348 */ /* 0x001fea0003c00000 */
[----:B------:R1:W2:Y:S02]  /*f8d0*/  SHFL.IDX P6, R14, R13, R12, R11 ;  /* 0x0000000c0d0e7389 */ /* 0x0002a400000c000b */
[----:B012---:R-:W-:Y:S01]  /*f8e0*/  ENDCOLLECTIVE ;  /* 0x000000000000791b */ /* 0x007fe20003800000 */
.L_x_378:
[----:B------:R-:W-:Y:S05]  /*f8f0*/  BRA `(.L_x_379) ;  /* 0xffffffcc007c7947 */ /* 0x000fea000383ffff */
.L_x_311:
[----:B------:R-:W-:Y:S01]  /*f900*/  BSSY B0, `(.L_x_380) ;  /* 0x0000006000007945 */ /* 0x000fe20003800000 */
[----:B------:R-:W-:-:S07]  /*f910*/  IMAD.MOV.U32 R15, RZ, RZ, -0x1 ;  /* 0xffffffffff0f7424 */ /* 0x000fce00078e00ff */
[----:B-1----:R-:W-:Y:S05]  /*f920*/  WARPSYNC.COLLECTIVE R15, `(.L_x_381) ;  /* 0x000000000f0c7348 */ /* 0x002fea0003c00000 */
[----:B------:R-:W-:Y:S02]  /*f930*/  ELECT P6, UR62, PT ;  /* 0x00000000003e782f */ /* 0x000fe400038c0000 */
[----:B------:R-:W-:Y:S01]  /*f940*/  MOV R14, UR62 ;  /* 0x0000003e000e7c02 */ /* 0x000fe20008000f00 */
[----:B-1----:R-:W-:Y:S10]  /*f950*/  ENDCOLLECTIVE ;  /* 0x000000000000791b */ /* 0x002ff40003800000 */
.L_x_381:
[----:B------:R-:W-:Y:S05]  /*f960*/  BSYNC B0 ;  /* 0x0000000000007941 */ /* 0x000fea0003800000 */
.L_x_380:
[----:B------:R-:W-:Y:S05]  /*f970*/  BRA `(.L_x_382) ;  /* 0xffffffcc007c7947 */ /* 0x000fea000383ffff */
.L_x_314:
[----:B0-----:R0:W2:Y:S02]  /*f980*/  SYNCS.PHASECHK.TRANS64.TRYWAIT P2, [R2+URZ+0x29880], R3 ;  /* 0x02988003020075a7 */ /* 0x0010a4000804017f */
[----:B--2---:R-:W-:Y:S05]  /*f990*/  @!P2 NANOSLEEP.SYNCS 0x989680 ;  /* 0x009896800000a95d */ /* 0x004fea0003900000 */
[----:B------:R-:W2:Y:S02]  /*f9a0*/  @!P2 SYNCS.PHASECHK.TRANS64 P2, [R2+URZ+0x29880], R3 ;  /* 0x029880030200a5a7 */ /* 0x000ea4000804007f */
[----:B--2---:R-:W-:Y:S05]  /*f9b0*/  @!P2 BRA `(.L_x_314) ;  /* 0xfffffffc00f0a947 */ /* 0x004fea000383ffff */
[----:B------:R-:W-:Y:S05]  /*f9c0*/  BRA `(.L_x_383) ;  /* 0xffffffcc00dc7947 */ /* 0x000fea000383ffff */
.L_x_316:
[----:B-1----:R1:W2:Y:S02]  /*f9d0*/  SYNCS.PHASECHK.TRANS64.TRYWAIT P2, [R2+URZ+0x29840], R3 ;  /* 0x02984003020075a7 */ /* 0x0022a4000804017f */
[----:B--2---:R-:W-:Y:S05]  /*f9e0*/  @!P2 NANOSLEEP.SYNCS 0x989680 ;  /* 0x009896800000a95d */ /* 0x004fea0003900000 */
[----:B------:R-:W2:Y:S02]  /*f9f0*/  @!P2 SYNCS.PHASECHK.TRANS64 P2, [R2+URZ+0x29840], R3 ;  /* 0x029840030200a5a7 */ /* 0x000ea4000804007f */
[----:B--2---:R-:W-:Y:S05]  /*fa00*/  @!P2 BRA `(.L_x_316) ;  /* 0xfffffffc00f0a947 */ /* 0x004fea000383ffff */
[----:B------:R-:W-:Y:S05]  /*fa10*/  BRA `(.L_x_384) ;  /* 0xffffffd000387947 */ /* 0x000fea000383ffff */
.L_x_319:
[----:B--2---:R-:W-:-:S04]  /*fa20*/  IMAD.U32 R3, RZ, RZ, UR41 ;  /* 0x00000029ff037e24 */ /* 0x004fc8000f8e00ff */
[----:B------:R2:W3:Y:S03]  /*fa30*/  SYNCS.PHASECHK.TRANS64.TRYWAIT P0, [R3+URZ+0x29820], R2 ;  /* 0x02982002030075a7 */ /* 0x0004e6000800017f */
[----:B---3--:R-:W-:Y:S05]  /*fa40*/  @!P0 NANOSLEEP.SYNCS 0x989680 ;  /* 0x009896800000895d */ /* 0x008fea0003900000 */
[----:B------:R-:W3:Y:S02]  /*fa50*/  @!P0 SYNCS.PHASECHK.TRANS64 P0, [R3+URZ+0x29820], R2 ;  /* 0x02982002030085a7 */ /* 0x000ee4000800007f */
[----:B---3--:R-:W-:Y:S05]  /*fa60*/  @!P0 BRA `(.L_x_319) ;  /* 0xfffffffc00ec8947 */ /* 0x008fea000383ffff */
[----:B------:R-:W-:Y:S05]  /*fa70*/  BRA `(.L_x_385) ;  /* 0xffffffd400547947 */ /* 0x000fea000383ffff */
.L_x_325:
[----:B-1----:R1:W3:Y:S02]  /*fa80*/  SYNCS.PHASECHK.TRANS64.TRYWAIT P0, [R4+URZ+0x29880], R3 ;  /* 0x02988003040075a7 */ /* 0x0022e4000800017f */
[----:B---3--:R-:W-:Y:S05]  /*fa90*/  @!P0 NANOSLEEP.SYNCS 0x989680 ;  /* 0x009896800000895d */ /* 0x008fea0003900000 */
[----:B------:R-:W3:Y:S02]  /*faa0*/  @!P0 SYNCS.PHASECHK.TRANS64 P0, [R4+URZ+0x29880], R3 ;  /* 0x02988003040085a7 */ /* 0x000ee4000800007f */
[----:B---3--:R-:W-:Y:S05]  /*fab0*/  @!P0 BRA `(.L_x_325) ;  /* 0xfffffffc00f08947 */ /* 0x008fea000383ffff */
[----:B------:R-:W-:Y:S05]  /*fac0*/  BRA `(.L_x_386) ;  /* 0xffffffd800087947 */ /* 0x000fea000383ffff */
.L_x_330:
[----:B--2---:R2:W3:Y:S02]  /*fad0*/  SYNCS.PHASECHK.TRANS64.TRYWAIT P0, [R4+URZ+0x29840], R3 ;  /* 0x02984003040075a7 */ /* 0x0044e4000800017f */
[----:B---3--:R-:W-:Y:S05]  /*fae0*/  @!P0 NANOSLEEP.SYNCS 0x989680 ;  /* 0x009896800000895d */ /* 0x008fea0003900000 */
[----:B------:R-:W3:Y:S02]  /*faf0*/  @!P0 SYNCS.PHASECHK.TRANS64 P0, [R4+URZ+0x29840], R3 ;  /* 0x02984003040085a7 */ /* 0x000ee4000800007f */
[----:B---3--:R-:W-:Y:S05]  /*fb00*/  @!P0 BRA `(.L_x_330) ;  /* 0xfffffffc00f08947 */ /* 0x008fea000383ffff */
[----:B------:R-:W-:Y:S05]  /*fb10*/  BRA `(.L_x_387) ;  /* 0xffffffd800907947 */ /* 0x000fea000383ffff */
.L_x_338:
[----:B---3--:R-:W3:Y:S02]  /*fb20*/  LDL R3, [R1+0x4] ;  /* 0x0000040001037983 */ /* 0x008ee40000100800 */
[----:B---3--:R3:W4:Y:S02]  /*fb30*/  SYNCS.PHASECHK.TRANS64.TRYWAIT P2, [R3+URZ+0x29870], R2 ;  /* 0x02987002030075a7 */ /* 0x008724000804017f */
[----:B----4-:R-:W-:Y:S05]  /*fb40*/  @!P2 NANOSLEEP.SYNCS 0x989680 ;  /* 0x009896800000a95d */ /* 0x010fea0003900000 */
[----:B------:R-:W4:Y:S02]  /*fb50*/  @!P2 SYNCS.PHASECHK.TRANS64 P2, [R3+URZ+0x29870], R2 ;  /* 0x029870020300a5a7 */ /* 0x000f24000804007f */
[----:B----4-:R-:W-:Y:S05]  /*fb60*/  @!P2 BRA `(.L_x_338) ;  /* 0xfffffffc00eca947 */ /* 0x010fea000383ffff */
[----:B------:R-:W-:Y:S05]  /*fb70*/  BRA `(.L_x_388) ;  /* 0xffffffdc00b87947 */ /* 0x000fea000383ffff */
.L_x_340:
[----:B-1----:R-:W3:Y:S02]  /*fb80*/  LDL R4, [R1+0x4] ;  /* 0x0000040001047983 */ /* 0x002ee40000100800 */
[----:B---3--:R1:W3:Y:S02]  /*fb90*/  SYNCS.PHASECHK.TRANS64.TRYWAIT P2, [R4+URZ+0x29860], R3 ;  /* 0x02986003040075a7 */ /* 0x0082e4000804017f */
[----:B---3--:R-:W-:Y:S05]  /*fba0*/  @!P2 NANOSLEEP.SYNCS 0x989680 ;  /* 0x009896800000a95d */ /* 0x008fea0003900000 */
[----:B------:R-:W3:Y:S02]  /*fbb0*/  @!P2 SYNCS.PHASECHK.TRANS64 P2, [R4+URZ+0x29860], R3 ;  /* 0x029860030400a5a7 */ /* 0x000ee4000804007f */
[----:B---3--:R-:W-:Y:S05]  /*fbc0*/  @!P2 BRA `(.L_x_340) ;  /* 0xfffffffc00eca947 */ /* 0x008fea000383ffff */
[----:B------:R-:W-:Y:S05]  /*fbd0*/  BRA `(.L_x_389) ;  /* 0xffffffdc00c07947 */ /* 0x000fea000383ffff */
.L_x_347:
[----:B--2---:R2:W3:Y:S02]  /*fbe0*/  SYNCS.PHASECHK.TRANS64.TRYWAIT P0, [R20+URZ+0x29870], R3 ;  /* 0x02987003140075a7 */ /* 0x0044e4000800017f */
[----:B---3--:R-:W-:Y:S05]  /*fbf0*/  @!P0 NANOSLEEP.SYNCS 0x989680 ;  /* 0x009896800000895d */ /* 0x008fea0003900000 */
[----:B------:R-:W3:Y:S02]  /*fc00*/  @!P0 SYNCS.PHASECHK.TRANS64 P0, [R20+URZ+0x29870], R3 ;  /* 0x02987003140085a7 */ /* 0x000ee4000800007f */
[----:B---3--:R-:W-:Y:S05]  /*fc10*/  @!P0 BRA `(.L_x_347) ;  /* 0xfffffffc00f08947 */ /* 0x008fea000383ffff */
[----:B------:R-:W-:Y:S05]  /*fc20*/  BRA `(.L_x_390) ;  /* 0xffffffe400807947 */ /* 0x000fea000383ffff */
.L_x_349:
[----:B--2---:R2:W3:Y:S02]  /*fc30*/  SYNCS.PHASECHK.TRANS64.TRYWAIT P0, [R20+URZ+0x29860], R3 ;  /* 0x02986003140075a7 */ /* 0x0044e4000800017f */
[----:B---3--:R-:W-:Y:S05]  /*fc40*/  @!P0 NANOSLEEP.SYNCS 0x989680 ;  /* 0x009896800000895d */ /* 0x008fea0003900000 */
[----:B------:R-:W3:Y:S02]  /*fc50*/  @!P0 SYNCS.PHASECHK.TRANS64 P0, [R20+URZ+0x29860], R3 ;  /* 0x02986003140085a7 */ /* 0x000ee4000800007f */
[----:B---3--:R-:W-:Y:S05]  /*fc60*/  @!P0 BRA `(.L_x_349) ;  /* 0xfffffffc00f08947 */ /* 0x008fea000383ffff */
[----:B------:R-:W-:Y:S05]  /*fc70*/  BRA `(.L_x_391) ;  /* 0xffffffe400887947 */ /* 0x000fea000383ffff */
.L_x_362:
[----:B0-----:R0:W1:Y:S02]  /*fc80*/  SYNCS.PHASECHK.TRANS64.TRYWAIT P0, [R0+URZ+0x29820], R3 ;  /* 0x02982003000075a7 */ /* 0x001064000800017f */
[----:B-1----:R-:W-:Y:S05]  /*fc90*/  @!P0 NANOSLEEP.SYNCS 0x989680 ;  /* 0x009896800000895d */ /* 0x002fea0003900000 */
[----:B------:R-:W1:Y:S02]  /*fca0*/  @!P0 SYNCS.PHASECHK.TRANS64 P0, [R0+URZ+0x29820], R3 ;  /* 0x02982003000085a7 */ /* 0x000e64000800007f */
[----:B-1----:R-:W-:Y:S05]  /*fcb0*/  @!P0 BRA `(.L_x_362) ;  /* 0xfffffffc00f08947 */ /* 0x002fea000383ffff */
[----:B------:R-:W-:Y:S05]  /*fcc0*/  BRA `(.L_x_392) ;  /* 0xfffffff400a07947 */ /* 0x000fea000383ffff */
.L_x_363:
[----:B------:R-:W1:Y:S01]  /*fcd0*/  S2R R2, SR_TID.X ;  /* 0x0000000000027919 */ /* 0x000e620000002100 */
[----:B------:R-:W-:Y:S01]  /*fce0*/  BSSY B0, `(.L_x_393) ;  /* 0x000000a000007945 */ /* 0x000fe20003800000 */
[----:B------:R-:W-:Y:S02]  /*fcf0*/  IMAD.MOV.U32 R12, RZ, RZ, RZ ;  /* 0x000000ffff0c7224 */ /* 0x000fe400078e00ff */
[----:B------:R-:W-:Y:S02]  /*fd00*/  IMAD.MOV.U32 R11, RZ, RZ, 0x1f ;  /* 0x0000001fff0b7424 */ /* 0x000fe400078e00ff */
[----:B------:R-:W-:Y:S01]  /*fd10*/  IMAD.MOV.U32 R15, RZ, RZ, -0x1 ;  /* 0xffffffffff0f7424 */ /* 0x000fe200078e00ff */
[----:B-1----:R-:W-:-:S04]  /*fd20*/  SHF.R.U32.HI R2, RZ, 0x5, R2 ;  /* 0x00000005ff027819 */ /* 0x002fc80000011602 */
[----:B------:R-:W-:-:S05]  /*fd30*/  LOP3.LUT R2, R2, 0x3, RZ, 0xc0, !PT ;  /* 0x0000000302027812 */ /* 0x000fca00078ec0ff */
[----:B------:R-:W-:-:S07]  /*fd40*/  IMAD.MOV.U32 R13, RZ, RZ, R2 ;  /* 0x000000ffff0d7224 */ /* 0x000fce00078e0002 */
[----:B0-----:R-:W-:Y:S05]  /*fd50*/  WARPSYNC.COLLECTIVE R15, `(.L_x_394) ;  /* 0x000000000f087348 */ /* 0x001fea0003c00000 */
[----:B------:R1:W2:Y:S02]  /*fd60*/  SHFL.IDX P6, R14, R13, R12, R11 ;  /* 0x0000000c0d0e7389 */ /* 0x0002a400000c000b */
[----:B012---:R-:W-:Y:S01]  /*fd70*/  ENDCOLLECTIVE ;  /* 0x000000000000791b */ /* 0x007fe20003800000 */
.L_x_394:
[----:B------:R-:W-:Y:S05]  /*fd80*/  BSYNC B0 ;  /* 0x0000000000007941 */ /* 0x000fea0003800000 */
.L_x_393:
[----:B------:R-:W-:Y:S05]  /*fd90*/  BRA `(.L_x_395) ;  /* 0xfffffff400887947 */ /* 0x000fea000383ffff */
.L_x_366:
[----:B------:R-:W-:Y:S01]  /*fda0*/  BSSY B1, `(.L_x_396) ;  /* 0x0000006000017945 */ /* 0x000fe20003800000 */
[----:B------:R-:W-:-:S07]  /*fdb0*/  IMAD.MOV.U32 R15, RZ, RZ, -0x1 ;  /* 0xffffffffff0f7424 */ /* 0x000fce00078e00ff */
[----:B01----:R-:W-:Y:S05]  /*fdc0*/  WARPSYNC.COLLECTIVE R15, `(.L_x_397) ;  /* 0x000000000f0c7348 */ /* 0x003fea0003c00000 */
[----:B------:R-:W-:Y:S02]  /*fdd0*/  ELECT P6, UR62, PT ;  /* 0x00000000003e782f */ /* 0x000fe400038c0000 */
[----:B------:R-:W-:Y:S01]  /*fde0*/  MOV R14, UR62 ;  /* 0x0000003e000e7c02 */ /* 0x000fe20008000f00 */
[----:B01----:R-:W-:Y:S10]  /*fdf0*/  ENDCOLLECTIVE ;  /* 0x000000000000791b */ /* 0x003ff40003800000 */
.L_x_397:
[----:B------:R-:W-:Y:S05]  /*fe00*/  BSYNC B1 ;  /* 0x0000000000017941 */ /* 0x000fea0003800000 */
.L_x_396:
[----:B------:R-:W-:Y:S05]  /*fe10*/  BRA `(.L_x_398) ;  /* 0xfffffff400807947 */ /* 0x000fea000383ffff */
.L_x_368:
[----:B0-----:R0:W1:Y:S02]  /*fe20*/  SYNCS.PHASECHK.TRANS64.TRYWAIT P1, [R6+URZ], R5 ;  /* 0x00000005060075a7 */ /* 0x001064000802017f */
[----:B-1----:R-:W-:Y:S05]  /*fe30*/  @!P1 NANOSLEEP.SYNCS 0x989680 ;  /* 0x009896800000995d */ /* 0x002fea0003900000 */
[----:B------:R-:W1:Y:S02]  /*fe40*/  @!P1 SYNCS.PHASECHK.TRANS64 P1, [R6+URZ], R5 ;  /* 0x00000005060095a7 */ /* 0x000e64000802007f */
[----:B-1----:R-:W-:Y:S05]  /*fe50*/  @!P1 BRA `(.L_x_368) ;  /* 0xfffffffc00f09947 */ /* 0x002fea000383ffff */
[----:B------:R-:W-:Y:S05]  /*fe60*/  BRA `(.L_x_399) ;  /* 0xfffffff400bc7947 */ /* 0x000fea000383ffff */
.L_x_369:
[----:B-1----:R1:W2:Y:S02]  /*fe70*/  SYNCS.PHASECHK.TRANS64.TRYWAIT P1, [R7+URZ], R2 ;  /* 0x00000002070075a7 */ /* 0x0022a4000802017f */
[----:B--2---:R-:W-:Y:S05]  /*fe80*/  @!P1 NANOSLEEP.SYNCS 0x989680 ;  /* 0x009896800000995d */ /* 0x004fea0003900000 */
[----:B------:R-:W2:Y:S02]  /*fe90*/  @!P1 SYNCS.PHASECHK.TRANS64 P1, [R7+URZ], R2 ;  /* 0x00000002070095a7 */ /* 0x000ea4000802007f */
[----:B--2---:R-:W-:Y:S05]  /*fea0*/  @!P1 BRA `(.L_x_369) ;  /* 0xfffffffc00f09947 */ /* 0x004fea000383ffff */
[----:B------:R-:W-:Y:S05]  /*feb0*/  BRA `(.L_x_400) ;  /* 0xfffffff400b07947 */ /* 0x000fea000383ffff */
.L_x_371:
[----:B--2---:R2:W3:Y:S02]  /*fec0*/  SYNCS.PHASECHK.TRANS64.TRYWAIT P1, [R4+URZ+0x29860], R5 ;  /* 0x02986005040075a7 */ /* 0x0044e4000802017f */
[----:B---3--:R-:W-:Y:S05]  /*fed0*/  @!P1 NANOSLEEP.SYNCS 0x989680 ;  /* 0x009896800000995d */ /* 0x008fea0003900000 */
[----:B------:R-:W3:Y:S02]  /*fee0*/  @!P1 SYNCS.PHASECHK.TRANS64 P1, [R4+URZ+0x29860], R5 ;  /* 0x02986005040095a7 */ /* 0x000ee4000802007f */
[----:B---3--:R-:W-:Y:S05]  /*fef0*/  @!P1 BRA `(.L_x_371) ;  /* 0xfffffffc00f09947 */ /* 0x008fea000383ffff */
[----:B------:R-:W-:Y:S05]  /*ff00*/  BRA `(.L_x_401) ;  /* 0xfffffff400b47947 */ /* 0x000fea000383ffff */
.L_x_373:
[----:B---3--:R3:W4:Y:S02]  /*ff10*/  SYNCS.PHASECHK.TRANS64.TRYWAIT P1, [R3+URZ+0x29860], R2 ;  /* 0x02986002030075a7 */ /* 0x008724000802017f */
[----:B----4-:R-:W-:Y:S05]  /*ff20*/  @!P1 NANOSLEEP.SYNCS 0x989680 ;  /* 0x009896800000995d */ /* 0x010fea0003900000 */
[----:B------:R-:W4:Y:S02]  /*ff30*/  @!P1 SYNCS.PHASECHK.TRANS64 P1, [R3+URZ+0x29860], R2 ;  /* 0x02986002030095a7 */ /* 0x000f24000802007f */
[----:B----4-:R-:W-:Y:S05]  /*ff40*/  @!P1 BRA `(.L_x_373) ;  /* 0xfffffffc00f09947 */ /* 0x010fea000383ffff */
[----:B------:R-:W-:Y:S05]  /*ff50*/  BRA `(.L_x_402) ;  /* 0xfffffff400b47947 */ /* 0x000fea000383ffff */
.L_x_375:
[----:B----4-:R4:W0:Y:S02]  /*ff60*/  SYNCS.PHASECHK.TRANS64.TRYWAIT P0, [R4+URZ+0x29880], R5 ;  /* 0x02988005040075a7 */ /* 0x010824000800017f */
[----:B0-----:R-:W-:Y:S05]  /*ff70*/  @!P0 NANOSLEEP.SYNCS 0x989680 ;  /* 0x009896800000895d */ /* 0x001fea0003900000 */
[----:B------:R-:W0:Y:S02]  /*ff80*/  @!P0 SYNCS.PHASECHK.TRANS64 P0, [R4+URZ+0x29880], R5 ;  /* 0x02988005040085a7 */ /* 0x000e24000800007f */
[----:B0-----:R-:W-:Y:S05]  /*ff90*/  @!P0 BRA `(.L_x_375) ;  /* 0xfffffffc00f08947 */ /* 0x001fea000383ffff */
[----:B------:R-:W-:Y:S05]  /*ffa0*/  BRA `(.L_x_376) ;  /* 0xfffffff400b07947 */ /* 0x000fea000383ffff */
.L_x_403:
        /* <DEDUP_REMOVED lines=13> */
.L_x_2669:


//--------------------- .text._ZN7cutlass13device_kernelIN5flash11enable_sm90INS1_16FlashAttnFwdSm90INS1_25CollectiveMainloopFwdSm90ILi2EN4cute5tupleIJNS5_1CILi1EEES8_S8_EEENS6_IJNS7_ILi128EEENS7_ILi160EEENS7_ILi192EEEEEELi128ENS_12float_e4m3_tEfNS_4arch4Sm90ELb0ELb0ELb0ELb1ELb0ELb1ELb0ELb1ELb1ELb0ELb0ELb0EEENS1_21CollectiveEpilogueFwdINS6_IJSA_SA_SB_EEES9_NS_10bfloat16_tESG_Li256ELb1ELb0ELb0ELb1EEENS1_36VarlenDynamicPersistentTileSchedulerILi128ELi160ELi256ELi128ELb0ELb0ELb1ELb0ELb1ELb1EEEEEEEEEvNT_6ParamsE --------------------------
	.section	.text._ZN7cutlass13device_kernelIN5flash11enable_sm90INS1_16FlashAttnFwdSm90INS1_25CollectiveMainloopFwdSm90ILi2EN4cute5tupleIJNS5_1CILi1EEES8_S8_EEENS6_IJNS7_ILi128EEENS7_ILi160EEENS7_ILi192EEEEEELi128ENS_12float_e4m3_tEfNS_4arch4Sm90ELb0ELb0ELb0ELb1ELb0ELb1ELb0ELb1ELb1ELb0ELb0ELb0EEENS1_21CollectiveEpilogueFwdINS6_IJSA_SA_SB_EEES9_NS_10bfloat16_tESG_Li256ELb1ELb0ELb0ELb1EEENS1_36VarlenDynamicPersistentTileSchedulerILi128ELi160ELi256ELi128ELb0ELb0ELb1ELb0ELb1ELb1EEEEEEEEEvNT_6ParamsE,"ax",@progbits
	.align	128
.text._ZN7cutlass13device_kernelIN5flash11enable_sm90INS1_16FlashAttnFwdSm90INS1_25CollectiveMainloopFwdSm90ILi2EN4cute5tupleIJNS5_1CILi1EEES8_S8_EEENS6_IJNS7_ILi128EEENS7_ILi160EEENS7_ILi192EEEEEELi128ENS_12float_e4m3_tEfNS_4arch4Sm90ELb0ELb0ELb0ELb1ELb0ELb1ELb0ELb1ELb1ELb0ELb0ELb0EEENS1_21CollectiveEpilogueFwdINS6_IJSA_SA_SB_EEES9_NS_10bfloat16_tESG_Li256ELb1ELb0ELb0ELb1EEENS1_36VarlenDynamicPersistentTileSchedulerILi128ELi160ELi256ELi128ELb0ELb0ELb1ELb0ELb1ELb1EEEEEEEEEvNT_6ParamsE:
        .type           _ZN7cutlass13device_kernelIN5flash11enable_sm90INS1_16FlashAttnFwdSm90INS1_25CollectiveMainloopFwdSm90ILi2EN4cute5tupleIJNS5_1CILi1EEES8_S8_EEENS6_IJNS7_ILi128EEENS7_ILi160EEENS7_ILi192EEEEEELi128ENS_12float_e4m3_tEfNS_4arch4Sm90ELb0ELb0ELb0ELb1ELb0ELb1ELb0ELb1ELb1ELb0ELb0ELb0EEENS1_21CollectiveEpilogueFwdINS6_IJSA_SA_SB_EEES9_NS_10bfloat16_tESG_Li256ELb1ELb0ELb0ELb1EEENS1_36VarlenDynamicPersistentTileSchedulerILi128ELi160ELi256ELi128ELb0ELb0ELb1ELb0ELb1ELb1EEEEEEEEEvNT_6ParamsE,@function
        .size           _ZN7cutlass13device_kernelIN5flash11enable_sm90INS1_16FlashAttnFwdSm90INS1_25CollectiveMainloopFwdSm90ILi2EN4cute5tupleIJNS5_1CILi1EEES8_S8_EEENS6_IJNS7_ILi128EEENS7_ILi160EEENS7_ILi192EEEEEELi128ENS_12float_e4m3_tEfNS_4arch4Sm90ELb0ELb0ELb0ELb1ELb0ELb1ELb0ELb1ELb1ELb0ELb0ELb0EEENS1_21CollectiveEpilogueFwdINS6_IJSA_SA_SB_EEES9_NS_10bfloat16_tESG_Li256ELb1ELb0ELb0ELb1EEENS1_36VarlenDynamicPersistentTileSchedulerILi128ELi160ELi256ELi128ELb0ELb0ELb1ELb0ELb1ELb1EEEEEEEEEvNT_6ParamsE,(.L_x_2670 - _ZN7cutlass13device_kernelIN5flash11enable_sm90INS1_16FlashAttnFwdSm90INS1_25CollectiveMainloopFwdSm90ILi2EN4cute5tupleIJNS5_1CILi1EEES8_S8_EEENS6_IJNS7_ILi128EEENS7_ILi160EEENS7_ILi192EEEEEELi128ENS_12float_e4m3_tEfNS_4arch4Sm90ELb0ELb0ELb0ELb1ELb0ELb1ELb0ELb1ELb1ELb0ELb0ELb0EEENS1_21CollectiveEpilogueFwdINS6_IJSA_SA_SB_EEES9_NS_10bfloat16_tESG_Li256ELb1ELb0ELb0ELb1EEENS1_36VarlenDynamicPersistentTileSchedulerILi128ELi160ELi256ELi128ELb0ELb0ELb1ELb0ELb1ELb1EEEEEEEEEvNT_6ParamsE)
        .other          _ZN7cutlass13device_kernelIN5flash11enable_sm90INS1_16FlashAttnFwdSm90INS1_25CollectiveMainloopFwdSm90ILi2EN4cute5tupleIJNS5_1CILi1EEES8_S8_EEENS6_IJNS7_ILi128EEENS7_ILi160EEENS7_ILi192EEEEEELi128ENS_12float_e4m3_tEfNS_4arch4Sm90ELb0ELb0ELb0ELb1ELb0ELb1ELb0ELb1ELb1ELb0ELb0ELb0EEENS1_21CollectiveEpilogueFwdINS6_IJSA_SA_SB_EEES9_NS_10bfloat16_tESG_Li256ELb1ELb0ELb0ELb1EEENS1_36VarlenDynamicPersistentTileSchedulerILi128ELi160ELi256ELi128ELb0ELb0ELb1ELb0ELb1ELb1EEEEEEEEEvNT_6ParamsE,@"STO_CUDA_ENTRY STV_DEFAULT"
_ZN7cutlass13device_kernelIN5flash11enable_sm90INS1_16FlashAttnFwdSm90INS1_25CollectiveMainloopFwdSm90ILi2EN4cute5tupleIJNS5_1CILi1EEES8_S8_EEENS6_IJNS7_ILi128EEENS7_ILi160EEENS7_ILi192EEEEEELi128ENS_12float_e4m3_tEfNS_4arch4Sm90ELb0ELb0ELb0ELb1ELb0ELb1ELb0ELb1ELb1ELb0ELb0ELb0EEENS1_21CollectiveEpilogueFwdINS6_IJSA_SA_SB_EEES9_NS_10bfloat16_tESG_Li256ELb1ELb0ELb0ELb1EEENS1_36VarlenDynamicPersistentTileSchedulerILi128ELi160ELi256ELi128ELb0ELb0ELb1ELb0ELb1ELb1EEEEEEEEEvNT_6ParamsE:
        /* <DEDUP_REMOVED lines=14> */
[----:B------:R-:W-:Y:S02]  /*00e0*/  UIADD3 UR12, UP3, UR4, 0x570, URZ ;  /* 0x00000570040c7890 */ /* 0x000fe4000ff7e03f */
[----:B------:R-:W-:-:S02]  /*00f0*/  UIADD3 UR4, UP4, UR4, 0x670, URZ ;  /* 0x0000067004047890 */ /* 0x000fc4000ff9e03f */
[----:B------:R-:W-:Y:S02]  /*0100*/  UIADD3.X UR7, URZ, UR5, URZ, UP0, !UPT ;  /* 0x000000053f077290 */ /* 0x000fe400087fe43f */
[----:B------:R-:W-:Y:S02]  /*0110*/  UIADD3.X UR9, URZ, UR5, URZ, UP1, !UPT ;  /* 0x000000053f097290 */ /* 0x000fe40008ffe43f */
[----:B------:R-:W-:Y:S02]  /*0120*/  UIADD3.X UR11, URZ, UR5, URZ, UP2, !UPT ;  /* 0x000000053f0b7290 */ /* 0x000fe400097fe43f */
[----:B------:R-:W-:Y:S02]  /*0130*/  UIADD3.X UR13, URZ, UR5, URZ, UP3, !UPT ;  /* 0x000000053f0d7290 */ /* 0x000fe40009ffe43f */
[----:B------:R-:W-:Y:S01]  /*0140*/  UIADD3.X UR5, URZ, UR5, URZ, UP4, !UPT ;  /* 0x000000053f057290 */ /* 0x000fe2000a7fe43f */
[----:B------:R0:W-:Y:S02]  /*0150*/  UTMACCTL.PF [UR6] ;  /* 0x00000000060079b9 */ /* 0x0001e40008040000 */
[----:B------:R0:W-:Y:S02]  /*0160*/  UTMACCTL.PF [UR8] ;  /* 0x00000000080079b9 */ /* 0x0001e40008040000 */
[----:B------:R0:W-:Y:S02]  /*0170*/  UTMACCTL.PF [UR10] ;  /* 0x000000000a0079b9 */ /* 0x0001e40008040000 */
[----:B------:R0:W-:Y:S02]  /*0180*/  UTMACCTL.PF [UR12] ;  /* 0x000000000c0079b9 */ /* 0x0001e40008040000 */
[----:B------:R0:W-:Y:S02]  /*0190*/  UTMACCTL.PF [UR4] ;  /* 0x00000000040079b9 */ /* 0x0001e40008040000 */
[----:B0-----:R-:W-:Y:S01]  /*01a0*/  NOP ;  /* 0x0000000000007918 */ /* 0x001fe20000000000 */
.L_x_405:
[----:B------:R-:W-:Y:S05]  /*01b0*/  BSYNC B0 ;  /* 0x0000000000007941 */ /* 0x000fea0003800000 */
.L_x_404:
        /* <DEDUP_REMOVED lines=41> */
.L_x_406:
        /* <DEDUP_REMOVED lines=22> */
.L_x_407:
        /* <DEDUP_REMOVED lines=18> */
.L_x_408:
        /* <DEDUP_REMOVED lines=22> */
.L_x_409:
        /* <DEDUP_REMOVED lines=22> */
.L_x_410:
[----:B------:R-:W-:Y:S01]  /*0990*/  PLOP3.LUT P0, PT, PT, PT, UP0, 0x80, 0x0 ;  /* 0x000000000000781c */ /* 0x000fe20003f0f008 */
[----:B------:R-:W-:Y:S01]  /*09a0*/  UMOV UR36, 0x1 ;  /* 0x0000000100247882 */ /* 0x000fe20000000000 */
[----:B------:R-:W-:Y:S01]  /*09b0*/  NOP ;  /* 0x0000000000007918 */ /* 0x000fe20000000000 */
[----:B------:R-:W-:Y:S01]  /*09c0*/  USEL UR36, UR36, 0x2, !UP0 ;  /* 0x0000000224247887 */ /* 0x000fe2000c000000 */
[----:B------:R-:W-:Y:S01]  /*09d0*/  BSSY B8, `(.L_x_411) ;  /* 0x0002603000087945 */ /* 0x000fe20003800000 */
[----:B------:R-:W-:Y:S01]  /*09e0*/  ULDC.64 UR54, c[0x0][0x208] ;  /* 0x0000820000367ab9 */ /* 0x000fe20000000a00 */
[----:B012-4-:R-:W-:Y:S07]  /*09f0*/  BAR.SYNC.DEFER_BLOCKING 0x0 ;  /* 0x0000000000007b1d */ /* 0x017fee0000010000 */
[----:B------:R-:W-:Y:S05]  /*0a00*/  @!P0 BRA `(.L_x_412) ;  /* 0x000001fc00248947 */ /* 0x000fea0003800000 */
.L_x_413:
[----:B------:R-:W-:-:S08]  /*0a10*/  NOP ;  /* 0x0000000000007918 */ /* 0x000fd00000000000 */
[----:B------:R-:W0:Y:S02]  /*0a20*/  USETMAXREG.TRY_ALLOC.CTAPOOL UP0, 0xf0 ;  /* 0x000000f0000079c8 */ /* 0x000e240008000600 */
[----:B0-----:R-:W-:-:S13]  /*0a30*/  PLOP3.LUT P0, PT, PT, PT, UP0, 0x80, 0x0 ;  /* 0x000000000000781c */ /* 0x001fda0003f0f008 */
[----:B------:R-:W-:Y:S05]  /*0a40*/  @!P0 BRA `(.L_x_413) ;  /* 0xfffffffc00f08947 */ /* 0x000fea000383ffff */
[----:B------:R-:W2:Y:S01]  /*0a50*/  LDL.LU R0, [R1+0x18] ;  /* 0x0000180001007983 */ /* 0x000ea20000300800 */
[----:B------:R-:W0:Y:S01]  /*0a60*/  S2R R2, SR_TID.X ;  /* 0x0000000000027919 */ /* 0x000e220000002100 */
[----:B------:R-:W1:Y:S01]  /*0a70*/  S2UR UR37, SR_CgaCtaId ;  /* 0x00000000002579c3 */ /* 0x000e620000008800 */
[----:B------:R-:W-:Y:S01]  /*0a80*/  UMOV UR4, 0x400 ;  /* 0x0000040000047882 */ /* 0x000fe20000000000 */
[----:B0-----:R-:W-:-:S06]  /*0a90*/  SHF.R.U32.HI R2, RZ, 0x7, R2 ;  /* 0x00000007ff027819 */ /* 0x001fcc0000011602 */
[----:B------:R-:W-:Y:S06]  /*0aa0*/  BAR.ARV 0x8, 0x120 ;  /* 0x0204800000007b1d */ /* 0x000fec0000002000 */
[----:B------:R-:W-:-:S13]  /*0ab0*/  ISETP.NE.AND P0, PT, R2, 0x1, PT ;  /* 0x000000010200780c */ /* 0x000fda0003f05270 */
[----:B------:R-:W-:Y:S08]  /*0ac0*/  @!P0 BAR.ARV 0x9, 0x100 ;  /* 0x0244000000008b1d */ /* 0x000ff00000002000 */
[----:B------:R-:W-:Y:S01]  /*0ad0*/  BAR.SYNC.DEFER_BLOCKING 0x5, 0x180 ;  /* 0x0146000000007b1d */ /* 0x000fe20000010000 */
[----:B-1----:R-:W-:-:S06]  /*0ae0*/  ULEA UR4, UR37, UR4, 0x18 ;  /* 0x0000000425047291 */ /* 0x002fcc000f8ec03f */
[----:B------:R-:W-:Y:S01]  /*0af0*/  IMAD.U32 R18, RZ, RZ, UR4 ;  /* 0x00000004ff127e24 */ /* 0x000fe2000f8e00ff */
[----:B------:R-:W-:-:S04]  /*0b00*/  ULDC UR4, c[0x0][0xc14] ;  /* 0x0003050000047ab9 */ /* 0x000fc80000000800 */
[----:B------:R-:W0:Y:S01]  /*0b10*/  LDS.128 R144, [R18+0x298d0] ;  /* 0x0298d00012907984 */ /* 0x000e220000000c00 */
[----:B------:R-:W-:Y:S06]  /*0b20*/  BAR.ARV 0x4, 0x180 ;  /* 0x0106000000007b1d */ /* 0x000fec0000002000 */
[----:B--2---:R-:W-:-:S04]  /*0b30*/  LOP3.LUT R0, R0, 0xffffffef, RZ, 0xc0, !PT ;  /* 0xffffffef00007812 */ /* 0x004fc800078ec0ff */
[----:B------:R-:W-:-:S05]  /*0b40*/  @P0 LOP3.LUT R0, R0, 0x10, RZ, 0xfc, !PT ;  /* 0x0000001000000812 */ /* 0x000fca00078efcff */
[----:B------:R1:W-:Y:S01]  /*0b50*/  STL [R1+0x18], R0 ;  /* 0x0000180001007387 */ /* 0x0003e20000100800 */
[----:B0-----:R-:W-:-:S13]  /*0b60*/  ISETP.GE.AND P0, PT, R147, UR4, PT ;  /* 0x0000000493007c0c */ /* 0x001fda000bf06270 */
[----:B-1----:R-:W-:Y:S05]  /*0b70*/  @P0 BRA `(.L_x_414) ;  /* 0x0000025c00a00947 */ /* 0x002fea0003800000 */
[----:B------:R-:W0:Y:S01]  /*0b80*/  S2R R0, SR_TID.X ;  /* 0x0000000000007919 */ /* 0x000e220000002100 */
[----:B------:R-:W-:Y:S01]  /*0b90*/  MOV R223, 0xfffffffe ;  /* 0xfffffffe00df7802 */ /* 0x000fe20000000f00 */
[----:B------:R-:W-:Y:S01]  /*0ba0*/  IMAD.MOV.U32 R213, RZ, RZ, 0x20 ;  /* 0x00000020ffd57424 */ /* 0x000fe200078e00ff */
[----:B------:R-:W-:Y:S01]  /*0bb0*/  R2UR UR52, R18 ;  /* 0x00000000123472ca */ /* 0x000fe200000e0000 */
[----:B------:R-:W-:Y:S01]  /*0bc0*/  IMAD.MOV.U32 R19, RZ, RZ, RZ ;  /* 0x000000ffff137224 */ /* 0x000fe200078e00ff */
[----:B------:R-:W-:Y:S01]  /*0bd0*/  MOV R171, RZ ;  /* 0x000000ff00ab7202 */ /* 0x000fe20000000f00 */
[----:B------:R-:W-:Y:S01]  /*0be0*/  IMAD.MOV.U32 R175, RZ, RZ, RZ ;  /* 0x000000ffffaf7224 */ /* 0x000fe200078e00ff */
[----:B------:R-:W-:Y:S01]  /*0bf0*/  ULOP3.LUT UR53, UR36, 0x1, URZ, 0xfc, !UPT ;  /* 0x0000000124357892 */ /* 0x000fe2000f8efc3f */
[----:B------:R-:W-:Y:S01]  /*0c00*/  IMAD.MOV.U32 R148, RZ, RZ, RZ ;  /* 0x000000ffff947224 */ /* 0x000fe200078e00ff */
[----:B------:R-:W-:-:S07]  /*0c10*/  UMOV UR43, URZ ;  /* 0x0000003f002b7c82 */ /* 0x000fce0008000000 */
[----:B------:R-:W-:Y:S01]  /*0c20*/  UIADD3 UR52, UR52, 0x14400, URZ ;  /* 0x0001440034347890 */ /* 0x000fe2000fffe03f */
[----:B0-----:R-:W-:-:S05]  /*0c30*/  VIADD R235, R0, 0xffffff80 ;  /* 0xffffff8000eb7836 */ /* 0x001fca0000000000 */
[----:B------:R-:W-:-:S04]  /*0c40*/  SHF.R.S32.HI R0, RZ, 0x1f, R235 ;  /* 0x0000001fff007819 */ /* 0x000fc800000114eb */
[CC--:B------:R-:W-:Y:S02]  /*0c50*/  LEA.HI R5, R0.reuse, R235.reuse, RZ, 0x4 ;  /* 0x000000eb00057211 */ /* 0x0c0fe400078f20ff */
[CC--:B------:R-:W-:Y:S02]  /*0c60*/  LEA.HI R3, R0.reuse, R235.reuse, RZ, 0x5 ;  /* 0x000000eb00037211 */ /* 0x0c0fe400078f28ff */
[----:B------:R-:W-:Y:S02]  /*0c70*/  LEA.HI R2, R0, R235, RZ, 0x2 ;  /* 0x000000eb00027211 */ /* 0x000fe400078f10ff */
[----:B------:R-:W-:Y:S01]  /*0c80*/  SHF.R.S32.HI R204, RZ, 0x4, R5 ;  /* 0x00000004ffcc7819 */ /* 0x000fe20000011405 */
[----:B------:R-:W-:Y:S01]  /*0c90*/  IMAD.SHL.U32 R7, R3, 0x20, RZ ;  /* 0x0000002003077824 */ /* 0x000fe200078e00ff */
[----:B------:R-:W-:Y:S02]  /*0ca0*/  LOP3.LUT R6, R5, 0x3fffff0, RZ, 0xc0, !PT ;  /* 0x03fffff005067812 */ /* 0x000fe400078ec0ff */
[----:B------:R-:W-:-:S02]  /*0cb0*/  SHF.R.S32.HI R4, RZ, 0x2, R2 ;  /* 0x00000002ff047819 */ /* 0x000fc40000011402 */
[----:B------:R-:W-:Y:S02]  /*0cc0*/  SHF.R.S32.HI R3, RZ, 0x1f, R2 ;  /* 0x0000001fff037819 */ /* 0x000fe40000011402 */
[----:B------:R-:W-:Y:S02]  /*0cd0*/  LEA.HI R5, R5, R204, RZ, 0x1 ;  /* 0x000000cc05057211 */ /* 0x000fe400078f08ff */
[----:B------:R-:W-:Y:S02]  /*0ce0*/  LOP3.LUT R9, R7, 0xfffffc00, RZ, 0xc0, !PT ;  /* 0xfffffc0007097812 */ /* 0x000fe400078ec0ff */
[----:B------:R-:W-:Y:S02]  /*0cf0*/  IADD3 R6, R235, -R6, RZ ;  /* 0x80000006eb067210 */ /* 0x000fe40007ffe0ff */
[----:B------:R-:W-:Y:S02]  /*0d00*/  LEA.HI R3, R3, R4, RZ, 0x2 ;  /* 0x0000000403037211 */ /* 0x000fe400078f10ff */
[----:B------:R-:W-:Y:S01]  /*0d10*/  LOP3.LUT R7, R5, 0x1ffffffe, RZ, 0xc0, !PT ;  /* 0x1ffffffe05077812 */ /* 0x000fe200078ec0ff */
[----:B------:R-:W-:Y:S01]  /*0d20*/  IMAD R6, R6, 0x40, R9 ;  /* 0x0000004006067824 */ /* 0x000fe200078e0209 */
[----:B------:R-:W-:-:S02]  /*0d30*/  LOP3.LUT R5, R3, 0xfffffffc, RZ, 0xc0, !PT ;  /* 0xfffffffc03057812 */ /* 0x000fc400078ec0ff */
[-C--:B------:R-:W-:Y:S01]  /*0d40*/  LEA.HI R3, R235, R235.reuse, RZ, 0x1 ;  /* 0x000000ebeb037211 */ /* 0x080fe200078f08ff */
[----:B------:R-:W-:Y:S01]  /*0d50*/  IMAD.IADD R7, R204, 0x1, -R7 ;  /* 0x00000001cc077824 */ /* 0x000fe200078e0a07 */
[----:B------:R-:W-:Y:S01]  /*0d60*/  LEA.HI R2, R0, R235, RZ, 0x7 ;  /* 0x000000eb00027211 */ /* 0x000fe200078f38ff */
[----:B------:R-:W-:Y:S01]  /*0d70*/  IMAD.IADD R5, R4, 0x1, -R5 ;  /* 0x0000000104057824 */ /* 0x000fe200078e0a05 */
[--C-:B------:R-:W-:Y:S01]  /*0d80*/  SHF.R.S32.HI R168, RZ, 0x1, R3.reuse ;  /* 0x00000001ffa87819 */ /* 0x100fe20000011403 */
[----:B------:R-:W-:Y:S01]  /*0d90*/  IMAD R234, R7, 0x8, R6 ;  /* 0x0000000807ea7824 */ /* 0x000fe200078e0206 */
[----:B------:R-:W-:Y:S01]  /*0da0*/  SHF.R.S32.HI R7, RZ, 0x1f, R3 ;  /* 0x0000001fff077819 */ /* 0x000fe20000011403 */
[----:B------:R-:W-:Y:S01]  /*0db0*/  IMAD.SHL.U32 R172, R5, 0x80, RZ ;  /* 0x0000008005ac7824 */ /* 0x000fe200078e00ff */
[----:B------:R-:W-:Y:S01]  /*0dc0*/  LOP3.LUT R4, R2, 0xffffff80, RZ, 0xc0, !PT ;  /* 0xffffff8002047812 */ /* 0x000fe200078ec0ff */
[----:B------:R-:W-:Y:S01]  /*0dd0*/  VIADD R211, R168, 0x80 ;  /* 0x00000080a8d37836 */ /* 0x000fe20000000000 */
[----:B------:R-:W-:-:S02]  /*0de0*/  LEA.HI R7, R7, R168, RZ, 0x3 ;  /* 0x000000a807077211 */ /* 0x000fc400078f18ff */
[----:B------:R-:W-:Y:S01]  /*0df0*/  LOP3.LUT R214, R3, 0xfffffffe, RZ, 0xc0, !PT ;  /* 0xfffffffe03d67812 */ /* 0x000fe200078ec0ff */
[----:B------:R-:W-:Y:S01]  /*0e00*/  IMAD.IADD R215, R235, 0x1, -R4 ;  /* 0x00000001ebd77824 */ /* 0x000fe200078e0a04 */
[----:B------:R-:W-:Y:S02]  /*0e10*/  LOP3.LUT R7, R7, 0xfffffff8, RZ, 0xc0, !PT ;  /* 0xfffffff807077812 */ /* 0x000fe400078ec0ff */
[----:B------:R-:W-:Y:S01]  /*0e20*/  SHF.R.S32.HI R4, RZ, 0x1f, R211 ;  /* 0x0000001fff047819 */ /* 0x000fe200000114d3 */
[----:B------:R-:W-:Y:S01]  /*0e30*/  IMAD.IADD R214, R235, 0x1, -R214 ;  /* 0x00000001ebd67824 */ /* 0x000fe200078e0ad6 */
[----:B------:R-:W-:Y:S02]  /*0e40*/  IADD3 R220, R168, -R7, RZ ;  /* 0x80000007a8dc7210 */ /* 0x000fe40007ffe0ff */
[-C--:B------:R-:W-:Y:S01]  /*0e50*/  LEA.HI R7, R4, R211.reuse, RZ, 0x3 ;  /* 0x000000d304077211 */ /* 0x080fe200078f18ff */
[----:B------:R-:W-:Y:S01]  /*0e60*/  IMAD.SHL.U32 R22, R214, 0x10, RZ ;  /* 0x00000010d6167824 */ /* 0x000fe200078e00ff */
[----:B------:R-:W-:Y:S01]  /*0e70*/  LEA.HI R11, R211, R211, RZ, 0x1 ;  /* 0x000000d3d30b7211 */ /* 0x000fe200078f08ff */
[----:B------:R-:W-:Y:S01]  /*0e80*/  IMAD.SHL.U32 R4, R220, 0x80, RZ ;  /* 0x00000080dc047824 */ /* 0x000fe200078e00ff */
[----:B------:R-:W-:Y:S01]  /*0e90*/  SHF.R.S32.HI R6, RZ, 0x1f, R215 ;  /* 0x0000001fff067819 */ /* 0x000fe200000114d7 */
[----:B------:R-:W-:Y:S01]  /*0ea0*/  IMAD.SHL.U32 R9, R7, 0x40, RZ ;  /* 0x0000004007097824 */ /* 0x000fe200078e00ff */
[----:B------:R-:W-:Y:S01]  /*0eb0*/  LOP3.LUT R10, R11, 0x3fffffe, RZ, 0xc0, !PT ;  /* 0x03fffffe0b0a7812 */ /* 0x000fe200078ec0ff */
[----:B------:R-:W-:Y:S01]  /*0ec0*/  VIADD R170, R22, 0x40 ;  /* 0x0000004016aa7836 */ /* 0x000fe20000000000 */
[----:B------:R-:W-:-:S02]  /*0ed0*/  LEA.HI R8, R6, R215, RZ, 0x2 ;  /* 0x000000d706087211 */ /* 0x000fc400078f10ff */
[----:B------:R-:W-:Y:S01]  /*0ee0*/  LOP3.LUT R12, R9, 0xfffffe00, RZ, 0xc0, !PT ;  /* 0xfffffe00090c7812 */ /* 0x000fe200078ec0ff */
[----:B------:R-:W-:Y:S01]  /*0ef0*/  IMAD.IADD R197, R211, 0x1, -R10 ;  /* 0x00000001d3c57824 */ /* 0x000fe200078e0a0a */
[--C-:B------:R-:W-:Y:S02]  /*0f00*/  SHF.R.S32.HI R9, RZ, 0x2, R8.reuse ;  /* 0x00000002ff097819 */ /* 0x100fe40000011408 */
[----:B------:R-:W-:Y:S02]  /*0f10*/  LOP3.LUT R10, R8, 0x7ffffffc, RZ, 0xc0, !PT ;  /* 0x7ffffffc080a7812 */ /* 0x000fe400078ec0ff */
[----:B------:R-:W-:Y:S02]  /*0f20*/  SHF.R.S32.HI R8, RZ, 0x1f, R8 ;  /* 0x0000001fff087819 */ /* 0x000fe40000011408 */
[----:B------:R-:W-:Y:S01]  /*0f30*/  LEA.HI R3, R3, R168, RZ, 0x1 ;  /* 0x000000a803037211 */ /* 0x000fe200078f08ff */
[----:B------:R-:W-:Y:S01]  /*0f40*/  IMAD.IADD R10, R215, 0x1, -R10 ;  /* 0x00000001d70a7824 */ /* 0x000fe200078e0a0a */
[----:B------:R-:W-:-:S02]  /*0f50*/  LOP3.LUT R7, R4, 0x380, RZ, 0xc0, !PT ;  /* 0x0000038004077812 */ /* 0x000fc400078ec0ff */
[----:B------:R-:W-:Y:S01]  /*0f60*/  LEA.HI R8, R8, R9, RZ, 0x3 ;  /* 0x0000000908087211 */ /* 0x000fe200078f18ff */
[----:B------:R-:W-:Y:S01]  /*0f70*/  IMAD R223, R10, R223, 0xa0 ;  /* 0x000000a00adf7424 */ /* 0x000fe200078e02df */
[----:B------:R-:W-:Y:S02]  /*0f80*/  SHF.R.S32.HI R219, RZ, 0x7, R2 ;  /* 0x00000007ffdb7819 */ /* 0x000fe40000011402 */
[----:B------:R-:W-:Y:S02]  /*0f90*/  LOP3.LUT R3, R3, 0x3fffffe, RZ, 0xc0, !PT ;  /* 0x03fffffe03037812 */ /* 0x000fe400078ec0ff */
[----:B------:R-:W-:Y:S02]  /*0fa0*/  SHF.R.U32.HI R4, RZ, 0x3, R7 ;  /* 0x00000003ff047819 */ /* 0x000fe40000011607 */
[----:B------:R-:W-:Y:S01]  /*0fb0*/  LOP3.LUT R8, R8, 0xfffffff8, RZ, 0xc0, !PT ;  /* 0xfffffff808087812 */ /* 0x000fe200078ec0ff */
[----:B------:R-:W-:Y:S01]  /*0fc0*/  IMAD.IADD R3, R168, 0x1, -R3 ;  /* 0x00000001a8037824 */ /* 0x000fe200078e0a03 */
[----:B------:R-:W-:-:S02]  /*0fd0*/  LEA.HI R2, R2, R219, RZ, 0x1 ;  /* 0x000000db02027211 */ /* 0x000fc400078f08ff */
[----:B------:R-:W-:Y:S01]  /*0fe0*/  LEA.HI R6, R6, R215, RZ, 0x5 ;  /* 0x000000d706067211 */ /* 0x000fe200078f28ff */
[----:B------:R-:W-:Y:S01]  /*0ff0*/  IMAD.IADD R9, R9, 0x1, -R8 ;  /* 0x0000000109097824 */ /* 0x000fe200078e0a08 */
[----:B------:R-:W-:Y:S01]  /*1000*/  LOP3.LUT R7, R7, 0x10, R22, 0xf8, !PT ;  /* 0x0000001007077812 */ /* 0x000fe200078ef816 */
[----:B------:R-:W-:Y:S01]  /*1010*/  IMAD R3, R204, 0x8, R3 ;  /* 0x00000008cc037824 */ /* 0x000fe200078e0203 */
[----:B------:R-:W-:Y:S02]  /*1020*/  IADD3 R169, R22, 0x20, RZ ;  /* 0x0000002016a97810 */ /* 0x000fe40007ffe0ff */
[----:B------:R-:W-:Y:S01]  /*1030*/  LOP3.LUT R2, R2, 0x3fffffe, RZ, 0xc0, !PT ;  /* 0x03fffffe02027812 */ /* 0x000fe200078ec0ff */
[----:B------:R-:W-:Y:S01]  /*1040*/  IMAD.SHL.U32 R174, R3, 0x40, RZ ;  /* 0x0000004003ae7824 */ /* 0x000fe200078e00ff */
[----:B------:R-:W-:Y:S02]  /*1050*/  SHF.R.S32.HI R6, RZ, 0x5, R6 ;  /* 0x00000005ff067819 */ /* 0x000fe40000011406 */
[----:B------:R-:W-:Y:S01]  /*1060*/  LOP3.LUT R7, R7, R4, RZ, 0x3c, !PT ;  /* 0x0000000407077212 */ /* 0x000fe200078e3cff */
[----:B------:R-:W-:Y:S01]  /*1070*/  IMAD.IADD R2, R219, 0x1, -R2 ;  /* 0x00000001db027824 */ /* 0x000fe200078e0a02 */
[----:B------:R-:W-:Y:S01]  /*1080*/  SHF.R.S32.HI R4, RZ, 0x1f, R169 ;  /* 0x0000001fff047819 */ /* 0x000fe200000114a9 */
[----:B------:R-:W-:Y:S01]  /*1090*/  IMAD R9, R6, 0x10, R9 ;  /* 0x0000001006097824 */ /* 0x000fe200078e0209 */
[----:B------:R-:W-:Y:S01]  /*10a0*/  LEA.HI R0, R0, R235, RZ, 0x3 ;  /* 0x000000eb00007211 */ /* 0x000fe200078f18ff */
[----:B------:R-:W-:Y:S01]  /*10b0*/  IMAD R204, R204, 0x400, R7 ;  /* 0x00000400cccc7824 */ /* 0x000fe200078e0207 */
[----:B------:R-:W-:Y:S01]  /*10c0*/  SHF.R.S32.HI R7, RZ, 0x1f, R170 ;  /* 0x0000001fff077819 */ /* 0x000fe200000114aa */
[----:B------:R-:W-:Y:S01]  /*10d0*/  IMAD R224, R2, 0x40, R9 ;  /* 0x0000004002e07824 */ /* 0x000fe200078e0209 */
[----:B------:R-:W-:-:S02]  /*10e0*/  LEA.HI R3, R4, R169, RZ, 0x4 ;  /* 0x000000a904037211 */ /* 0x000fc400078f20ff */
[----:B------:R-:W-:Y:S02]  /*10f0*/  LEA.HI R4, R4, R169, RZ, 0x6 ;  /* 0x000000a904047211 */ /* 0x000fe400078f30ff */
[----:B------:R-:W-:Y:S02]  /*1100*/  LOP3.LUT R172, R172, 0x180, RZ, 0xc0, !PT ;  /* 0x00000180acac7812 */ /* 0x000fe400078ec0ff */
[----:B------:R-:W-:Y:S02]  /*1110*/  LOP3.LUT R2, R0, 0x1ffffff8, RZ, 0xc0, !PT ;  /* 0x1ffffff800027812 */ /* 0x000fe400078ec0ff */
[CC--:B------:R-:W-:Y:S02]  /*1120*/  LEA.HI R8, R7.reuse, R170.reuse, RZ, 0x6 ;  /* 0x000000aa07087211 */ /* 0x0c0fe400078f30ff */
[----:B------:R-:W-:Y:S01]  /*1130*/  LEA.HI R7, R7, R170, RZ, 0x4 ;  /* 0x000000aa07077211 */ /* 0x000fe200078f20ff */
[----:B------:R-:W-:Y:S01]  /*1140*/  IMAD.IADD R2, R235, 0x1, -R2 ;  /* 0x00000001eb027824 */ /* 0x000fe200078e0a02 */
[----:B------:R-:W-:Y:S01]  /*1150*/  LOP3.LUT P0, RZ, R5, 0x2, RZ, 0xc0, !PT ;  /* 0x0000000205ff7812 */ /* 0x000fe2000780c0ff */
[----:B------:R-:W-:Y:S01]  /*1160*/  IMAD.SHL.U32 R5, R4, 0x80, RZ ;  /* 0x0000008004057824 */ /* 0x000fe200078e00ff */
[----:B------:R-:W-:Y:S01]  /*1170*/  SHF.R.S32.HI R200, RZ, 0x3, R0 ;  /* 0x00000003ffc87819 */ /* 0x000fe20000011400 */
[----:B------:R-:W-:Y:S01]  /*1180*/  IMAD.SHL.U32 R199, R2, 0x8, RZ ;  /* 0x0000000802c77824 */ /* 0x000fe200078e00ff */
[----:B------:R-:W-:-:S02]  /*1190*/  SHF.R.U32.HI R173, RZ, 0x3, R172 ;  /* 0x00000003ffad7819 */ /* 0x000fc400000116ac */
[----:B------:R-:W-:Y:S02]  /*11a0*/  LOP3.LUT R0, R172, 0x10, R22, 0xf8, !PT ;  /* 0x00000010ac007812 */ /* 0x000fe400078ef816 */
[----:B------:R-:W-:Y:S02]  /*11b0*/  SHF.L.U32 R10, R8, 0x7, RZ ;  /* 0x00000007080a7819 */ /* 0x000fe400000006ff */
[C---:B------:R-:W-:Y:S02]  /*11c0*/  LOP3.LUT R4, R172.reuse, 0x30, R3, 0xf8, !PT ;  /* 0x00000030ac047812 */ /* 0x040fe400078ef803 */
[----:B------:R-:W-:Y:S02]  /*11d0*/  LOP3.LUT R8, R172, 0x30, R7, 0xf8, !PT ;  /* 0x00000030ac087812 */ /* 0x000fe400078ef807 */
[----:B------:R-:W-:Y:S02]  /*11e0*/  SHF.R.S32.HI R222, RZ, 0x4, R3 ;  /* 0x00000004ffde7819 */ /* 0x000fe40000011403 */
[----:B------:R-:W-:-:S02]  /*11f0*/  SHF.R.S32.HI R11, RZ, 0x1, R11 ;  /* 0x00000001ff0b7819 */ /* 0x000fc4000001140b */
[-C--:B------:R-:W-:Y:S02]  /*1200*/  LOP3.LUT R3, R0, R173.reuse, RZ, 0x3c, !PT ;  /* 0x000000ad00037212 */ /* 0x080fe400078e3cff */
[----:B------:R-:W-:Y:S01]  /*1210*/  LOP3.LUT R5, R5, 0xffffe000, RZ, 0xc0, !PT ;  /* 0xffffe00005057812 */ /* 0x000fe200078ec0ff */
[----:B------:R-:W-:Y:S01]  /*1220*/  IMAD.SHL.U32 R11, R11, 0x80, RZ ;  /* 0x000000800b0b7824 */ /* 0x000fe200078e00ff */
[-C--:B------:R-:W-:Y:S01]  /*1230*/  LOP3.LUT R4, R4, R173.reuse, RZ, 0x3c, !PT ;  /* 0x000000ad04047212 */ /* 0x080fe200078e3cff */
[----:B------:R-:W-:Y:S01]  /*1240*/  IMAD.IADD R202, R174, 0x1, R3 ;  /* 0x00000001aeca7824 */ /* 0x000fe200078e0203 */
[----:B------:R-:W-:Y:S02]  /*1250*/  LOP3.LUT R13, R10, 0xffffe000, RZ, 0xc0, !PT ;  /* 0xffffe0000a0d7812 */ /* 0x000fe400078ec0ff */
[----:B------:R-:W-:Y:S02]  /*1260*/  LOP3.LUT R8, R8, R173, RZ, 0x3c, !PT ;  /* 0x000000ad08087212 */ /* 0x000fe400078e3cff */
[----:B------:R-:W-:-:S02]  /*1270*/  LOP3.LUT R2, R172, 0x30, R22, 0xf8, !PT ;  /* 0x00000030ac027812 */ /* 0x000fc400078ef816 */
[----:B------:R-:W-:Y:S02]  /*1280*/  SEL R213, R213, 0xffffffe0, !P0 ;  /* 0xffffffe0d5d57807 */ /* 0x000fe40004000000 */
[-C--:B------:R-:W-:Y:S02]  /*1290*/  IADD3 R217, R4, R174.reuse, R5 ;  /* 0x000000ae04d97210 */ /* 0x080fe40007ffe005 */
[----:B------:R-:W-:Y:S01]  /*12a0*/  IADD3 R13, R8, R174, R13 ;  /* 0x000000ae080d7210 */ /* 0x000fe20007ffe00d */
[----:B------:R-:W-:Y:S01]  /*12b0*/  IMAD.IADD R203, R213, 0x1, R202 ;  /* 0x00000001d5cb7824 */ /* 0x000fe200078e02ca */
[----:B------:R-:W-:Y:S01]  /*12c0*/  LOP3.LUT R5, R2, R173, RZ, 0x3c, !PT ;  /* 0x000000ad02057212 */ /* 0x000fe200078e3cff */
[----:B------:R-:W-:Y:S01]  /*12d0*/  IMAD.IADD R217, R18, 0x1, R217 ;  /* 0x0000000112d97824 */ /* 0x000fe200078e02d9 */
[----:B------:R-:W-:Y:S02]  /*12e0*/  LEA R197, R197, R12, 0x6 ;  /* 0x0000000cc5c57211 */ /* 0x000fe400078e30ff */
[----:B------:R-:W-:-:S02]  /*12f0*/  SHF.L.U32 R16, R214, 0x3, RZ ;  /* 0x00000003d6107819 */ /* 0x000fc400000006ff */
[----:B------:R-:W-:Y:S02]  /*1300*/  LOP3.LUT R196, R11, 0x180, RZ, 0xc0, !PT ;  /* 0x000001800bc47812 */ /* 0x000fe400078ec0ff */
[----:B------:R-:W-:Y:S02]  /*1310*/  SHF.R.S32.HI R221, RZ, 0x4, R7 ;  /* 0x00000004ffdd7819 */ /* 0x000fe40000011407 */
[C---:B------:R-:W-:Y:S02]  /*1320*/  IADD3 R218, R18.reuse, R174, R5 ;  /* 0x000000ae12da7210 */ /* 0x040fe40007ffe005 */
[----:B------:R-:W-:Y:S02]  /*1330*/  IADD3 R216, R18, R13, RZ ;  /* 0x0000000d12d87210 */ /* 0x000fe40007ffe0ff */
[----:B------:R-:W-:-:S07]  /*1340*/  IADD3 R213, R213, UR52, R202 ;  /* 0x00000034d5d57c10 */ /* 0x000fce000fffe0ca */
.L_x_608:
[----:B0-----:R-:W0:Y:S02]  /*1350*/  LDC.64 R2, c[0x0][0xc60] ;  /* 0x00031800ff027b82 */ /* 0x001e240000000a00 */
[----:B0-----:R-:W-:-:S05]  /*1360*/  IMAD.WIDE R2, R147, 0x4, R2 ;  /* 0x0000000493027825 */ /* 0x001fca00078e0202 */
[----:B--2---:R0:W2:Y:S01]  /*1370*/  LDG.E R205, desc[UR54][R2.64] ;  /* 0x0000003602cd7981 */ /* 0x0040a2000c1e1900 */
[----:B------:R-:W-:Y:S05]  /*1380*/  YIELD ;  /* 0x0000000000007946 */ /* 0x000fea0003800000 */
[----:B------:R-:W-:Y:S01]  /*1390*/  ULDC.64 UR4, c[0x0][0xa28] ;  /* 0x00028a0000047ab9 */ /* 0x000fe20000000a00 */
[----:B------:R-:W-:Y:S01]  /*13a0*/  ULDC.64 UR8, c[0x0][0xa18] ;  /* 0x0002860000087ab9 */ /* 0x000fe20000000a00 */
[----:B------:R-:W-:Y:S01]  /*13b0*/  ISETP.NE.U32.AND P1, PT, RZ, UR4, PT ;  /* 0x00000004ff007c0c */ /* 0x000fe2000bf25070 */
[----:B------:R-:W-:Y:S01]  /*13c0*/  ULDC.64 UR6, c[0x0][0xa08] ;  /* 0x0002820000067ab9 */ /* 0x000fe20000000a00 */
[----:B0-----:R-:W-:Y:S01]  /*13d0*/  IMAD.MOV.U32 R3, RZ, RZ, RZ ;  /* 0x000000ffff037224 */ /* 0x001fe200078e00ff */
[----:B------:R-:W-:Y:S01]  /*13e0*/  ISETP.NE.U32.AND P0, PT, RZ, UR6, PT ;  /* 0x00000006ff007c0c */ /* 0x000fe2000bf05070 */
[----:B---3-5:R-:W-:Y:S01]  /*13f0*/  IMAD.MOV.U32 R27, RZ, RZ, RZ ;  /* 0x000000ffff1b7224 */ /* 0x028fe200078e00ff */
[----:B------:R-:W-:-:S02]  /*1400*/  ISETP.NE.AND.EX P1, PT, RZ, UR5, PT, P1 ;  /* 0x00000005ff007c0c */ /* 0x000fc4000bf25310 */
[----:B------:R-:W-:Y:S02]  /*1410*/  ISETP.NE.AND.EX P0, PT, RZ, UR7, PT, P0 ;  /* 0x00000007ff007c0c */ /* 0x000fe4000bf05300 */
[----:B--2---:R-:W-:Y:S01]  /*1420*/  SHF.R.S32.HI R210, RZ, 0x1f, R205 ;  /* 0x0000001fffd27819 */ /* 0x004fe200000114cd */
[----:B------:R-:W-:-:S08]  /*1430*/  IMAD.SHL.U32 R208, R205, 0x4, RZ ;  /* 0x00000004cdd07824 */ /* 0x000fd000078e00ff */
[C---:B----4-:R-:W-:Y:S02]  /*1440*/  @P1 LEA R4, P2, R205.reuse, UR4, 0x2 ;  /* 0x00000004cd041c11 */ /* 0x050fe4000f8410ff */
[C-C-:B------:R-:W-:Y:S02]  /*1450*/  SHF.L.U64.HI R209, R205.reuse, 0x2, R210.reuse ;  /* 0x00000002cdd17819 */ /* 0x140fe400000102d2 */
[----:B------:R-:W-:Y:S02]  /*1460*/  @P1 LEA.HI.X R5, R205, UR5, R210, 0x2, P2 ;  /* 0x00000005cd051c11 */ /* 0x000fe400090f14d2 */
[----:B------:R-:W-:Y:S01]  /*1470*/  ISETP.NE.U32.AND P2, PT, RZ, UR8, PT ;  /* 0x00000008ff007c0c */ /* 0x000fe2000bf45070 */
[----:B------:R-:W-:Y:S01]  /*1480*/  ULDC UR4, c[0x0][0x288] ;  /* 0x0000a20000047ab9 */ /* 0x000fe20000000800 */
[----:B------:R-:W-:Y:S01]  /*1490*/  IADD3 R8, P3, R208, UR6, RZ ;  /* 0x00000006d0087c10 */ /* 0x000fe2000ff7e0ff */
[----:B------:R0:W5:Y:S01]  /*14a0*/  @P1 LDG.E R3, desc[UR54][R4.64] ;  /* 0x0000003604031981 */ /* 0x000162000c1e1900 */
[----:B------:R-:W-:-:S02]  /*14b0*/  ISETP.NE.AND.EX P2, PT, RZ, UR9, PT, P2 ;  /* 0x00000009ff007c0c */ /* 0x000fc4000bf45320 */
[----:B------:R-:W-:Y:S01]  /*14c0*/  MOV R159, UR4 ;  /* 0x00000004009f7c02 */ /* 0x000fe20008000f00 */
[----:B------:R-:W-:Y:S01]  /*14d0*/  ULDC.64 UR4, c[0x0][0x3f8] ;  /* 0x0000fe0000047ab9 */ /* 0x000fe20000000a00 */
[----:B------:R-:W-:-:S05]  /*14e0*/  IADD3.X R9, R209, UR7, RZ, P3, !PT ;  /* 0x00000007d1097c10 */ /* 0x000fca0009ffe4ff */
[----:B------:R0:W5:Y:S04]  /*14f0*/  @P0 LDG.E R27, desc[UR54][R8.64] ;  /* 0x00000036081b0981 */ /* 0x000168000c1e1900 */
[----:B------:R-:W-:-:S04]  /*1500*/  @P2 IADD3 R6, P1, R208, UR8, RZ ;  /* 0x00000008d0062c10 */ /* 0x000fc8000ff3e0ff */
[----:B------:R-:W-:-:S05]  /*1510*/  @P2 IADD3.X R7, R209, UR9, RZ, P1, !PT ;  /* 0x00000009d1072c10 */ /* 0x000fca0008ffe4ff */
[----:B------:R0:W5:Y:S01]  /*1520*/  @P2 LDG.E R159, desc[UR54][R6.64] ;  /* 0x00000036069f2981 */ /* 0x000162000c1e1900 */
[----:B------:R-:W-:-:S03]  /*1530*/  UISETP.NE.U32.AND UP0, UPT, UR4, URZ, UPT ;  /* 0x0000003f0400728c */ /* 0x000fc6000bf05070 */
[----:B------:R-:W-:Y:S01]  /*1540*/  ULDC UR4, c[0x0][0x404] ;  /* 0x0001010000047ab9 */ /* 0x000fe20000000800 */
[----:B------:R-:W-:-:S03]  /*1550*/  UISETP.NE.AND.EX UP0, UPT, UR5, URZ, UPT, UP0 ;  /* 0x0000003f0500728c */ /* 0x000fc6000bf05300 */
[----:B------:R-:W-:Y:S01]  /*1560*/  ULDC UR5, c[0x0][0x2e0] ;  /* 0x0000b80000057ab9 */ /* 0x000fe20000000800 */
[----:B------:R-:W-:-:S04]  /*1570*/  USEL UR4, UR4, 0x1, UP0 ;  /* 0x0000000104047887 */ /* 0x000fc80008000000 */
[----:B------:R-:W-:-:S03]  /*1580*/  UIMAD UR4, UR4, UR5, URZ ;  /* 0x00000005040472a4 */ /* 0x000fc6000f8e023f */
[----:B------:R-:W-:Y:S02]  /*1590*/  ULDC UR5, c[0x0][0x338] ;  /* 0x0000ce0000057ab9 */ /* 0x000fe40000000800 */
[----:B------:R-:W-:Y:S02]  /*15a0*/  IMAD.U32 R2, RZ, RZ, UR5 ;  /* 0x00000005ff027e24 */ /* 0x000fe4000f8e00ff */
[----:B------:R-:W-:Y:S02]  /*15b0*/  IMAD.U32 R26, RZ, RZ, UR4 ;  /* 0x00000004ff1a7e24 */ /* 0x000fe4000f8e00ff */
[----:B------:R-:W-:Y:S01]  /*15c0*/  IMAD.MOV.U32 R25, RZ, RZ, R205 ;  /* 0x000000ffff197224 */ /* 0x000fe200078e00cd */
[----:B0-----:R-:W-:Y:S06]  /*15d0*/  @P2 BRA `(.L_x_415) ;  /* 0x0000000000242947 */ /* 0x001fec0003800000 */
[----:B------:R-:W-:Y:S02]  /*15e0*/  ULDC.64 UR4, c[0x0][0xa00] ;  /* 0x0002800000047ab9 */ /* 0x000fe40000000a00 */
[----:B------:R-:W-:-:S04]  /*15f0*/  ISETP.NE.U32.AND P1, PT, RZ, UR4, PT ;  /* 0x00000004ff007c0c */ /* 0x000fc8000bf25070 */
[----:B------:R-:W-:-:S13]  /*1600*/  ISETP.NE.AND.EX P1, PT, RZ, UR5, PT, P1 ;  /* 0x00000005ff007c0c */ /* 0x000fda000bf25310 */
[----:B------:R-:W-:Y:S05]  /*1610*/  @!P1 BRA `(.L_x_415) ;  /* 0x0000000000149947 */ /* 0x000fea0003800000 */
[----:B------:R-:W0:Y:S02]  /*1620*/  LDC.64 R4, c[0x0][0xa00] ;  /* 0x00028000ff047b82 */ /* 0x000e240000000a00 */
[----:B0-----:R-:W-:-:S05]  /*1630*/  IMAD.WIDE R4, R25, 0x4, R4 ;  /* 0x0000000419047825 */ /* 0x001fca00078e0204 */
[----:B-----5:R-:W2:Y:S04]  /*1640*/  LDG.E R159, desc[UR54][R4.64] ;  /* 0x00000036049f7981 */ /* 0x020ea8000c1e1900 */
[----:B------:R-:W2:Y:S02]  /*1650*/  LDG.E R0, desc[UR54][R4.64+0x4] ;  /* 0x0000043604007981 */ /* 0x000ea4000c1e1900 */
[----:B--2---:R-:W-:-:S07]  /*1660*/  IMAD.IADD R159, R0, 0x1, -R159 ;  /* 0x00000001009f7824 */ /* 0x004fce00078e0a9f */
.L_x_415:
[----:B------:R-:W-:Y:S01]  /*1670*/  ULDC.64 UR4, c[0x0][0xa20] ;  /* 0x0002880000047ab9 */ /* 0x000fe20000000a00 */
[----:B------:R-:W-:Y:S01]  /*1680*/  MOV R212, R145 ;  /* 0x0000009100d47202 */ /* 0x000fe20000000f00 */
[----:B------:R-:W-:Y:S01]  /*1690*/  IMAD.MOV.U32 R207, RZ, RZ, R146 ;  /* 0x000000ffffcf7224 */ /* 0x000fe200078e0092 */
[----:B------:R-:W-:-:S04]  /*16a0*/  ISETP.NE.U32.AND P1, PT, RZ, UR4, PT ;  /* 0x00000004ff007c0c */ /* 0x000fc8000bf25070 */
[----:B------:R-:W-:-:S13]  /*16b0*/  ISETP.NE.AND.EX P1, PT, RZ, UR5, PT, P1 ;  /* 0x00000005ff007c0c */ /* 0x000fda000bf25310 */
[----:B------:R-:W-:Y:S05]  /*16c0*/  @!P1 BRA `(.L_x_416) ;  /* 0x0000000000109947 */ /* 0x000fea0003800000 */
[----:B------:R-:W-:-:S04]  /*16d0*/  IADD3 R4, P0, R208, UR4, RZ ;  /* 0x00000004d0047c10 */ /* 0x000fc8000ff1e0ff */
[----:B------:R-:W-:-:S05]  /*16e0*/  IADD3.X R5, R209, UR5, RZ, P0, !PT ;  /* 0x00000005d1057c10 */ /* 0x000fca00087fe4ff */
[----:B------:R0:W5:Y:S01]  /*16f0*/  LDG.E R26, desc[UR54][R4.64] ;  /* 0x00000036041a7981 */ /* 0x000162000c1e1900 */
[----:B------:R-:W-:Y:S05]  /*1700*/  BRA `(.L_x_417) ;  /* 0x0000000000107947 */ /* 0x000fea0003800000 */
.L_x_416:
[----:B------:R-:W-:Y:S05]  /*1710*/  @!P0 BRA `(.L_x_417) ;  /* 0x00000000000c8947 */ /* 0x000fea0003800000 */
[----:B------:R-:W2:Y:S04]  /*1720*/  LDG.E R5, desc[UR54][R8.64] ;  /* 0x0000003608057981 */ /* 0x000ea8000c1e1900 */
[----:B------:R-:W2:Y:S02]  /*1730*/  LDG.E R26, desc[UR54][R8.64+0x4] ;  /* 0x00000436081a7981 */ /* 0x000ea4000c1e1900 */
[----:B--2---:R-:W-:-:S07]  /*1740*/  IMAD.IADD R26, R26, 0x1, -R5 ;  /* 0x000000011a1a7824 */ /* 0x004fce00078e0a05 */
.L_x_417:
[----:B------:R-:W-:Y:S02]  /*1750*/  ULDC.64 UR4, c[0x0][0xa10] ;  /* 0x0002840000047ab9 */ /* 0x000fe40000000a00 */
[----:B------:R-:W-:-:S04]  /*1760*/  ISETP.NE.U32.AND P0, PT, RZ, UR4, PT ;  /* 0x00000004ff007c0c */ /* 0x000fc8000bf05070 */
[----:B------:R-:W-:Y:S01]  /*1770*/  ISETP.NE.AND.EX P0, PT, RZ, UR5, PT, P0 ;  /* 0x00000005ff007c0c */ /* 0x000fe2000bf05300 */
[----:B-----5:R-:W-:Y:S01]  /*1780*/  IMAD.IADD R3, R26, 0x1, -R3 ;  /* 0x000000011a037824 */ /* 0x020fe200078e0a03 */
[----:B------:R-:W-:-:S11]  /*1790*/  ULDC.64 UR4, c[0x0][0xa30] ;  /* 0x00028c0000047ab9 */ /* 0x000fd60000000a00 */
[----:B0-----:R-:W0:Y:S02]  /*17a0*/  @P0 LDC.64 R4, c[0x0][0xa10] ;  /* 0x00028400ff040b82 */ /* 0x001e240000000a00 */
[----:B0-----:R-:W-:-:S05]  /*17b0*/  @P0 IMAD.WIDE R4, R25, 0x4, R4 ;  /* 0x0000000419040825 */ /* 0x001fca00078e0204 */
[----:B------:R-:W2:Y:S04]  /*17c0*/  @P0 LDG.E R0, desc[UR54][R4.64] ;  /* 0x0000003604000981 */ /* 0x000ea8000c1e1900 */
[----:B------:R0:W2:Y:S01]  /*17d0*/  @P0 LDG.E R9, desc[UR54][R4.64+0x4] ;  /* 0x0000043604090981 */ /* 0x0000a2000c1e1900 */
[----:B------:R-:W-:Y:S01]  /*17e0*/  ISETP.NE.U32.AND P1, PT, RZ, UR4, PT ;  /* 0x00000004ff007c0c */ /* 0x000fe2000bf25070 */
[----:B------:R-:W-:-:S03]  /*17f0*/  IMAD.MOV.U32 R121, RZ, RZ, R26 ;  /* 0x000000ffff797224 */ /* 0x000fc600078e001a */
[----:B------:R-:W-:Y:S01]  /*1800*/  ISETP.NE.AND.EX P1, PT, RZ, UR5, PT, P1 ;  /* 0x00000005ff007c0c */ /* 0x000fe2000bf25310 */
[----:B0-----:R-:W-:-:S05]  /*1810*/  IMAD.MOV R4, RZ, RZ, -R3 ;  /* 0x000000ffff047224 */ /* 0x001fca00078e0a03 */
[----:B------:R-:W-:-:S07]  /*1820*/  VIMNMX R4, RZ, R4, !PT ;  /* 0x00000004ff047248 */ /* 0x000fce0007fe0100 */
[----:B------:R-:W-:-:S04]  /*1830*/  @P1 IADD3 R6, P2, R208, UR4, RZ ;  /* 0x00000004d0061c10 */ /* 0x000fc8000ff5e0ff */
[----:B------:R-:W-:-:S05]  /*1840*/  @P1 IADD3.X R7, R209, UR5, RZ, P2, !PT ;  /* 0x00000005d1071c10 */ /* 0x000fca00097fe4ff */
[----:B------:R0:W5:Y:S01]  /*1850*/  @P1 LDG.E R121, desc[UR54][R6.64] ;  /* 0x0000003606791981 */ /* 0x000162000c1e1900 */
[----:B--2---:R-:W-:-:S05]  /*1860*/  @P0 IADD3 R2, -R0, R9, RZ ;  /* 0x0000000900020210 */ /* 0x004fca0007ffe1ff */
[----:B------:R-:W-:-:S04]  /*1870*/  IMAD.IADD R147, R3, 0x1, R2 ;  /* 0x0000000103937824 */ /* 0x000fc800078e0202 */
[----:B------:R-:W-:-:S04]  /*1880*/  VIADD R0, R147, 0x9f ;  /* 0x0000009f93007836 */ /* 0x000fc80000000000 */
[----:B------:R-:W-:-:S05]  /*1890*/  IMAD.HI R0, R0, 0x66666667, RZ ;  /* 0x6666666700007827 */ /* 0x000fca00078e02ff */
[----:B------:R-:W-:-:S04]  /*18a0*/  SHF.R.U32.HI R161, RZ, 0x1f, R0 ;  /* 0x0000001fffa17819 */ /* 0x000fc80000011600 */
[----:B------:R-:W-:-:S05]  /*18b0*/  LEA.HI.SX32 R161, R0, R161, 0x1a ;  /* 0x000000a100a17211 */ /* 0x000fca00078fd2ff */
[----:B------:R-:W-:-:S05]  /*18c0*/  IMAD R3, R161, 0xa0, -R3 ;  /* 0x000000a0a1037824 */ /* 0x000fca00078e0a03 */
[----:B------:R-:W-:-:S04]  /*18d0*/  VIMNMX R3, R3, R2, PT ;  /* 0x0000000203037248 */ /* 0x000fc80003fe0100 */
[----:B------:R-:W-:Y:S01]  /*18e0*/  ISETP.GT.AND P0, PT, R3, R4, PT ;  /* 0x000000040300720c */ /* 0x000fe20003f04270 */
[----:B------:R-:W-:-:S05]  /*18f0*/  IMAD.WIDE.U32 R4, R4, -0x33333333, RZ ;  /* 0xcccccccd04047825 */ /* 0x000fca00078e00ff */
[----:B------:R-:W-:-:S04]  /*1900*/  SHF.R.U32.HI R120, RZ, 0x7, R5 ;  /* 0x00000007ff787819 */ /* 0x000fc80000011605 */
[----:B------:R-:W-:-:S03]  /*1910*/  MOV R24, R120 ;  /* 0x0000007800187202 */ /* 0x000fc60000000f00 */
[----:B------:R-:W-:-:S04]  /*1920*/  @P0 VIADD R0, R3, 0x9f ;  /* 0x0000009f03000836 */ /* 0x000fc80000000000 */
[----:B------:R-:W-:-:S05]  /*1930*/  @P0 IMAD.HI R0, R0, 0x66666667, RZ ;  /* 0x6666666700000827 */ /* 0x000fca00078e02ff */
[----:B------:R-:W-:-:S04]  /*1940*/  @P0 SHF.R.U32.HI R3, RZ, 0x1f, R0 ;  /* 0x0000001fff030819 */ /* 0x000fc80000011600 */
[----:B------:R-:W-:Y:S02]  /*1950*/  @P0 LEA.HI.SX32 R24, R0, R3, 0x1a ;  /* 0x0000000300180211 */ /* 0x000fe400078fd2ff */
[----:B------:R-:W-:Y:S02]  /*1960*/  PLOP3.LUT P0, PT, PT, PT, PT, 0x80, 0x0 ;  /* 0x000000000000781c */ /* 0x000fe40003f0f070 */
[----:B------:R-:W-:-:S13]  /*1970*/  ISETP.GT.AND P1, PT, R24, R120, PT ;  /* 0x000000781800720c */ /* 0x000fda0003f24270 */
[----:B0-----:R-:W-:Y:S05]  /*1980*/  @!P1 BRA `(.L_x_418) ;  /* 0x000000e0003c9947 */ /* 0x001fea0003800000 */
[----:B------:R-:W-:Y:S01]  /*1990*/  VIADD R0, R18, 0x1a400 ;  /* 0x0001a40012007836 */ /* 0x000fe20000000000 */
[----:B------:R-:W-:Y:S04]  /*19a0*/  BSSY B6, `(.L_x_419) ;  /* 0x0000013000067945 */ /* 0x000fe80003800000 */
[----:B------:R-:W-:-:S13]  /*19b0*/  LOP3.LUT P0, RZ, R0, 0x1bf, RZ, 0xc0, !PT ;  /* 0x000001bf00ff7812 */ /* 0x000fda000780c0ff */
[----:B------:R-:W-:Y:S05]  /*19c0*/  @!P0 BRA `(.L_x_420) ;  /* 0x0000000000408947 */ /* 0x000fea0003800000 */
[----:B------:R-:W-:Y:S01]  /*19d0*/  MOV R0, 0x0 ;  /* 0x0000000000007802 */ /* 0x000fe20000000f00 */
[----:B------:R-:W-:Y:S01]  /*19e0*/  ULDC.64 UR4, c[0x4][0xa0] ;  /* 0x0100280000047ab9 */ /* 0x000fe20000000a00 */
[----:B------:R-:W-:Y:S01]  /*19f0*/  ULDC.64 UR6, c[0x4][0x28] ;  /* 0x01000a0000067ab9 */ /* 0x000fe20000000a00 */
[----:B------:R-:W-:Y:S01]  /*1a00*/  IMAD.U32 R4, RZ, RZ, UR4 ;  /* 0x00000004ff047e24 */ /* 0x000fe2000f8e00ff */
[----:B------:R0:W1:Y:S01]  /*1a10*/  LDC.64 R14, c[0x4][R0] ;  /* 0x01000000000e7b82 */ /* 0x0000620000000a00 */
[----:B------:R-:W-:Y:S01]  /*1a20*/  IMAD.U32 R5, RZ, RZ, UR5 ;  /* 0x00000005ff057e24 */ /* 0x000fe2000f8e00ff */
[----:B------:R-:W-:Y:S01]  /*1a30*/  ULDC.64 UR4, c[0x4][0xa8] ;  /* 0x01002a0000047ab9 */ /* 0x000fe20000000a00 */
[----:B------:R-:W-:Y:S01]  /*1a40*/  IMAD.U32 R10, RZ, RZ, UR6 ;  /* 0x00000006ff0a7e24 */ /* 0x000fe2000f8e00ff */
[----:B------:R-:W-:Y:S01]  /*1a50*/  MOV R7, UR5 ;  /* 0x0000000500077c02 */ /* 0x000fe20008000f00 */
[----:B------:R-:W-:Y:S01]  /*1a60*/  IMAD.U32 R6, RZ, RZ, UR4 ;  /* 0x00000004ff067e24 */ /* 0x000fe2000f8e00ff */
[----:B------:R-:W-:Y:S01]  /*1a70*/  MOV R13, RZ ;  /* 0x000000ff000d7202 */ /* 0x000fe20000000f00 */
[----:B------:R-:W-:-:S02]  /*1a80*/  IMAD.U32 R11, RZ, RZ, UR7 ;  /* 0x00000007ff0b7e24 */ /* 0x000fc4000f8e00ff */
[----:B------:R-:W-:Y:S02]  /*1a90*/  IMAD.MOV.U32 R8, RZ, RZ, 0x70 ;  /* 0x00000070ff087424 */ /* 0x000fe400078e00ff */
[----:B0-----:R-:W-:-:S07]  /*1aa0*/  IMAD.MOV.U32 R12, RZ, RZ, 0x1 ;  /* 0x00000001ff0c7424 */ /* 0x001fce00078e00ff */
[----:B------:R-:W-:-:S07]  /*1ab0*/  LEPC R20, `(.L_x_420) ;  /* 0x000000001014794e */ /* 0x000fce0000000000 */
[----:B-1---5:R-:W-:Y:S05]  /*1ac0*/  CALL.ABS.NOINC R14 ;  /* 0x000000000e007343 */ /* 0x022fea0003c00000 */
.L_x_420:
[----:B------:R-:W-:Y:S05]  /*1ad0*/  BSYNC B6 ;  /* 0x0000000000067941 */ /* 0x000fea0003800000 */
.L_x_419:
        /* <DEDUP_REMOVED lines=20> */
.L_x_422:
[----:B------:R-:W-:Y:S05]  /*1c20*/  BSYNC B6 ;  /* 0x0000000000067941 */ /* 0x000fea0003800000 */
.L_x_421:
[----:B------:R-:W-:Y:S01]  /*1c30*/  ULDC.64 UR4, c[0x0][0x9f8] ;  /* 0x00027e0000047ab9 */ /* 0x000fe20000000a00 */
[----:B------:R-:W2:Y:S01]  /*1c40*/  LDL.LU R13, [R1+0x18] ;  /* 0x00001800010d7983 */ /* 0x000ea20000300800 */
[----:B------:R-:W-:Y:S01]  /*1c50*/  ISETP.NE.U32.AND P0, PT, RZ, UR4, PT ;  /* 0x00000004ff007c0c */ /* 0x000fe2000bf05070 */
[----:B------:R-:W0:Y:S08]  /*1c60*/  LDC R0, c[0x0][0x428] ;  /* 0x00010a00ff007b82 */ /* 0x000e300000000800 */
[----:B------:R-:W1:Y:S01]  /*1c70*/  LDC.64 R112, c[0x0][0x2f0] ;  /* 0x0000bc00ff707b82 */ /* 0x000e620000000a00 */
[----:B------:R-:W-:Y:S01]  /*1c80*/  ISETP.NE.AND.EX P0, PT, RZ, UR5, PT, P0 ;  /* 0x00000005ff007c0c */ /* 0x000fe2000bf05300 */
[----:B------:R-:W3:Y:S01]  /*1c90*/  S2R R20, SR_TID.X ;  /* 0x0000000000147919 */ /* 0x000ee20000002100 */
[----:B------:R-:W-:Y:S01]  /*1ca0*/  IMAD.IADD R99, R27, 0x1, R26 ;  /* 0x000000011b637824 */ /* 0x000fe200078e021a */
[----:B------:R-:W-:Y:S01]  /*1cb0*/  ULDC.64 UR6, c[0x0][0xa08] ;  /* 0x0002820000067ab9 */ /* 0x000fe20000000a00 */
[----:B------:R-:W-:Y:S01]  /*1cc0*/  IMAD.MOV.U32 R7, RZ, RZ, R146 ;  /* 0x000000ffff077224 */ /* 0x000fe200078e0092 */
[----:B------:R-:W-:-:S02]  /*1cd0*/  SHF.R.S32.HI R137, RZ, 0x1f, R168 ;  /* 0x0000001fff897819 */ /* 0x000fc400000114a8 */
[----:B------:R-:W-:Y:S01]  /*1ce0*/  SHF.R.S32.HI R23, RZ, 0x1f, R22 ;  /* 0x0000001fff177819 */ /* 0x000fe20000011416 */
[----:B------:R-:W4:Y:S05]  /*1cf0*/  LDC.64 R100, c[0x0][0x3e8] ;  /* 0x0000fa00ff647b82 */ /* 0x000f2a0000000a00 */
[----:B------:R-:W-:-:S03]  /*1d00*/  @P0 IADD3 R4, P1, R208, UR4, RZ ;  /* 0x00000004d0040c10 */ /* 0x000fc6000ff3e0ff */
[----:B------:R-:W4:Y:S01]  /*1d10*/  LDC R97, c[0x0][0x3d4] ;  /* 0x0000f500ff617b82 */ /* 0x000f220000000800 */
[----:B------:R-:W-:Y:S01]  /*1d20*/  @P0 IADD3.X R5, R209, UR5, RZ, P1, !PT ;  /* 0x00000005d1050c10 */ /* 0x000fe20008ffe4ff */
[----:B------:R-:W-:-:S04]  /*1d30*/  ULDC.64 UR4, c[0x0][0x2f8] ;  /* 0x0000be0000047ab9 */ /* 0x000fc80000000a00 */
[----:B------:R3:W2:Y:S01]  /*1d40*/  @P0 LDG.E R25, desc[UR54][R4.64] ;  /* 0x0000003604190981 */ /* 0x0006a2000c1e1900 */
[----:B0-----:R-:W-:Y:S01]  /*1d50*/  ISETP.NE.AND P0, PT, R0, 0x1, PT ;  /* 0x000000010000780c */ /* 0x001fe20003f05270 */
[----:B------:R-:W0:Y:S01]  /*1d60*/  LDC.64 R106, c[0x0][0x3d8] ;  /* 0x0000f600ff6a7b82 */ /* 0x000e220000000a00 */
[----:B------:R-:W-:-:S05]  /*1d70*/  SHF.R.S32.HI R14, RZ, 0x1f, R99 ;  /* 0x0000001fff0e7819 */ /* 0x000fca0000011463 */
[-C--:B-1----:R-:W-:Y:S02]  /*1d80*/  IMAD R6, R14, R112.reuse, RZ ;  /* 0x000000700e067224 */ /* 0x082fe400078e02ff */
[----:B---3--:R-:W-:Y:S01]  /*1d90*/  IMAD.WIDE.U32 R4, R99, R112, RZ ;  /* 0x0000007063047225 */ /* 0x008fe200078e00ff */
[----:B------:R-:W-:-:S03]  /*1da0*/  SHF.R.U32.HI R20, RZ, 0x7, R20 ;  /* 0x00000007ff147819 */ /* 0x000fc60000011614 */
[----:B------:R-:W1:Y:S08]  /*1db0*/  @P0 LDC R3, c[0x0][0x42c] ;  /* 0x00010b00ff030b82 */ /* 0x000e700000000800 */
[----:B------:R-:W3:Y:S01]  /*1dc0*/  @P0 LDC R9, c[0x0][0x430] ;  /* 0x00010c00ff090b82 */ /* 0x000ee20000000800 */
[----:B-1----:R-:W-:-:S04]  /*1dd0*/  @P0 IMAD.HI.U32 R0, R146, R3, RZ ;  /* 0x0000000392000227 */ /* 0x002fc800078e00ff */
[----:B------:R-:W-:Y:S01]  /*1de0*/  IMAD R3, R99, R113, R6 ;  /* 0x0000007163037224 */ /* 0x000fe200078e0206 */
[----:B---3--:R-:W-:-:S03]  /*1df0*/  @P0 SHF.R.U32.HI R7, RZ, R9, R0 ;  /* 0x00000009ff070219 */ /* 0x008fc60000011600 */
[----:B------:R-:W-:Y:S01]  /*1e00*/  IMAD.IADD R5, R5, 0x1, R3 ;  /* 0x0000000105057824 */ /* 0x000fe200078e0203 */
[----:B------:R-:W-:Y:S02]  /*1e10*/  ISETP.NE.U32.AND P0, PT, RZ, UR6, PT ;  /* 0x00000006ff007c0c */ /* 0x000fe4000bf05070 */
[----:B------:R-:W-:Y:S01]  /*1e20*/  SHF.R.S32.HI R8, RZ, 0x1f, R7 ;  /* 0x0000001fff087819 */ /* 0x000fe20000011407 */
[----:B------:R-:W-:Y:S01]  /*1e30*/  IMAD.WIDE.U32 R4, R7, UR4, R4 ;  /* 0x0000000407047c25 */ /* 0x000fe2000f8e0004 */
[----:B------:R-:W-:-:S03]  /*1e40*/  ISETP.NE.AND.EX P0, PT, RZ, UR7, PT, P0 ;  /* 0x00000007ff007c0c */ /* 0x000fc6000bf05300 */
[----:B------:R-:W-:-:S04]  /*1e50*/  IMAD R0, R8, UR4, RZ ;  /* 0x0000000408007c24 */ /* 0x000fc8000f8e02ff */
[----:B------:R-:W-:Y:S01]  /*1e60*/  IMAD R3, R7, UR5, R0 ;  /* 0x0000000507037c24 */ /* 0x000fe2000f8e0200 */
[----:B------:R-:W-:Y:S01]  /*1e70*/  ISETP.NE.AND P6, PT, R20, 0x1, PT ;  /* 0x000000011400780c */ /* 0x000fe20003fc5270 */
[----:B------:R-:W-:Y:S02]  /*1e80*/  ULDC.64 UR4, c[0x0][0x300] ;  /* 0x0000c00000047ab9 */ /* 0x000fe40000000a00 */
[----:B------:R-:W-:Y:S02]  /*1e90*/  IMAD.IADD R5, R5, 0x1, R3 ;  /* 0x0000000105057824 */ /* 0x000fe400078e0203 */
[----:B------:R-:W-:-:S04]  /*1ea0*/  IMAD R6, R137, R112, RZ ;  /* 0x0000007089067224 */ /* 0x000fc800078e02ff */
[C---:B------:R-:W-:Y:S01]  /*1eb0*/  IMAD R9, R168.reuse, R113, R6 ;  /* 0x00000071a8097224 */ /* 0x040fe200078e0206 */
[----:B------:R-:W-:Y:S02]  /*1ec0*/  SHF.R.S32.HI R17, RZ, 0x1f, R16 ;  /* 0x0000001fff117819 */ /* 0x000fe40000011410 */
[-C--:B----4-:R-:W-:Y:S01]  /*1ed0*/  ISETP.GE.AND P3, PT, R169, R97.reuse, PT ;  /* 0x00000061a900720c */ /* 0x090fe20003f66270 */
[----:B------:R-:W-:Y:S01]  /*1ee0*/  IMAD.WIDE.U32 R102, R168, R100, R22 ;  /* 0x00000064a8667225 */ /* 0x000fe200078e0016 */
[----:B------:R-:W-:-:S03]  /*1ef0*/  ISETP.GE.AND P5, PT, R170, R97, PT ;  /* 0x00000061aa00720c */ /* 0x000fc60003fa6270 */
[----:B------:R-:W-:-:S04]  /*1f00*/  IMAD.WIDE.U32 R104, R168, R100, R16 ;  /* 0x00000064a8687225 */ /* 0x000fc800078e0010 */
[-C--:B0-----:R-:W-:Y:S02]  /*1f10*/  IMAD R11, R137, R106.reuse, RZ ;  /* 0x0000006a890b7224 */ /* 0x081fe400078e02ff */
[----:B------:R-:W-:-:S04]  /*1f20*/  IMAD.WIDE.U32 R110, R168, R106, R16 ;  /* 0x0000006aa86e7225 */ /* 0x000fc800078e0010 */
[C---:B------:R-:W-:Y:S02]  /*1f30*/  IMAD R11, R168.reuse, R107, R11 ;  /* 0x0000006ba80b7224 */ /* 0x040fe400078e020b */
[----:B------:R-:W-:-:S04]  /*1f40*/  IMAD.WIDE.U32 R108, R168, R106, R22 ;  /* 0x0000006aa86c7225 */ /* 0x000fc800078e0016 */
[----:B------:R-:W-:Y:S02]  /*1f50*/  IMAD.IADD R111, R111, 0x1, R11 ;  /* 0x000000016f6f7824 */ /* 0x000fe400078e020b */
[----:B------:R-:W-:Y:S01]  /*1f60*/  IMAD.IADD R109, R11, 0x1, R109 ;  /* 0x000000010b6d7824 */ /* 0x000fe200078e026d */
[C---:B------:R-:W-:Y:S01]  /*1f70*/  SHF.L.U64.HI R125, R112.reuse, 0x7, R113 ;  /* 0x00000007707d7819 */ /* 0x040fe20000010271 */
[----:B------:R-:W-:Y:S02]  /*1f80*/  IMAD.SHL.U32 R128, R112, 0x80, RZ ;  /* 0x0000008070807824 */ /* 0x000fe400078e00ff */
[----:B------:R-:W-:Y:S02]  /*1f90*/  IMAD.MOV.U32 R119, RZ, RZ, 0x20 ;  /* 0x00000020ff777424 */ /* 0x000fe400078e00ff */
[----:B-----5:R-:W-:-:S04]  /*1fa0*/  IMAD.WIDE.U32 R110, R121, R106, R110 ;  /* 0x0000006a796e7225 */ /* 0x020fc800078e006e */
[----:B------:R-:W-:-:S04]  /*1fb0*/  IMAD.WIDE.U32 R108, R121, R106, R108 ;  /* 0x0000006a796c7225 */ /* 0x000fc800078e006c */
[----:B------:R-:W-:Y:S02]  /*1fc0*/  IMAD.MOV.U32 R118, RZ, RZ, 0x40 ;  /* 0x00000040ff767424 */ /* 0x000fe400078e00ff */
[----:B------:R-:W-:Y:S02]  /*1fd0*/  VIADD R160, R20, 0x8 ;  /* 0x0000000814a07836 */ /* 0x000fe40000000000 */
[----:B------:R-:W-:Y:S01]  /*1fe0*/  IMAD R123, R107, 0xa0, RZ ;  /* 0x000000a06b7b7824 */ /* 0x000fe200078e02ff */
[----:B------:R-:W-:Y:S02]  /*1ff0*/  SHF.R.S32.HI R144, RZ, 0x1f, R211 ;  /* 0x0000001fff907819 */ /* 0x000fe400000114d3 */
[----:B--2---:R-:W-:Y:S02]  /*2000*/  SHF.R.S32.HI R0, RZ, 0x1f, R25 ;  /* 0x0000001fff007819 */ /* 0x004fe40000011419 */
[----:B------:R-:W-:Y:S02]  /*2010*/  SEL R115, R25, RZ, !P0 ;  /* 0x000000ff19737207 */ /* 0x000fe40004000000 */
[----:B------:R-:W-:-:S05]  /*2020*/  SEL R12, R0, RZ, !P0 ;  /* 0x000000ff000c7207 */ /* 0x000fca0004000000 */
[----:B------:R-:W-:Y:S02]  /*2030*/  IMAD R0, R12, UR4, RZ ;  /* 0x000000040c007c24 */ /* 0x000fe4000f8e02ff */
[----:B------:R-:W-:-:S04]  /*2040*/  IMAD.WIDE.U32 R116, R115, UR4, R4 ;  /* 0x0000000473747c25 */ /* 0x000fc8000f8e0004 */
[----:B------:R-:W-:Y:S02]  /*2050*/  IMAD R3, R115, UR5, R0 ;  /* 0x0000000573037c24 */ /* 0x000fe4000f8e0200 */
[----:B------:R-:W-:Y:S01]  /*2060*/  IMAD.WIDE.U32 R4, R168, R112, R22 ;  /* 0x00000070a8047225 */ /* 0x000fe200078e0016 */
[----:B------:R-:W-:Y:S05]  /*2070*/  @!P6 WARPSYNC.ALL ;  /* 0x000000000000e948 */ /* 0x000fea0003800000 */
[----:B------:R-:W-:Y:S01]  /*2080*/  IADD3 R0, R117, R3, RZ ;  /* 0x0000000375007210 */ /* 0x000fe20007ffe0ff */
[----:B------:R-:W-:Y:S01]  /*2090*/  ULDC.64 UR4, c[0x0][0x320] ;  /* 0x0000c80000047ab9 */ /* 0x000fe20000000a00 */
[----:B------:R-:W-:Y:S01]  /*20a0*/  @!P6 BAR.SYNC.DEFER_BLOCKING 0x9, 0x100 ;  /* 0x024400000000eb1d */ /* 0x000fe20000010000 */
[----:B------:R-:W-:Y:S01]  /*20b0*/  IADD3 R3, P0, R116, R4, RZ ;  /* 0x0000000474037210 */ /* 0x000fe20007f1e0ff */
[----:B------:R-:W-:-:S03]  /*20c0*/  IMAD R6, R8, UR4, RZ ;  /* 0x0000000408067c24 */ /* 0x000fc6000f8e02ff */
[----:B------:R-:W-:Y:S01]  /*20d0*/  IADD3.X R4, R0, R5, R9, P0, !PT ;  /* 0x0000000500047210 */ /* 0x000fe200007fe409 */
[C---:B------:R-:W-:Y:S02]  /*20e0*/  IMAD R5, R7.reuse, UR5, R6 ;  /* 0x0000000507057c24 */ /* 0x040fe4000f8e0206 */
[----:B------:R-:W-:Y:S01]  /*20f0*/  IMAD.WIDE.U32 R6, R7, UR4, R22 ;  /* 0x0000000407067c25 */ /* 0x000fe2000f8e0016 */
[----:B------:R-:W-:Y:S02]  /*2100*/  ULDC UR4, c[0x0][0x2e4] ;  /* 0x0000b90000047ab9 */ /* 0x000fe40000000800 */
[----:B------:R-:W-:Y:S01]  /*2110*/  ISETP.GE.AND P1, PT, R169, UR4, PT ;  /* 0x00000004a9007c0c */ /* 0x000fe2000bf26270 */
[C---:B------:R-:W-:Y:S02]  /*2120*/  VIADD R9, R22.reuse, 0xa0 ;  /* 0x000000a016097836 */ /* 0x040fe40000000000 */
[----:B------:R-:W-:Y:S01]  /*2130*/  IMAD.IADD R7, R7, 0x1, R5 ;  /* 0x0000000107077824 */ /* 0x000fe200078e0205 */
[----:B------:R-:W-:Y:S01]  /*2140*/  SEL R5, RZ, 0xffffffff, P1 ;  /* 0xffffffffff057807 */ /* 0x000fe20000800000 */
[----:B------:R-:W-:Y:S01]  /*2150*/  VIADD R8, R22, 0x80 ;  /* 0x0000008016087836 */ /* 0x000fe20000000000 */
[----:B------:R-:W-:-:S02]  /*2160*/  ISETP.GE.AND P4, PT, R9, UR4, PT ;  /* 0x0000000409007c0c */ /* 0x000fc4000bf86270 */
[C---:B------:R-:W-:Y:S01]  /*2170*/  ISETP.GE.AND P0, PT, R22.reuse, UR4, PT ;  /* 0x0000000416007c0c */ /* 0x040fe2000bf06270 */
[----:B------:R-:W-:Y:S01]  /*2180*/  IMAD.SHL.U32 R9, R5, 0x2, RZ ;  /* 0x0000000205097824 */ /* 0x000fe200078e00ff */
[----:B------:R-:W-:Y:S02]  /*2190*/  IADD3 R5, R22, 0x60, RZ ;  /* 0x0000006016057810 */ /* 0x000fe40007ffe0ff */
[----:B------:R-:W-:Y:S02]  /*21a0*/  ISETP.GE.AND P2, PT, R8, UR4, PT ;  /* 0x0000000408007c0c */ /* 0x000fe4000bf46270 */
[----:B------:R-:W-:Y:S02]  /*21b0*/  SEL R8, RZ, 0x1, P0 ;  /* 0x00000001ff087807 */ /* 0x000fe40000000000 */
[----:B------:R-:W-:Y:S02]  /*21c0*/  ISETP.GE.AND P0, PT, R170, UR4, PT ;  /* 0x00000004aa007c0c */ /* 0x000fe4000bf06270 */
[----:B------:R-:W-:Y:S01]  /*21d0*/  ISETP.GE.AND P1, PT, R5, UR4, PT ;  /* 0x0000000405007c0c */ /* 0x000fe2000bf26270 */
[----:B------:R-:W-:Y:S01]  /*21e0*/  ULDC.64 UR4, c[0x0][0x328] ;  /* 0x0000ca0000047ab9 */ /* 0x000fe20000000a00 */
[----:B------:R-:W-:-:S02]  /*21f0*/  LOP3.LUT R8, R9, 0x2, R8, 0xe2, !PT ;  /* 0x0000000209087812 */ /* 0x000fc400078ee208 */
[----:B------:R-:W-:Y:S02]  /*2200*/  SEL R9, RZ, 0x4, P0 ;  /* 0x00000004ff097807 */ /* 0x000fe40000000000 */
[----:B------:R-:W-:-:S04]  /*2210*/  SEL R10, RZ, 0x8, P1 ;  /* 0x00000008ff0a7807 */ /* 0x000fc80000800000 */
[----:B------:R-:W-:Y:S01]  /*2220*/  LOP3.LUT R8, R10, R8, R9, 0xfe, !PT ;  /* 0x000000080a087212 */ /* 0x000fe200078efe09 */
[----:B------:R-:W-:Y:S01]  /*2230*/  IMAD R10, R12, UR4, RZ ;  /* 0x000000040c0a7c24 */ /* 0x000fe2000f8e02ff */
[----:B------:R-:W-:-:S03]  /*2240*/  SEL R9, RZ, 0x10, P2 ;  /* 0x00000010ff097807 */ /* 0x000fc60001000000 */
[C---:B------:R-:W-:Y:S02]  /*2250*/  IMAD R31, R115.reuse, UR5, R10 ;  /* 0x00000005731f7c24 */ /* 0x040fe4000f8e020a */
[----:B------:R-:W-:Y:S01]  /*2260*/  IMAD.WIDE.U32 R114, R115, UR4, R6 ;  /* 0x0000000473727c25 */ /* 0x000fe2000f8e0006 */
[----:B------:R-:W-:-:S03]  /*2270*/  ISETP.GE.AND P0, PT, R22, R97, PT ;  /* 0x000000611600720c */ /* 0x000fc60003f06270 */
[----:B------:R-:W-:Y:S01]  /*2280*/  IMAD R6, R137, R100, RZ ;  /* 0x0000006489067224 */ /* 0x000fe200078e02ff */
[----:B------:R-:W-:Y:S02]  /*2290*/  LOP3.LUT R33, R8, R9, RZ, 0xfc, !PT ;  /* 0x0000000908217212 */ /* 0x000fe400078efcff */
[C---:B------:R-:W-:Y:S01]  /*22a0*/  SEL R7, R97.reuse, RZ, P0 ;  /* 0x000000ff61077207 */ /* 0x040fe20000000000 */
[----:B------:R-:W-:Y:S01]  /*22b0*/  IMAD R9, R168, R101, R6 ;  /* 0x00000065a8097224 */ /* 0x000fe200078e0206 */
[----:B------:R-:W-:Y:S02]  /*22c0*/  SEL R6, R97, RZ, P3 ;  /* 0x000000ff61067207 */ /* 0x000fe40001800000 */
[----:B------:R-:W-:Y:S01]  /*22d0*/  IADD3 R7, R22, R7, RZ ;  /* 0x0000000716077210 */ /* 0x000fe20007ffe0ff */
[----:B------:R-:W-:Y:S02]  /*22e0*/  IMAD.IADD R105, R105, 0x1, R9 ;  /* 0x0000000169697824 */ /* 0x000fe400078e0209 */
[----:B------:R-:W-:Y:S01]  /*22f0*/  IMAD.IADD R103, R9, 0x1, R103 ;  /* 0x0000000109677824 */ /* 0x000fe200078e0267 */
[----:B------:R-:W-:Y:S01]  /*2300*/  SEL R9, R97, RZ, P5 ;  /* 0x000000ff61097207 */ /* 0x000fe20002800000 */
[----:B------:R-:W-:Y:S01]  /*2310*/  IMAD.IADD R8, R169, 0x1, R6 ;  /* 0x00000001a9087824 */ /* 0x000fe200078e0206 */
[----:B------:R-:W-:-:S02]  /*2320*/  SHF.R.S32.HI R6, RZ, 0x1f, R7 ;  /* 0x0000001fff067819 */ /* 0x000fc40000011407 */
[----:B------:R-:W-:Y:S01]  /*2330*/  LOP3.LUT R13, R13, 0xfffffffe, RZ, 0xc0, !PT ;  /* 0xfffffffe0d0d7812 */ /* 0x000fe200078ec0ff */
[----:B------:R-:W-:Y:S01]  /*2340*/  IMAD.IADD R12, R170, 0x1, R9 ;  /* 0x00000001aa0c7824 */ /* 0x000fe200078e0209 */
[----:B------:R-:W-:Y:S02]  /*2350*/  SHF.R.S32.HI R9, RZ, 0x1f, R8 ;  /* 0x0000001fff097819 */ /* 0x000fe40000011408 */
[CC--:B------:R-:W-:Y:S02]  /*2360*/  LEA.HI R21, R6.reuse, R7.reuse, RZ, 0x4 ;  /* 0x0000000706157211 */ /* 0x0c0fe400078f20ff */
[----:B------:R-:W-:Y:S02]  /*2370*/  LEA.HI R7, R6, R7, RZ, 0x6 ;  /* 0x0000000706077211 */ /* 0x000fe400078f30ff */
[----:B------:R-:W-:Y:S02]  /*2380*/  @P5 LOP3.LUT R13, R13, 0x1, RZ, 0xfc, !PT ;  /* 0x000000010d0d5812 */ /* 0x000fe400078efcff */
[----:B------:R-:W-:-:S02]  /*2390*/  LEA.HI R25, R9, R8, RZ, 0x4 ;  /* 0x0000000809197211 */ /* 0x000fc400078f20ff */
[----:B------:R-:W-:Y:S02]  /*23a0*/  LEA.HI R8, R9, R8, RZ, 0x6 ;  /* 0x0000000809087211 */ /* 0x000fe400078f30ff */
[----:B------:R-:W-:Y:S01]  /*23b0*/  SHF.R.S32.HI R7, RZ, 0x6, R7 ;  /* 0x00000006ff077819 */ /* 0x000fe20000011407 */
[----:B------:R0:W-:Y:S01]  /*23c0*/  STL [R1+0x18], R13 ;  /* 0x0000180d01007387 */ /* 0x0001e20000100800 */
[----:B------:R-:W-:Y:S02]  /*23d0*/  SHF.R.S32.HI R9, RZ, 0x6, R8 ;  /* 0x00000006ff097819 */ /* 0x000fe40000011408 */
[C---:B------:R-:W-:Y:S01]  /*23e0*/  LOP3.LUT R10, R172.reuse, 0x30, R25, 0xf8, !PT ;  /* 0x00000030ac0a7812 */ /* 0x040fe200078ef819 */
[C---:B------:R-:W-:Y:S01]  /*23f0*/  IMAD R135, R7.reuse, 0x2800, R174 ;  /* 0x0000280007877824 */ /* 0x040fe200078e02ae */
[----:B------:R-:W-:Y:S01]  /*2400*/  LOP3.LUT R8, R172, 0x30, R21, 0xf8, !PT ;  /* 0x00000030ac087812 */ /* 0x000fe200078ef815 */
[----:B------:R-:W-:Y:S01]  /*2410*/  IMAD R133, R7, 0x2800, R197 ;  /* 0x0000280007857824 */ /* 0x000fe200078e02c5 */
[----:B------:R-:W-:-:S02]  /*2420*/  LOP3.LUT R7, R10, R173, RZ, 0x3c, !PT ;  /* 0x000000ad0a077212 */ /* 0x000fc400078e3cff */
[----:B0-----:R-:W-:Y:S01]  /*2430*/  SHF.R.S32.HI R13, RZ, 0x1f, R12 ;  /* 0x0000001fff0d7819 */ /* 0x001fe2000001140c */
[----:B------:R-:W-:Y:S01]  /*2440*/  IMAD R134, R9, 0x2800, R174 ;  /* 0x0000280009867824 */ /* 0x000fe200078e02ae */
[----:B------:R-:W-:Y:S02]  /*2450*/  SHF.R.U32.HI R6, RZ, 0x3, R196 ;  /* 0x00000003ff067819 */ /* 0x000fe400000116c4 */
[CC--:B------:R-:W-:Y:S02]  /*2460*/  LEA.HI R27, R13.reuse, R12.reuse, RZ, 0x4 ;  /* 0x0000000c0d1b7211 */ /* 0x0c0fe400078f20ff */
[----:B------:R-:W-:Y:S02]  /*2470*/  LOP3.LUT R11, R196, 0x30, R21, 0xf8, !PT ;  /* 0x00000030c40b7812 */ /* 0x000fe400078ef815 */
[----:B------:R-:W-:Y:S02]  /*2480*/  LEA.HI R12, R13, R12, RZ, 0x6 ;  /* 0x0000000c0d0c7211 */ /* 0x000fe400078f30ff */
[----:B------:R-:W-:Y:S01]  /*2490*/  LOP3.LUT R8, R8, R173, RZ, 0x3c, !PT ;  /* 0x000000ad08087212 */ /* 0x000fe200078e3cff */
[----:B------:R-:W-:Y:S01]  /*24a0*/  IMAD.IADD R134, R134, 0x1, R7 ;  /* 0x0000000186867824 */ /* 0x000fe200078e0207 */
[----:B------:R-:W-:-:S02]  /*24b0*/  LOP3.LUT R10, R11, R6, RZ, 0x3c, !PT ;  /* 0x000000060b0a7212 */ /* 0x000fc400078e3cff */
[----:B------:R-:W-:Y:S02]  /*24c0*/  SHF.R.S32.HI R12, RZ, 0x6, R12 ;  /* 0x00000006ff0c7819 */ /* 0x000fe4000001140c */
[C---:B------:R-:W-:Y:S02]  /*24d0*/  LOP3.LUT R7, R196.reuse, 0x30, R25, 0xf8, !PT ;  /* 0x00000030c4077812 */ /* 0x040fe400078ef819 */
[----:B------:R-:W-:Y:S01]  /*24e0*/  LOP3.LUT R11, R196, 0x30, R27, 0xf8, !PT ;  /* 0x00000030c40b7812 */ /* 0x000fe200078ef81b */
[----:B------:R-:W-:Y:S01]  /*24f0*/  IMAD.IADD R135, R135, 0x1, R8 ;  /* 0x0000000187877824 */ /* 0x000fe200078e0208 */
[----:B------:R-:W-:Y:S01]  /*2500*/  IADD3 R133, R133, R10, RZ ;  /* 0x0000000a85857210 */ /* 0x000fe20007ffe0ff */
[----:B------:R-:W-:Y:S01]  /*2510*/  IMAD R131, R9, 0x2800, R197 ;  /* 0x0000280009837824 */ /* 0x000fe200078e02c5 */
[----:B------:R-:W-:Y:S02]  /*2520*/  LOP3.LUT R8, R172, 0x30, R27, 0xf8, !PT ;  /* 0x00000030ac087812 */ /* 0x000fe400078ef81b */
[----:B------:R-:W-:Y:S01]  /*2530*/  SHF.R.S32.HI R9, RZ, 0x1f, R121 ;  /* 0x0000001fff097819 */ /* 0x000fe20000011479 */
[----:B------:R-:W-:Y:S01]  /*2540*/  IMAD R130, R12, 0x2800, R197 ;  /* 0x000028000c827824 */ /* 0x000fe200078e02c5 */
[----:B------:R-:W-:-:S02]  /*2550*/  LOP3.LUT R10, R7, R6, RZ, 0x3c, !PT ;  /* 0x00000006070a7212 */ /* 0x000fc400078e3cff */
[----:B------:R-:W-:Y:S02]  /*2560*/  LOP3.LUT R11, R11, R6, RZ, 0x3c, !PT ;  /* 0x000000060b0b7212 */ /* 0x000fe400078e3cff */
[----:B------:R-:W-:Y:S01]  /*2570*/  LOP3.LUT R7, R8, R173, RZ, 0x3c, !PT ;  /* 0x000000ad08077212 */ /* 0x000fe200078e3cff */
[----:B------:R-:W-:Y:S01]  /*2580*/  IMAD R8, R9, R106, RZ ;  /* 0x0000006a09087224 */ /* 0x000fe200078e02ff */
[----:B------:R-:W-:Y:S01]  /*2590*/  R2P PR, R220, 0x6 ;  /* 0x00000006dc007804 */ /* 0x000fe20000000000 */
[----:B------:R-:W-:Y:S02]  /*25a0*/  IMAD.IADD R131, R131, 0x1, R10 ;  /* 0x0000000183837824 */ /* 0x000fe400078e020a */
[----:B------:R-:W-:Y:S02]  /*25b0*/  IMAD.IADD R130, R130, 0x1, R11 ;  /* 0x0000000182827824 */ /* 0x000fe400078e020b */
[----:B------:R-:W-:Y:S02]  /*25c0*/  IMAD R11, R113, 0xa0, RZ ;  /* 0x000000a0710b7824 */ /* 0x000fe400078e02ff */
[----:B------:R-:W-:-:S02]  /*25d0*/  IMAD R10, R9, R100, RZ ;  /* 0x00000064090a7224 */ /* 0x000fc400078e02ff */
[----:B------:R-:W-:Y:S01]  /*25e0*/  IMAD.WIDE.U32 R112, R112, 0xa0, RZ ;  /* 0x000000a070707825 */ /* 0x000fe200078e00ff */
[----:B------:R-:W-:-:S03]  /*25f0*/  SEL R30, RZ, 0x20, P4 ;  /* 0x00000020ff1e7807 */ /* 0x000fc60002000000 */
[C---:B------:R-:W-:Y:S02]  /*2600*/  IMAD R15, R121.reuse, R107, R8 ;  /* 0x0000006b790f7224 */ /* 0x040fe400078e0208 */
[----:B------:R-:W-:Y:S01]  /*2610*/  IMAD R132, R12, 0x2800, R174 ;  /* 0x000028000c847824 */ /* 0x000fe200078e02ae */
[----:B------:R-:W-:Y:S01]  /*2620*/  SHF.L.U64.HI R9, R100, 0x7, R101 ;  /* 0x0000000764097819 */ /* 0x000fe20000010265 */
[----:B------:R-:W-:Y:S01]  /*2630*/  IMAD R29, R121, R101, R10 ;  /* 0x00000065791d7224 */ /* 0x000fe200078e020a */
[----:B------:R-:W-:Y:S01]  /*2640*/  SEL R119, R119, 0xffffffe0, !P1 ;  /* 0xffffffe077777807 */ /* 0x000fe20004800000 */
[----:B------:R-:W-:Y:S01]  /*2650*/  IMAD R13, R101, 0xa0, RZ ;  /* 0x000000a0650d7824 */ /* 0x000fe200078e02ff */
[----:B------:R-:W-:Y:S01]  /*2660*/  IADD3 R98, P1, R168, R99, RZ ;  /* 0x00000063a8627210 */ /* 0x000fe20007f3e0ff */
[----:B------:R-:W-:Y:S02]  /*2670*/  IMAD.SHL.U32 R10, R100, 0x80, RZ ;  /* 0x00000080640a7824 */ /* 0x000fe400078e00ff */
[----:B------:R-:W-:Y:S01]  /*2680*/  IMAD.WIDE.U32 R104, R121, R100, R104 ;  /* 0x0000006479687225 */ /* 0x000fe200078e0068 */
[----:B------:R-:W-:-:S03]  /*2690*/  LOP3.LUT R20, R21, 0xfffffff0, RZ, 0xc0, !PT ;  /* 0xfffffff015147812 */ /* 0x000fc600078ec0ff */
[----:B------:R-:W-:Y:S01]  /*26a0*/  IMAD.WIDE.U32 R102, R121, R100, R102 ;  /* 0x0000006479667225 */ /* 0x000fe200078e0066 */
[----:B------:R-:W-:-:S03]  /*26b0*/  SHF.L.U32 R8, R106, 0x7, RZ ;  /* 0x000000076a087819 */ /* 0x000fc600000006ff */
[----:B------:R-:W-:Y:S02]  /*26c0*/  IMAD.IADD R122, R113, 0x1, R11 ;  /* 0x00000001717a7824 */ /* 0x000fe400078e020b */
[----:B------:R-:W-:Y:S01]  /*26d0*/  IMAD.WIDE.U32 R100, R100, 0xa0, RZ ;  /* 0x000000a064647825 */ /* 0x000fe200078e00ff */
[----:B------:R-:W-:-:S03]  /*26e0*/  SEL R118, R118, 0xffffffc0, !P2 ;  /* 0xffffffc076767807 */ /* 0x000fc60005000000 */
[----:B------:R-:W-:Y:S02]  /*26f0*/  IMAD.IADD R11, R111, 0x1, R15 ;  /* 0x000000016f0b7824 */ /* 0x000fe400078e020f */
[----:B------:R-:W-:Y:S01]  /*2700*/  IMAD.IADD R12, R15, 0x1, R109 ;  /* 0x000000010f0c7824 */ /* 0x000fe200078e026d */
[----:B------:R-:W-:Y:S01]  /*2710*/  SHF.R.S32.HI R15, RZ, 0x4, R21 ;  /* 0x00000004ff0f7819 */ /* 0x000fe20000011415 */
[----:B------:R-:W-:Y:S01]  /*2720*/  IMAD.IADD R132, R132, 0x1, R7 ;  /* 0x0000000184847824 */ /* 0x000fe200078e0207 */
[C---:B------:R-:W-:Y:S01]  /*2730*/  SHF.L.U64.HI R7, R106.reuse, 0x7, R107 ;  /* 0x000000076a077819 */ /* 0x040fe2000001026b */
[----:B------:R-:W-:Y:S01]  /*2740*/  IMAD.WIDE.U32 R106, R106, 0xa0, RZ ;  /* 0x000000a06a6a7825 */ /* 0x000fe200078e00ff */
[----:B------:R-:W-:Y:S02]  /*2750*/  SHF.R.S32.HI R21, RZ, 0x4, R25 ;  /* 0x00000004ff157819 */ /* 0x000fe40000011419 */
[----:B------:R-:W-:Y:S02]  /*2760*/  SHF.R.S32.HI R26, RZ, 0x4, R27 ;  /* 0x00000004ff1a7819 */ /* 0x000fe4000001141b */
[----:B------:R-:W-:-:S02]  /*2770*/  LOP3.LUT R37, R33, R30, RZ, 0xfc, !PT ;  /* 0x0000001e21257212 */ /* 0x000fc400078efcff */
[----:B------:R-:W-:Y:S02]  /*2780*/  LOP3.LUT R25, R25, 0xfffffff0, RZ, 0xc0, !PT ;  /* 0xfffffff019197812 */ /* 0x000fe400078ec0ff */
[----:B------:R-:W-:Y:S01]  /*2790*/  LOP3.LUT R27, R27, 0xfffffff0, RZ, 0xc0, !PT ;  /* 0xfffffff01b1b7812 */ /* 0x000fe200078ec0ff */
[----:B------:R-:W-:Y:S01]  /*27a0*/  IMAD.X R99, R14, 0x1, R137, P1 ;  /* 0x000000010e637824 */ /* 0x000fe200008e0689 */
[----:B------:R-:W-:Y:S01]  /*27b0*/  IADD3 R124, R101, R13, RZ ;  /* 0x0000000d657c7210 */ /* 0x000fe20007ffe0ff */
[----:B------:R-:W-:Y:S01]  /*27c0*/  IMAD.IADD R13, R105, 0x1, R29 ;  /* 0x00000001690d7824 */ /* 0x000fe200078e021d */
[----:B------:R-:W-:Y:S01]  /*27d0*/  LOP3.LUT R32, R33, 0x1, RZ, 0xc0, !PT ;  /* 0x0000000121207812 */ /* 0x000fe200078ec0ff */
[----:B------:R-:W-:Y:S01]  /*27e0*/  IMAD.IADD R14, R29, 0x1, R103 ;  /* 0x000000011d0e7824 */ /* 0x000fe200078e0267 */
[----:B------:R-:W-:Y:S01]  /*27f0*/  LOP3.LUT R33, R37, 0x2, RZ, 0xc0, !PT ;  /* 0x0000000225217812 */ /* 0x000fe200078ec0ff */
[----:B------:R-:W-:Y:S01]  /*2800*/  IMAD.IADD R129, R119, 0x1, R118 ;  /* 0x0000000177817824 */ /* 0x000fe200078e0276 */
[----:B------:R-:W-:Y:S01]  /*2810*/  LOP3.LUT R34, R37, 0x4, RZ, 0xc0, !PT ;  /* 0x0000000425227812 */ /* 0x000fe200078ec0ff */
[----:B------:R-:W-:Y:S01]  /*2820*/  IMAD.IADD R123, R107, 0x1, R123 ;  /* 0x000000016b7b7824 */ /* 0x000fe200078e027b */
[----:B------:R-:W-:-:S02]  /*2830*/  LOP3.LUT R35, R37, 0x8, RZ, 0xc0, !PT ;  /* 0x0000000825237812 */ /* 0x000fc400078ec0ff */
[----:B------:R-:W-:Y:S02]  /*2840*/  LOP3.LUT R36, R37, 0x10, RZ, 0xc0, !PT ;  /* 0x0000001025247812 */ /* 0x000fe400078ec0ff */
[----:B------:R-:W-:Y:S02]  /*2850*/  SHF.L.U32 R97, R97, 0x1, RZ ;  /* 0x0000000161617819 */ /* 0x000fe400000006ff */
[----:B------:R-:W-:Y:S02]  /*2860*/  SHF.R.S32.HI R28, RZ, 0x1f, R20 ;  /* 0x0000001fff1c7819 */ /* 0x000fe40000011414 */
[----:B------:R-:W-:Y:S02]  /*2870*/  SHF.R.S32.HI R29, RZ, 0x1f, R25 ;  /* 0x0000001fff1d7819 */ /* 0x000fe40000011419 */
[----:B------:R-:W-:Y:S02]  /*2880*/  SHF.R.S32.HI R30, RZ, 0x1f, R27 ;  /* 0x0000001fff1e7819 */ /* 0x000fe4000001141b */
[----:B------:R-:W-:-:S02]  /*2890*/  IADD3 R31, R115, R31, RZ ;  /* 0x0000001f731f7210 */ /* 0x000fc40007ffe0ff */
[----:B------:R-:W-:-:S07]  /*28a0*/  LOP3.LUT R37, R37, 0x20, RZ, 0xc0, !PT ;  /* 0x0000002025257812 */ /* 0x000fce00078ec0ff */
.L_x_522:
[----:B0-23--:R-:W2:Y:S01]  /*28b0*/  LDL.LU R40, [R1+0x18] ;  /* 0x0000180001287983 */ /* 0x00dea20000300800 */
[----:B------:R-:W0:Y:S01]  /*28c0*/  LDC.64 R126, c[0x0][0x2d8] ;  /* 0x0000b600ff7e7b82 */ /* 0x000e220000000a00 */
[----:B------:R-:W-:Y:S01]  /*28d0*/  VIADD R43, R24, 0xffffffff ;  /* 0xffffffff182b7836 */ /* 0x000fe20000000000 */
[----:B------:R-:W-:Y:S05]  /*28e0*/  YIELD ;  /* 0x0000000000007946 */ /* 0x000fea0003800000 */
[----:B------:R-:W-:Y:S01]  /*28f0*/  ISETP.GT.AND P4, PT, R43, R120, PT ;  /* 0x000000782b00720c */ /* 0x000fe20003f84270 */
[----:B------:R-:W1:Y:S01]  /*2900*/  LDC R136, c[0x0][0x3d4] ;  /* 0x0000f500ff887b82 */ /* 0x000e620000000800 */
[----:B------:R-:W-:Y:S01]  /*2910*/  SHF.R.S32.HI R38, RZ, 0x1f, R43 ;  /* 0x0000001fff267819 */ /* 0x000fe2000001142b */
[-C--:B------:R-:W-:Y:S01]  /*2920*/  IMAD R39, R122, R43.reuse, RZ ;  /* 0x0000002b7a277224 */ /* 0x080fe200078e02ff */
[----:B------:R-:W-:Y:S01]  /*2930*/  BSSY B0, `(.L_x_423) ;  /* 0x0000cae000007945 */ /* 0x000fe20003800000 */
[----:B------:R-:W-:-:S04]  /*2940*/  IMAD.WIDE.U32 R140, R112, R43, RZ ;  /* 0x0000002b708c7225 */ /* 0x000fc800078e00ff */
[----:B------:R-:W-:Y:S01]  /*2950*/  IMAD R39, R38, R112, R39 ;  /* 0x0000007026277224 */ /* 0x000fe200078e0227 */
[----:B------:R-:W-:Y:S01]  /*2960*/  IADD3 R45, P1, P2, R3, R140, R128 ;  /* 0x0000008c032d7210 */ /* 0x000fe20007a3e080 */
[----:B------:R-:W-:Y:S02]  /*2970*/  IMAD R47, R19, 0x7800, R202 ;  /* 0x00007800132f7824 */ /* 0x000fe400078e02ca */
[----:B------:R-:W-:Y:S02]  /*2980*/  IMAD.IADD R93, R141, 0x1, R39 ;  /* 0x000000018d5d7824 */ /* 0x000fe400078e0227 */
[----:B------:R-:W-:Y:S02]  /*2990*/  IMAD R39, R19, 0x7800, R203 ;  /* 0x0000780013277824 */ /* 0x000fe400078e02cb */
[----:B------:R-:W-:Y:S01]  /*29a0*/  IMAD.IADD R47, R18, 0x1, R47 ;  /* 0x00000001122f7824 */ /* 0x000fe200078e022f */
[----:B------:R-:W-:Y:S02]  /*29b0*/  IADD3.X R24, R4, R93, R125, P1, P2 ;  /* 0x0000005d04187210 */ /* 0x000fe40000fe447d */
[----:B0-----:R-:W-:-:S02]  /*29c0*/  IADD3 R48, P1, P2, R140, R126, R3 ;  /* 0x0000007e8c307210 */ /* 0x001fc40007a3e003 */
[----:B------:R-:W-:Y:S02]  /*29d0*/  IADD3 R46, R18, R39, RZ ;  /* 0x00000027122e7210 */ /* 0x000fe40007ffe0ff */
[----:B------:R-:W-:Y:S02]  /*29e0*/  IADD3.X R49, R93, R127, R4, P1, P2 ;  /* 0x0000007f5d317210 */ /* 0x000fe40000fe4404 */
[----:B-1----:R-:W-:Y:S02]  /*29f0*/  ISETP.GE.AND P1, PT, R136, 0x1, PT ;  /* 0x000000018800780c */ /* 0x002fe40003f26270 */
[----:B------:R-:W-:-:S05]  /*2a00*/  IADD3 R44, P2, R45, R126, RZ ;  /* 0x0000007e2d2c7210 */ /* 0x000fca0007f5e0ff */
[----:B------:R-:W-:Y:S02]  /*2a10*/  IMAD.X R45, R24, 0x1, R127, P2 ;  /* 0x00000001182d7824 */ /* 0x000fe400010e067f */
[----:B------:R-:W-:Y:S01]  /*2a20*/  IMAD.MOV.U32 R24, RZ, RZ, R43 ;  /* 0x000000ffff187224 */ /* 0x000fe200078e002b */
[----:B--2---:R-:W-:-:S04]  /*2a30*/  LOP3.LUT R40, R40, 0xfffffffd, RZ, 0xc0, !PT ;  /* 0xfffffffd28287812 */ /* 0x004fc800078ec0ff */
[----:B------:R-:W-:-:S05]  /*2a40*/  @P4 LOP3.LUT R40, R40, 0x2, RZ, 0xfc, !PT ;  /* 0x0000000228284812 */ /* 0x000fca00078efcff */
[----:B------:R0:W-:Y:S01]  /*2a50*/  STL [R1+0x18], R40 ;  /* 0x0000182801007387 */ /* 0x0001e20000100800 */
[----:B------:R-:W-:Y:S05]  /*2a60*/  @!P1 BRA `(.L_x_424) ;  /* 0x000000c400909947 */ /* 0x000fea0003800000 */
[----:B------:R-:W-:Y:S01]  /*2a70*/  ULDC.U8 UR4, c[0x0][0x3f0] ;  /* 0x0000fc0000047ab9 */ /* 0x000fe20000000000 */
[-C--:B------:R-:W-:Y:S01]  /*2a80*/  IMAD R39, R123, R43.reuse, RZ ;  /* 0x0000002b7b277224 */ /* 0x080fe200078e02ff */
[----:B------:R-:W-:Y:S01]  /*2a90*/  ISETP.NE.AND P1, PT, RZ, UR4, PT ;  /* 0x00000004ff007c0c */ /* 0x000fe2000bf25270 */
[-C--:B------:R-:W-:Y:S02]  /*2aa0*/  IMAD R41, R124, R43.reuse, RZ ;  /* 0x0000002b7c297224 */ /* 0x080fe400078e02ff */
[C---:B------:R-:W-:Y:S02]  /*2ab0*/  IMAD R39, R38.reuse, R106, R39 ;  /* 0x0000006a26277224 */ /* 0x040fe400078e0227 */
[----:B------:R-:W-:Y:S02]  /*2ac0*/  IMAD R41, R38, R100, R41 ;  /* 0x0000006426297224 */ /* 0x000fe400078e0229 */
[----:B------:R-:W-:Y:S02]  /*2ad0*/  IMAD R38, R24, -0xa0, R2 ;  /* 0xffffff6018267824 */ /* 0x000fe400078e0202 */
[----:B------:R-:W-:-:S03]  /*2ae0*/  IMAD.WIDE.U32 R90, R106, R43, RZ ;  /* 0x0000002b6a5a7225 */ /* 0x000fc600078e00ff */
[----:B------:R-:W-:Y:S01]  /*2af0*/  VIMNMX R38, R38, 0xa0, PT ;  /* 0x000000a026267848 */ /* 0x000fe20003fe0100 */
[----:B------:R-:W-:-:S04]  /*2b00*/  IMAD.WIDE.U32 R88, R100, R43, RZ ;  /* 0x0000002b64587225 */ /* 0x000fc800078e00ff */
[----:B------:R-:W-:Y:S02]  /*2b10*/  IMAD.IADD R39, R91, 0x1, R39 ;  /* 0x000000015b277824 */ /* 0x000fe400078e0227 */
[----:B------:R-:W-:Y:S01]  /*2b20*/  IMAD.IADD R96, R89, 0x1, R41 ;  /* 0x0000000159607824 */ /* 0x000fe200078e0229 */
[----:B------:R-:W-:Y:S06]  /*2b30*/  @!P1 BRA `(.L_x_425) ;  /* 0x0000005c00dc9947 */ /* 0x000fec0003800000 */
[----:B------:R-:W-:Y:S01]  /*2b40*/  ISETP.GE.AND P2, PT, R168, R38, PT ;  /* 0x00000026a800720c */ /* 0x000fe20003f46270 */
[----:B------:R-:W-:Y:S01]  /*2b50*/  BSSY B1, `(.L_x_426) ;  /* 0x0000038000017945 */ /* 0x000fe20003800000 */
        /* <DEDUP_REMOVED lines=13> */
[----:B------:R-:W-:Y:S06]  /*2c30*/  @P2 BRA `(.L_x_427) ;  /* 0x0000000000a42947 */ /* 0x000fec0003800000 */
[----:B------:R-:W-:Y:S01]  /*2c40*/  ULDC.64 UR4, c[0x0][0x3c8] ;  /* 0x0000f20000047ab9 */ /* 0x000fe20000000a00 */
[----:B------:R-:W-:Y:S02]  /*2c50*/  CS2R R138, SRZ ;  /* 0x00000000008a7805 */ /* 0x000fe4000001ff00 */
[----:B0-----:R-:W-:Y:S02]  /*2c60*/  IADD3 R40, P1, P4, R110, UR4, R90 ;  /* 0x000000046e287c10 */ /* 0x001fe4000fc3e05a */
[----:B------:R-:W-:Y:S01]  /*2c70*/  CS2R R140, SRZ ;  /* 0x00000000008c7805 */ /* 0x000fe2000001ff00 */
[----:B------:R-:W-:Y:S01]  /*2c80*/  VIADD R53, R16, 0x10 ;  /* 0x0000001010357836 */ /* 0x000fe20000000000 */
[----:B------:R-:W-:Y:S01]  /*2c90*/  IADD3.X R41, R11, UR5, R39, P1, P4 ;  /* 0x000000050b297c10 */ /* 0x000fe20008fe8427 */
[----:B------:R-:W-:Y:S02]  /*2ca0*/  ULDC.64 UR4, c[0x0][0x3e0] ;  /* 0x0000f80000047ab9 */ /* 0x000fe40000000a00 */
[----:B------:R-:W-:-:S04]  /*2cb0*/  IADD3 R42, P1, P4, R104, UR4, R88 ;  /* 0x00000004682a7c10 */ /* 0x000fc8000fc3e058 */
[----:B------:R-:W-:Y:S02]  /*2cc0*/  IADD3.X R43, R13, UR5, R96, P1, P4 ;  /* 0x000000050d2b7c10 */ /* 0x000fe40008fe8460 */
[----:B------:R-:W-:Y:S02]  /*2cd0*/  ISETP.GE.AND P1, PT, R16, R136, PT ;  /* 0x000000881000720c */ /* 0x000fe40003f26270 */
[----:B------:R-:W-:Y:S02]  /*2ce0*/  CS2R R94, SRZ ;  /* 0x00000000005e7805 */ /* 0x000fe4000001ff00 */
[----:B------:R-:W-:-:S09]  /*2cf0*/  CS2R R126, SRZ ;  /* 0x00000000007e7805 */ /* 0x000fd2000001ff00 */
[----:B------:R1:W5:Y:S04]  /*2d00*/  @!P1 LDG.E.64 R138, desc[UR54][R40.64] ;  /* 0x00000036288a9981 */ /* 0x000368000c1e1b00 */
[----:B------:R1:W5:Y:S01]  /*2d10*/  @!P1 LDG.E.64 R140, desc[UR54][R42.64] ;  /* 0x000000362a8c9981 */ /* 0x000362000c1e1b00 */
[----:B------:R-:W-:Y:S02]  /*2d20*/  ISETP.GE.AND P1, PT, R53, R136, PT ;  /* 0x000000883500720c */ /* 0x000fe40003f26270 */
[----:B------:R-:W-:Y:S02]  /*2d30*/  IADD3 R53, R16, 0x20, RZ ;  /* 0x0000002010357810 */ /* 0x000fe40007ffe0ff */
[----:B------:R-:W-:Y:S02]  /*2d40*/  CS2R R86, SRZ ;  /* 0x0000000000567805 */ /* 0x000fe4000001ff00 */
[----:B------:R-:W-:-:S07]  /*2d50*/  CS2R R92, SRZ ;  /* 0x00000000005c7805 */ /* 0x000fce000001ff00 */
[----:B------:R1:W5:Y:S04]  /*2d60*/  @!P1 LDG.E.64 R94, desc[UR54][R40.64+0x10] ;  /* 0x00001036285e9981 */ /* 0x000368000c1e1b00 */
[----:B------:R1:W5:Y:S01]  /*2d70*/  @!P1 LDG.E.64 R126, desc[UR54][R42.64+0x10] ;  /* 0x000010362a7e9981 */ /* 0x000362000c1e1b00 */
[----:B------:R-:W-:Y:S01]  /*2d80*/  ISETP.GE.AND P1, PT, R53, R136, PT ;  /* 0x000000883500720c */ /* 0x000fe20003f26270 */
[----:B------:R-:W-:Y:S01]  /*2d90*/  VIADD R53, R16, 0x30 ;  /* 0x0000003010357836 */ /* 0x000fe20000000000 */
[----:B------:R-:W-:Y:S02]  /*2da0*/  CS2R R82, SRZ ;  /* 0x0000000000527805 */ /* 0x000fe4000001ff00 */
[----:B------:R-:W-:-:S09]  /*2db0*/  CS2R R84, SRZ ;  /* 0x0000000000547805 */ /* 0x000fd2000001ff00 */
        /* <DEDUP_REMOVED lines=14> */
[----:B------:R-:W-:-:S13]  /*2ea0*/  ISETP.GE.AND P1, PT, R53, R136, PT ;  /* 0x000000883500720c */ /* 0x000fda0003f26270 */
[----:B------:R1:W5:Y:S04]  /*2eb0*/  @!P1 LDG.E.64 R74, desc[UR54][R40.64+0x50] ;  /* 0x00005036284a9981 */ /* 0x000368000c1e1b00 */
[----:B------:R1:W5:Y:S02]  /*2ec0*/  @!P1 LDG.E.64 R76, desc[UR54][R42.64+0x50] ;  /* 0x000050362a4c9981 */ /* 0x000364000c1e1b00 */
.L_x_427:
[----:B------:R-:W-:Y:S05]  /*2ed0*/  BSYNC B1 ;  /* 0x0000000000017941 */ /* 0x000fea0003800000 */
.L_x_426:
        /* <DEDUP_REMOVED lines=11> */
[----:B------:R-:W-:Y:S01]  /*2f90*/  CS2R R68, SRZ ;  /* 0x0000000000447805 */ /* 0x000fe2000001ff00 */
[----:B-----5:R-:W-:Y:S01]  /*2fa0*/  IMAD.MOV.U32 R151, RZ, RZ, R74 ;  /* 0x000000ffff977224 */ /* 0x020fe200078e004a */
[----:B------:R-:W-:-:S02]  /*2fb0*/  MOV R154, R78 ;  /* 0x0000004e009a7202 */ /* 0x000fc40000000f00 */
[----:B------:R-:W-:Y:S01]  /*2fc0*/  CS2R R72, SRZ ;  /* 0x0000000000487805 */ /* 0x000fe2000001ff00 */
[----:B------:R-:W-:Y:S06]  /*2fd0*/  @P4 BRA `(.L_x_429) ;  /* 0x0000000000b44947 */ /* 0x000fec0003800000 */
[----:B01----:R-:W-:Y:S01]  /*2fe0*/  IADD3 R40, P1, P5, R110, R90, R8 ;  /* 0x0000005a6e287210 */ /* 0x003fe20007d3e008 */
[----:B------:R-:W-:Y:S01]  /*2ff0*/  ULDC.64 UR4, c[0x0][0x3c8] ;  /* 0x0000f20000047ab9 */ /* 0x000fe20000000a00 */
[----:B------:R-:W-:Y:S02]  /*3000*/  CS2R R70, SRZ ;  /* 0x0000000000467805 */ /* 0x000fe4000001ff00 */
[----:B------:R-:W-:Y:S02]  /*3010*/  CS2R R72, SRZ ;  /* 0x0000000000487805 */ /* 0x000fe4000001ff00 */
[----:B------:R-:W-:Y:S02]  /*3020*/  IADD3.X R39, R11, R39, R7, P1, P5 ;  /* 0x000000270b277210 */ /* 0x000fe40000fea407 */
[----:B------:R-:W-:-:S04]  /*3030*/  IADD3 R42, P1, P5, R104, R88, R10 ;  /* 0x00000058682a7210 */ /* 0x000fc80007d3e00a */
[----:B------:R-:W-:Y:S02]  /*3040*/  IADD3.X R96, R13, R96, R9, P1, P5 ;  /* 0x000000600d607210 */ /* 0x000fe40000fea409 */
[----:B------:R-:W-:-:S04]  /*3050*/  IADD3 R40, P1, R40, UR4, RZ ;  /* 0x0000000428287c10 */ /* 0x000fc8000ff3e0ff */
[----:B------:R-:W-:Y:S01]  /*3060*/  IADD3.X R41, R39, UR5, RZ, P1, !PT ;  /* 0x0000000527297c10 */ /* 0x000fe20008ffe4ff */
[----:B------:R-:W-:Y:S02]  /*3070*/  ULDC.64 UR4, c[0x0][0x3e0] ;  /* 0x0000f80000047ab9 */ /* 0x000fe40000000a00 */
[----:B------:R-:W-:-:S04]  /*3080*/  IADD3 R42, P1, R42, UR4, RZ ;  /* 0x000000042a2a7c10 */ /* 0x000fc8000ff3e0ff */
[----:B------:R-:W-:Y:S02]  /*3090*/  IADD3.X R43, R96, UR5, RZ, P1, !PT ;  /* 0x00000005602b7c10 */ /* 0x000fe40008ffe4ff */
[C---:B------:R-:W-:Y:S01]  /*30a0*/  ISETP.GE.AND P1, PT, R16.reuse, R136, PT ;  /* 0x000000881000720c */ /* 0x040fe20003f26270 */
        /* <DEDUP_REMOVED lines=29> */
[----:B------:R-:W-:-:S13]  /*3280*/  ISETP.GE.AND P1, PT, R39, R136, PT ;  /* 0x000000882700720c */ /* 0x000fda0003f26270 */
[----:B------:R2:W5:Y:S04]  /*3290*/  @!P1 LDG.E.64 R50, desc[UR54][R40.64+0x50] ;  /* 0x0000503628329981 */ /* 0x000568000c1e1b00 */
[----:B------:R2:W5:Y:S02]  /*32a0*/  @!P1 LDG.E.64 R52, desc[UR54][R42.64+0x50] ;  /* 0x000050362a349981 */ /* 0x000564000c1e1b00 */
.L_x_429:
[----:B------:R-:W-:Y:S05]  /*32b0*/  BSYNC B1 ;  /* 0x0000000000017941 */ /* 0x000fea0003800000 */
.L_x_428:
[----:B------:R-:W-:Y:S01]  /*32c0*/  UISETP.NE.AND UP0, UPT, UR53, 0x3, UPT ;  /* 0x000000033500788c */ /* 0x000fe2000bf05270 */
[----:B------:R-:W-:Y:S01]  /*32d0*/  IMAD.MOV.U32 R162, RZ, RZ, R82 ;  /* 0x000000ffffa27224 */ /* 0x000fe200078e0052 */
[----:B------:R-:W-:Y:S01]  /*32e0*/  MOV R157, R76 ;  /* 0x0000004c009d7202 */ /* 0x000fe20000000f00 */
[----:B------:R-:W-:Y:S01]  /*32f0*/  IMAD.MOV.U32 R164, RZ, RZ, R86 ;  /* 0x000000ffffa47224 */ /* 0x000fe200078e0056 */
[----:B------:R-:W-:Y:S01]  /*3300*/  MOV R177, R140 ;  /* 0x0000008c00b17202 */ /* 0x000fe20000000f00 */
[----:B------:R-:W-:Y:S01]  /*3310*/  IMAD.MOV.U32 R166, RZ, RZ, R94 ;  /* 0x000000ffffa67224 */ /* 0x000fe200078e005e */
[----:B------:R-:W-:Y:S01]  /*3320*/  PLOP3.LUT P1, PT, PT, PT, UP0, 0x80, 0x0 ;  /* 0x000000000000781c */ /* 0x000fe20003f2f008 */
[----:B------:R-:W-:Y:S01]  /*3330*/  IMAD.MOV.U32 R176, RZ, RZ, R138 ;  /* 0x000000ffffb07224 */ /* 0x000fe200078e008a */
[----:B-----5:R-:W-:Y:S01]  /*3340*/  MOV R152, R66 ;  /* 0x0000004200987202 */ /* 0x020fe20000000f00 */
[----:B------:R-:W-:Y:S01]  /*3350*/  IMAD.MOV.U32 R158, RZ, RZ, R80 ;  /* 0x000000ffff9e7224 */ /* 0x000fe200078e0050 */
[----:B------:R-:W-:Y:S01]  /*3360*/  MOV R150, R64 ;  /* 0x0000004000967202 */ /* 0x000fe20000000f00 */
[----:B------:R-:W-:-:S02]  /*3370*/  IMAD.MOV.U32 R163, RZ, RZ, R84 ;  /* 0x000000ffffa37224 */ /* 0x000fc400078e0054 */
[----:B------:R-:W-:Y:S02]  /*3380*/  IMAD.MOV.U32 R165, RZ, RZ, R92 ;  /* 0x000000ffffa57224 */ /* 0x000fe400078e005c */
[----:B------:R-:W-:Y:S02]  /*3390*/  IMAD.MOV.U32 R167, RZ, RZ, R126 ;  /* 0x000000ffffa77224 */ /* 0x000fe400078e007e */
[----:B------:R-:W-:Y:S02]  /*33a0*/  IMAD.MOV.U32 R89, RZ, RZ, R50 ;  /* 0x000000ffff597224 */ /* 0x000fe400078e0032 */
[----:B------:R-:W-:Y:S02]  /*33b0*/  IMAD.MOV.U32 R90, RZ, RZ, R54 ;  /* 0x000000ffff5a7224 */ /* 0x000fe400078e0036 */
[----:B------:R-:W-:Y:S02]  /*33c0*/  IMAD.MOV.U32 R142, RZ, RZ, R58 ;  /* 0x000000ffff8e7224 */ /* 0x000fe400078e003a */
[----:B------:R-:W-:-:S02]  /*33d0*/  IMAD.MOV.U32 R149, RZ, RZ, R62 ;  /* 0x000000ffff957224 */ /* 0x000fc400078e003e */
[----:B------:R-:W-:Y:S02]  /*33e0*/  IMAD.MOV.U32 R155, RZ, RZ, R70 ;  /* 0x000000ffff9b7224 */ /* 0x000fe400078e0046 */
[----:B------:R-:W-:Y:S02]  /*33f0*/  IMAD.MOV.U32 R88, RZ, RZ, R52 ;  /* 0x000000ffff587224 */ /* 0x000fe400078e0034 */
[----:B------:R-:W-:Y:S02]  /*3400*/  IMAD.MOV.U32 R91, RZ, RZ, R56 ;  /* 0x000000ffff5b7224 */ /* 0x000fe400078e0038 */
[----:B------:R-:W-:Y:S02]  /*3410*/  IMAD.MOV.U32 R143, RZ, RZ, R60 ;  /* 0x000000ffff8f7224 */ /* 0x000fe400078e003c */
[----:B------:R-:W-:Y:S02]  /*3420*/  IMAD.MOV.U32 R153, RZ, RZ, R68 ;  /* 0x000000ffff997224 */ /* 0x000fe400078e0044 */
[----:B------:R-:W-:Y:S01]  /*3430*/  IMAD.MOV.U32 R156, RZ, RZ, R72 ;  /* 0x000000ffff9c7224 */ /* 0x000fe200078e0048 */
[----:B------:R-:W-:Y:S06]  /*3440*/  @!P1 BRA `(.L_x_430) ;  /* 0x0000000000049947 */ /* 0x000fec0003800000 */
[----:B------:R-:W-:Y:S01]  /*3450*/  BPT.TRAP 0x1 ;  /* 0x000000040000795c */ /* 0x000fe20000300000 */
.L_x_430:
[----:B------:R-:W-:Y:S01]  /*3460*/  IMAD R39, R19, 0x8, R18 ;  /* 0x0000000813277824 */ /* 0x000fe200078e0212 */
[----:B------:R-:W-:Y:S01]  /*3470*/  SHF.L.U32 R96, R171, 0x1f, RZ ;  /* 0x0000001fab607819 */ /* 0x000fe200000006ff */
[----:B------:R-:W-:Y:S03]  /*3480*/  BSSY B1, `(.L_x_431) ;  /* 0x0000003000017945 */ /* 0x000fe60003800000 */
[----:B------:R-:W3:Y:S02]  /*3490*/  SYNCS.PHASECHK.TRANS64.TRYWAIT P5, [R39+URZ+0x29890], R96 ;  /* 0x02989060270075a7 */ /* 0x000ee400080a017f */
[----:B---3--:R-:W-:Y:S05]  /*34a0*/  @!P5 BRA `(.L_x_432) ;  /* 0x00000234005cd947 */ /* 0x008fea0003800000 */
.L_x_736:
[----:B------:R-:W-:Y:S05]  /*34b0*/  BSYNC B1 ;  /* 0x0000000000017941 */ /* 0x000fea0003800000 */
.L_x_431:
[----:B------:R-:W-:Y:S04]  /*34c0*/  BSSY B1, `(.L_x_433) ;  /* 0x00002ac000017945 */ /* 0x000fe80003800000 */
[----:B------:R-:W-:Y:S05]  /*34d0*/  @P2 BRA `(.L_x_434) ;  /* 0x0000002800a82947 */ /* 0x000fea0003800000 */
[----:B------:R-:W-:Y:S01]  /*34e0*/  ISETP.NE.AND P2, PT, R32, RZ, PT ;  /* 0x000000ff2000720c */ /* 0x000fe20003f45270 */
[----:B------:R-:W-:-:S12]  /*34f0*/  BSSY B2, `(.L_x_435) ;  /* 0x000006f000027945 */ /* 0x000fd80003800000 */
[----:B------:R-:W-:Y:S05]  /*3500*/  @!P2 BRA `(.L_x_436) ;  /* 0x0000000400b4a947 */ /* 0x000fea0003800000 */
[----:B012---:R0:W1:Y:S01]  /*3510*/  LDS.128 R40, [R47+0x1a400] ;  /* 0x01a400002f287984 */ /* 0x0070620000000c00 */
[----:B------:R-:W-:Y:S01]  /*3520*/  ISETP.GE.AND P2, PT, R16, R136, PT ;  /* 0x000000881000720c */ /* 0x000fe20003f46270 */
[----:B------:R-:W-:-:S12]  /*3530*/  BSSY B3, `(.L_x_437) ;  /* 0x0000069000037945 */ /* 0x000fd80003800000 */
[----:B0-----:R-:W-:Y:S05]  /*3540*/  @P2 BRA `(.L_x_438) ;  /* 0x00000004009c2947 */ /* 0x001fea0003800000 */
[----:B------:R-:W-:Y:S02]  /*3550*/  SHF.R.U32.HI R138, RZ, 0x8, R139 ;  /* 0x00000008ff8a7819 */ /* 0x000fe4000001168b */
[----:B------:R-:W-:Y:S02]  /*3560*/  SHF.R.U32.HI R140, RZ, 0x8, R141 ;  /* 0x00000008ff8c7819 */ /* 0x000fe4000001168d */
[----:B------:R-:W-:Y:S01]  /*3570*/  SHF.R.U32.HI R181, RZ, 0x10, R139 ;  /* 0x00000010ffb57819 */ /* 0x000fe2000001168b */
[----:B------:R-:W-:Y:S01]  /*3580*/  IMAD.SHL.U32 R138, R138, 0x100, RZ ;  /* 0x000001008a8a7824 */ /* 0x000fe200078e00ff */
[----:B------:R-:W-:Y:S02]  /*3590*/  LOP3.LUT R139, R139, 0xff0000ff, RZ, 0xc0, !PT ;  /* 0xff0000ff8b8b7812 */ /* 0x000fe400078ec0ff */
[----:B------:R-:W-:Y:S02]  /*35a0*/  SHF.R.U32.HI R179, RZ, 0x10, R141 ;  /* 0x00000010ffb37819 */ /* 0x000fe4000001168d */
[----:B------:R-:W-:-:S02]  /*35b0*/  LOP3.LUT R178, R141, 0xff0000ff, RZ, 0xc0, !PT ;  /* 0xff0000ff8db27812 */ /* 0x000fc400078ec0ff */
[----:B------:R-:W-:Y:S01]  /*35c0*/  SHF.L.U32 R141, R140, 0x8, RZ ;  /* 0x000000088c8d7819 */ /* 0x000fe200000006ff */
[----:B-1----:R-:W-:Y:S01]  /*35d0*/  IMAD.MOV.U32 R140, RZ, RZ, R40 ;  /* 0x000000ffff8c7224 */ /* 0x002fe200078e0028 */
[----:B------:R-:W-:Y:S01]  /*35e0*/  LOP3.LUT R139, R139, 0xff00, R138, 0xf8, !PT ;  /* 0x0000ff008b8b7812 */ /* 0x000fe200078ef88a */
[----:B------:R-:W-:Y:S01]  /*35f0*/  IMAD.U32 R138, R181, 0x10000, RZ ;  /* 0x00010000b58a7824 */ /* 0x000fe200078e00ff */
[----:B------:R-:W-:Y:S01]  /*3600*/  LOP3.LUT R180, R178, 0xff00, R141, 0xf8, !PT ;  /* 0x0000ff00b2b47812 */ /* 0x000fe200078ef88d */
[----:B------:R-:W-:Y:S01]  /*3610*/  IMAD.U32 R141, R179, 0x10000, RZ ;  /* 0x00010000b38d7824 */ /* 0x000fe200078e00ff */
[----:B------:R-:W-:Y:S02]  /*3620*/  F2FP.F16.E4M3.UNPACK_B R178, R177.H1 ;  /* 0x000000b1ffb2723e */ /* 0x000fe400030006ff */
[-C--:B------:R-:W-:Y:S02]  /*3630*/  F2FP.F16.E4M3.UNPACK_B R40, R41.reuse ;  /* 0x00000029ff28723e */ /* 0x080fe400020006ff */
[----:B------:R-:W-:Y:S01]  /*3640*/  LOP3.LUT R138, R139, 0xff0000, R138, 0xf8, !PT ;  /* 0x00ff00008b8a7812 */ /* 0x000fe200078ef88a */
[----:B------:R-:W-:Y:S01]  /*3650*/  HADD2.F32 R182, -RZ, R178.H0_H0 ;  /* 0x200000b2ffb67230 */ /* 0x000fe20000004100 */
[----:B------:R-:W-:Y:S01]  /*3660*/  LOP3.LUT R139, R180, 0xff0000, R141, 0xf8, !PT ;  /* 0x00ff0000b48b7812 */ /* 0x000fe200078ef88d */
[--C-:B------:R-:W-:Y:S01]  /*3670*/  HADD2.F32 R141, -RZ, R40.reuse.H1_H1 ;  /* 0x30000028ff8d7230 */ /* 0x100fe20000004100 */
[----:B------:R-:W-:Y:S01]  /*3680*/  F2FP.F16.E4M3.UNPACK_B R180, R176.H1 ;  /* 0x000000b0ffb4723e */ /* 0x000fe200030006ff */
[----:B------:R-:W-:Y:S01]  /*3690*/  HADD2.F32 R40, -RZ, R40.H0_H0 ;  /* 0x20000028ff287230 */ /* 0x000fe20000004100 */
[----:B------:R-:W-:Y:S01]  /*36a0*/  F2FP.F16.E4M3.UNPACK_B R41, R41.H1 ;  /* 0x00000029ff29723e */ /* 0x000fe200030006ff */
[----:B------:R-:W-:-:S02]  /*36b0*/  HADD2.F32 R183, -RZ, R178.H1_H1 ;  /* 0x300000b2ffb77230 */ /* 0x000fc40000004100 */
[-C--:B------:R-:W-:Y:S01]  /*36c0*/  FMUL.FTZ R185, R141, R182.reuse ;  /* 0x000000b68db97220 */ /* 0x080fe20000410000 */
[--C-:B------:R-:W-:Y:S02]  /*36d0*/  HADD2.F32 R181, -RZ, R180.reuse.H0_H0 ;  /* 0x200000b4ffb57230 */ /* 0x100fe40000004100 */
[C---:B------:R-:W-:Y:S01]  /*36e0*/  FMUL.FTZ R182, R40.reuse, R182 ;  /* 0x000000b628b67220 */ /* 0x040fe20000410000 */
[--C-:B------:R-:W-:Y:S01]  /*36f0*/  HADD2.F32 R179, -RZ, R41.reuse.H1_H1 ;  /* 0x30000029ffb37230 */ /* 0x100fe20000004100 */
[----:B------:R-:W-:Y:S01]  /*3700*/  F2FP.F16.E4M3.UNPACK_B R177, R177 ;  /* 0x000000b1ffb1723e */ /* 0x000fe200020006ff */
[----:B------:R-:W-:Y:S02]  /*3710*/  HADD2.F32 R178, -RZ, R41.H0_H0 ;  /* 0x20000029ffb27230 */ /* 0x000fe40000004100 */
[----:B------:R-:W-:Y:S01]  /*3720*/  FFMA.FTZ R40, R40, R181, -R185 ;  /* 0x000000b528287223 */ /* 0x000fe200000108b9 */
[----:B------:R-:W-:Y:S02]  /*3730*/  HADD2.F32 R180, -RZ, R180.H1_H1 ;  /* 0x300000b4ffb47230 */ /* 0x000fe40000004100 */
[----:B------:R-:W-:Y:S01]  /*3740*/  FMUL.FTZ R185, R179, R183 ;  /* 0x000000b7b3b97220 */ /* 0x000fe20000410000 */
[----:B------:R-:W-:Y:S01]  /*3750*/  FFMA.FTZ R41, R141, R181, R182 ;  /* 0x000000b58d297223 */ /* 0x000fe200000100b6 */
[C---:B------:R-:W-:Y:S01]  /*3760*/  FMUL.FTZ R184, R178.reuse, R183 ;  /* 0x000000b7b2b87220 */ /* 0x040fe20000410000 */
[----:B------:R-:W-:Y:S01]  /*3770*/  F2FP.F16.E4M3.UNPACK_B R141, R140.H1 ;  /* 0x0000008cff8d723e */ /* 0x000fe200030006ff */
[----:B------:R-:W-:Y:S01]  /*3780*/  FFMA.FTZ R185, R178, R180, -R185 ;  /* 0x000000b4b2b97223 */ /* 0x000fe200000108b9 */
[----:B------:R-:W-:Y:S01]  /*3790*/  F2FP.F16.E4M3.UNPACK_B R140, R140 ;  /* 0x0000008cff8c723e */ /* 0x000fe200020006ff */
[----:B------:R-:W-:Y:S01]  /*37a0*/  FFMA.FTZ R186, R179, R180, R184 ;  /* 0x000000b4b3ba7223 */ /* 0x000fe200000100b8 */
[--C-:B------:R-:W-:Y:S01]  /*37b0*/  HADD2.F32 R181, -RZ, R177.reuse.H1_H1 ;  /* 0x300000b1ffb57230 */ /* 0x100fe20000004100 */
[----:B------:R-:W-:Y:S01]  /*37c0*/  F2FP.F16.E4M3.UNPACK_B R179, R176 ;  /* 0x000000b0ffb3723e */ /* 0x000fe200020006ff */
[----:B------:R-:W-:-:S02]  /*37d0*/  HADD2.F32 R180, -RZ, R177.H0_H0 ;  /* 0x200000b1ffb47230 */ /* 0x000fc40000004100 */
[--C-:B------:R-:W-:Y:S02]  /*37e0*/  HADD2.F32 R177, -RZ, R141.reuse.H0_H0 ;  /* 0x2000008dffb17230 */ /* 0x100fe40000004100 */
[----:B------:R-:W-:Y:S02]  /*37f0*/  HADD2.F32 R178, -RZ, R141.H1_H1 ;  /* 0x3000008dffb27230 */ /* 0x000fe40000004100 */
[--C-:B------:R-:W-:Y:S02]  /*3800*/  HADD2.F32 R176, -RZ, R140.reuse.H1_H1 ;  /* 0x3000008cffb07230 */ /* 0x100fe40000004100 */
[-C--:B------:R-:W-:Y:S01]  /*3810*/  FMUL.FTZ R183, R177, R181.reuse ;  /* 0x000000b5b1b77220 */ /* 0x080fe20000410000 */
[----:B------:R-:W-:Y:S02]  /*3820*/  HADD2.F32 R141, -RZ, R140.H0_H0 ;  /* 0x2000008cff8d7230 */ /* 0x000fe40000004100 */
[----:B------:R-:W-:Y:S01]  /*3830*/  FMUL.FTZ R184, R178, R181 ;  /* 0x000000b5b2b87220 */ /* 0x000fe20000410000 */
[----:B------:R-:W-:-:S02]  /*3840*/  HADD2.F32 R140, -RZ, R179.H1_H1 ;  /* 0x300000b3ff8c7230 */ /* 0x000fc40000004100 */
[-C--:B------:R-:W-:Y:S01]  /*3850*/  FMUL.FTZ R182, R176, R180.reuse ;  /* 0x000000b4b0b67220 */ /* 0x080fe20000410000 */
[----:B------:R-:W-:Y:S02]  /*3860*/  HADD2.F32 R179, -RZ, R179.H0_H0 ;  /* 0x200000b3ffb37230 */ /* 0x000fe40000004100 */
[----:B------:R-:W-:Y:S01]  /*3870*/  FMUL.FTZ R181, R141, R180 ;  /* 0x000000b48db57220 */ /* 0x000fe20000410000 */
[-C--:B------:R-:W-:Y:S01]  /*3880*/  FFMA.FTZ R177, R177, R140.reuse, -R184 ;  /* 0x0000008cb1b17223 */ /* 0x080fe200000108b8 */
[----:B------:R-:W-:Y:S01]  /*3890*/  FFMA.FTZ R180, R178, R140, R183 ;  /* 0x0000008cb2b47223 */ /* 0x000fe200000100b7 */
[-C--:B------:R-:W-:Y:S01]  /*38a0*/  FFMA.FTZ R140, R141, R179.reuse, -R182 ;  /* 0x000000b38d8c7223 */ /* 0x080fe200000108b6 */
[----:B------:R-:W-:Y:S01]  /*38b0*/  FFMA.FTZ R141, R176, R179, R181 ;  /* 0x000000b3b08d7223 */ /* 0x000fe200000100b5 */
[----:B------:R-:W-:Y:S02]  /*38c0*/  F2FP.F16.E4M3.UNPACK_B R178, R43.H1 ;  /* 0x0000002bffb2723e */ /* 0x000fe400030006ff */
[----:B------:R-:W-:-:S02]  /*38d0*/  F2FP.SATFINITE.E4M3.F32.PACK_AB_MERGE_C R176, R186, R185, RZ ;  /* 0x000000b9bab0723e */ /* 0x000fc400048070ff */
[-C--:B------:R-:W-:Y:S01]  /*38e0*/  F2FP.F16.E4M3.UNPACK_B R186, R139.reuse.H1 ;  /* 0x0000008bffba723e */ /* 0x080fe200030006ff */
[--C-:B------:R-:W-:Y:S01]  /*38f0*/  HADD2.F32 R181, -RZ, R178.reuse.H0_H0 ;  /* 0x200000b2ffb57230 */ /* 0x100fe20000004100 */
[----:B------:R-:W-:Y:S01]  /*3900*/  F2FP.F16.E4M3.UNPACK_B R179, R42.H1 ;  /* 0x0000002affb3723e */ /* 0x000fe200030006ff */
[----:B------:R-:W-:Y:S01]  /*3910*/  HADD2.F32 R182, -RZ, R178.H1_H1 ;  /* 0x300000b2ffb67230 */ /* 0x000fe20000004100 */
[-C--:B------:R-:W-:Y:S01]  /*3920*/  F2FP.F16.E4M3.UNPACK_B R178, R138.reuse.H1 ;  /* 0x0000008affb2723e */ /* 0x080fe200030006ff */
[--C-:B------:R-:W-:Y:S01]  /*3930*/  HADD2.F32 R183, -RZ, R186.reuse.H1_H1 ;  /* 0x300000baffb77230 */ /* 0x100fe20000004100 */
[----:B------:R-:W-:Y:S01]  /*3940*/  F2FP.F16.E4M3.UNPACK_B R185, R139 ;  /* 0x0000008bffb9723e */ /* 0x000fe200020006ff */
[----:B------:R-:W-:Y:S01]  /*3950*/  HADD2.F32 R186, -RZ, R186.H0_H0 ;  /* 0x200000baffba7230 */ /* 0x000fe20000004100 */
[----:B------:R-:W-:Y:S01]  /*3960*/  F2FP.SATFINITE.E4M3.F32.PACK_AB_MERGE_C R177, R180, R177, RZ ;  /* 0x000000b1b4b1723e */ /* 0x000fe200048070ff */
[----:B------:R-:W-:Y:S01]  /*3970*/  HADD2.F32 R180, -RZ, R179.H1_H1 ;  /* 0x300000b3ffb47230 */ /* 0x000fe20000004100 */
[----:B------:R-:W-:Y:S01]  /*3980*/  F2FP.F16.E4M3.UNPACK_B R139, R138 ;  /* 0x0000008aff8b723e */ /* 0x000fe200020006ff */
[----:B------:R-:W-:-:S02]  /*3990*/  HADD2.F32 R184, -RZ, R178.H1_H1 ;  /* 0x300000b2ffb87230 */ /* 0x000fc40000004100 */
[-C--:B------:R-:W-:Y:S01]  /*39a0*/  FMUL.FTZ R138, R182, R183.reuse ;  /* 0x000000b7b68a7220 */ /* 0x080fe20000410000 */
[----:B------:R-:W-:Y:S02]  /*39b0*/  HADD2.F32 R187, -RZ, R185.H1_H1 ;  /* 0x300000b9ffbb7230 */ /* 0x000fe40000004100 */
[C---:B------:R-:W-:Y:S01]  /*39c0*/  FMUL.FTZ R189, R181.reuse, R183 ;  /* 0x000000b7b5bd7220 */ /* 0x040fe20000410000 */
[----:B------:R-:W-:Y:S02]  /*39d0*/  HADD2.F32 R179, -RZ, R179.H0_H0 ;  /* 0x200000b3ffb37230 */ /* 0x000fe40000004100 */
[----:B------:R-:W-:Y:S01]  /*39e0*/  FFMA.FTZ R138, R181, R184, -R138 ;  /* 0x000000b8b58a7223 */ /* 0x000fe2000001088a */
[----:B------:R-:W-:Y:S02]  /*39f0*/  HADD2.F32 R183, -RZ, R139.H1_H1 ;  /* 0x3000008bffb77230 */ /* 0x000fe40000004100 */
[----:B------:R-:W-:Y:S01]  /*3a00*/  FMUL.FTZ R188, R180, R187 ;  /* 0x000000bbb4bc7220 */ /* 0x000fe20000410000 */
[----:B------:R-:W-:Y:S01]  /*3a10*/  F2FP.F16.E4M3.UNPACK_B R181, R43 ;  /* 0x0000002bffb5723e */ /* 0x000fe200020006ff */
[C---:B------:R-:W-:Y:S01]  /*3a20*/  FMUL.FTZ R187, R179.reuse, R187 ;  /* 0x000000bbb3bb7220 */ /* 0x040fe20000410000 */
[----:B------:R-:W-:Y:S01]  /*3a30*/  F2FP.F16.E4M3.UNPACK_B R42, R42 ;  /* 0x0000002aff2a723e */ /* 0x000fe200020006ff */
[----:B------:R-:W-:Y:S01]  /*3a40*/  FFMA.FTZ R188, R179, R183, -R188 ;  /* 0x000000b7b3bc7223 */ /* 0x000fe200000108bc */
[----:B------:R-:W-:-:S02]  /*3a50*/  HADD2.F32 R185, -RZ, R185.H0_H0 ;  /* 0x200000b9ffb97230 */ /* 0x000fc40000004100 */
[----:B------:R-:W-:Y:S01]  /*3a60*/  FFMA.FTZ R187, R180, R183, R187 ;  /* 0x000000b7b4bb7223 */ /* 0x000fe200000100bb */
[--C-:B------:R-:W-:Y:S02]  /*3a70*/  HADD2.F32 R180, -RZ, R181.reuse.H0_H0 ;  /* 0x200000b5ffb47230 */ /* 0x100fe40000004100 */
[----:B------:R-:W-:Y:S01]  /*3a80*/  FFMA.FTZ R43, R182, R184, R189 ;  /* 0x000000b8b62b7223 */ /* 0x000fe200000100bd */
[--C-:B------:R-:W-:Y:S01]  /*3a90*/  HADD2.F32 R179, -RZ, R42.reuse.H0_H0 ;  /* 0x2000002affb37230 */ /* 0x100fe20000004100 */
[----:B------:R-:W-:Y:S01]  /*3aa0*/  F2FP.SATFINITE.E4M3.F32.PACK_AB_MERGE_C R41, R41, R40, R176 ;  /* 0x000000282929723e */ /* 0x000fe200048070b0 */
[----:B------:R-:W-:Y:S01]  /*3ab0*/  HADD2.F32 R181, -RZ, R181.H1_H1 ;  /* 0x300000b5ffb57230 */ /* 0x000fe20000004100 */
[----:B------:R-:W-:Y:S01]  /*3ac0*/  F2FP.SATFINITE.E4M3.F32.PACK_AB_MERGE_C R187, R187, R188, RZ ;  /* 0x000000bcbbbb723e */ /* 0x000fe200048070ff */
[----:B------:R-:W-:Y:S01]  /*3ad0*/  HADD2.F32 R42, -RZ, R42.H1_H1 ;  /* 0x3000002aff2a7230 */ /* 0x000fe20000004100 */
[----:B------:R-:W-:Y:S01]  /*3ae0*/  F2FP.SATFINITE.E4M3.F32.PACK_AB_MERGE_C R43, R43, R138, RZ ;  /* 0x0000008a2b2b723e */ /* 0x000fe200048070ff */
[----:B------:R-:W-:-:S02]  /*3af0*/  HADD2.F32 R178, -RZ, R178.H0_H0 ;  /* 0x200000b2ffb27230 */ /* 0x000fc40000004100 */
[-C--:B------:R-:W-:Y:S01]  /*3b00*/  FMUL.FTZ R183, R181, R186.reuse ;  /* 0x000000bab5b77220 */ /* 0x080fe20000410000 */
[----:B------:R-:W-:Y:S02]  /*3b10*/  HADD2.F32 R139, -RZ, R139.H0_H0 ;  /* 0x2000008bff8b7230 */ /* 0x000fe40000004100 */
[-C--:B------:R-:W-:Y:S01]  /*3b20*/  FMUL.FTZ R182, R42, R185.reuse ;  /* 0x000000b92ab67220 */ /* 0x080fe20000410000 */
[C---:B------:R-:W-:Y:S01]  /*3b30*/  FMUL.FTZ R186, R180.reuse, R186 ;  /* 0x000000bab4ba7220 */ /* 0x040fe20000410000 */
[C---:B------:R-:W-:Y:S01]  /*3b40*/  FMUL.FTZ R185, R179.reuse, R185 ;  /* 0x000000b9b3b97220 */ /* 0x040fe20000410000 */
[-C--:B------:R-:W-:Y:S01]  /*3b50*/  FFMA.FTZ R183, R180, R178.reuse, -R183 ;  /* 0x000000b2b4b77223 */ /* 0x080fe200000108b7 */
[-C--:B------:R-:W-:Y:S01]  /*3b60*/  FFMA.FTZ R182, R179, R139.reuse, -R182 ;  /* 0x0000008bb3b67223 */ /* 0x080fe200000108b6 */
[----:B------:R-:W-:Y:S01]  /*3b70*/  FFMA.FTZ R186, R181, R178, R186 ;  /* 0x000000b2b5ba7223 */ /* 0x000fe200000100ba */
[----:B------:R-:W-:Y:S01]  /*3b80*/  FFMA.FTZ R185, R42, R139, R185 ;  /* 0x0000008b2ab97223 */ /* 0x000fe200000100b9 */
[----:B------:R-:W-:-:S03]  /*3b90*/  F2FP.SATFINITE.E4M3.F32.PACK_AB_MERGE_C R40, R141, R140, R177 ;  /* 0x0000008c8d28723e */ /* 0x000fc600048070b1 */
[----:B------:R-:W-:Y:S02]  /*3ba0*/  F2FP.SATFINITE.E4M3.F32.PACK_AB_MERGE_C R43, R186, R183, R43 ;  /* 0x000000b7ba2b723e */ /* 0x000fe4000480702b */
[----:B------:R-:W-:-:S07]  /*3bb0*/  F2FP.SATFINITE.E4M3.F32.PACK_AB_MERGE_C R42, R185, R182, R187 ;  /* 0x000000b6b92a723e */ /* 0x000fce00048070bb */
.L_x_438:
[----:B------:R-:W-:Y:S05]  /*3bc0*/  BSYNC B3 ;  /* 0x0000000000037941 */ /* 0x000fea0003800000 */
.L_x_437:
[----:B-1----:R4:W-:Y:S02]  /*3bd0*/  STG.E.128 desc[UR54][R48.64], R40 ;  /* 0x0000002830007986 */ /* 0x0029e4000c101d36 */
.L_x_436:
[----:B------:R-:W-:Y:S05]  /*3be0*/  BSYNC B2 ;  /* 0x0000000000027941 */ /* 0x000fea0003800000 */
.L_x_435:
[----:B------:R-:W-:Y:S01]  /*3bf0*/  ISETP.NE.AND P2, PT, R33, RZ, PT ;  /* 0x000000ff2100720c */ /* 0x000fe20003f45270 */
[----:B------:R-:W-:-:S12]  /*3c00*/  BSSY B2, `(.L_x_439) ;  /* 0x0000070000027945 */ /* 0x000fd80003800000 */
[----:B------:R-:W-:Y:S05]  /*3c10*/  @!P2 BRA `(.L_x_440) ;  /* 0x0000000400b8a947 */ /* 0x000fea0003800000 */
[----:B012-4-:R0:W1:Y:S01]  /*3c20*/  LDS.128 R40, [R46+0x1a400] ;  /* 0x01a400002e287984 */ /* 0x0170620000000c00 */
[----:B------:R-:W-:Y:S01]  /*3c30*/  VIADD R139, R16, 0x10 ;  /* 0x00000010108b7836 */ /* 0x000fe20000000000 */
[----:B------:R-:W-:Y:S04]  /*3c40*/  BSSY B3, `(.L_x_441) ;  /* 0x000006a000037945 */ /* 0x000fe80003800000 */
[----:B------:R-:W-:-:S13]  /*3c50*/  ISETP.GE.AND P2, PT, R139, R136, PT ;  /* 0x000000888b00720c */ /* 0x000fda0003f46270 */
[----:B0-----:R-:W-:Y:S05]  /*3c60*/  @P2 BRA `(.L_x_442) ;  /* 0x00000004009c2947 */ /* 0x001fea0003800000 */
[----:B------:R-:W-:Y:S02]  /*3c70*/  SHF.R.U32.HI R141, RZ, 0x8, R95 ;  /* 0x00000008ff8d7819 */ /* 0x000fe4000001165f */
[----:B------:R-:W-:Y:S02]  /*3c80*/  SHF.R.U32.HI R126, RZ, 0x8, R127 ;  /* 0x00000008ff7e7819 */ /* 0x000fe4000001167f */
[----:B------:R-:W-:Y:S02]  /*3c90*/  LOP3.LUT R94, R95, 0xff0000ff, RZ, 0xc0, !PT ;  /* 0xff0000ff5f5e7812 */ /* 0x000fe400078ec0ff */
[----:B------:R-:W-:Y:S02]  /*3ca0*/  SHF.R.U32.HI R139, RZ, 0x10, R95 ;  /* 0x00000010ff8b7819 */ /* 0x000fe4000001165f */
[----:B------:R-:W-:Y:S02]  /*3cb0*/  LOP3.LUT R138, R127, 0xff0000ff, RZ, 0xc0, !PT ;  /* 0xff0000ff7f8a7812 */ /* 0x000fe400078ec0ff */
[----:B------:R-:W-:Y:S01]  /*3cc0*/  SHF.R.U32.HI R140, RZ, 0x10, R127 ;  /* 0x00000010ff8c7819 */ /* 0x000fe2000001167f */
[----:B------:R-:W-:Y:S01]  /*3cd0*/  IMAD.SHL.U32 R127, R126, 0x100, RZ ;  /* 0x000001007e7f7824 */ /* 0x000fe200078e00ff */
[----:B------:R-:W-:Y:S01]  /*3ce0*/  SHF.L.U32 R95, R141, 0x8, RZ ;  /* 0x000000088d5f7819 */ /* 0x000fe200000006ff */
[----:B-1----:R-:W-:Y:S01]  /*3cf0*/  IMAD.MOV.U32 R126, RZ, RZ, R40 ;  /* 0x000000ffff7e7224 */ /* 0x002fe200078e0028 */
[----:B------:R-:W-:Y:S01]  /*3d00*/  F2FP.F16.E4M3.UNPACK_B R40, R41 ;  /* 0x00000029ff28723e */ /* 0x000fe200020006ff */
[----:B------:R-:W-:Y:S01]  /*3d10*/  IMAD.U32 R140, R140, 0x10000, RZ ;  /* 0x000100008c8c7824 */ /* 0x000fe200078e00ff */
[----:B------:R-:W-:Y:S01]  /*3d20*/  LOP3.LUT R94, R94, 0xff00, R95, 0xf8, !PT ;  /* 0x0000ff005e5e7812 */ /* 0x000fe200078ef85f */
[----:B------:R-:W-:Y:S01]  /*3d30*/  IMAD.U32 R95, R139, 0x10000, RZ ;  /* 0x000100008b5f7824 */ /* 0x000fe200078e00ff */
[----:B------:R-:W-:-:S02]  /*3d40*/  LOP3.LUT R127, R138, 0xff00, R127, 0xf8, !PT ;  /* 0x0000ff008a7f7812 */ /* 0x000fc400078ef87f */
[----:B------:R-:W-:Y:S02]  /*3d50*/  F2FP.F16.E4M3.UNPACK_B R138, R167.H1 ;  /* 0x000000a7ff8a723e */ /* 0x000fe400030006ff */
[----:B------:R-:W-:Y:S02]  /*3d60*/  LOP3.LUT R94, R94, 0xff0000, R95, 0xf8, !PT ;  /* 0x00ff00005e5e7812 */ /* 0x000fe400078ef85f */
[----:B------:R-:W-:Y:S01]  /*3d70*/  LOP3.LUT R95, R127, 0xff0000, R140, 0xf8, !PT ;  /* 0x00ff00007f5f7812 */ /* 0x000fe200078ef88c */
[----:B------:R-:W-:Y:S01]  /*3d80*/  HADD2.F32 R176, -RZ, R138.H0_H0 ;  /* 0x2000008affb07230 */ /* 0x000fe20000004100 */
[----:B------:R-:W-:Y:S01]  /*3d90*/  F2FP.F16.E4M3.UNPACK_B R140, R166.H1 ;  /* 0x000000a6ff8c723e */ /* 0x000fe200030006ff */
[--C-:B------:R-:W-:Y:S01]  /*3da0*/  HADD2.F32 R127, -RZ, R40.reuse.H1_H1 ;  /* 0x30000028ff7f7230 */ /* 0x100fe20000004100 */
[----:B------:R-:W-:Y:S01]  /*3db0*/  F2FP.F16.E4M3.UNPACK_B R41, R41.H1 ;  /* 0x00000029ff29723e */ /* 0x000fe200030006ff */
[----:B------:R-:W-:Y:S01]  /*3dc0*/  HADD2.F32 R40, -RZ, R40.H0_H0 ;  /* 0x20000028ff287230 */ /* 0x000fe20000004100 */
[----:B------:R-:W-:Y:S01]  /*3dd0*/  F2FP.F16.E4M3.UNPACK_B R167, R167 ;  /* 0x000000a7ffa7723e */ /* 0x000fe200020006ff */
[----:B------:R-:W-:-:S02]  /*3de0*/  HADD2.F32 R177, -RZ, R138.H1_H1 ;  /* 0x3000008affb17230 */ /* 0x000fc40000004100 */
[CC--:B------:R-:W-:Y:S01]  /*3df0*/  FMUL.FTZ R179, R127.reuse, R176.reuse ;  /* 0x000000b07fb37220 */ /* 0x0c0fe20000410000 */
[--C-:B------:R-:W-:Y:S02]  /*3e00*/  HADD2.F32 R141, -RZ, R140.reuse.H0_H0 ;  /* 0x2000008cff8d7230 */ /* 0x100fe40000004100 */
[C---:B------:R-:W-:Y:S01]  /*3e10*/  FMUL.FTZ R176, R40.reuse, R176 ;  /* 0x000000b028b07220 */ /* 0x040fe20000410000 */
[--C-:B------:R-:W-:Y:S01]  /*3e20*/  HADD2.F32 R139, -RZ, R41.reuse.H1_H1 ;  /* 0x30000029ff8b7230 */ /* 0x100fe20000004100 */
[----:B------:R-:W-:Y:S01]  /*3e30*/  F2FP.F16.E4M3.UNPACK_B R166, R166 ;  /* 0x000000a6ffa6723e */ /* 0x000fe200020006ff */
[----:B------:R-:W-:Y:S02]  /*3e40*/  HADD2.F32 R138, -RZ, R41.H0_H0 ;  /* 0x20000029ff8a7230 */ /* 0x000fe40000004100 */
[-C--:B------:R-:W-:Y:S01]  /*3e50*/  FFMA.FTZ R40, R40, R141.reuse, -R179 ;  /* 0x0000008d28287223 */ /* 0x080fe200000108b3 */
[----:B------:R-:W-:Y:S02]  /*3e60*/  HADD2.F32 R140, -RZ, R140.H1_H1 ;  /* 0x3000008cff8c7230 */ /* 0x000fe40000004100 */
[----:B------:R-:W-:Y:S01]  /*3e70*/  FFMA.FTZ R41, R127, R141, R176 ;  /* 0x0000008d7f297223 */ /* 0x000fe200000100b0 */
[CC--:B------:R-:W-:Y:S01]  /*3e80*/  FMUL.FTZ R179, R139.reuse, R177.reuse ;  /* 0x000000b18bb37220 */ /* 0x0c0fe20000410000 */
[C---:B------:R-:W-:Y:S01]  /*3e90*/  FMUL.FTZ R178, R138.reuse, R177 ;  /* 0x000000b18ab27220 */ /* 0x040fe20000410000 */
[-C--:B------:R-:W-:Y:S01]  /*3ea0*/  F2FP.F16.E4M3.UNPACK_B R127, R126.reuse.H1 ;  /* 0x0000007eff7f723e */ /* 0x080fe200030006ff */
[----:B------:R-:W-:Y:S01]  /*3eb0*/  HADD2.F32 R141, -RZ, R167.H1_H1 ;  /* 0x300000a7ff8d7230 */ /* 0x000fe20000004100 */
[----:B------:R-:W-:Y:S01]  /*3ec0*/  F2FP.F16.E4M3.UNPACK_B R126, R126 ;  /* 0x0000007eff7e723e */ /* 0x000fe200020006ff */
[-C--:B------:R-:W-:Y:S01]  /*3ed0*/  FFMA.FTZ R179, R138, R140.reuse, -R179 ;  /* 0x0000008c8ab37223 */ /* 0x080fe200000108b3 */
[----:B------:R-:W-:Y:S01]  /*3ee0*/  FFMA.FTZ R180, R139, R140, R178 ;  /* 0x0000008c8bb47223 */ /* 0x000fe200000100b2 */
[----:B------:R-:W-:-:S02]  /*3ef0*/  HADD2.F32 R140, -RZ, R127.H1_H1 ;  /* 0x3000007fff8c7230 */ /* 0x000fc40000004100 */
[----:B------:R-:W-:Y:S02]  /*3f00*/  HADD2.F32 R139, -RZ, R127.H0_H0 ;  /* 0x2000007fff8b7230 */ /* 0x000fe40000004100 */
[----:B------:R-:W-:Y:S02]  /*3f10*/  HADD2.F32 R167, -RZ, R167.H0_H0 ;  /* 0x200000a7ffa77230 */ /* 0x000fe40000004100 */
[-C--:B------:R-:W-:Y:S01]  /*3f20*/  FMUL.FTZ R178, R140, R141.reuse ;  /* 0x0000008d8cb27220 */ /* 0x080fe20000410000 */
[--C-:B------:R-:W-:Y:S02]  /*3f30*/  HADD2.F32 R138, -RZ, R126.reuse.H1_H1 ;  /* 0x3000007eff8a7230 */ /* 0x100fe40000004100 */
[----:B------:R-:W-:Y:S01]  /*3f40*/  FMUL.FTZ R141, R139, R141 ;  /* 0x0000008d8b8d7220 */ /* 0x000fe20000410000 */
[----:B------:R-:W-:Y:S02]  /*3f50*/  HADD2.F32 R127, -RZ, R126.H0_H0 ;  /* 0x2000007eff7f7230 */ /* 0x000fe40000004100 */
        /* <DEDUP_REMOVED lines=10> */
[----:B------:R-:W-:Y:S01]  /*4000*/  F2FP.F16.E4M3.UNPACK_B R179, R95.H1 ;  /* 0x0000005fffb3723e */ /* 0x000fe200030006ff */
[--C-:B------:R-:W-:Y:S01]  /*4010*/  HADD2.F32 R166, -RZ, R141.reuse.H0_H0 ;  /* 0x2000008dffa67230 */ /* 0x100fe20000004100 */
[----:B------:R-:W-:Y:S01]  /*4020*/  F2FP.SATFINITE.E4M3.F32.PACK_AB_MERGE_C R139, R140, R139, RZ ;  /* 0x0000008b8c8b723e */ /* 0x000fe200048070ff */
[----:B------:R-:W-:Y:S01]  /*4030*/  HADD2.F32 R141, -RZ, R141.H1_H1 ;  /* 0x3000008dff8d7230 */ /* 0x000fe20000004100 */
[----:B------:R-:W-:Y:S01]  /*4040*/  F2FP.F16.E4M3.UNPACK_B R176, R94.H1 ;  /* 0x0000005effb0723e */ /* 0x000fe200030006ff */
[--C-:B------:R-:W-:Y:S01]  /*4050*/  HADD2.F32 R181, -RZ, R179.reuse.H1_H1 ;  /* 0x300000b3ffb57230 */ /* 0x100fe20000004100 */
[----:B------:R-:W-:Y:S01]  /*4060*/  F2FP.F16.E4M3.UNPACK_B R140, R42.H1 ;  /* 0x0000002aff8c723e */ /* 0x000fe200030006ff */
[----:B------:R-:W-:Y:S01]  /*4070*/  HADD2.F32 R179, -RZ, R179.H0_H0 ;  /* 0x200000b3ffb37230 */ /* 0x000fe20000004100 */
[----:B------:R-:W-:Y:S01]  /*4080*/  F2FP.F16.E4M3.UNPACK_B R178, R95 ;  /* 0x0000005fffb2723e */ /* 0x000fe200020006ff */
        /* <DEDUP_REMOVED lines=9> */
[-C--:B------:R-:W-:Y:S01]  /*4120*/  FMUL.FTZ R181, R95, R180.reuse ;  /* 0x000000b45fb57220 */ /* 0x080fe20000410000 */
        /* <DEDUP_REMOVED lines=8> */
[----:B------:R-:W-:Y:S01]  /*41b0*/  HADD2.F32 R140, -RZ, R43.H1_H1 ;  /* 0x3000002bff8c7230 */ /* 0x000fe20000004100 */
[----:B------:R-:W-:Y:S01]  /*41c0*/  F2FP.SATFINITE.E4M3.F32.PACK_AB_MERGE_C R41, R41, R40, R138 ;  /* 0x000000282929723e */ /* 0x000fe2000480708a */
[--C-:B------:R-:W-:Y:S01]  /*41d0*/  HADD2.F32 R43, -RZ, R42.reuse.H0_H0 ;  /* 0x2000002aff2b7230 */ /* 0x100fe20000004100 */
[----:B------:R-:W-:Y:S01]  /*41e0*/  F2FP.SATFINITE.E4M3.F32.PACK_AB_MERGE_C R180, R180, R181, RZ ;  /* 0x000000b5b4b4723e */ /* 0x000fe200048070ff */
[----:B------:R-:W-:Y:S02]  /*41f0*/  HADD2.F32 R42, -RZ, R42.H1_H1 ;  /* 0x3000002aff2a7230 */ /* 0x000fe40000004100 */
[----:B------:R-:W-:Y:S01]  /*4200*/  FMUL.FTZ R182, R140, R179 ;  /* 0x000000b38cb67220 */ /* 0x000fe20000410000 */
[----:B------:R-:W-:-:S02]  /*4210*/  HADD2.F32 R176, -RZ, R176.H0_H0 ;  /* 0x200000b0ffb07230 */ /* 0x000fc40000004100 */
[----:B------:R-:W-:Y:S01]  /*4220*/  FMUL.FTZ R179, R95, R179 ;  /* 0x000000b35fb37220 */ /* 0x000fe20000410000 */
[----:B------:R-:W-:Y:S02]  /*4230*/  HADD2.F32 R167, -RZ, R167.H0_H0 ;  /* 0x200000a7ffa77230 */ /* 0x000fe40000004100 */
[-C--:B------:R-:W-:Y:S01]  /*4240*/  FMUL.FTZ R166, R42, R178.reuse ;  /* 0x000000b22aa67220 */ /* 0x080fe20000410000 */
[----:B------:R-:W-:Y:S01]  /*4250*/  FMUL.FTZ R141, R43, R178 ;  /* 0x000000b22b8d7220 */ /* 0x000fe20000410000 */
[-C--:B------:R-:W-:Y:S01]  /*4260*/  FFMA.FTZ R182, R95, R176.reuse, -R182 ;  /* 0x000000b05fb67223 */ /* 0x080fe200000108b6 */
[----:B------:R-:W-:Y:S01]  /*4270*/  FFMA.FTZ R179, R140, R176, R179 ;  /* 0x000000b08cb37223 */ /* 0x000fe200000100b3 */
[-C--:B------:R-:W-:Y:S01]  /*4280*/  FFMA.FTZ R166, R43, R167.reuse, -R166 ;  /* 0x000000a72ba67223 */ /* 0x080fe200000108a6 */
[----:B------:R-:W-:Y:S01]  /*4290*/  FFMA.FTZ R141, R42, R167, R141 ;  /* 0x000000a72a8d7223 */ /* 0x000fe2000001008d */
[----:B------:R-:W-:Y:S02]  /*42a0*/  F2FP.SATFINITE.E4M3.F32.PACK_AB_MERGE_C R94, R177, R94, RZ ;  /* 0x0000005eb15e723e */ /* 0x000fe400048070ff */
[----:B------:R-:W-:-:S02]  /*42b0*/  F2FP.SATFINITE.E4M3.F32.PACK_AB_MERGE_C R40, R127, R126, R139 ;  /* 0x0000007e7f28723e */ /* 0x000fc4000480708b */
[----:B------:R-:W-:Y:S02]  /*42c0*/  F2FP.SATFINITE.E4M3.F32.PACK_AB_MERGE_C R42, R141, R166, R180 ;  /* 0x000000a68d2a723e */ /* 0x000fe400048070b4 */
[----:B------:R-:W-:-:S07]  /*42d0*/  F2FP.SATFINITE.E4M3.F32.PACK_AB_MERGE_C R43, R179, R182, R94 ;  /* 0x000000b6b32b723e */ /* 0x000fce000480705e */
.L_x_442:
[----:B------:R-:W-:Y:S05]  /*42e0*/  BSYNC B3 ;  /* 0x0000000000037941 */ /* 0x000fea0003800000 */
.L_x_441:
[----:B-1----:R0:W-:Y:S02]  /*42f0*/  STG.E.128 desc[UR54][R48.64+0x20], R40 ;  /* 0x0000202830007986 */ /* 0x0021e4000c101d36 */
.L_x_440:
[----:B------:R-:W-:Y:S05]  /*4300*/  BSYNC B2 ;  /* 0x0000000000027941 */ /* 0x000fea0003800000 */
.L_x_439:
[----:B------:R-:W-:Y:S01]  /*4310*/  ISETP.NE.AND P2, PT, R34, RZ, PT ;  /* 0x000000ff2200720c */ /* 0x000fe20003f45270 */
[----:B------:R-:W-:-:S12]  /*4320*/  BSSY B2, `(.L_x_443) ;  /* 0x0000070000027945 */ /* 0x000fd80003800000 */
[----:B------:R-:W-:Y:S05]  /*4330*/  @!P2 BRA `(.L_x_444) ;  /* 0x0000000400b8a947 */ /* 0x000fea0003800000 */
[----:B012-4-:R0:W1:Y:S01]  /*4340*/  LDS.128 R40, [R47+0x1cc00] ;  /* 0x01cc00002f287984 */ /* 0x0170620000000c00 */
[----:B------:R-:W-:Y:S01]  /*4350*/  IADD3 R95, R16, 0x20, RZ ;  /* 0x00000020105f7810 */ /* 0x000fe20007ffe0ff */
[----:B------:R-:W-:Y:S03]  /*4360*/  BSSY B3, `(.L_x_445) ;  /* 0x000006a000037945 */ /* 0x000fe60003800000 */
[----:B------:R-:W-:-:S13]  /*4370*/  ISETP.GE.AND P2, PT, R95, R136, PT ;  /* 0x000000885f00720c */ /* 0x000fda0003f46270 */
[----:B0-----:R-:W-:Y:S05]  /*4380*/  @P2 BRA `(.L_x_446) ;  /* 0x00000004009c2947 */ /* 0x001fea0003800000 */
[----:B------:R-:W-:Y:S02]  /*4390*/  SHF.R.U32.HI R86, RZ, 0x8, R87 ;  /* 0x00000008ff567819 */ /* 0x000fe40000011657 */
[----:B------:R-:W-:Y:S02]  /*43a0*/  SHF.R.U32.HI R92, RZ, 0x8, R93 ;  /* 0x00000008ff5c7819 */ /* 0x000fe4000001165d */
[----:B------:R-:W-:Y:S01]  /*43b0*/  SHF.R.U32.HI R127, RZ, 0x10, R87 ;  /* 0x00000010ff7f7819 */ /* 0x000fe20000011657 */
[----:B------:R-:W-:Y:S01]  /*43c0*/  IMAD.SHL.U32 R86, R86, 0x100, RZ ;  /* 0x0000010056567824 */ /* 0x000fe200078e00ff */
[----:B------:R-:W-:Y:S02]  /*43d0*/  LOP3.LUT R87, R87, 0xff0000ff, RZ, 0xc0, !PT ;  /* 0xff0000ff57577812 */ /* 0x000fe400078ec0ff */
[----:B------:R-:W-:Y:S02]  /*43e0*/  SHF.R.U32.HI R95, RZ, 0x10, R93 ;  /* 0x00000010ff5f7819 */ /* 0x000fe4000001165d */
[----:B------:R-:W-:Y:S01]  /*43f0*/  LOP3.LUT R94, R93, 0xff0000ff, RZ, 0xc0, !PT ;  /* 0xff0000ff5d5e7812 */ /* 0x000fe200078ec0ff */
[----:B------:R-:W-:Y:S01]  /*4400*/  IMAD.SHL.U32 R93, R92, 0x100, RZ ;  /* 0x000001005c5d7824 */ /* 0x000fe200078e00ff */
[----:B------:R-:W-:Y:S01]  /*4410*/  LOP3.LUT R87, R87, 0xff00, R86, 0xf8, !PT ;  /* 0x0000ff0057577812 */ /* 0x000fe200078ef856 */
[----:B------:R-:W-:-:S02]  /*4420*/  IMAD.U32 R86, R127, 0x10000, RZ ;  /* 0x000100007f567824 */ /* 0x000fc400078e00ff */
[----:B-1----:R-:W-:Y:S01]  /*4430*/  IMAD.MOV.U32 R92, RZ, RZ, R40 ;  /* 0x000000ffff5c7224 */ /* 0x002fe200078e0028 */
[----:B------:R-:W-:Y:S02]  /*4440*/  LOP3.LUT R126, R94, 0xff00, R93, 0xf8, !PT ;  /* 0x0000ff005e7e7812 */ /* 0x000fe400078ef85d */
[----:B------:R-:W-:Y:S02]  /*4450*/  SHF.L.U32 R93, R95, 0x10, RZ ;  /* 0x000000105f5d7819 */ /* 0x000fe400000006ff */
        /* <DEDUP_REMOVED lines=19> */
[-C--:B------:R-:W-:Y:S01]  /*4590*/  FMUL.FTZ R141, R95, R139.reuse ;  /* 0x0000008b5f8d7220 */ /* 0x080fe20000410000 */
[----:B------:R-:W-:Y:S01]  /*45a0*/  FMUL.FTZ R140, R94, R139 ;  /* 0x0000008b5e8c7220 */ /* 0x000fe20000410000 */
[----:B------:R-:W-:Y:S01]  /*45b0*/  F2FP.F16.E4M3.UNPACK_B R93, R92.H1 ;  /* 0x0000005cff5d723e */ /* 0x000fe200030006ff */
[----:B------:R-:W-:-:S02]  /*45c0*/  HADD2.F32 R127, -RZ, R165.H1_H1 ;  /* 0x300000a5ff7f7230 */ /* 0x000fc40000004100 */
[-C--:B------:R-:W-:Y:S01]  /*45d0*/  FFMA.FTZ R141, R94, R126.reuse, -R141 ;  /* 0x0000007e5e8d7223 */ /* 0x080fe2000001088d */
[----:B------:R-:W-:Y:S01]  /*45e0*/  FFMA.FTZ R166, R95, R126, R140 ;  /* 0x0000007e5fa67223 */ /* 0x000fe2000001008c */
[----:B------:R-:W-:Y:S01]  /*45f0*/  F2FP.F16.E4M3.UNPACK_B R92, R92 ;  /* 0x0000005cff5c723e */ /* 0x000fe200020006ff */
[--C-:B------:R-:W-:Y:S01]  /*4600*/  HADD2.F32 R126, -RZ, R93.reuse.H1_H1 ;  /* 0x3000005dff7e7230 */ /* 0x100fe20000004100 */
[----:B------:R-:W-:Y:S01]  /*4610*/  F2FP.F16.E4M3.UNPACK_B R164, R164 ;  /* 0x000000a4ffa4723e */ /* 0x000fe200020006ff */
[----:B------:R-:W-:Y:S01]  /*4620*/  HADD2.F32 R95, -RZ, R93.H0_H0 ;  /* 0x2000005dff5f7230 */ /* 0x000fe20000004100 */
[----:B------:R-:W-:Y:S01]  /*4630*/  F2FP.F16.E4M3.UNPACK_B R139, R86 ;  /* 0x00000056ff8b723e */ /* 0x000fe200020006ff */
[----:B------:R-:W-:Y:S02]  /*4640*/  HADD2.F32 R165, -RZ, R165.H0_H0 ;  /* 0x200000a5ffa57230 */ /* 0x000fe40000004100 */
[----:B------:R-:W-:Y:S01]  /*4650*/  FMUL.FTZ R140, R126, R127 ;  /* 0x0000007f7e8c7220 */ /* 0x000fe20000410000 */
[----:B------:R-:W-:-:S02]  /*4660*/  HADD2.F32 R93, -RZ, R92.H0_H0 ;  /* 0x2000005cff5d7230 */ /* 0x000fc40000004100 */
[----:B------:R-:W-:Y:S01]  /*4670*/  FMUL.FTZ R127, R95, R127 ;  /* 0x0000007f5f7f7220 */ /* 0x000fe20000410000 */
[----:B------:R-:W-:Y:S02]  /*4680*/  HADD2.F32 R94, -RZ, R92.H1_H1 ;  /* 0x3000005cff5e7230 */ /* 0x000fe40000004100 */
[--C-:B------:R-:W-:Y:S02]  /*4690*/  HADD2.F32 R92, -RZ, R164.reuse.H1_H1 ;  /* 0x300000a4ff5c7230 */ /* 0x100fe40000004100 */
[----:B------:R-:W-:Y:S02]  /*46a0*/  HADD2.F32 R164, -RZ, R164.H0_H0 ;  /* 0x200000a4ffa47230 */ /* 0x000fe40000004100 */
[-C--:B------:R-:W-:Y:S01]  /*46b0*/  FMUL.FTZ R138, R94, R165.reuse ;  /* 0x000000a55e8a7220 */ /* 0x080fe20000410000 */
[----:B------:R-:W-:Y:S01]  /*46c0*/  FMUL.FTZ R165, R93, R165 ;  /* 0x000000a55da57220 */ /* 0x000fe20000410000 */
[-C--:B------:R-:W-:Y:S01]  /*46d0*/  FFMA.FTZ R95, R95, R92.reuse, -R140 ;  /* 0x0000005c5f5f7223 */ /* 0x080fe2000001088c */
[----:B------:R-:W-:Y:S01]  /*46e0*/  FFMA.FTZ R126, R126, R92, R127 ;  /* 0x0000005c7e7e7223 */ /* 0x000fe2000001007f */
[-C--:B------:R-:W-:Y:S01]  /*46f0*/  FFMA.FTZ R92, R93, R164.reuse, -R138 ;  /* 0x000000a45d5c7223 */ /* 0x080fe2000001088a */
[----:B------:R-:W-:Y:S01]  /*4700*/  FFMA.FTZ R93, R94, R164, R165 ;  /* 0x000000a45e5d7223 */ /* 0x000fe200000100a5 */
[----:B------:R-:W-:-:S02]  /*4710*/  F2FP.F16.E4M3.UNPACK_B R127, R43.H1 ;  /* 0x0000002bff7f723e */ /* 0x000fc400030006ff */
[----:B------:R-:W-:Y:S02]  /*4720*/  F2FP.SATFINITE.E4M3.F32.PACK_AB_MERGE_C R95, R126, R95, RZ ;  /* 0x0000005f7e5f723e */ /* 0x000fe400048070ff */
[-C--:B------:R-:W-:Y:S01]  /*4730*/  F2FP.F16.E4M3.UNPACK_B R165, R87.reuse.H1 ;  /* 0x00000057ffa5723e */ /* 0x080fe200030006ff */
[--C-:B------:R-:W-:Y:S01]  /*4740*/  HADD2.F32 R138, -RZ, R127.reuse.H0_H0 ;  /* 0x2000007fff8a7230 */ /* 0x100fe20000004100 */
[----:B------:R-:W-:Y:S01]  /*4750*/  F2FP.F16.E4M3.UNPACK_B R126, R42.H1 ;  /* 0x0000002aff7e723e */ /* 0x000fe200030006ff */
[----:B------:R-:W-:Y:S01]  /*4760*/  HADD2.F32 R127, -RZ, R127.H1_H1 ;  /* 0x3000007fff7f7230 */ /* 0x000fe20000004100 */
[----:B------:R-:W-:Y:S01]  /*4770*/  F2FP.F16.E4M3.UNPACK_B R164, R87 ;  /* 0x00000057ffa4723e */ /* 0x000fe200020006ff */
[----:B------:R-:W-:Y:S01]  /*4780*/  HADD2.F32 R167, -RZ, R165.H1_H1 ;  /* 0x300000a5ffa77230 */ /* 0x000fe20000004100 */
[----:B------:R-:W-:Y:S01]  /*4790*/  F2FP.SATFINITE.E4M3.F32.PACK_AB_MERGE_C R94, R166, R141, RZ ;  /* 0x0000008da65e723e */ /* 0x000fe200048070ff */
[----:B------:R-:W-:Y:S01]  /*47a0*/  HADD2.F32 R87, -RZ, R126.H1_H1 ;  /* 0x3000007eff577230 */ /* 0x000fe20000004100 */
[----:B------:R-:W-:Y:S01]  /*47b0*/  F2FP.F16.E4M3.UNPACK_B R140, R86.H1 ;  /* 0x00000056ff8c723e */ /* 0x000fe200030006ff */
[----:B------:R-:W-:-:S02]  /*47c0*/  HADD2.F32 R166, -RZ, R164.H1_H1 ;  /* 0x300000a4ffa67230 */ /* 0x000fc40000004100 */
[-C--:B------:R-:W-:Y:S01]  /*47d0*/  FMUL.FTZ R177, R127, R167.reuse ;  /* 0x000000a77fb17220 */ /* 0x080fe20000410000 */
[----:B------:R-:W-:Y:S02]  /*47e0*/  HADD2.F32 R126, -RZ, R126.H0_H0 ;  /* 0x2000007eff7e7230 */ /* 0x000fe40000004100 */
[----:B------:R-:W-:Y:S01]  /*47f0*/  FMUL.FTZ R176, R138, R167 ;  /* 0x000000a78ab07220 */ /* 0x000fe20000410000 */
[----:B------:R-:W-:Y:S02]  /*4800*/  HADD2.F32 R86, -RZ, R139.H1_H1 ;  /* 0x3000008bff567230 */ /* 0x000fe40000004100 */
[-C--:B------:R-:W-:Y:S01]  /*4810*/  FMUL.FTZ R167, R87, R166.reuse ;  /* 0x000000a657a77220 */ /* 0x080fe20000410000 */
[----:B------:R-:W-:Y:S01]  /*4820*/  F2FP.F16.E4M3.UNPACK_B R43, R43 ;  /* 0x0000002bff2b723e */ /* 0x000fe200020006ff */
[C---:B------:R-:W-:Y:S01]  /*4830*/  FMUL.FTZ R166, R126.reuse, R166 ;  /* 0x000000a67ea67220 */ /* 0x040fe20000410000 */
[----:B------:R-:W-:Y:S01]  /*4840*/  F2FP.F16.E4M3.UNPACK_B R42, R42 ;  /* 0x0000002aff2a723e */ /* 0x000fe200020006ff */
[----:B------:R-:W-:Y:S01]  /*4850*/  FFMA.FTZ R167, R126, R86, -R167 ;  /* 0x000000567ea77223 */ /* 0x000fe200000108a7 */
[----:B------:R-:W-:-:S02]  /*4860*/  HADD2.F32 R141, -RZ, R140.H1_H1 ;  /* 0x3000008cff8d7230 */ /* 0x000fc40000004100 */
[----:B------:R-:W-:Y:S01]  /*4870*/  FFMA.FTZ R166, R87, R86, R166 ;  /* 0x0000005657a67223 */ /* 0x000fe200000100a6 */
[--C-:B------:R-:W-:Y:S01]  /*4880*/  HADD2.F32 R86, -RZ, R43.reuse.H0_H0 ;  /* 0x2000002bff567230 */ /* 0x100fe20000004100 */
[----:B------:R-:W-:Y:S01]  /*4890*/  F2FP.SATFINITE.E4M3.F32.PACK_AB_MERGE_C R41, R41, R40, R94 ;  /* 0x000000282929723e */ /* 0x000fe2000480705e */
[----:B------:R-:W-:Y:S02]  /*48a0*/  HADD2.F32 R87, -RZ, R43.H1_H1 ;  /* 0x3000002bff577230 */ /* 0x000fe40000004100 */
[-C--:B------:R-:W-:Y:S01]  /*48b0*/  FFMA.FTZ R177, R138, R141.reuse, -R177 ;  /* 0x0000008d8ab17223 */ /* 0x080fe200000108b1 */
[--C-:B------:R-:W-:Y:S02]  /*48c0*/  HADD2.F32 R43, -RZ, R42.reuse.H0_H0 ;  /* 0x2000002aff2b7230 */ /* 0x100fe40000004100 */
[----:B------:R-:W-:Y:S01]  /*48d0*/  FFMA.FTZ R176, R127, R141, R176 ;  /* 0x0000008d7fb07223 */ /* 0x000fe200000100b0 */
[----:B------:R-:W-:Y:S01]  /*48e0*/  HADD2.F32 R165, -RZ, R165.H0_H0 ;  /* 0x200000a5ffa57230 */ /* 0x000fe20000004100 */
[----:B------:R-:W-:Y:S01]  /*48f0*/  F2FP.SATFINITE.E4M3.F32.PACK_AB_MERGE_C R166, R166, R167, RZ ;  /* 0x000000a7a6a6723e */ /* 0x000fe200048070ff */
[----:B------:R-:W-:Y:S01]  /*4900*/  HADD2.F32 R42, -RZ, R42.H1_H1 ;  /* 0x3000002aff2a7230 */ /* 0x000fe20000004100 */
[----:B------:R-:W-:Y:S01]  /*4910*/  F2FP.SATFINITE.E4M3.F32.PACK_AB_MERGE_C R40, R93, R92, R95 ;  /* 0x0000005c5d28723e */ /* 0x000fe2000480705f */
[----:B------:R-:W-:-:S02]  /*4920*/  HADD2.F32 R164, -RZ, R164.H0_H0 ;  /* 0x200000a4ffa47230 */ /* 0x000fc40000004100 */
[-C--:B------:R-:W-:Y:S01]  /*4930*/  FMUL.FTZ R141, R87, R165.reuse ;  /* 0x000000a5578d7220 */ /* 0x080fe20000410000 */
[----:B------:R-:W-:Y:S02]  /*4940*/  HADD2.F32 R140, -RZ, R140.H0_H0 ;  /* 0x2000008cff8c7230 */ /* 0x000fe40000004100 */
        /* <DEDUP_REMOVED lines=8> */
[----:B------:R-:W-:-:S04]  /*49d0*/  F2FP.SATFINITE.E4M3.F32.PACK_AB_MERGE_C R176, R176, R177, RZ ;  /* 0x000000b1b0b0723e */ /* 0x000fc800048070ff */
[----:B------:R-:W-:Y:S02]  /*49e0*/  F2FP.SATFINITE.E4M3.F32.PACK_AB_MERGE_C R42, R127, R126, R166 ;  /* 0x0000007e7f2a723e */ /* 0x000fe400048070a6 */
[----:B------:R-:W-:-:S07]  /*49f0*/  F2FP.SATFINITE.E4M3.F32.PACK_AB_MERGE_C R43, R138, R141, R176 ;  /* 0x0000008d8a2b723e */ /* 0x000fce00048070b0 */
.L_x_446:
[----:B------:R-:W-:Y:S05]  /*4a00*/  BSYNC B3 ;  /* 0x0000000000037941 */ /* 0x000fea0003800000 */
.L_x_445:
[----:B-1----:R0:W-:Y:S02]  /*4a10*/  STG.E.128 desc[UR54][R48.64+0x40], R40 ;  /* 0x0000402830007986 */ /* 0x0021e4000c101d36 */
.L_x_444:
[----:B------:R-:W-:Y:S05]  /*4a20*/  BSYNC B2 ;  /* 0x0000000000027941 */ /* 0x000fea0003800000 */
.L_x_443:
        /* <DEDUP_REMOVED lines=9> */
[--C-:B------:R-:W-:Y:S02]  /*4ac0*/  SHF.R.U32.HI R87, RZ, 0x8, R85.reuse ;  /* 0x00000008ff577819 */ /* 0x100fe40000011655 */
[----:B------:R-:W-:Y:S02]  /*4ad0*/  LOP3.LUT R86, R85, 0xff0000ff, RZ, 0xc0, !PT ;  /* 0xff0000ff55567812 */ /* 0x000fe400078ec0ff */
[----:B------:R-:W-:Y:S01]  /*4ae0*/  SHF.R.U32.HI R92, RZ, 0x10, R85 ;  /* 0x00000010ff5c7819 */ /* 0x000fe20000011655 */
[----:B------:R-:W-:Y:S01]  /*4af0*/  IMAD.SHL.U32 R85, R84, 0x100, RZ ;  /* 0x0000010054557824 */ /* 0x000fe200078e00ff */
[----:B------:R-:W-:Y:S01]  /*4b00*/  LOP3.LUT R82, R83, 0xff0000ff, RZ, 0xc0, !PT ;  /* 0xff0000ff53527812 */ /* 0x000fe200078ec0ff */
[----:B------:R-:W-:Y:S01]  /*4b10*/  IMAD.SHL.U32 R87, R87, 0x100, RZ ;  /* 0x0000010057577824 */ /* 0x000fe200078e00ff */
[----:B------:R-:W-:Y:S01]  /*4b20*/  SHF.R.U32.HI R93, RZ, 0x10, R83 ;  /* 0x00000010ff5d7819 */ /* 0x000fe20000011653 */
[----:B-1----:R-:W-:Y:S01]  /*4b30*/  IMAD.MOV.U32 R83, RZ, RZ, R41 ;  /* 0x000000ffff537224 */ /* 0x002fe200078e0029 */
[----:B------:R-:W-:Y:S01]  /*4b40*/  LOP3.LUT R41, R82, 0xff00, R85, 0xf8, !PT ;  /* 0x0000ff0052297812 */ /* 0x000fe200078ef855 */
[----:B------:R-:W-:Y:S01]  /*4b50*/  IMAD.U32 R92, R92, 0x10000, RZ ;  /* 0x000100005c5c7824 */ /* 0x000fe200078e00ff */
[----:B------:R-:W-:Y:S01]  /*4b60*/  MOV R84, R40 ;  /* 0x0000002800547202 */ /* 0x000fe20000000f00 */
[----:B------:R-:W-:Y:S01]  /*4b70*/  IMAD.U32 R82, R93, 0x10000, RZ ;  /* 0x000100005d527824 */ /* 0x000fe200078e00ff */
[----:B------:R-:W-:-:S02]  /*4b80*/  LOP3.LUT R87, R86, 0xff00, R87, 0xf8, !PT ;  /* 0x0000ff0056577812 */ /* 0x000fc400078ef857 */
        /* <DEDUP_REMOVED lines=26> */
[----:B------:R-:W-:Y:S01]  /*4d30*/  F2FP.F16.E4M3.UNPACK_B R162, R162 ;  /* 0x000000a2ffa2723e */ /* 0x000fe200020006ff */
[----:B------:R-:W-:-:S02]  /*4d40*/  HADD2.F32 R92, -RZ, R85.H1_H1 ;  /* 0x30000055ff5c7230 */ /* 0x000fc40000004100 */
[----:B------:R-:W-:Y:S01]  /*4d50*/  HADD2.F32 R87, -RZ, R85.H0_H0 ;  /* 0x20000055ff577230 */ /* 0x000fe20000004100 */
[----:B------:R-:W-:Y:S01]  /*4d60*/  F2FP.SATFINITE.E4M3.F32.PACK_AB_MERGE_C R164, R138, R127, RZ ;  /* 0x0000007f8aa4723e */ /* 0x000fe200048070ff */
[--C-:B------:R-:W-:Y:S02]  /*4d70*/  HADD2.F32 R85, -RZ, R84.reuse.H0_H0 ;  /* 0x20000054ff557230 */ /* 0x100fe40000004100 */
[-C--:B------:R-:W-:Y:S01]  /*4d80*/  FMUL.FTZ R126, R92, R93.reuse ;  /* 0x0000005d5c7e7220 */ /* 0x080fe20000410000 */
[----:B------:R-:W-:Y:S02]  /*4d90*/  HADD2.F32 R86, -RZ, R84.H1_H1 ;  /* 0x30000054ff567230 */ /* 0x000fe40000004100 */
[----:B------:R-:W-:Y:S01]  /*4da0*/  FMUL.FTZ R93, R87, R93 ;  /* 0x0000005d575d7220 */ /* 0x000fe20000410000 */
[----:B------:R-:W-:Y:S01]  /*4db0*/  HADD2.F32 R163, -RZ, R163.H0_H0 ;  /* 0x200000a3ffa37230 */ /* 0x000fe20000004100 */
[----:B------:R-:W-:Y:S01]  /*4dc0*/  F2FP.F16.E4M3.UNPACK_B R127, R82.H1 ;  /* 0x00000052ff7f723e */ /* 0x000fe200030006ff */
[----:B------:R-:W-:-:S02]  /*4dd0*/  HADD2.F32 R84, -RZ, R162.H1_H1 ;  /* 0x300000a2ff547230 */ /* 0x000fc40000004100 */
[----:B------:R-:W-:Y:S02]  /*4de0*/  HADD2.F32 R162, -RZ, R162.H0_H0 ;  /* 0x200000a2ffa27230 */ /* 0x000fe40000004100 */
[-C--:B------:R-:W-:Y:S01]  /*4df0*/  FMUL.FTZ R94, R86, R163.reuse ;  /* 0x000000a3565e7220 */ /* 0x080fe20000410000 */
[----:B------:R-:W-:Y:S01]  /*4e00*/  FMUL.FTZ R163, R85, R163 ;  /* 0x000000a355a37220 */ /* 0x000fe20000410000 */
[-C--:B------:R-:W-:Y:S01]  /*4e10*/  FFMA.FTZ R126, R87, R84.reuse, -R126 ;  /* 0x00000054577e7223 */ /* 0x080fe2000001087e */
[----:B------:R-:W-:Y:S01]  /*4e20*/  FFMA.FTZ R93, R92, R84, R93 ;  /* 0x000000545c5d7223 */ /* 0x000fe2000001005d */
[----:B------:R-:W-:Y:S01]  /*4e30*/  F2FP.F16.E4M3.UNPACK_B R87, R43.H1 ;  /* 0x0000002bff57723e */ /* 0x000fe200030006ff */
[-C--:B------:R-:W-:Y:S01]  /*4e40*/  FFMA.FTZ R84, R85, R162.reuse, -R94 ;  /* 0x000000a255547223 */ /* 0x080fe2000001085e */
[----:B------:R-:W-:Y:S01]  /*4e50*/  FFMA.FTZ R85, R86, R162, R163 ;  /* 0x000000a256557223 */ /* 0x000fe200000100a3 */
[-C--:B------:R-:W-:Y:S01]  /*4e60*/  F2FP.F16.E4M3.UNPACK_B R94, R41.reuse.H1 ;  /* 0x00000029ff5e723e */ /* 0x080fe200030006ff */
[----:B------:R-:W-:Y:S01]  /*4e70*/  HADD2.F32 R138, -RZ, R127.H1_H1 ;  /* 0x3000007fff8a7230 */ /* 0x000fe20000004100 */
[----:B------:R-:W-:Y:S01]  /*4e80*/  F2FP.SATFINITE.E4M3.F32.PACK_AB_MERGE_C R162, R93, R126, RZ ;  /* 0x0000007e5da2723e */ /* 0x000fe200048070ff */
[--C-:B------:R-:W-:Y:S01]  /*4e90*/  HADD2.F32 R92, -RZ, R87.reuse.H0_H0 ;  /* 0x20000057ff5c7230 */ /* 0x100fe20000004100 */
[----:B------:R-:W-:Y:S01]  /*4ea0*/  F2FP.F16.E4M3.UNPACK_B R86, R42.H1 ;  /* 0x0000002aff56723e */ /* 0x000fe200030006ff */
[----:B------:R-:W-:Y:S01]  /*4eb0*/  HADD2.F32 R87, -RZ, R87.H1_H1 ;  /* 0x30000057ff577230 */ /* 0x000fe20000004100 */
[----:B------:R-:W-:Y:S01]  /*4ec0*/  F2FP.F16.E4M3.UNPACK_B R126, R82 ;  /* 0x00000052ff7e723e */ /* 0x000fe200020006ff */
[----:B------:R-:W-:Y:S01]  /*4ed0*/  HADD2.F32 R95, -RZ, R94.H1_H1 ;  /* 0x3000005eff5f7230 */ /* 0x000fe20000004100 */
[----:B------:R-:W-:Y:S01]  /*4ee0*/  F2FP.F16.E4M3.UNPACK_B R93, R41 ;  /* 0x00000029ff5d723e */ /* 0x000fe200020006ff */
[----:B------:R-:W-:-:S02]  /*4ef0*/  HADD2.F32 R82, -RZ, R86.H1_H1 ;  /* 0x30000056ff527230 */ /* 0x000fc40000004100 */
[----:B------:R-:W-:Y:S01]  /*4f00*/  FMUL.FTZ R41, R87, R138 ;  /* 0x0000008a57297220 */ /* 0x000fe20000410000 */
[----:B------:R-:W-:Y:S01]  /*4f10*/  HADD2.F32 R139, -RZ, R126.H1_H1 ;  /* 0x3000007eff8b7230 */ /* 0x000fe20000004100 */
[----:B------:R-:W-:Y:S01]  /*4f20*/  F2FP.F16.E4M3.UNPACK_B R43, R43 ;  /* 0x0000002bff2b723e */ /* 0x000fe200020006ff */
[----:B------:R-:W-:Y:S02]  /*4f30*/  HADD2.F32 R86, -RZ, R86.H0_H0 ;  /* 0x20000056ff567230 */ /* 0x000fe40000004100 */
[----:B------:R-:W-:Y:S01]  /*4f40*/  FFMA.FTZ R140, R92, R95, -R41 ;  /* 0x0000005f5c8c7223 */ /* 0x000fe20000010829 */
[----:B------:R-:W-:Y:S02]  /*4f50*/  HADD2.F32 R41, -RZ, R93.H1_H1 ;  /* 0x3000005dff297230 */ /* 0x000fe40000004100 */
[-C--:B------:R-:W-:Y:S01]  /*4f60*/  FMUL.FTZ R141, R82, R139.reuse ;  /* 0x0000008b528d7220 */ /* 0x080fe20000410000 */
[----:B------:R-:W-:Y:S01]  /*4f70*/  F2FP.F16.E4M3.UNPACK_B R42, R42 ;  /* 0x0000002aff2a723e */ /* 0x000fe200020006ff */
[----:B------:R-:W-:Y:S01]  /*4f80*/  FMUL.FTZ R139, R86, R139 ;  /* 0x0000008b568b7220 */ /* 0x000fe20000410000 */
[----:B------:R-:W-:Y:S01]  /*4f90*/  FMUL.FTZ R138, R92, R138 ;  /* 0x0000008a5c8a7220 */ /* 0x000fe20000410000 */
[----:B------:R-:W-:Y:S01]  /*4fa0*/  FFMA.FTZ R141, R86, R41, -R141 ;  /* 0x00000029568d7223 */ /* 0x000fe2000001088d */
[----:B------:R-:W-:-:S02]  /*4fb0*/  HADD2.F32 R127, -RZ, R127.H0_H0 ;  /* 0x2000007fff7f7230 */ /* 0x000fc40000004100 */
[----:B------:R-:W-:Y:S01]  /*4fc0*/  FFMA.FTZ R92, R82, R41, R139 ;  /* 0x00000029525c7223 */ /* 0x000fe2000001008b */
[--C-:B------:R-:W-:Y:S02]  /*4fd0*/  HADD2.F32 R82, -RZ, R43.reuse.H0_H0 ;  /* 0x2000002bff527230 */ /* 0x100fe40000004100 */
[----:B------:R-:W-:Y:S01]  /*4fe0*/  FFMA.FTZ R163, R87, R95, R138 ;  /* 0x0000005f57a37223 */ /* 0x000fe2000001008a */
[--C-:B------:R-:W-:Y:S02]  /*4ff0*/  HADD2.F32 R41, -RZ, R42.reuse.H0_H0 ;  /* 0x2000002aff297230 */ /* 0x100fe40000004100 */
[----:B------:R-:W-:Y:S02]  /*5000*/  HADD2.F32 R43, -RZ, R43.H1_H1 ;  /* 0x3000002bff2b7230 */ /* 0x000fe40000004100 */
[----:B------:R-:W-:Y:S01]  /*5010*/  FMUL.FTZ R138, R82, R127 ;  /* 0x0000007f528a7220 */ /* 0x000fe20000410000 */
[----:B------:R-:W-:Y:S01]  /*5020*/  HADD2.F32 R42, -RZ, R42.H1_H1 ;  /* 0x3000002aff2a7230 */ /* 0x000fe20000004100 */
[----:B------:R-:W-:Y:S01]  /*5030*/  F2FP.SATFINITE.E4M3.F32.PACK_AB_MERGE_C R92, R92, R141, RZ ;  /* 0x0000008d5c5c723e */ /* 0x000fe200048070ff */
[----:B------:R-:W-:-:S02]  /*5040*/  HADD2.F32 R126, -RZ, R126.H0_H0 ;  /* 0x2000007eff7e7230 */ /* 0x000fc40000004100 */
[----:B------:R-:W-:Y:S01]  /*5050*/  FMUL.FTZ R95, R43, R127 ;  /* 0x0000007f2b5f7220 */ /* 0x000fe20000410000 */
[----:B------:R-:W-:Y:S01]  /*5060*/  HADD2.F32 R94, -RZ, R94.H0_H0 ;  /* 0x2000005eff5e7230 */ /* 0x000fe20000004100 */
[----:B------:R-:W-:Y:S01]  /*5070*/  F2FP.SATFINITE.E4M3.F32.PACK_AB_MERGE_C R140, R163, R140, RZ ;  /* 0x0000008ca38c723e */ /* 0x000fe200048070ff */
[----:B------:R-:W-:Y:S02]  /*5080*/  HADD2.F32 R93, -RZ, R93.H0_H0 ;  /* 0x2000005dff5d7230 */ /* 0x000fe40000004100 */
[-C--:B------:R-:W-:Y:S01]  /*5090*/  FMUL.FTZ R86, R42, R126.reuse ;  /* 0x0000007e2a567220 */ /* 0x080fe20000410000 */
[----:B------:R-:W-:Y:S01]  /*50a0*/  FMUL.FTZ R87, R41, R126 ;  /* 0x0000007e29577220 */ /* 0x000fe20000410000 */
[-C--:B------:R-:W-:Y:S01]  /*50b0*/  FFMA.FTZ R95, R82, R94.reuse, -R95 ;  /* 0x0000005e525f7223 */ /* 0x080fe2000001085f */
[----:B------:R-:W-:Y:S01]  /*50c0*/  FFMA.FTZ R138, R43, R94, R138 ;  /* 0x0000005e2b8a7223 */ /* 0x000fe2000001008a */
[-C--:B------:R-:W-:Y:S01]  /*50d0*/  FFMA.FTZ R86, R41, R93.reuse, -R86 ;  /* 0x0000005d29567223 */ /* 0x080fe20000010856 */
[----:B------:R-:W-:Y:S01]  /*50e0*/  FFMA.FTZ R87, R42, R93, R87 ;  /* 0x0000005d2a577223 */ /* 0x000fe20000010057 */
[----:B------:R-:W-:-:S02]  /*50f0*/  F2FP.SATFINITE.E4M3.F32.PACK_AB_MERGE_C R41, R83, R40, R164 ;  /* 0x000000285329723e */ /* 0x000fc400048070a4 */
[----:B------:R-:W-:Y:S02]  /*5100*/  F2FP.SATFINITE.E4M3.F32.PACK_AB_MERGE_C R40, R85, R84, R162 ;  /* 0x000000545528723e */ /* 0x000fe400048070a2 */
[----:B------:R-:W-:Y:S02]  /*5110*/  F2FP.SATFINITE.E4M3.F32.PACK_AB_MERGE_C R42, R87, R86, R92 ;  /* 0x00000056572a723e */ /* 0x000fe4000480705c */
[----:B------:R-:W-:-:S07]  /*5120*/  F2FP.SATFINITE.E4M3.F32.PACK_AB_MERGE_C R43, R138, R95, R140 ;  /* 0x0000005f8a2b723e */ /* 0x000fce000480708c */
.L_x_450:
[----:B------:R-:W-:Y:S05]  /*5130*/  BSYNC B3 ;  /* 0x0000000000037941 */ /* 0x000fea0003800000 */
.L_x_449:
[----:B-1----:R0:W-:Y:S02]  /*5140*/  STG.E.128 desc[UR54][R48.64+0x60], R40 ;  /* 0x0000602830007986 */ /* 0x0021e4000c101d36 */
.L_x_448:
[----:B------:R-:W-:Y:S05]  /*5150*/  BSYNC B2 ;  /* 0x0000000000027941 */ /* 0x000fea0003800000 */
.L_x_447:
        /* <DEDUP_REMOVED lines=10> */
[----:B------:R-:W-:Y:S02]  /*5200*/  SHF.R.U32.HI R85, RZ, 0x10, R79 ;  /* 0x00000010ff557819 */ /* 0x000fe4000001164f */
[----:B------:R-:W-:Y:S01]  /*5210*/  LOP3.LUT R80, R79, 0xff0000ff, RZ, 0xc0, !PT ;  /* 0xff0000ff4f507812 */ /* 0x000fe200078ec0ff */
[----:B------:R-:W-:Y:S01]  /*5220*/  IMAD.SHL.U32 R79, R83, 0x100, RZ ;  /* 0x00000100534f7824 */ /* 0x000fe200078e00ff */
        /* <DEDUP_REMOVED lines=8> */
[-C--:B------:R-:W-:Y:S02]  /*52b0*/  F2FP.F16.E4M3.UNPACK_B R40, R41.reuse ;  /* 0x00000029ff28723e */ /* 0x080fe400020006ff */
[----:B------:R-:W-:Y:S02]  /*52c0*/  F2FP.F16.E4M3.UNPACK_B R81, R158.H1 ;  /* 0x0000009eff51723e */ /* 0x000fe400030006ff */
[----:B------:R-:W-:Y:S01]  /*52d0*/  LOP3.LUT R84, R80, 0xff0000, R79, 0xf8, !PT ;  /* 0x00ff000050547812 */ /* 0x000fe200078ef84f */
[--C-:B------:R-:W-:Y:S01]  /*52e0*/  HADD2.F32 R79, -RZ, R40.reuse.H1_H1 ;  /* 0x30000028ff4f7230 */ /* 0x100fe20000004100 */
[----:B------:R-:W-:Y:S01]  /*52f0*/  LOP3.LUT R87, R83, 0xff0000, R82, 0xf8, !PT ;  /* 0x00ff000053577812 */ /* 0x000fe200078ef852 */
[--C-:B------:R-:W-:Y:S01]  /*5300*/  HADD2.F32 R85, -RZ, R81.reuse.H0_H0 ;  /* 0x20000051ff557230 */ /* 0x100fe20000004100 */
[----:B------:R-:W-:Y:S01]  /*5310*/  F2FP.F16.E4M3.UNPACK_B R82, R154.H1 ;  /* 0x0000009aff52723e */ /* 0x000fe200030006ff */
[----:B------:R-:W-:Y:S01]  /*5320*/  HADD2.F32 R40, -RZ, R40.H0_H0 ;  /* 0x20000028ff287230 */ /* 0x000fe20000004100 */
[----:B------:R-:W-:Y:S01]  /*5330*/  F2FP.F16.E4M3.UNPACK_B R41, R41.H1 ;  /* 0x00000029ff29723e */ /* 0x000fe200030006ff */
[----:B------:R-:W-:-:S02]  /*5340*/  HADD2.F32 R86, -RZ, R81.H1_H1 ;  /* 0x30000051ff567230 */ /* 0x000fc40000004100 */
[CC--:B------:R-:W-:Y:S01]  /*5350*/  FMUL.FTZ R93, R79.reuse, R85.reuse ;  /* 0x000000554f5d7220 */ /* 0x0c0fe20000410000 */
[--C-:B------:R-:W-:Y:S02]  /*5360*/  HADD2.F32 R83, -RZ, R82.reuse.H0_H0 ;  /* 0x20000052ff537230 */ /* 0x100fe40000004100 */
[----:B------:R-:W-:Y:S01]  /*5370*/  FMUL.FTZ R92, R40, R85 ;  /* 0x00000055285c7220 */ /* 0x000fe20000410000 */
[--C-:B------:R-:W-:Y:S01]  /*5380*/  HADD2.F32 R81, -RZ, R41.reuse.H1_H1 ;  /* 0x30000029ff517230 */ /* 0x100fe20000004100 */
[----:B------:R-:W-:Y:S01]  /*5390*/  F2FP.F16.E4M3.UNPACK_B R158, R158 ;  /* 0x0000009eff9e723e */ /* 0x000fe200020006ff */
[----:B------:R-:W-:Y:S02]  /*53a0*/  HADD2.F32 R80, -RZ, R41.H0_H0 ;  /* 0x20000029ff507230 */ /* 0x000fe40000004100 */
[-C--:B------:R-:W-:Y:S01]  /*53b0*/  FFMA.FTZ R41, R79, R83.reuse, R92 ;  /* 0x000000534f297223 */ /* 0x080fe2000001005c */
[----:B------:R-:W-:Y:S02]  /*53c0*/  HADD2.F32 R82, -RZ, R82.H1_H1 ;  /* 0x30000052ff527230 */ /* 0x000fe40000004100 */
[C---:B------:R-:W-:Y:S01]  /*53d0*/  FMUL.FTZ R85, R81.reuse, R86 ;  /* 0x0000005651557220 */ /* 0x040fe20000410000 */
[----:B------:R-:W-:Y:S01]  /*53e0*/  F2FP.F16.E4M3.UNPACK_B R79, R78.H1 ;  /* 0x0000004eff4f723e */ /* 0x000fe200030006ff */
[----:B------:R-:W-:Y:S01]  /*53f0*/  FMUL.FTZ R86, R80, R86 ;  /* 0x0000005650567220 */ /* 0x000fe20000410000 */
[----:B------:R-:W-:Y:S01]  /*5400*/  FFMA.FTZ R40, R40, R83, -R93 ;  /* 0x0000005328287223 */ /* 0x000fe2000001085d */
[----:B------:R-:W-:Y:S01]  /*5410*/  FFMA.FTZ R94, R80, R82, -R85 ;  /* 0x00000052505e7223 */ /* 0x000fe20000010855 */
[----:B------:R-:W-:Y:S01]  /*5420*/  F2FP.F16.E4M3.UNPACK_B R78, R78 ;  /* 0x0000004eff4e723e */ /* 0x000fe200020006ff */
[----:B------:R-:W-:Y:S01]  /*5430*/  FFMA.FTZ R95, R81, R82, R86 ;  /* 0x00000052515f7223 */ /* 0x000fe20000010056 */
[----:B------:R-:W-:Y:S01]  /*5440*/  F2FP.F16.E4M3.UNPACK_B R154, R154 ;  /* 0x0000009aff9a723e */ /* 0x000fe200020006ff */
[----:B------:R-:W-:-:S02]  /*5450*/  HADD2.F32 R83, -RZ, R158.H1_H1 ;  /* 0x3000009eff537230 */ /* 0x000fc40000004100 */
[--C-:B------:R-:W-:Y:S01]  /*5460*/  HADD2.F32 R80, -RZ, R79.reuse.H0_H0 ;  /* 0x2000004fff507230 */ /* 0x100fe20000004100 */
[----:B------:R-:W-:Y:S01]  /*5470*/  F2FP.SATFINITE.E4M3.F32.PACK_AB_MERGE_C R127, R95, R94, RZ ;  /* 0x0000005e5f7f723e */ /* 0x000fe200048070ff */
[----:B------:R-:W-:Y:S02]  /*5480*/  HADD2.F32 R81, -RZ, R79.H1_H1 ;  /* 0x3000004fff517230 */ /* 0x000fe40000004100 */
[----:B------:R-:W-:Y:S02]  /*5490*/  HADD2.F32 R79, -RZ, R78.H0_H0 ;  /* 0x2000004eff4f7230 */ /* 0x000fe40000004100 */
[-C--:B------:R-:W-:Y:S01]  /*54a0*/  FMUL.FTZ R92, R80, R83.reuse ;  /* 0x00000053505c7220 */ /* 0x080fe20000410000 */
[----:B------:R-:W-:Y:S02]  /*54b0*/  HADD2.F32 R82, -RZ, R154.H1_H1 ;  /* 0x3000009aff527230 */ /* 0x000fe40000004100 */
[----:B------:R-:W-:Y:S01]  /*54c0*/  FMUL.FTZ R85, R81, R83 ;  /* 0x0000005351557220 */ /* 0x000fe20000410000 */
[----:B------:R-:W-:Y:S01]  /*54d0*/  HADD2.F32 R158, -RZ, R158.H0_H0 ;  /* 0x2000009eff9e7230 */ /* 0x000fe20000004100 */
[----:B------:R-:W-:Y:S01]  /*54e0*/  F2FP.SATFINITE.E4M3.F32.PACK_AB_MERGE_C R41, R41, R40, R127 ;  /* 0x000000282929723e */ /* 0x000fe2000480707f */
[----:B------:R-:W-:-:S02]  /*54f0*/  HADD2.F32 R78, -RZ, R78.H1_H1 ;  /* 0x3000004eff4e7230 */ /* 0x000fc40000004100 */
[-C--:B------:R-:W-:Y:S01]  /*5500*/  FFMA.FTZ R85, R80, R82.reuse, -R85 ;  /* 0x0000005250557223 */ /* 0x080fe20000010855 */
[----:B------:R-:W-:Y:S02]  /*5510*/  HADD2.F32 R154, -RZ, R154.H0_H0 ;  /* 0x2000009aff9a7230 */ /* 0x000fe40000004100 */
[----:B------:R-:W-:Y:S01]  /*5520*/  FFMA.FTZ R92, R81, R82, R92 ;  /* 0x00000052515c7223 */ /* 0x000fe2000001005c */
[CC--:B------:R-:W-:Y:S01]  /*5530*/  FMUL.FTZ R83, R79.reuse, R158.reuse ;  /* 0x0000009e4f537220 */ /* 0x0c0fe20000410000 */
[----:B------:R-:W-:Y:S01]  /*5540*/  FMUL.FTZ R86, R78, R158 ;  /* 0x0000009e4e567220 */ /* 0x000fe20000410000 */
[----:B------:R-:W-:Y:S02]  /*5550*/  F2FP.F16.E4M3.UNPACK_B R82, R84.H1 ;  /* 0x00000054ff52723e */ /* 0x000fe400030006ff */
[----:B------:R-:W-:Y:S01]  /*5560*/  F2FP.SATFINITE.E4M3.F32.PACK_AB_MERGE_C R126, R92, R85, RZ ;  /* 0x000000555c7e723e */ /* 0x000fe200048070ff */
[-C--:B------:R-:W-:Y:S01]  /*5570*/  FFMA.FTZ R93, R79, R154.reuse, -R86 ;  /* 0x0000009a4f5d7223 */ /* 0x080fe20000010856 */
[----:B------:R-:W-:Y:S01]  /*5580*/  F2FP.F16.E4M3.UNPACK_B R79, R43.H1 ;  /* 0x0000002bff4f723e */ /* 0x000fe200030006ff */
[----:B------:R-:W-:Y:S01]  /*5590*/  FFMA.FTZ R154, R78, R154, R83 ;  /* 0x0000009a4e9a7223 */ /* 0x000fe20000010053 */
[-C--:B------:R-:W-:Y:S01]  /*55a0*/  F2FP.F16.E4M3.UNPACK_B R85, R87.reuse.H1 ;  /* 0x00000057ff55723e */ /* 0x080fe200030006ff */
[----:B------:R-:W-:Y:S01]  /*55b0*/  HADD2.F32 R83, -RZ, R82.H1_H1 ;  /* 0x30000052ff537230 */ /* 0x000fe20000004100 */
[----:B------:R-:W-:Y:S01]  /*55c0*/  F2FP.F16.E4M3.UNPACK_B R78, R42.H1 ;  /* 0x0000002aff4e723e */ /* 0x000fe200030006ff */
[----:B------:R-:W-:Y:S01]  /*55d0*/  HADD2.F32 R81, -RZ, R79.H1_H1 ;  /* 0x3000004fff517230 */ /* 0x000fe20000004100 */
[----:B------:R-:W-:Y:S01]  /*55e0*/  F2FP.F16.E4M3.UNPACK_B R87, R87 ;  /* 0x00000057ff57723e */ /* 0x000fe200020006ff */
[----:B------:R-:W-:Y:S01]  /*55f0*/  HADD2.F32 R92, -RZ, R85.H1_H1 ;  /* 0x30000055ff5c7230 */ /* 0x000fe20000004100 */
[----:B------:R-:W-:Y:S01]  /*5600*/  F2FP.F16.E4M3.UNPACK_B R84, R84 ;  /* 0x00000054ff54723e */ /* 0x000fe200020006ff */
[----:B------:R-:W-:Y:S01]  /*5610*/  HADD2.F32 R80, -RZ, R79.H0_H0 ;  /* 0x2000004fff507230 */ /* 0x000fe20000004100 */
[----:B------:R-:W-:Y:S01]  /*5620*/  F2FP.F16.E4M3.UNPACK_B R43, R43 ;  /* 0x0000002bff2b723e */ /* 0x000fe200020006ff */
[----:B------:R-:W-:-:S02]  /*5630*/  HADD2.F32 R79, -RZ, R78.H1_H1 ;  /* 0x3000004eff4f7230 */ /* 0x000fc40000004100 */
[-C--:B------:R-:W-:Y:S01]  /*5640*/  FMUL.FTZ R95, R81, R92.reuse ;  /* 0x0000005c515f7220 */ /* 0x080fe20000410000 */
[--C-:B------:R-:W-:Y:S02]  /*5650*/  HADD2.F32 R86, -RZ, R87.reuse.H1_H1 ;  /* 0x30000057ff567230 */ /* 0x100fe40000004100 */
[C---:B------:R-:W-:Y:S01]  /*5660*/  FMUL.FTZ R92, R80.reuse, R92 ;  /* 0x0000005c505c7220 */ /* 0x040fe20000410000 */
[----:B------:R-:W-:Y:S02]  /*5670*/  HADD2.F32 R78, -RZ, R78.H0_H0 ;  /* 0x2000004eff4e7230 */ /* 0x000fe40000004100 */
[----:B------:R-:W-:Y:S01]  /*5680*/  FFMA.FTZ R94, R80, R83, -R95 ;  /* 0x00000053505e7223 */ /* 0x000fe2000001085f */
[----:B------:R-:W-:Y:S02]  /*5690*/  HADD2.F32 R80, -RZ, R84.H1_H1 ;  /* 0x30000054ff507230 */ /* 0x000fe40000004100 */
[----:B------:R-:W-:Y:S01]  /*56a0*/  FMUL.FTZ R95, R79, R86 ;  /* 0x000000564f5f7220 */ /* 0x000fe20000410000 */
[----:B------:R-:W-:Y:S01]  /*56b0*/  F2FP.F16.E4M3.UNPACK_B R42, R42 ;  /* 0x0000002aff2a723e */ /* 0x000fe200020006ff */
[----:B------:R-:W-:Y:S01]  /*56c0*/  FMUL.FTZ R86, R78, R86 ;  /* 0x000000564e567220 */ /* 0x000fe20000410000 */
[----:B------:R-:W-:-:S02]  /*56d0*/  HADD2.F32 R87, -RZ, R87.H0_H0 ;  /* 0x20000057ff577230 */ /* 0x000fc40000004100 */
[-C--:B------:R-:W-:Y:S01]  /*56e0*/  FFMA.FTZ R95, R78, R80.reuse, -R95 ;  /* 0x000000504e5f7223 */ /* 0x080fe2000001085f */
[--C-:B------:R-:W-:Y:S02]  /*56f0*/  HADD2.F32 R78, -RZ, R43.reuse.H0_H0 ;  /* 0x2000002bff4e7230 */ /* 0x100fe40000004100 */
[----:B------:R-:W-:Y:S01]  /*5700*/  FFMA.FTZ R86, R79, R80, R86 ;  /* 0x000000504f567223 */ /* 0x000fe20000010056 */
[----:B------:R-:W-:Y:S02]  /*5710*/  HADD2.F32 R79, -RZ, R43.H1_H1 ;  /* 0x3000002bff4f7230 */ /* 0x000fe40000004100 */
[----:B------:R-:W-:Y:S01]  /*5720*/  FFMA.FTZ R83, R81, R83, R92 ;  /* 0x0000005351537223 */ /* 0x000fe2000001005c */
[--C-:B------:R-:W-:Y:S01]  /*5730*/  HADD2.F32 R43, -RZ, R42.reuse.H0_H0 ;  /* 0x2000002aff2b7230 */ /* 0x100fe20000004100 */
[----:B------:R-:W-:Y:S01]  /*5740*/  F2FP.SATFINITE.E4M3.F32.PACK_AB_MERGE_C R40, R154, R93, R126 ;  /* 0x0000005d9a28723e */ /* 0x000fe2000480707e */
[----:B------:R-:W-:Y:S01]  /*5750*/  HADD2.F32 R42, -RZ, R42.H1_H1 ;  /* 0x3000002aff2a7230 */ /* 0x000fe20000004100 */
[----:B------:R-:W-:Y:S01]  /*5760*/  F2FP.SATFINITE.E4M3.F32.PACK_AB_MERGE_C R86, R86, R95, RZ ;  /* 0x0000005f5656723e */ /* 0x000fe200048070ff */
[----:B------:R-:W-:Y:S01]  /*5770*/  HADD2.F32 R85, -RZ, R85.H0_H0 ;  /* 0x20000055ff557230 */ /* 0x000fe20000004100 */
[----:B------:R-:W-:Y:S01]  /*5780*/  F2FP.SATFINITE.E4M3.F32.PACK_AB_MERGE_C R83, R83, R94, RZ ;  /* 0x0000005e5353723e */ /* 0x000fe200048070ff */
[----:B------:R-:W-:-:S02]  /*5790*/  HADD2.F32 R82, -RZ, R82.H0_H0 ;  /* 0x20000052ff527230 */ /* 0x000fc40000004100 */
[----:B------:R-:W-:Y:S01]  /*57a0*/  FMUL.FTZ R80, R42, R87 ;  /* 0x000000572a507220 */ /* 0x000fe20000410000 */
[----:B------:R-:W-:Y:S02]  /*57b0*/  HADD2.F32 R84, -RZ, R84.H0_H0 ;  /* 0x20000054ff547230 */ /* 0x000fe40000004100 */
[-C--:B------:R-:W-:Y:S01]  /*57c0*/  FMUL.FTZ R81, R79, R85.reuse ;  /* 0x000000554f517220 */ /* 0x080fe20000410000 */
[C---:B------:R-:W-:Y:S01]  /*57d0*/  FMUL.FTZ R92, R78.reuse, R85 ;  /* 0x000000554e5c7220 */ /* 0x040fe20000410000 */
[----:B------:R-:W-:Y:S02]  /*57e0*/  FMUL.FTZ R87, R43, R87 ;  /* 0x000000572b577220 */ /* 0x000fe40000410000 */
[-C--:B------:R-:W-:Y:S01]  /*57f0*/  FFMA.FTZ R81, R78, R82.reuse, -R81 ;  /* 0x000000524e517223 */ /* 0x080fe20000010851 */
[----:B------:R-:W-:Y:S01]  /*5800*/  FFMA.FTZ R92, R79, R82, R92 ;  /* 0x000000524f5c7223 */ /* 0x000fe2000001005c */
[-C--:B------:R-:W-:Y:S01]  /*5810*/  FFMA.FTZ R80, R43, R84.reuse, -R80 ;  /* 0x000000542b507223 */ /* 0x080fe20000010850 */
[----:B------:R-:W-:-:S03]  /*5820*/  FFMA.FTZ R87, R42, R84, R87 ;  /* 0x000000542a577223 */ /* 0x000fc60000010057 */
[----:B------:R-:W-:Y:S02]  /*5830*/  F2FP.SATFINITE.E4M3.F32.PACK_AB_MERGE_C R43, R92, R81, R83 ;  /* 0x000000515c2b723e */ /* 0x000fe40004807053 */
[----:B------:R-:W-:-:S07]  /*5840*/  F2FP.SATFINITE.E4M3.F32.PACK_AB_MERGE_C R42, R87, R80, R86 ;  /* 0x00000050572a723e */ /* 0x000fce0004807056 */
.L_x_454:
[----:B------:R-:W-:Y:S05]  /*5850*/  BSYNC B3 ;  /* 0x0000000000037941 */ /* 0x000fea0003800000 */
.L_x_453:
[----:B-1----:R0:W-:Y:S02]  /*5860*/  STG.E.128 desc[UR54][R48.64+0x80], R40 ;  /* 0x0000802830007986 */ /* 0x0021e4000c101d36 */
.L_x_452:
[----:B------:R-:W-:Y:S05]  /*5870*/  BSYNC B2 ;  /* 0x0000000000027941 */ /* 0x000fea0003800000 */
.L_x_451:
[----:B------:R-:W-:-:S13]  /*5880*/  ISETP.NE.AND P2, PT, R37, RZ, PT ;  /* 0x000000ff2500720c */ /* 0x000fda0003f45270 */
        /* <DEDUP_REMOVED lines=28> */
[----:B------:R-:W-:Y:S02]  /*5a50*/  HADD2.F32 R82, -RZ, R77.H1_H1 ;  /* 0x3000004dff527230 */ /* 0x000fe40000004100 */
[----:B------:R-:W-:Y:S01]  /*5a60*/  FMUL.FTZ R85, R75, R81 ;  /* 0x000000514b557220 */ /* 0x000fe20000410000 */
[----:B------:R-:W-:-:S02]  /*5a70*/  HADD2.F32 R79, -RZ, R78.H0_H0 ;  /* 0x2000004eff4f7230 */ /* 0x000fc40000004100 */
        /* <DEDUP_REMOVED lines=18> */
[--C-:B------:R-:W-:Y:S02]  /*5ba0*/  HADD2.F32 R75, -RZ, R74.reuse.H0_H0 ;  /* 0x2000004aff4b7230 */ /* 0x100fe40000004100 */
        /* <DEDUP_REMOVED lines=9> */
[-C--:B------:R-:W-:Y:S01]  /*5c40*/  F2FP.F16.E4M3.UNPACK_B R78, R80.reuse.H1 ;  /* 0x00000050ff4e723e */ /* 0x080fe200030006ff */
[-C--:B------:R-:W-:Y:S01]  /*5c50*/  FMUL.FTZ R82, R74, R157.reuse ;  /* 0x0000009d4a527220 */ /* 0x080fe20000410000 */
[C---:B------:R-:W-:Y:S01]  /*5c60*/  FMUL.FTZ R157, R75.reuse, R157 ;  /* 0x0000009d4b9d7220 */ /* 0x040fe20000410000 */
[----:B------:R-:W-:Y:S02]  /*5c70*/  F2FP.F16.E4M3.UNPACK_B R80, R80 ;  /* 0x00000050ff50723e */ /* 0x000fe400020006ff */
[----:B------:R-:W-:Y:S01]  /*5c80*/  FFMA.FTZ R85, R75, R151, -R82 ;  /* 0x000000974b557223 */ /* 0x000fe20000010852 */
[----:B------:R-:W-:Y:S01]  /*5c90*/  F2FP.SATFINITE.E4M3.F32.PACK_AB_MERGE_C R93, R84, R81, RZ ;  /* 0x00000051545d723e */ /* 0x000fe200048070ff */
[----:B------:R-:W-:Y:S01]  /*5ca0*/  FFMA.FTZ R86, R74, R151, R157 ;  /* 0x000000974a567223 */ /* 0x000fe2000001009d */
[----:B------:R-:W-:Y:S01]  /*5cb0*/  F2FP.F16.E4M3.UNPACK_B R75, R43.H1 ;  /* 0x0000002bff4b723e */ /* 0x000fe200030006ff */
[--C-:B------:R-:W-:Y:S01]  /*5cc0*/  HADD2.F32 R79, -RZ, R78.reuse.H1_H1 ;  /* 0x3000004eff4f7230 */ /* 0x100fe20000004100 */
[-C--:B------:R-:W-:Y:S01]  /*5cd0*/  F2FP.F16.E4M3.UNPACK_B R81, R83.reuse.H1 ;  /* 0x00000053ff51723e */ /* 0x080fe200030006ff */
[----:B------:R-:W-:Y:S01]  /*5ce0*/  HADD2.F32 R78, -RZ, R78.H0_H0 ;  /* 0x2000004eff4e7230 */ /* 0x000fe20000004100 */
[-C--:B------:R-:W-:Y:S01]  /*5cf0*/  F2FP.F16.E4M3.UNPACK_B R74, R42.reuse.H1 ;  /* 0x0000002aff4a723e */ /* 0x080fe200030006ff */
        /* <DEDUP_REMOVED lines=14> */
[----:B------:R-:W-:-:S02]  /*5de0*/  HADD2.F32 R83, -RZ, R83.H0_H0 ;  /* 0x20000053ff537230 */ /* 0x000fc40000004100 */
[C---:B------:R-:W-:Y:S01]  /*5df0*/  FMUL.FTZ R82, R74.reuse, R82 ;  /* 0x000000524a527220 */ /* 0x040fe20000410000 */
[----:B------:R-:W-:Y:S02]  /*5e00*/  HADD2.F32 R81, -RZ, R81.H0_H0 ;  /* 0x20000051ff517230 */ /* 0x000fe40000004100 */
[-C--:B------:R-:W-:Y:S01]  /*5e10*/  FFMA.FTZ R87, R74, R76.reuse, -R87 ;  /* 0x0000004c4a577223 */ /* 0x080fe20000010857 */
[--C-:B------:R-:W-:Y:S02]  /*5e20*/  HADD2.F32 R74, -RZ, R43.reuse.H0_H0 ;  /* 0x2000002bff4a7230 */ /* 0x100fe40000004100 */
[----:B------:R-:W-:Y:S01]  /*5e30*/  FFMA.FTZ R82, R75, R76, R82 ;  /* 0x0000004c4b527223 */ /* 0x000fe20000010052 */
[----:B------:R-:W-:Y:S02]  /*5e40*/  HADD2.F32 R75, -RZ, R43.H1_H1 ;  /* 0x3000002bff4b7230 */ /* 0x000fe40000004100 */
[----:B------:R-:W-:Y:S01]  /*5e50*/  FFMA.FTZ R79, R77, R79, R84 ;  /* 0x0000004f4d4f7223 */ /* 0x000fe20000010054 */
[----:B------:R-:W-:-:S02]  /*5e60*/  HADD2.F32 R43, -RZ, R42.H0_H0 ;  /* 0x2000002aff2b7230 */ /* 0x000fc40000004100 */
[-C--:B------:R-:W-:Y:S01]  /*5e70*/  FMUL.FTZ R84, R74, R81.reuse ;  /* 0x000000514a547220 */ /* 0x080fe20000410000 */
[----:B------:R-:W-:Y:S02]  /*5e80*/  HADD2.F32 R42, -RZ, R42.H1_H1 ;  /* 0x3000002aff2a7230 */ /* 0x000fe40000004100 */
[C---:B------:R-:W-:Y:S01]  /*5e90*/  FMUL.FTZ R77, R75.reuse, R81 ;  /* 0x000000514b4d7220 */ /* 0x040fe20000410000 */
[----:B------:R-:W-:Y:S02]  /*5ea0*/  HADD2.F32 R80, -RZ, R80.H0_H0 ;  /* 0x20000050ff507230 */ /* 0x000fe40000004100 */
[-C--:B------:R-:W-:Y:S01]  /*5eb0*/  FFMA.FTZ R84, R75, R78.reuse, R84 ;  /* 0x0000004e4b547223 */ /* 0x080fe20000010054 */
[----:B------:R-:W-:Y:S01]  /*5ec0*/  F2FP.SATFINITE.E4M3.F32.PACK_AB_MERGE_C R82, R82, R87, RZ ;  /* 0x000000575252723e */ /* 0x000fe200048070ff */
[-C--:B------:R-:W-:Y:S01]  /*5ed0*/  FMUL.FTZ R76, R42, R83.reuse ;  /* 0x000000532a4c7220 */ /* 0x080fe20000410000 */
[----:B------:R-:W-:Y:S01]  /*5ee0*/  FMUL.FTZ R83, R43, R83 ;  /* 0x000000532b537220 */ /* 0x000fe20000410000 */
[----:B------:R-:W-:Y:S01]  /*5ef0*/  FFMA.FTZ R77, R74, R78, -R77 ;  /* 0x0000004e4a4d7223 */ /* 0x000fe2000001084d */
[----:B------:R-:W-:Y:S01]  /*5f00*/  F2FP.SATFINITE.E4M3.F32.PACK_AB_MERGE_C R79, R79, R92, RZ ;  /* 0x0000005c4f4f723e */ /* 0x000fe200048070ff */
[-C--:B------:R-:W-:Y:S01]  /*5f10*/  FFMA.FTZ R76, R43, R80.reuse, -R76 ;  /* 0x000000502b4c7223 */ /* 0x080fe2000001084c */
[----:B------:R-:W-:Y:S01]  /*5f20*/  FFMA.FTZ R83, R42, R80, R83 ;  /* 0x000000502a537223 */ /* 0x000fe20000010053 */
[----:B------:R-:W-:-:S02]  /*5f30*/  F2FP.SATFINITE.E4M3.F32.PACK_AB_MERGE_C R40, R86, R85, R93 ;  /* 0x000000555628723e */ /* 0x000fc4000480705d */
[----:B------:R-:W-:Y:S02]  /*5f40*/  F2FP.SATFINITE.E4M3.F32.PACK_AB_MERGE_C R43, R84, R77, R79 ;  /* 0x0000004d542b723e */ /* 0x000fe4000480704f */
[----:B------:R-:W-:-:S07]  /*5f50*/  F2FP.SATFINITE.E4M3.F32.PACK_AB_MERGE_C R42, R83, R76, R82 ;  /* 0x0000004c532a723e */ /* 0x000fce0004807052 */
.L_x_456:
[----:B------:R-:W-:Y:S05]  /*5f60*/  BSYNC B2 ;  /* 0x0000000000027941 */ /* 0x000fea0003800000 */
.L_x_455:
[----:B-1----:R0:W-:Y:S02]  /*5f70*/  STG.E.128 desc[UR54][R48.64+0xa0], R40 ;  /* 0x0000a02830007986 */ /* 0x0021e4000c101d36 */
.L_x_434:
[----:B------:R-:W-:Y:S05]  /*5f80*/  BSYNC B1 ;  /* 0x0000000000017941 */ /* 0x000fea0003800000 */
.L_x_433:
[----:B------:R-:W-:Y:S05]  /*5f90*/  @P4 BRA `(.L_x_457) ;  /* 0x00000094001c4947 */ /* 0x000fea0003800000 */
[----:B------:R-:W-:Y:S01]  /*5fa0*/  ISETP.NE.AND P2, PT, R32, RZ, PT ;  /* 0x000000ff2000720c */ /* 0x000fe20003f45270 */
[----:B------:R-:W-:-:S12]  /*5fb0*/  BSSY B1, `(.L_x_458) ;  /* 0x000006f000017945 */ /* 0x000fd80003800000 */
[----:B------:R-:W-:Y:S05]  /*5fc0*/  @!P2 BRA `(.L_x_459) ;  /* 0x0000000400b4a947 */ /* 0x000fea0003800000 */
[----:B012-4-:R0:W1:Y:S01]  /*5fd0*/  LDS.128 R40, [R47+0x1c400] ;  /* 0x01c400002f287984 */ /* 0x0170620000000c00 */
[----:B------:R-:W-:Y:S01]  /*5fe0*/  ISETP.GE.AND P2, PT, R16, R136, PT ;  /* 0x000000881000720c */ /* 0x000fe20003f46270 */
[----:B------:R-:W-:-:S12]  /*5ff0*/  BSSY B2, `(.L_x_460) ;  /* 0x0000069000027945 */ /* 0x000fd80003800000 */
[----:B0-----:R-:W-:Y:S05]  /*6000*/  @P2 BRA `(.L_x_461) ;  /* 0x00000004009c2947 */ /* 0x001fea0003800000 */
[----:B------:R-:W-:Y:S01]  /*6010*/  SHF.R.U32.HI R70, RZ, 0x8, R71 ;  /* 0x00000008ff467819 */ /* 0x000fe20000011647 */
[----:B-1----:R-:W-:Y:S01]  /*6020*/  IMAD.MOV.U32 R48, RZ, RZ, R40 ;  /* 0x000000ffff307224 */ /* 0x002fe200078e0028 */
[----:B------:R-:W-:Y:S02]  /*6030*/  SHF.R.U32.HI R72, RZ, 0x8, R73 ;  /* 0x00000008ff487819 */ /* 0x000fe40000011649 */
[----:B------:R-:W-:Y:S02]  /*6040*/  LOP3.LUT R49, R71, 0xff0000ff, RZ, 0xc0, !PT ;  /* 0xff0000ff47317812 */ /* 0x000fe400078ec0ff */
[----:B------:R-:W-:Y:S01]  /*6050*/  SHF.R.U32.HI R74, RZ, 0x10, R71 ;  /* 0x00000010ff4a7819 */ /* 0x000fe20000011647 */
[----:B------:R-:W-:Y:S01]  /*6060*/  IMAD.SHL.U32 R72, R72, 0x100, RZ ;  /* 0x0000010048487824 */ /* 0x000fe200078e00ff */
[----:B------:R-:W-:Y:S02]  /*6070*/  LOP3.LUT R71, R73, 0xff0000ff, RZ, 0xc0, !PT ;  /* 0xff0000ff49477812 */ /* 0x000fe400078ec0ff */
[----:B------:R-:W-:-:S02]  /*6080*/  SHF.R.U32.HI R73, RZ, 0x10, R73 ;  /* 0x00000010ff497819 */ /* 0x000fc40000011649 */
[----:B------:R-:W-:Y:S02]  /*6090*/  SHF.L.U32 R70, R70, 0x8, RZ ;  /* 0x0000000846467819 */ /* 0x000fe400000006ff */
[----:B------:R-:W-:Y:S01]  /*60a0*/  LOP3.LUT R72, R71, 0xff00, R72, 0xf8, !PT ;  /* 0x0000ff0047487812 */ /* 0x000fe200078ef848 */
[----:B------:R-:W-:Y:S01]  /*60b0*/  IMAD.U32 R73, R73, 0x10000, RZ ;  /* 0x0001000049497824 */ /* 0x000fe200078e00ff */
[----:B------:R-:W-:Y:S01]  /*60c0*/  LOP3.LUT R49, R49, 0xff00, R70, 0xf8, !PT ;  /* 0x0000ff0031317812 */ /* 0x000fe200078ef846 */
[----:B------:R-:W-:Y:S01]  /*60d0*/  IMAD.U32 R70, R74, 0x10000, RZ ;  /* 0x000100004a467824 */ /* 0x000fe200078e00ff */
[----:B------:R-:W-:Y:S02]  /*60e0*/  F2FP.F16.E4M3.UNPACK_B R40, R41 ;  /* 0x00000029ff28723e */ /* 0x000fe400020006ff */
        /* <DEDUP_REMOVED lines=43> */
[----:B------:R-:W-:Y:S01]  /*63a0*/  FFMA.FTZ R79, R49, R155, -R76 ;  /* 0x0000009b314f7223 */ /* 0x000fe2000001084c */
        /* <DEDUP_REMOVED lines=45> */
.L_x_461:
[----:B------:R-:W-:Y:S05]  /*6680*/  BSYNC B2 ;  /* 0x0000000000027941 */ /* 0x000fea0003800000 */
.L_x_460:
[----:B-1----:R0:W-:Y:S02]  /*6690*/  STG.E.128 desc[UR54][R44.64], R40 ;  /* 0x000000282c007986 */ /* 0x0021e4000c101d36 */
.L_x_459:
[----:B------:R-:W-:Y:S05]  /*66a0*/  BSYNC B1 ;  /* 0x0000000000017941 */ /* 0x000fea0003800000 */
.L_x_458:
        /* <DEDUP_REMOVED lines=8> */
[--C-:B------:R-:W-:Y:S01]  /*6730*/  SHF.R.U32.HI R72, RZ, 0x10, R67.reuse ;  /* 0x00000010ff487819 */ /* 0x100fe20000011643 */
[----:B-1----:R-:W-:Y:S01]  /*6740*/  IMAD.MOV.U32 R48, RZ, RZ, R40 ;  /* 0x000000ffff307224 */ /* 0x002fe200078e0028 */
[----:B------:R-:W-:Y:S02]  /*6750*/  SHF.R.U32.HI R49, RZ, 0x8, R67 ;  /* 0x00000008ff317819 */ /* 0x000fe40000011643 */
[----:B------:R-:W-:Y:S02]  /*6760*/  LOP3.LUT R66, R67, 0xff0000ff, RZ, 0xc0, !PT ;  /* 0xff0000ff43427812 */ /* 0x000fe400078ec0ff */
[--C-:B------:R-:W-:Y:S01]  /*6770*/  SHF.R.U32.HI R67, RZ, 0x8, R69.reuse ;  /* 0x00000008ff437819 */ /* 0x100fe20000011645 */
[----:B------:R-:W-:Y:S01]  /*6780*/  IMAD.SHL.U32 R49, R49, 0x100, RZ ;  /* 0x0000010031317824 */ /* 0x000fe200078e00ff */
[----:B------:R-:W-:Y:S02]  /*6790*/  LOP3.LUT R68, R69, 0xff0000ff, RZ, 0xc0, !PT ;  /* 0xff0000ff45447812 */ /* 0x000fe400078ec0ff */
[----:B------:R-:W-:Y:S01]  /*67a0*/  SHF.R.U32.HI R71, RZ, 0x10, R69 ;  /* 0x00000010ff477819 */ /* 0x000fe20000011645 */
[----:B------:R-:W-:Y:S01]  /*67b0*/  IMAD.SHL.U32 R67, R67, 0x100, RZ ;  /* 0x0000010043437824 */ /* 0x000fe200078e00ff */
[----:B------:R-:W-:Y:S01]  /*67c0*/  LOP3.LUT R66, R66, 0xff00, R49, 0xf8, !PT ;  /* 0x0000ff0042427812 */ /* 0x000fe200078ef831 */
[----:B------:R-:W-:Y:S01]  /*67d0*/  IMAD.U32 R49, R72, 0x10000, RZ ;  /* 0x0001000048317824 */ /* 0x000fe200078e00ff */
[----:B------:R-:W-:-:S02]  /*67e0*/  F2FP.F16.E4M3.UNPACK_B R40, R41 ;  /* 0x00000029ff28723e */ /* 0x000fc400020006ff */
[----:B------:R-:W-:Y:S02]  /*67f0*/  LOP3.LUT R70, R68, 0xff00, R67, 0xf8, !PT ;  /* 0x0000ff0044467812 */ /* 0x000fe400078ef843 */
[----:B------:R-:W-:Y:S02]  /*6800*/  SHF.L.U32 R67, R71, 0x10, RZ ;  /* 0x0000001047437819 */ /* 0x000fe400000006ff */
[----:B------:R-:W-:Y:S02]  /*6810*/  F2FP.F16.E4M3.UNPACK_B R68, R153.H1 ;  /* 0x00000099ff44723e */ /* 0x000fe400030006ff */
[----:B------:R-:W-:Y:S02]  /*6820*/  F2FP.F16.E4M3.UNPACK_B R41, R41.H1 ;  /* 0x00000029ff29723e */ /* 0x000fe400030006ff */
[----:B------:R-:W-:Y:S01]  /*6830*/  LOP3.LUT R72, R70, 0xff0000, R67, 0xf8, !PT ;  /* 0x00ff000046487812 */ /* 0x000fe200078ef843 */
[----:B------:R-:W-:Y:S01]  /*6840*/  HADD2.F32 R70, -RZ, R68.H0_H0 ;  /* 0x20000044ff467230 */ /* 0x000fe20000004100 */
[----:B------:R-:W-:Y:S01]  /*6850*/  LOP3.LUT R69, R66, 0xff0000, R49, 0xf8, !PT ;  /* 0x00ff000042457812 */ /* 0x000fe200078ef831 */
[----:B------:R-:W-:Y:S01]  /*6860*/  HADD2.F32 R49, -RZ, R40.H1_H1 ;  /* 0x30000028ff317230 */ /* 0x000fe20000004100 */
[----:B------:R-:W-:Y:S01]  /*6870*/  F2FP.F16.E4M3.UNPACK_B R67, R152.H1 ;  /* 0x00000098ff43723e */ /* 0x000fe200030006ff */
[----:B------:R-:W-:Y:S01]  /*6880*/  HADD2.F32 R71, -RZ, R68.H1_H1 ;  /* 0x30000044ff477230 */ /* 0x000fe20000004100 */
[----:B------:R-:W-:Y:S01]  /*6890*/  F2FP.F16.E4M3.UNPACK_B R153, R153 ;  /* 0x00000099ff99723e */ /* 0x000fe200020006ff */
[----:B------:R-:W-:-:S02]  /*68a0*/  HADD2.F32 R66, -RZ, R41.H1_H1 ;  /* 0x30000029ff427230 */ /* 0x000fc40000004100 */
[----:B------:R-:W-:Y:S01]  /*68b0*/  FMUL.FTZ R73, R49, R70 ;  /* 0x0000004631497220 */ /* 0x000fe20000410000 */
[----:B------:R-:W-:Y:S01]  /*68c0*/  HADD2.F32 R40, -RZ, R40.H0_H0 ;  /* 0x20000028ff287230 */ /* 0x000fe20000004100 */
[----:B------:R-:W-:Y:S01]  /*68d0*/  F2FP.F16.E4M3.UNPACK_B R152, R152 ;  /* 0x00000098ff98723e */ /* 0x000fe200020006ff */
[----:B------:R-:W-:Y:S02]  /*68e0*/  HADD2.F32 R68, -RZ, R67.H0_H0 ;  /* 0x20000043ff447230 */ /* 0x000fe40000004100 */
[-C--:B------:R-:W-:Y:S01]  /*68f0*/  FMUL.FTZ R74, R66, R71.reuse ;  /* 0x00000047424a7220 */ /* 0x080fe20000410000 */
[----:B------:R-:W-:Y:S02]  /*6900*/  HADD2.F32 R41, -RZ, R41.H0_H0 ;  /* 0x20000029ff297230 */ /* 0x000fe40000004100 */
[C---:B------:R-:W-:Y:S01]  /*6910*/  FMUL.FTZ R70, R40.reuse, R70 ;  /* 0x0000004628467220 */ /* 0x040fe20000410000 */
[----:B------:R-:W-:Y:S02]  /*6920*/  HADD2.F32 R67, -RZ, R67.H1_H1 ;  /* 0x30000043ff437230 */ /* 0x000fe40000004100 */
[-C--:B------:R-:W-:Y:S01]  /*6930*/  FFMA.FTZ R40, R40, R68.reuse, -R73 ;  /* 0x0000004428287223 */ /* 0x080fe20000010849 */
[----:B------:R-:W-:Y:S01]  /*6940*/  FMUL.FTZ R71, R41, R71 ;  /* 0x0000004729477220 */ /* 0x000fe20000410000 */
[----:B------:R-:W-:Y:S01]  /*6950*/  FFMA.FTZ R75, R49, R68, R70 ;  /* 0x00000044314b7223 */ /* 0x000fe20000010046 */
[-C--:B------:R-:W-:Y:S01]  /*6960*/  FFMA.FTZ R73, R41, R67.reuse, -R74 ;  /* 0x0000004329497223 */ /* 0x080fe2000001084a */
[-C--:B------:R-:W-:Y:S01]  /*6970*/  F2FP.F16.E4M3.UNPACK_B R41, R48.reuse.H1 ;  /* 0x00000030ff29723e */ /* 0x080fe200030006ff */
        /* <DEDUP_REMOVED lines=8> */
[----:B------:R-:W-:Y:S02]  /*6a00*/  HADD2.F32 R153, -RZ, R153.H0_H0 ;  /* 0x20000099ff997230 */ /* 0x000fe40000004100 */
[----:B------:R-:W-:Y:S01]  /*6a10*/  FMUL.FTZ R70, R66, R68 ;  /* 0x0000004442467220 */ /* 0x000fe20000410000 */
[----:B------:R-:W-:-:S02]  /*6a20*/  HADD2.F32 R48, -RZ, R48.H1_H1 ;  /* 0x30000030ff307230 */ /* 0x000fc40000004100 */
        /* <DEDUP_REMOVED lines=10> */
[----:B------:R-:W-:Y:S01]  /*6ad0*/  F2FP.F16.E4M3.UNPACK_B R70, R72.H1 ;  /* 0x00000048ff46723e */ /* 0x000fe200030006ff */
[--C-:B------:R-:W-:Y:S01]  /*6ae0*/  HADD2.F32 R66, -RZ, R48.reuse.H1_H1 ;  /* 0x30000030ff427230 */ /* 0x100fe20000004100 */
[-C--:B------:R-:W-:Y:S01]  /*6af0*/  F2FP.F16.E4M3.UNPACK_B R67, R69.reuse.H1 ;  /* 0x00000045ff43723e */ /* 0x080fe200030006ff */
[----:B------:R-:W-:Y:S01]  /*6b00*/  HADD2.F32 R49, -RZ, R48.H0_H0 ;  /* 0x20000030ff317230 */ /* 0x000fe20000004100 */
[----:B------:R-:W-:Y:S01]  /*6b10*/  F2FP.F16.E4M3.UNPACK_B R41, R42.H1 ;  /* 0x0000002aff29723e */ /* 0x000fe200030006ff */
[----:B------:R-:W-:Y:S01]  /*6b20*/  HADD2.F32 R73, -RZ, R70.H1_H1 ;  /* 0x30000046ff497230 */ /* 0x000fe20000004100 */
        /* <DEDUP_REMOVED lines=19> */
[----:B------:R-:W-:Y:S02]  /*6c60*/  HADD2.F32 R43, -RZ, R43.H1_H1 ;  /* 0x3000002bff2b7230 */ /* 0x000fe40000004100 */
[--C-:B------:R-:W-:Y:S01]  /*6c70*/  HADD2.F32 R41, -RZ, R42.reuse.H0_H0 ;  /* 0x2000002aff297230 */ /* 0x100fe20000004100 */
[----:B------:R-:W-:Y:S01]  /*6c80*/  F2FP.SATFINITE.E4M3.F32.PACK_AB_MERGE_C R71, R71, R76, RZ ;  /* 0x0000004c4747723e */ /* 0x000fe200048070ff */
[----:B------:R-:W-:Y:S02]  /*6c90*/  HADD2.F32 R42, -RZ, R42.H1_H1 ;  /* 0x3000002aff2a7230 */ /* 0x000fe40000004100 */
[----:B------:R-:W-:Y:S01]  /*6ca0*/  FMUL.FTZ R73, R43, R70 ;  /* 0x000000462b497220 */ /* 0x000fe20000410000 */
        /* <DEDUP_REMOVED lines=15> */
.L_x_465:
[----:B------:R-:W-:Y:S05]  /*6da0*/  BSYNC B2 ;  /* 0x0000000000027941 */ /* 0x000fea0003800000 */
.L_x_464:
[----:B-1----:R0:W-:Y:S02]  /*6db0*/  STG.E.128 desc[UR54][R44.64+0x20], R40 ;  /* 0x000020282c007986 */ /* 0x0021e4000c101d36 */
.L_x_463:
[----:B------:R-:W-:Y:S05]  /*6dc0*/  BSYNC B1 ;  /* 0x0000000000017941 */ /* 0x000fea0003800000 */
.L_x_462:
        /* <DEDUP_REMOVED lines=8> */
[----:B------:R-:W-:Y:S01]  /*6e50*/  SHF.R.U32.HI R68, RZ, 0x8, R63 ;  /* 0x00000008ff447819 */ /* 0x000fe2000001163f */
[----:B-1----:R-:W-:Y:S01]  /*6e60*/  IMAD.MOV.U32 R62, RZ, RZ, R43 ;  /* 0x000000ffff3e7224 */ /* 0x002fe200078e002b */
[--C-:B------:R-:W-:Y:S01]  /*6e70*/  SHF.R.U32.HI R64, RZ, 0x8, R65.reuse ;  /* 0x00000008ff407819 */ /* 0x100fe20000011641 */
[----:B------:R-:W-:Y:S01]  /*6e80*/  IMAD.MOV.U32 R49, RZ, RZ, R42 ;  /* 0x000000ffff317224 */ /* 0x000fe200078e002a */
[----:B------:R-:W-:Y:S01]  /*6e90*/  SHF.R.U32.HI R66, RZ, 0x10, R65 ;  /* 0x00000010ff427819 */ /* 0x000fe20000011641 */
[----:B------:R-:W-:Y:S01]  /*6ea0*/  IMAD.SHL.U32 R43, R68, 0x100, RZ ;  /* 0x00000100442b7824 */ /* 0x000fe200078e00ff */
[----:B------:R-:W-:Y:S02]  /*6eb0*/  LOP3.LUT R48, R63, 0xff0000ff, RZ, 0xc0, !PT ;  /* 0xff0000ff3f307812 */ /* 0x000fe400078ec0ff */
[----:B------:R-:W-:Y:S01]  /*6ec0*/  SHF.R.U32.HI R67, RZ, 0x10, R63 ;  /* 0x00000010ff437819 */ /* 0x000fe2000001163f */
[----:B------:R-:W-:Y:S01]  /*6ed0*/  IMAD.U32 R66, R66, 0x10000, RZ ;  /* 0x0001000042427824 */ /* 0x000fe200078e00ff */
[----:B------:R-:W-:-:S02]  /*6ee0*/  LOP3.LUT R63, R65, 0xff0000ff, RZ, 0xc0, !PT ;  /* 0xff0000ff413f7812 */ /* 0x000fc400078ec0ff */
[----:B------:R-:W-:Y:S02]  /*6ef0*/  SHF.L.U32 R42, R64, 0x8, RZ ;  /* 0x00000008402a7819 */ /* 0x000fe400000006ff */
[----:B------:R-:W-:Y:S01]  /*6f00*/  LOP3.LUT R43, R48, 0xff00, R43, 0xf8, !PT ;  /* 0x0000ff00302b7812 */ /* 0x000fe200078ef82b */
[----:B------:R-:W-:Y:S01]  /*6f10*/  IMAD.U32 R48, R67, 0x10000, RZ ;  /* 0x0001000043307824 */ /* 0x000fe200078e00ff */
[----:B------:R-:W-:Y:S02]  /*6f20*/  LOP3.LUT R63, R63, 0xff00, R42, 0xf8, !PT ;  /* 0x0000ff003f3f7812 */ /* 0x000fe400078ef82a */
[----:B------:R-:W-:Y:S02]  /*6f30*/  F2FP.F16.E4M3.UNPACK_B R64, R150.H1 ;  /* 0x00000096ff40723e */ /* 0x000fe400030006ff */
[----:B------:R-:W-:Y:S02]  /*6f40*/  F2FP.F16.E4M3.UNPACK_B R42, R41 ;  /* 0x00000029ff2a723e */ /* 0x000fe400020006ff */
[----:B------:R-:W-:Y:S01]  /*6f50*/  LOP3.LUT R68, R63, 0xff0000, R66, 0xf8, !PT ;  /* 0x00ff00003f447812 */ /* 0x000fe200078ef842 */
[----:B------:R-:W-:Y:S01]  /*6f60*/  HADD2.F32 R66, -RZ, R64.H0_H0 ;  /* 0x20000040ff427230 */ /* 0x000fe20000004100 */
[----:B------:R-:W-:Y:S01]  /*6f70*/  LOP3.LUT R65, R43, 0xff0000, R48, 0xf8, !PT ;  /* 0x00ff00002b417812 */ /* 0x000fe200078ef830 */
[----:B------:R-:W-:Y:S01]  /*6f80*/  HADD2.F32 R43, -RZ, R42.H1_H1 ;  /* 0x3000002aff2b7230 */ /* 0x000fe20000004100 */
[----:B------:R-:W-:Y:S01]  /*6f90*/  F2FP.F16.E4M3.UNPACK_B R63, R149.H1 ;  /* 0x00000095ff3f723e */ /* 0x000fe200030006ff */
[----:B------:R-:W-:Y:S01]  /*6fa0*/  HADD2.F32 R67, -RZ, R64.H1_H1 ;  /* 0x30000040ff437230 */ /* 0x000fe20000004100 */
[----:B------:R-:W-:Y:S01]  /*6fb0*/  F2FP.F16.E4M3.UNPACK_B R41, R41.H1 ;  /* 0x00000029ff29723e */ /* 0x000fe200030006ff */
[----:B------:R-:W-:-:S02]  /*6fc0*/  HADD2.F32 R42, -RZ, R42.H0_H0 ;  /* 0x2000002aff2a7230 */ /* 0x000fc40000004100 */
[C---:B------:R-:W-:Y:S01]  /*6fd0*/  FMUL.FTZ R69, R43.reuse, R66 ;  /* 0x000000422b457220 */ /* 0x040fe20000410000 */
[----:B------:R-:W-:Y:S01]  /*6fe0*/  HADD2.F32 R64, -RZ, R63.H0_H0 ;  /* 0x2000003fff407230 */ /* 0x000fe20000004100 */
[----:B------:R-:W-:Y:S01]  /*6ff0*/  F2FP.F16.E4M3.UNPACK_B R150, R150 ;  /* 0x00000096ff96723e */ /* 0x000fe200020006ff */
[--C-:B------:R-:W-:Y:S02]  /*7000*/  HADD2.F32 R48, -RZ, R41.reuse.H1_H1 ;  /* 0x30000029ff307230 */ /* 0x100fe40000004100 */
[C---:B------:R-:W-:Y:S01]  /*7010*/  FMUL.FTZ R66, R42.reuse, R66 ;  /* 0x000000422a427220 */ /* 0x040fe20000410000 */
[----:B------:R-:W-:Y:S02]  /*7020*/  HADD2.F32 R41, -RZ, R41.H0_H0 ;  /* 0x20000029ff297230 */ /* 0x000fe40000004100 */
[-C--:B------:R-:W-:Y:S01]  /*7030*/  FFMA.FTZ R71, R42, R64.reuse, -R69 ;  /* 0x000000402a477223 */ /* 0x080fe20000010845 */
[----:B------:R-:W-:Y:S02]  /*7040*/  HADD2.F32 R63, -RZ, R63.H1_H1 ;  /* 0x3000003fff3f7230 */ /* 0x000fe40000004100 */
[CC--:B------:R-:W-:Y:S01]  /*7050*/  FMUL.FTZ R42, R48.reuse, R67.reuse ;  /* 0x00000043302a7220 */ /* 0x0c0fe20000410000 */
[----:B------:R-:W-:Y:S01]  /*7060*/  FFMA.FTZ R72, R43, R64, R66 ;  /* 0x000000402b487223 */ /* 0x000fe20000010042 */
[C---:B------:R-:W-:Y:S01]  /*7070*/  FMUL.FTZ R67, R41.reuse, R67 ;  /* 0x0000004329437220 */ /* 0x040fe20000410000 */
[----:B------:R-:W-:Y:S01]  /*7080*/  F2FP.F16.E4M3.UNPACK_B R149, R149 ;  /* 0x00000095ff95723e */ /* 0x000fe200020006ff */
        /* <DEDUP_REMOVED lines=10> */
[----:B------:R-:W-:Y:S02]  /*7130*/  HADD2.F32 R150, -RZ, R150.H0_H0 ;  /* 0x20000096ff967230 */ /* 0x000fe40000004100 */
[----:B------:R-:W-:Y:S01]  /*7140*/  FMUL.FTZ R67, R43, R63 ;  /* 0x0000003f2b437220 */ /* 0x000fe20000410000 */
[----:B------:R-:W-:-:S02]  /*7150*/  HADD2.F32 R40, -RZ, R40.H1_H1 ;  /* 0x30000028ff287230 */ /* 0x000fc40000004100 */
[--C-:B------:R-:W-:Y:S02]  /*7160*/  HADD2.F32 R48, -RZ, R149.reuse.H1_H1 ;  /* 0x30000095ff307230 */ /* 0x100fe40000004100 */
[-C--:B------:R-:W-:Y:S01]  /*7170*/  FMUL.FTZ R63, R41, R150.reuse ;  /* 0x00000096293f7220 */ /* 0x080fe20000410000 */
[----:B------:R-:W-:Y:S02]  /*7180*/  HADD2.F32 R149, -RZ, R149.H0_H0 ;  /* 0x20000095ff957230 */ /* 0x000fe40000004100 */
[----:B------:R-:W-:Y:S01]  /*7190*/  FMUL.FTZ R64, R40, R150 ;  /* 0x0000009628407220 */ /* 0x000fe20000410000 */
[-C--:B------:R-:W-:Y:S01]  /*71a0*/  FFMA.FTZ R67, R42, R48.reuse, -R67 ;  /* 0x000000302a437223 */ /* 0x080fe20000010843 */
[----:B------:R-:W-:Y:S02]  /*71b0*/  FFMA.FTZ R66, R43, R48, R66 ;  /* 0x000000302b427223 */ /* 0x000fe40000010042 */
[-C--:B------:R-:W-:Y:S01]  /*71c0*/  FFMA.FTZ R69, R41, R149.reuse, -R64 ;  /* 0x0000009529457223 */ /* 0x080fe20000010840 */
[----:B------:R-:W-:Y:S01]  /*71d0*/  F2FP.F16.E4M3.UNPACK_B R41, R62.H1 ;  /* 0x0000003eff29723e */ /* 0x000fe200030006ff */
[----:B------:R-:W-:Y:S01]  /*71e0*/  FFMA.FTZ R70, R40, R149, R63 ;  /* 0x0000009528467223 */ /* 0x000fe2000001003f */
[----:B------:R-:W-:-:S02]  /*71f0*/  F2FP.F16.E4M3.UNPACK_B R64, R68.H1 ;  /* 0x00000044ff40723e */ /* 0x000fc400030006ff */
[----:B------:R-:W-:Y:S01]  /*7200*/  F2FP.SATFINITE.E4M3.F32.PACK_AB_MERGE_C R75, R66, R67, RZ ;  /* 0x00000043424b723e */ /* 0x000fe200048070ff */
[--C-:B------:R-:W-:Y:S01]  /*7210*/  HADD2.F32 R43, -RZ, R41.reuse.H1_H1 ;  /* 0x30000029ff2b7230 */ /* 0x100fe20000004100 */
[----:B------:R-:W-:Y:S01]  /*7220*/  F2FP.F16.E4M3.UNPACK_B R48, R65.H1 ;  /* 0x00000041ff30723e */ /* 0x000fe200030006ff */
[----:B------:R-:W-:Y:S01]  /*7230*/  HADD2.F32 R67, -RZ, R64.H1_H1 ;  /* 0x30000040ff437230 */ /* 0x000fe20000004100 */
[----:B------:R-:W-:Y:S01]  /*7240*/  F2FP.F16.E4M3.UNPACK_B R40, R49.H1 ;  /* 0x00000031ff28723e */ /* 0x000fe200030006ff */
[----:B------:R-:W-:Y:S01]  /*7250*/  HADD2.F32 R42, -RZ, R41.H0_H0 ;  /* 0x20000029ff2a7230 */ /* 0x000fe20000004100 */
[----:B------:R-:W-:Y:S01]  /*7260*/  F2FP.F16.E4M3.UNPACK_B R68, R68 ;  /* 0x00000044ff44723e */ /* 0x000fe200020006ff */
[----:B------:R-:W-:Y:S01]  /*7270*/  HADD2.F32 R63, -RZ, R48.H1_H1 ;  /* 0x30000030ff3f7230 */ /* 0x000fe20000004100 */
[----:B------:R-:W-:Y:S01]  /*7280*/  F2FP.F16.E4M3.UNPACK_B R65, R65 ;  /* 0x00000041ff41723e */ /* 0x000fe200020006ff */
[----:B------:R-:W-:Y:S01]  /*7290*/  FMUL.FTZ R73, R43, R67 ;  /* 0x000000432b497220 */ /* 0x000fe20000410000 */
[----:B------:R-:W-:-:S02]  /*72a0*/  HADD2.F32 R41, -RZ, R40.H1_H1 ;  /* 0x30000028ff297230 */ /* 0x000fc40000004100 */
[C---:B------:R-:W-:Y:S01]  /*72b0*/  FMUL.FTZ R74, R42.reuse, R67 ;  /* 0x000000432a4a7220 */ /* 0x040fe20000410000 */
[----:B------:R-:W-:Y:S02]  /*72c0*/  HADD2.F32 R66, -RZ, R68.H1_H1 ;  /* 0x30000044ff427230 */ /* 0x000fe40000004100 */
[----:B------:R-:W-:Y:S01]  /*72d0*/  FFMA.FTZ R73, R42, R63, -R73 ;  /* 0x0000003f2a497223 */ /* 0x000fe20000010849 */
[----:B------:R-:W-:Y:S01]  /*72e0*/  HADD2.F32 R40, -RZ, R40.H0_H0 ;  /* 0x20000028ff287230 */ /* 0x000fe20000004100 */
[----:B------:R-:W-:Y:S01]  /*72f0*/  F2FP.F16.E4M3.UNPACK_B R49, R49 ;  /* 0x00000031ff31723e */ /* 0x000fe200020006ff */
        /* <DEDUP_REMOVED lines=10> */
[--C-:B------:R-:W-:Y:S02]  /*73a0*/  HADD2.F32 R41, -RZ, R62.reuse.H0_H0 ;  /* 0x2000003eff297230 */ /* 0x100fe40000004100 */
        /* <DEDUP_REMOVED lines=13> */
[----:B------:R-:W-:-:S02]  /*7480*/  F2FP.SATFINITE.E4M3.F32.PACK_AB_MERGE_C R73, R74, R73, RZ ;  /* 0x000000494a49723e */ /* 0x000fc400048070ff */
[----:B------:R-:W-:Y:S02]  /*7490*/  F2FP.SATFINITE.E4M3.F32.PACK_AB_MERGE_C R66, R68, R43, R66 ;  /* 0x0000002b4442723e */ /* 0x000fe40004807042 */
[----:B------:R-:W-:Y:S02]  /*74a0*/  F2FP.SATFINITE.E4M3.F32.PACK_AB_MERGE_C R43, R63, R42, R73 ;  /* 0x0000002a3f2b723e */ /* 0x000fe40004807049 */
[----:B------:R-:W-:Y:S01]  /*74b0*/  F2FP.SATFINITE.E4M3.F32.PACK_AB_MERGE_C R41, R72, R71, R76 ;  /* 0x000000474829723e */ /* 0x000fe2000480704c */
[----:B------:R-:W-:Y:S01]  /*74c0*/  IMAD.MOV.U32 R42, RZ, RZ, R66 ;  /* 0x000000ffff2a7224 */ /* 0x000fe200078e0042 */
[----:B------:R-:W-:-:S07]  /*74d0*/  F2FP.SATFINITE.E4M3.F32.PACK_AB_MERGE_C R40, R70, R69, R75 ;  /* 0x000000454628723e */ /* 0x000fce000480704b */
.L_x_469:
[----:B------:R-:W-:Y:S05]  /*74e0*/  BSYNC B2 ;  /* 0x0000000000027941 */ /* 0x000fea0003800000 */
.L_x_468:
[----:B-1----:R0:W-:Y:S02]  /*74f0*/  STG.E.128 desc[UR54][R44.64+0x40], R40 ;  /* 0x000040282c007986 */ /* 0x0021e4000c101d36 */
.L_x_467:
[----:B------:R-:W-:Y:S05]  /*7500*/  BSYNC B1 ;  /* 0x0000000000017941 */ /* 0x000fea0003800000 */
.L_x_466:
        /* <DEDUP_REMOVED lines=10> */
[----:B------:R-:W-:Y:S02]  /*75b0*/  SHF.R.U32.HI R48, RZ, 0x8, R61 ;  /* 0x00000008ff307819 */ /* 0x000fe4000001163d */
[----:B------:R-:W-:Y:S01]  /*75c0*/  MOV R58, R43 ;  /* 0x0000002b003a7202 */ /* 0x000fe20000000f00 */
[----:B------:R-:W-:Y:S01]  /*75d0*/  IMAD.SHL.U32 R42, R62, 0x100, RZ ;  /* 0x000001003e2a7824 */ /* 0x000fe200078e00ff */
[----:B------:R-:W-:Y:S01]  /*75e0*/  SHF.R.U32.HI R64, RZ, 0x10, R59 ;  /* 0x00000010ff407819 */ /* 0x000fe2000001163b */
[----:B------:R-:W-:Y:S01]  /*75f0*/  IMAD.SHL.U32 R43, R48, 0x100, RZ ;  /* 0x00000100302b7824 */ /* 0x000fe200078e00ff */
[----:B------:R-:W-:Y:S02]  /*7600*/  LOP3.LUT R59, R59, 0xff0000ff, RZ, 0xc0, !PT ;  /* 0xff0000ff3b3b7812 */ /* 0x000fe400078ec0ff */
[----:B------:R-:W-:-:S02]  /*7610*/  LOP3.LUT R60, R61, 0xff0000ff, RZ, 0xc0, !PT ;  /* 0xff0000ff3d3c7812 */ /* 0x000fc400078ec0ff */
[----:B------:R-:W-:Y:S02]  /*7620*/  SHF.R.U32.HI R63, RZ, 0x10, R61 ;  /* 0x00000010ff3f7819 */ /* 0x000fe4000001163d */
[----:B------:R-:W-:Y:S02]  /*7630*/  LOP3.LUT R48, R59, 0xff00, R42, 0xf8, !PT ;  /* 0x0000ff003b307812 */ /* 0x000fe400078ef82a */
[----:B------:R-:W-:Y:S01]  /*7640*/  LOP3.LUT R62, R60, 0xff00, R43, 0xf8, !PT ;  /* 0x0000ff003c3e7812 */ /* 0x000fe200078ef82b */
[----:B------:R-:W-:Y:S01]  /*7650*/  IMAD.U32 R43, R64, 0x10000, RZ ;  /* 0x00010000402b7824 */ /* 0x000fe200078e00ff */
[----:B------:R-:W-:Y:S02]  /*7660*/  SHF.L.U32 R59, R63, 0x10, RZ ;  /* 0x000000103f3b7819 */ /* 0x000fe400000006ff */
[----:B------:R-:W-:Y:S02]  /*7670*/  F2FP.F16.E4M3.UNPACK_B R60, R143.H1 ;  /* 0x0000008fff3c723e */ /* 0x000fe400030006ff */
[----:B------:R-:W-:-:S02]  /*7680*/  F2FP.F16.E4M3.UNPACK_B R42, R41 ;  /* 0x00000029ff2a723e */ /* 0x000fc400020006ff */
[----:B------:R-:W-:Y:S01]  /*7690*/  LOP3.LUT R64, R62, 0xff0000, R59, 0xf8, !PT ;  /* 0x00ff00003e407812 */ /* 0x000fe200078ef83b */
[----:B------:R-:W-:Y:S01]  /*76a0*/  HADD2.F32 R62, -RZ, R60.H0_H0 ;  /* 0x2000003cff3e7230 */ /* 0x000fe20000004100 */
[----:B------:R-:W-:Y:S01]  /*76b0*/  LOP3.LUT R61, R48, 0xff0000, R43, 0xf8, !PT ;  /* 0x00ff0000303d7812 */ /* 0x000fe200078ef82b */
[----:B------:R-:W-:Y:S01]  /*76c0*/  HADD2.F32 R43, -RZ, R42.H1_H1 ;  /* 0x3000002aff2b7230 */ /* 0x000fe20000004100 */
[----:B------:R-:W-:Y:S01]  /*76d0*/  F2FP.F16.E4M3.UNPACK_B R59, R142.H1 ;  /* 0x0000008eff3b723e */ /* 0x000fe200030006ff */
[----:B------:R-:W-:Y:S01]  /*76e0*/  HADD2.F32 R63, -RZ, R60.H1_H1 ;  /* 0x3000003cff3f7230 */ /* 0x000fe20000004100 */
[----:B------:R-:W-:Y:S01]  /*76f0*/  F2FP.F16.E4M3.UNPACK_B R41, R41.H1 ;  /* 0x00000029ff29723e */ /* 0x000fe200030006ff */
[----:B------:R-:W-:Y:S02]  /*7700*/  HADD2.F32 R42, -RZ, R42.H0_H0 ;  /* 0x2000002aff2a7230 */ /* 0x000fe40000004100 */
[----:B------:R-:W-:Y:S01]  /*7710*/  FMUL.FTZ R65, R43, R62 ;  /* 0x0000003e2b417220 */ /* 0x000fe20000410000 */
[----:B------:R-:W-:Y:S01]  /*7720*/  HADD2.F32 R60, -RZ, R59.H0_H0 ;  /* 0x2000003bff3c7230 */ /* 0x000fe20000004100 */
[----:B------:R-:W-:Y:S01]  /*7730*/  F2FP.F16.E4M3.UNPACK_B R143, R143 ;  /* 0x0000008fff8f723e */ /* 0x000fe200020006ff */
[----:B------:R-:W-:-:S02]  /*7740*/  HADD2.F32 R48, -RZ, R41.H1_H1 ;  /* 0x30000029ff307230 */ /* 0x000fc40000004100 */
        /* <DEDUP_REMOVED lines=27> */
[----:B------:R-:W-:Y:S01]  /*7900*/  FFMA.FTZ R65, R41, R142, -R60 ;  /* 0x0000008e29417223 */ /* 0x000fe2000001083c */
        /* <DEDUP_REMOVED lines=49> */
.L_x_473:
[----:B------:R-:W-:Y:S05]  /*7c20*/  BSYNC B2 ;  /* 0x0000000000027941 */ /* 0x000fea0003800000 */
.L_x_472:
[----:B-1----:R0:W-:Y:S02]  /*7c30*/  STG.E.128 desc[UR54][R44.64+0x60], R40 ;  /* 0x000060282c007986 */ /* 0x0021e4000c101d36 */
.L_x_471:
[----:B------:R-:W-:Y:S05]  /*7c40*/  BSYNC B1 ;  /* 0x0000000000017941 */ /* 0x000fea0003800000 */
.L_x_470:
        /* <DEDUP_REMOVED lines=10> */
[----:B------:R-:W-:Y:S01]  /*7cf0*/  LOP3.LUT R47, R55, 0xff0000ff, RZ, 0xc0, !PT ;  /* 0xff0000ff372f7812 */ /* 0x000fe200078ec0ff */
[----:B------:R-:W-:Y:S01]  /*7d00*/  IMAD.MOV.U32 R48, RZ, RZ, R42 ;  /* 0x000000ffff307224 */ /* 0x000fe200078e002a */
[----:B------:R-:W-:Y:S02]  /*7d10*/  SHF.R.U32.HI R56, RZ, 0x10, R55 ;  /* 0x00000010ff387819 */ /* 0x000fe40000011637 */
[--C-:B------:R-:W-:Y:S02]  /*7d20*/  SHF.R.U32.HI R55, RZ, 0x8, R57.reuse ;  /* 0x00000008ff377819 */ /* 0x100fe40000011639 */
[----:B------:R-:W-:Y:S02]  /*7d30*/  LOP3.LUT R54, R57, 0xff0000ff, RZ, 0xc0, !PT ;  /* 0xff0000ff39367812 */ /* 0x000fe400078ec0ff */
[----:B------:R-:W-:Y:S01]  /*7d40*/  SHF.R.U32.HI R58, RZ, 0x10, R57 ;  /* 0x00000010ff3a7819 */ /* 0x000fe20000011639 */
[----:B------:R-:W-:Y:S01]  /*7d50*/  IMAD.SHL.U32 R43, R55, 0x100, RZ ;  /* 0x00000100372b7824 */ /* 0x000fe200078e00ff */
[----:B------:R-:W-:-:S02]  /*7d60*/  SHF.L.U32 R42, R59, 0x8, RZ ;  /* 0x000000083b2a7819 */ /* 0x000fc400000006ff */
[----:B------:R-:W-:Y:S01]  /*7d70*/  F2FP.F16.E4M3.UNPACK_B R55, R91.H1 ;  /* 0x0000005bff37723e */ /* 0x000fe200030006ff */
[----:B------:R-:W-:Y:S01]  /*7d80*/  IMAD.U32 R58, R58, 0x10000, RZ ;  /* 0x000100003a3a7824 */ /* 0x000fe200078e00ff */
[----:B------:R-:W-:Y:S01]  /*7d90*/  LOP3.LUT R43, R54, 0xff00, R43, 0xf8, !PT ;  /* 0x0000ff00362b7812 */ /* 0x000fe200078ef82b */
[----:B------:R-:W-:Y:S01]  /*7da0*/  IMAD.U32 R54, R56, 0x10000, RZ ;  /* 0x0001000038367824 */ /* 0x000fe200078e00ff */
[----:B------:R-:W-:Y:S01]  /*7db0*/  LOP3.LUT R47, R47, 0xff00, R42, 0xf8, !PT ;  /* 0x0000ff002f2f7812 */ /* 0x000fe200078ef82a */
[--C-:B------:R-:W-:Y:S01]  /*7dc0*/  HADD2.F32 R57, -RZ, R55.reuse.H0_H0 ;  /* 0x20000037ff397230 */ /* 0x100fe20000004100 */
[-C--:B------:R-:W-:Y:S02]  /*7dd0*/  F2FP.F16.E4M3.UNPACK_B R42, R41.reuse ;  /* 0x00000029ff2a723e */ /* 0x080fe400020006ff */
[----:B------:R-:W-:Y:S02]  /*7de0*/  LOP3.LUT R56, R47, 0xff0000, R54, 0xf8, !PT ;  /* 0x00ff00002f387812 */ /* 0x000fe400078ef836 */
[----:B------:R-:W-:Y:S01]  /*7df0*/  LOP3.LUT R59, R43, 0xff0000, R58, 0xf8, !PT ;  /* 0x00ff00002b3b7812 */ /* 0x000fe200078ef83a */
[--C-:B------:R-:W-:Y:S01]  /*7e00*/  HADD2.F32 R43, -RZ, R42.reuse.H1_H1 ;  /* 0x3000002aff2b7230 */ /* 0x100fe20000004100 */
[----:B------:R-:W-:Y:S01]  /*7e10*/  F2FP.F16.E4M3.UNPACK_B R54, R90.H1 ;  /* 0x0000005aff36723e */ /* 0x000fe200030006ff */
[----:B------:R-:W-:Y:S01]  /*7e20*/  HADD2.F32 R58, -RZ, R55.H1_H1 ;  /* 0x30000037ff3a7230 */ /* 0x000fe20000004100 */
[----:B------:R-:W-:Y:S01]  /*7e30*/  F2FP.F16.E4M3.UNPACK_B R41, R41.H1 ;  /* 0x00000029ff29723e */ /* 0x000fe200030006ff */
[----:B------:R-:W-:-:S02]  /*7e40*/  HADD2.F32 R42, -RZ, R42.H0_H0 ;  /* 0x2000002aff2a7230 */ /* 0x000fc40000004100 */
[----:B------:R-:W-:Y:S01]  /*7e50*/  FMUL.FTZ R61, R43, R57 ;  /* 0x000000392b3d7220 */ /* 0x000fe20000410000 */
[--C-:B------:R-:W-:Y:S01]  /*7e60*/  HADD2.F32 R55, -RZ, R54.reuse.H0_H0 ;  /* 0x20000036ff377230 */ /* 0x100fe20000004100 */
[----:B------:R-:W-:Y:S01]  /*7e70*/  F2FP.F16.E4M3.UNPACK_B R91, R91 ;  /* 0x0000005bff5b723e */ /* 0x000fe200020006ff */
[--C-:B------:R-:W-:Y:S02]  /*7e80*/  HADD2.F32 R47, -RZ, R41.reuse.H1_H1 ;  /* 0x30000029ff2f7230 */ /* 0x100fe40000004100 */
[C---:B------:R-:W-:Y:S01]  /*7e90*/  FMUL.FTZ R60, R42.reuse, R57 ;  /* 0x000000392a3c7220 */ /* 0x040fe20000410000 */
[----:B------:R-:W-:Y:S02]  /*7ea0*/  HADD2.F32 R41, -RZ, R41.H0_H0 ;  /* 0x20000029ff297230 */ /* 0x000fe40000004100 */
[-C--:B------:R-:W-:Y:S01]  /*7eb0*/  FFMA.FTZ R61, R42, R55.reuse, -R61 ;  /* 0x000000372a3d7223 */ /* 0x080fe2000001083d */
[----:B------:R-:W-:Y:S02]  /*7ec0*/  HADD2.F32 R54, -RZ, R54.H1_H1 ;  /* 0x30000036ff367230 */ /* 0x000fe40000004100 */
[-C--:B------:R-:W-:Y:S01]  /*7ed0*/  FMUL.FTZ R42, R47, R58.reuse ;  /* 0x0000003a2f2a7220 */ /* 0x080fe20000410000 */
[----:B------:R-:W-:Y:S01]  /*7ee0*/  FFMA.FTZ R62, R43, R55, R60 ;  /* 0x000000372b3e7223 */ /* 0x000fe2000001003c */
[C---:B------:R-:W-:Y:S01]  /*7ef0*/  FMUL.FTZ R58, R41.reuse, R58 ;  /* 0x0000003a293a7220 */ /* 0x040fe20000410000 */
[----:B------:R-:W-:Y:S01]  /*7f00*/  F2FP.F16.E4M3.UNPACK_B R90, R90 ;  /* 0x0000005aff5a723e */ /* 0x000fe200020006ff */
[----:B------:R-:W-:Y:S01]  /*7f10*/  FFMA.FTZ R57, R41, R54, -R42 ;  /* 0x0000003629397223 */ /* 0x000fe2000001082a */
[----:B------:R-:W-:Y:S01]  /*7f20*/  F2FP.F16.E4M3.UNPACK_B R41, R40.H1 ;  /* 0x00000028ff29723e */ /* 0x000fe200030006ff */
        /* <DEDUP_REMOVED lines=10> */
[----:B------:R-:W-:-:S02]  /*7fd0*/  HADD2.F32 R91, -RZ, R91.H0_H0 ;  /* 0x2000005bff5b7230 */ /* 0x000fc40000004100 */
[----:B------:R-:W-:Y:S02]  /*7fe0*/  HADD2.F32 R40, -RZ, R40.H1_H1 ;  /* 0x30000028ff287230 */ /* 0x000fe40000004100 */
[-C--:B------:R-:W-:Y:S01]  /*7ff0*/  FFMA.FTZ R55, R42, R47.reuse, -R55 ;  /* 0x0000002f2a377223 */ /* 0x080fe20000010837 */
[----:B------:R-:W-:Y:S02]  /*8000*/  HADD2.F32 R90, -RZ, R90.H0_H0 ;  /* 0x2000005aff5a7230 */ /* 0x000fe40000004100 */
[----:B------:R-:W-:Y:S01]  /*8010*/  FFMA.FTZ R58, R43, R47, R58 ;  /* 0x0000002f2b3a7223 */ /* 0x000fe2000001003a */
[-C--:B------:R-:W-:Y:S01]  /*8020*/  F2FP.F16.E4M3.UNPACK_B R47, R56.reuse.H1 ;  /* 0x00000038ff2f723e */ /* 0x080fe200030006ff */
[-C--:B------:R-:W-:Y:S01]  /*8030*/  FMUL.FTZ R54, R40, R91.reuse ;  /* 0x0000005b28367220 */ /* 0x080fe20000410000 */
[C---:B------:R-:W-:Y:S01]  /*8040*/  FMUL.FTZ R91, R41.reuse, R91 ;  /* 0x0000005b295b7220 */ /* 0x040fe20000410000 */
[----:B------:R-:W-:Y:S02]  /*8050*/  F2FP.F16.E4M3.UNPACK_B R56, R56 ;  /* 0x00000038ff38723e */ /* 0x000fe400020006ff */
[-C--:B------:R-:W-:Y:S01]  /*8060*/  FFMA.FTZ R60, R41, R90.reuse, -R54 ;  /* 0x0000005a293c7223 */ /* 0x080fe20000010836 */
[----:B------:R-:W-:Y:S01]  /*8070*/  F2FP.SATFINITE.E4M3.F32.PACK_AB_MERGE_C R65, R58, R55, RZ ;  /* 0x000000373a41723e */ /* 0x000fe200048070ff */
[----:B------:R-:W-:Y:S01]  /*8080*/  FFMA.FTZ R91, R40, R90, R91 ;  /* 0x0000005a285b7223 */ /* 0x000fe2000001005b */
[----:B------:R-:W-:Y:S01]  /*8090*/  F2FP.F16.E4M3.UNPACK_B R41, R49.H1 ;  /* 0x00000031ff29723e */ /* 0x000fe200030006ff */
[----:B------:R-:W-:Y:S01]  /*80a0*/  HADD2.F32 R54, -RZ, R47.H1_H1 ;  /* 0x3000002fff367230 */ /* 0x000fe20000004100 */
[----:B------:R-:W-:-:S02]  /*80b0*/  F2FP.F16.E4M3.UNPACK_B R55, R59.H1 ;  /* 0x0000003bff37723e */ /* 0x000fc400030006ff */
[-C--:B------:R-:W-:Y:S01]  /*80c0*/  F2FP.F16.E4M3.UNPACK_B R40, R48.reuse.H1 ;  /* 0x00000030ff28723e */ /* 0x080fe200030006ff */
[----:B------:R-:W-:Y:S01]  /*80d0*/  HADD2.F32 R43, -RZ, R41.H1_H1 ;  /* 0x30000029ff2b7230 */ /* 0x000fe20000004100 */
[----:B------:R-:W-:Y:S01]  /*80e0*/  F2FP.F16.E4M3.UNPACK_B R59, R59 ;  /* 0x0000003bff3b723e */ /* 0x000fe200020006ff */
[----:B------:R-:W-:Y:S01]  /*80f0*/  HADD2.F32 R58, -RZ, R55.H1_H1 ;  /* 0x30000037ff3a7230 */ /* 0x000fe20000004100 */
[----:B------:R-:W-:Y:S01]  /*8100*/  F2FP.F16.E4M3.UNPACK_B R49, R49 ;  /* 0x00000031ff31723e */ /* 0x000fe200020006ff */
[----:B------:R-:W-:Y:S01]  /*8110*/  HADD2.F32 R42, -RZ, R41.H0_H0 ;  /* 0x20000029ff2a7230 */ /* 0x000fe20000004100 */
[----:B------:R-:W-:Y:S01]  /*8120*/  F2FP.F16.E4M3.UNPACK_B R48, R48 ;  /* 0x00000030ff30723e */ /* 0x000fe200020006ff */
[----:B------:R-:W-:Y:S02]  /*8130*/  HADD2.F32 R41, -RZ, R40.H1_H1 ;  /* 0x30000028ff297230 */ /* 0x000fe40000004100 */
[----:B------:R-:W-:Y:S01]  /*8140*/  FMUL.FTZ R63, R43, R58 ;  /* 0x0000003a2b3f7220 */ /* 0x000fe20000410000 */
[----:B------:R-:W-:-:S02]  /*8150*/  HADD2.F32 R57, -RZ, R59.H1_H1 ;  /* 0x3000003bff397230 */ /* 0x000fc40000004100 */
[C---:B------:R-:W-:Y:S01]  /*8160*/  FMUL.FTZ R66, R42.reuse, R58 ;  /* 0x0000003a2a427220 */ /* 0x040fe20000410000 */
[----:B------:R-:W-:Y:S02]  /*8170*/  HADD2.F32 R40, -RZ, R40.H0_H0 ;  /* 0x20000028ff287230 */ /* 0x000fe40000004100 */
[-C--:B------:R-:W-:Y:S01]  /*8180*/  FFMA.FTZ R64, R42, R54.reuse, -R63 ;  /* 0x000000362a407223 */ /* 0x080fe2000001083f */
[----:B------:R-:W-:Y:S02]  /*8190*/  HADD2.F32 R42, -RZ, R56.H1_H1 ;  /* 0x30000038ff2a7230 */ /* 0x000fe40000004100 */
[-C--:B------:R-:W-:Y:S01]  /*81a0*/  FMUL.FTZ R63, R41, R57.reuse ;  /* 0x00000039293f7220 */ /* 0x080fe20000410000 */
[----:B------:R-:W-:Y:S02]  /*81b0*/  HADD2.F32 R59, -RZ, R59.H0_H0 ;  /* 0x2000003bff3b7230 */ /* 0x000fe40000004100 */
[C---:B------:R-:W-:Y:S01]  /*81c0*/  FMUL.FTZ R58, R40.reuse, R57 ;  /* 0x00000039283a7220 */ /* 0x040fe20000410000 */
[----:B------:R-:W-:Y:S01]  /*81d0*/  FFMA.FTZ R57, R43, R54, R66 ;  /* 0x000000362b397223 */ /* 0x000fe20000010042 */
[----:B------:R-:W-:Y:S01]  /*81e0*/  FFMA.FTZ R63, R40, R42, -R63 ;  /* 0x0000002a283f7223 */ /* 0x000fe2000001083f */
[----:B------:R-:W-:-:S02]  /*81f0*/  HADD2.F32 R40, -RZ, R48.H0_H0 ;  /* 0x20000030ff287230 */ /* 0x000fc40000004100 */
[----:B------:R-:W-:Y:S01]  /*8200*/  FFMA.FTZ R58, R41, R42, R58 ;  /* 0x0000002a293a7223 */ /* 0x000fe2000001003a */
[--C-:B------:R-:W-:Y:S01]  /*8210*/  HADD2.F32 R41, -RZ, R49.reuse.H0_H0 ;  /* 0x20000031ff297230 */ /* 0x100fe20000004100 */
[----:B------:R-:W-:Y:S01]  /*8220*/  F2FP.SATFINITE.E4M3.F32.PACK_AB_MERGE_C R57, R57, R64, RZ ;  /* 0x000000403939723e */ /* 0x000fe200048070ff */
[----:B------:R-:W-:Y:S02]  /*8230*/  HADD2.F32 R49, -RZ, R49.H1_H1 ;  /* 0x30000031ff317230 */ /* 0x000fe40000004100 */
[----:B------:R-:W-:Y:S01]  /*8240*/  HADD2.F32 R54, -RZ, R55.H0_H0 ;  /* 0x20000037ff367230 */ /* 0x000fe20000004100 */
[----:B------:R-:W-:Y:S01]  /*8250*/  F2FP.SATFINITE.E4M3.F32.PACK_AB_MERGE_C R58, R58, R63, RZ ;  /* 0x0000003f3a3a723e */ /* 0x000fe200048070ff */
[----:B------:R-:W-:Y:S02]  /*8260*/  HADD2.F32 R48, -RZ, R48.H1_H1 ;  /* 0x30000030ff307230 */ /* 0x000fe40000004100 */
[----:B------:R-:W-:Y:S02]  /*8270*/  HADD2.F32 R42, -RZ, R47.H0_H0 ;  /* 0x2000002fff2a7230 */ /* 0x000fe40000004100 */
[----:B------:R-:W-:-:S02]  /*8280*/  HADD2.F32 R43, -RZ, R56.H0_H0 ;  /* 0x20000038ff2b7230 */ /* 0x000fc40000004100 */
[-C--:B------:R-:W-:Y:S01]  /*8290*/  FMUL.FTZ R56, R49, R54.reuse ;  /* 0x0000003631387220 */ /* 0x080fe20000410000 */
[-C--:B------:R-:W-:Y:S01]  /*82a0*/  FMUL.FTZ R47, R48, R59.reuse ;  /* 0x0000003b302f7220 */ /* 0x080fe20000410000 */
[C---:B------:R-:W-:Y:S01]  /*82b0*/  FMUL.FTZ R54, R41.reuse, R54 ;  /* 0x0000003629367220 */ /* 0x040fe20000410000 */
[C---:B------:R-:W-:Y:S01]  /*82c0*/  FMUL.FTZ R59, R40.reuse, R59 ;  /* 0x0000003b283b7220 */ /* 0x040fe20000410000 */
[-C--:B------:R-:W-:Y:S01]  /*82d0*/  FFMA.FTZ R56, R41, R42.reuse, -R56 ;  /* 0x0000002a29387223 */ /* 0x080fe20000010838 */
[-C--:B------:R-:W-:Y:S01]  /*82e0*/  FFMA.FTZ R47, R40, R43.reuse, -R47 ;  /* 0x0000002b282f7223 */ /* 0x080fe2000001082f */
[----:B------:R-:W-:Y:S01]  /*82f0*/  FFMA.FTZ R49, R49, R42, R54 ;  /* 0x0000002a31317223 */ /* 0x000fe20000010036 */
[----:B------:R-:W-:Y:S01]  /*8300*/  FFMA.FTZ R48, R48, R43, R59 ;  /* 0x0000002b30307223 */ /* 0x000fe2000001003b */
[----:B------:R-:W-:Y:S02]  /*8310*/  F2FP.SATFINITE.E4M3.F32.PACK_AB_MERGE_C R41, R62, R61, R67 ;  /* 0x0000003d3e29723e */ /* 0x000fe40004807043 */
[----:B------:R-:W-:-:S02]  /*8320*/  F2FP.SATFINITE.E4M3.F32.PACK_AB_MERGE_C R40, R91, R60, R65 ;  /* 0x0000003c5b28723e */ /* 0x000fc40004807041 */
[----:B------:R-:W-:Y:S02]  /*8330*/  F2FP.SATFINITE.E4M3.F32.PACK_AB_MERGE_C R42, R48, R47, R58 ;  /* 0x0000002f302a723e */ /* 0x000fe4000480703a */
[----:B------:R-:W-:-:S07]  /*8340*/  F2FP.SATFINITE.E4M3.F32.PACK_AB_MERGE_C R43, R49, R56, R57 ;  /* 0x00000038312b723e */ /* 0x000fce0004807039 */
.L_x_477:
[----:B------:R-:W-:Y:S05]  /*8350*/  BSYNC B2 ;  /* 0x0000000000027941 */ /* 0x000fea0003800000 */
.L_x_476:
[----:B-1----:R0:W-:Y:S02]  /*8360*/  STG.E.128 desc[UR54][R44.64+0x80], R40 ;  /* 0x000080282c007986 */ /* 0x0021e4000c101d36 */
.L_x_475:
[----:B------:R-:W-:Y:S05]  /*8370*/  BSYNC B1 ;  /* 0x0000000000017941 */ /* 0x000fea0003800000 */
.L_x_474:
[----:B------:R-:W-:-:S13]  /*8380*/  ISETP.NE.AND P2, PT, R37, RZ, PT ;  /* 0x000000ff2500720c */ /* 0x000fda0003f45270 */
        /* <DEDUP_REMOVED lines=111> */
.L_x_479:
[----:B------:R-:W-:Y:S05]  /*8a80*/  BSYNC B1 ;  /* 0x0000000000017941 */ /* 0x000fea0003800000 */
.L_x_478:
[----:B-1----:R0:W-:Y:S01]  /*8a90*/  STG.E.128 desc[UR54][R44.64+0xa0], R40 ;  /* 0x0000a0282c007986 */ /* 0x0021e2000c101d36 */
[----:B------:R-:W-:Y:S05]  /*8aa0*/  BRA `(.L_x_457) ;  /* 0x0000006800587947 */ /* 0x000fea0003800000 */
.L_x_425:
[----:B------:R-:W-:Y:S01]  /*8ab0*/  ISETP.GE.AND P4, PT, R168, R38, PT ;  /* 0x00000026a800720c */ /* 0x000fe20003f86270 */
[----:B------:R-:W-:Y:S01]  /*8ac0*/  BSSY B1, `(.L_x_480) ;  /* 0x000002a000017945 */ /* 0x000fe20003800000 */
[----:B------:R-:W-:Y:S02]  /*8ad0*/  CS2R R64, SRZ ;  /* 0x0000000000407805 */ /* 0x000fe4000001ff00 */
[----:B0-----:R-:W-:Y:S02]  /*8ae0*/  CS2R R40, SRZ ;  /* 0x0000000000287805 */ /* 0x001fe4000001ff00 */
        /* <DEDUP_REMOVED lines=14> */
[----:B------:R-:W-:Y:S02]  /*8bd0*/  IADD3 R66, P1, P2, R108, UR4, R90 ;  /* 0x000000046c427c10 */ /* 0x000fe4000fa3e05a */
[----:B------:R-:W-:Y:S02]  /*8be0*/  CS2R R54, SRZ ;  /* 0x0000000000367805 */ /* 0x000fe4000001ff00 */
[----:B------:R-:W-:Y:S02]  /*8bf0*/  CS2R R40, SRZ ;  /* 0x0000000000287805 */ /* 0x000fe4000001ff00 */
[----:B------:R-:W-:Y:S02]  /*8c00*/  CS2R R42, SRZ ;  /* 0x00000000002a7805 */ /* 0x000fe4000001ff00 */
[----:B------:R-:W-:Y:S01]  /*8c10*/  IADD3.X R67, R12, UR5, R39, P1, P2 ;  /* 0x000000050c437c10 */ /* 0x000fe20008fe4427 */
[----:B------:R-:W-:-:S02]  /*8c20*/  ULDC.64 UR4, c[0x0][0x3e0] ;  /* 0x0000f80000047ab9 */ /* 0x000fc40000000a00 */
[----:B------:R-:W-:-:S04]  /*8c30*/  IADD3 R68, P1, P2, R102, UR4, R88 ;  /* 0x0000000466447c10 */ /* 0x000fc8000fa3e058 */
[----:B------:R-:W-:Y:S02]  /*8c40*/  IADD3.X R69, R14, UR5, R96, P1, P2 ;  /* 0x000000050e457c10 */ /* 0x000fe40008fe4460 */
[----:B------:R-:W-:Y:S02]  /*8c50*/  ISETP.GE.AND P1, PT, R22, R136, PT ;  /* 0x000000881600720c */ /* 0x000fe40003f26270 */
[----:B------:R-:W-:Y:S02]  /*8c60*/  CS2R R56, SRZ ;  /* 0x0000000000387805 */ /* 0x000fe4000001ff00 */
[----:B------:R-:W-:Y:S02]  /*8c70*/  CS2R R58, SRZ ;  /* 0x00000000003a7805 */ /* 0x000fe4000001ff00 */
[----:B------:R-:W-:Y:S02]  /*8c80*/  CS2R R44, SRZ ;  /* 0x00000000002c7805 */ /* 0x000fe4000001ff00 */
[----:B------:R-:W-:-:S05]  /*8c90*/  CS2R R46, SRZ ;  /* 0x00000000002e7805 */ /* 0x000fca000001ff00 */
[----:B------:R0:W5:Y:S04]  /*8ca0*/  @!P1 LDG.E.128 R52, desc[UR54][R66.64] ;  /* 0x0000003642349981 */ /* 0x000168000c1e1d00 */
[----:B------:R0:W5:Y:S01]  /*8cb0*/  @!P1 LDG.E.128 R40, desc[UR54][R68.64] ;  /* 0x0000003644289981 */ /* 0x000162000c1e1d00 */
[----:B------:R-:W-:Y:S02]  /*8cc0*/  ISETP.GE.AND P1, PT, R169, R136, PT ;  /* 0x00000088a900720c */ /* 0x000fe40003f26270 */
[----:B------:R-:W-:Y:S02]  /*8cd0*/  CS2R R60, SRZ ;  /* 0x00000000003c7805 */ /* 0x000fe4000001ff00 */
[----:B------:R-:W-:Y:S02]  /*8ce0*/  CS2R R62, SRZ ;  /* 0x00000000003e7805 */ /* 0x000fe4000001ff00 */
[----:B------:R-:W-:-:S02]  /*8cf0*/  CS2R R48, SRZ ;  /* 0x0000000000307805 */ /* 0x000fc4000001ff00 */
[----:B------:R-:W-:-:S05]  /*8d00*/  CS2R R50, SRZ ;  /* 0x0000000000327805 */ /* 0x000fca000001ff00 */
[----:B------:R0:W5:Y:S04]  /*8d10*/  @!P1 LDG.E.128 R56, desc[UR54][R66.64+0x20] ;  /* 0x0000203642389981 */ /* 0x000168000c1e1d00 */
[----:B------:R0:W5:Y:S01]  /*8d20*/  @!P1 LDG.E.128 R44, desc[UR54][R68.64+0x20] ;  /* 0x00002036442c9981 */ /* 0x000162000c1e1d00 */
[----:B------:R-:W-:-:S13]  /*8d30*/  ISETP.GE.AND P1, PT, R170, R136, PT ;  /* 0x00000088aa00720c */ /* 0x000fda0003f26270 */
[----:B------:R0:W5:Y:S04]  /*8d40*/  @!P1 LDG.E.128 R60, desc[UR54][R66.64+0x40] ;  /* 0x00004036423c9981 */ /* 0x000168000c1e1d00 */
[----:B------:R0:W5:Y:S02]  /*8d50*/  @!P1 LDG.E.128 R48, desc[UR54][R68.64+0x40] ;  /* 0x0000403644309981 */ /* 0x000164000c1e1d00 */
.L_x_481:
[----:B------:R-:W-:Y:S05]  /*8d60*/  BSYNC B1 ;  /* 0x0000000000017941 */ /* 0x000fea0003800000 */
.L_x_480:
[----:B------:R-:W-:Y:S01]  /*8d70*/  ISETP.GE.AND P2, PT, R211, R38, PT ;  /* 0x00000026d300720c */ /* 0x000fe20003f46270 */
[----:B------:R-:W-:Y:S01]  /*8d80*/  BSSY B1, `(.L_x_482) ;  /* 0x000002e000017945 */ /* 0x000fe20003800000 */
[----:B0-----:R-:W-:Y:S02]  /*8d90*/  CS2R R66, SRZ ;  /* 0x0000000000427805 */ /* 0x001fe4000001ff00 */
        /* <DEDUP_REMOVED lines=10> */
[----:B------:R-:W-:Y:S01]  /*8e40*/  CS2R R86, SRZ ;  /* 0x0000000000567805 */ /* 0x000fe2000001ff00 */
[----:B------:R-:W-:Y:S01]  /*8e50*/  IMAD.MOV.U32 R183, RZ, RZ, R42 ;  /* 0x000000ffffb77224 */ /* 0x000fe200078e002a */
[----:B------:R-:W-:Y:S06]  /*8e60*/  @P2 BRA `(.L_x_483) ;  /* 0x00000000007c2947 */ /* 0x000fec0003800000 */
[----:B------:R-:W-:Y:S01]  /*8e70*/  IADD3 R89, P1, P5, R108, R90, R8 ;  /* 0x0000005a6c597210 */ /* 0x000fe20007d3e008 */
[----:B------:R-:W-:Y:S01]  /*8e80*/  ULDC.64 UR4, c[0x0][0x3c8] ;  /* 0x0000f20000047ab9 */ /* 0x000fe20000000a00 */
[----:B------:R-:W-:Y:S02]  /*8e90*/  CS2R R76, SRZ ;  /* 0x00000000004c7805 */ /* 0x000fe4000001ff00 */
[----:B------:R-:W-:Y:S02]  /*8ea0*/  CS2R R78, SRZ ;  /* 0x00000000004e7805 */ /* 0x000fe4000001ff00 */
[----:B------:R-:W-:Y:S02]  /*8eb0*/  IADD3.X R39, R12, R39, R7, P1, P5 ;  /* 0x000000270c277210 */ /* 0x000fe40000fea407 */
[----:B------:R-:W-:Y:S02]  /*8ec0*/  CS2R R64, SRZ ;  /* 0x0000000000407805 */ /* 0x000fe4000001ff00 */
[----:B------:R-:W-:-:S02]  /*8ed0*/  IADD3 R90, P1, P5, R102, R88, R10 ;  /* 0x00000058665a7210 */ /* 0x000fc40007d3e00a */
[----:B------:R-:W-:Y:S02]  /*8ee0*/  CS2R R66, SRZ ;  /* 0x0000000000427805 */ /* 0x000fe4000001ff00 */
[----:B------:R-:W-:Y:S02]  /*8ef0*/  IADD3.X R96, R14, R96, R9, P1, P5 ;  /* 0x000000600e607210 */ /* 0x000fe40000fea409 */
[----:B------:R-:W-:-:S04]  /*8f00*/  IADD3 R88, P1, R89, UR4, RZ ;  /* 0x0000000459587c10 */ /* 0x000fc8000ff3e0ff */
[----:B------:R-:W-:Y:S01]  /*8f10*/  IADD3.X R89, R39, UR5, RZ, P1, !PT ;  /* 0x0000000527597c10 */ /* 0x000fe20008ffe4ff */
[----:B------:R-:W-:Y:S02]  /*8f20*/  ULDC.64 UR4, c[0x0][0x3e0] ;  /* 0x0000f80000047ab9 */ /* 0x000fe40000000a00 */
[----:B------:R-:W-:-:S04]  /*8f30*/  IADD3 R90, P1, R90, UR4, RZ ;  /* 0x000000045a5a7c10 */ /* 0x000fc8000ff3e0ff */
[----:B------:R-:W-:Y:S02]  /*8f40*/  IADD3.X R91, R96, UR5, RZ, P1, !PT ;  /* 0x00000005605b7c10 */ /* 0x000fe40008ffe4ff */
        /* <DEDUP_REMOVED lines=17> */
.L_x_483:
[----:B------:R-:W-:Y:S05]  /*9060*/  BSYNC B1 ;  /* 0x0000000000017941 */ /* 0x000fea0003800000 */
.L_x_482:
        /* <DEDUP_REMOVED lines=23> */
[----:B------:R-:W-:Y:S01]  /*91e0*/  IMAD.MOV.U32 R151, RZ, RZ, R84 ;  /* 0x000000ffff977224 */ /* 0x000fe200078e0054 */
[----:B------:R-:W-:Y:S06]  /*91f0*/  @!P1 BRA `(.L_x_484) ;  /* 0x0000000000049947 */ /* 0x000fec0003800000 */
[----:B------:R-:W-:Y:S01]  /*9200*/  BPT.TRAP 0x1 ;  /* 0x000000040000795c */ /* 0x000fe20000300000 */
.L_x_484:
[----:B------:R-:W-:Y:S01]  /*9210*/  IMAD R39, R19, 0x8, R18 ;  /* 0x0000000813277824 */ /* 0x000fe200078e0212 */
[----:B------:R-:W-:Y:S01]  /*9220*/  SHF.L.U32 R96, R171, 0x1f, RZ ;  /* 0x0000001fab607819 */ /* 0x000fe200000006ff */
[----:B------:R-:W1:Y:S01]  /*9230*/  LDC R153, c[0x0][0x2e4] ;  /* 0x0000b900ff997b82 */ /* 0x000e620000000800 */
[----:B------:R-:W-:Y:S02]  /*9240*/  BSSY B1, `(.L_x_485) ;  /* 0x0000004000017945 */ /* 0x000fe40003800000 */
[----:B------:R-:W2:Y:S05]  /*9250*/  SYNCS.PHASECHK.TRANS64.TRYWAIT P5, [R39+URZ+0x29890], R96 ;  /* 0x02989060270075a7 */ /* 0x000eaa00080a017f */
[----:B------:R-:W3:Y:S01]  /*9260*/  LDC.64 R138, c[0x0][0x2f0] ;  /* 0x0000bc00ff8a7b82 */ /* 0x000ee20000000a00 */
[----:B--2---:R-:W-:Y:S05]  /*9270*/  @!P5 BRA `(.L_x_486) ;  /* 0x000001d400fcd947 */ /* 0x004fea0003800000 */
.L_x_737:
[----:B------:R-:W-:Y:S05]  /*9280*/  BSYNC B1 ;  /* 0x0000000000017941 */ /* 0x000fea0003800000 */
.L_x_485:
[----:B------:R-:W-:Y:S01]  /*9290*/  BSSY B1, `(.L_x_487) ;  /* 0x00002ee000017945 */ /* 0x000fe20003800000 */
[----:B-1----:R-:W-:Y:S02]  /*92a0*/  IMAD.IADD R158, R153, 0x1, -R97 ;  /* 0x00000001999e7824 */ /* 0x002fe400078e0a61 */
[----:B------:R-:W-:Y:S01]  /*92b0*/  IMAD.MOV.U32 R141, RZ, RZ, R93 ;  /* 0x000000ffff8d7224 */ /* 0x000fe200078e005d */
[----:B------:R-:W-:Y:S06]  /*92c0*/  @P4 BRA `(.L_x_488) ;  /* 0x0000002c00a84947 */ /* 0x000fec0003800000 */
[----:B------:R-:W-:Y:S01]  /*92d0*/  ISETP.NE.AND P4, PT, R32, RZ, PT ;  /* 0x000000ff2000720c */ /* 0x000fe20003f85270 */
[-C--:B0--3--:R-:W-:Y:S01]  /*92e0*/  IMAD R88, R137, R138.reuse, RZ ;  /* 0x0000008a89587224 */ /* 0x089fe200078e02ff */
[----:B------:R-:W-:Y:S01]  /*92f0*/  BSSY B2, `(.L_x_489) ;  /* 0x00000f6000027945 */ /* 0x000fe20003800000 */
[----:B------:R-:W-:-:S04]  /*9300*/  IMAD.WIDE.U32 R142, R168, R138, R140 ;  /* 0x0000008aa88e7225 */ /* 0x000fc800078e008c */
[----:B------:R-:W-:-:S04]  /*9310*/  IMAD R89, R168, R139, R88 ;  /* 0x0000008ba8597224 */ /* 0x000fc800078e0258 */
[----:B------:R-:W-:Y:S02]  /*9320*/  IMAD.IADD R178, R89, 0x1, R143 ;  /* 0x0000000159b27824 */ /* 0x000fe400078e028f */
[----:B------:R-:W-:Y:S05]  /*9330*/  @!P4 BRA `(.L_x_490) ;  /* 0x0000000c00c4c947 */ /* 0x000fea0003800000 */
[----:B------:R-:W-:Y:S01]  /*9340*/  SEL R88, R97, R158, !P0 ;  /* 0x0000009e61587207 */ /* 0x000fe20004000000 */
[----:B------:R-:W-:Y:S01]  /*9350*/  BSSY B3, `(.L_x_491) ;  /* 0x00000e5000037945 */ /* 0x000fe20003800000 */
[----:B------:R-:W-:Y:S02]  /*9360*/  IADD3 R186, P4, P5, R116, R142, R20 ;  /* 0x0000008e74ba7210 */ /* 0x000fe40007d9e014 */
[----:B------:R-:W-:Y:S02]  /*9370*/  SHF.R.S32.HI R89, RZ, 0x1f, R88 ;  /* 0x0000001fff597819 */ /* 0x000fe40000011458 */
[----:B------:R-:W-:Y:S02]  /*9380*/  IADD3.X R184, R0, R178, R28, P4, P5 ;  /* 0x000000b200b87210 */ /* 0x000fe400027ea41c */
[----:B------:R-:W-:Y:S02]  /*9390*/  LEA.HI R88, R89, R88, RZ, 0x5 ;  /* 0x0000005859587211 */ /* 0x000fe400078f28ff */
[----:B------:R-:W-:-:S02]  /*93a0*/  ISETP.GE.AND P4, PT, R22, R136, PT ;  /* 0x000000881600720c */ /* 0x000fc40003f86270 */
[----:B------:R-:W-:-:S04]  /*93b0*/  LEA.HI.SX32 R88, R88, R15, 0x1b ;  /* 0x0000000f58587211 */ /* 0x000fc800078fdaff */
[----:B------:R-:W-:Y:S02]  /*93c0*/  SHF.R.S32.HI R89, RZ, 0x1f, R88 ;  /* 0x0000001fff597819 */ /* 0x000fe40000011458 */
[----:B------:R-:W-:Y:S02]  /*93d0*/  SHF.L.U32 R187, R88, 0x4, RZ ;  /* 0x0000000458bb7819 */ /* 0x000fe400000006ff */
[----:B------:R-:W-:Y:S02]  /*93e0*/  LEA.HI R89, R89, R88, RZ, 0x2 ;  /* 0x0000005859597211 */ /* 0x000fe400078f10ff */
[----:B------:R-:W-:Y:S02]  /*93f0*/  LOP3.LUT R88, R172, 0x30, R187, 0xf8, !PT ;  /* 0x00000030ac587812 */ /* 0x000fe400078ef8bb */
[----:B------:R-:W-:Y:S02]  /*9400*/  SHF.R.S32.HI R89, RZ, 0x2, R89 ;  /* 0x00000002ff597819 */ /* 0x000fe40000011459 */
[----:B------:R-:W-:-:S03]  /*9410*/  LOP3.LUT R88, R88, R173, RZ, 0x3c, !PT ;  /* 0x000000ad58587212 */ /* 0x000fc600078e3cff */
[----:B------:R-:W-:-:S04]  /*9420*/  IMAD R89, R89, 0x2800, R174 ;  /* 0x0000280059597824 */ /* 0x000fc800078e02ae */
[----:B------:R-:W-:Y:S02]  /*9430*/  IMAD.IADD R88, R89, 0x1, R88 ;  /* 0x0000000159587824 */ /* 0x000fe400078e0258 */
[C---:B------:R-:W-:Y:S02]  /*9440*/  IMAD R89, R19.reuse, 0x7800, R135 ;  /* 0x0000780013597824 */ /* 0x040fe400078e0287 */
[----:B------:R-:W-:Y:S02]  /*9450*/  IMAD R91, R19, 0x7800, R88 ;  /* 0x00007800135b7824 */ /* 0x000fe400078e0258 */
[C---:B------:R-:W-:Y:S02]  /*9460*/  IMAD.IADD R89, R18.reuse, 0x1, R89 ;  /* 0x0000000112597824 */ /* 0x040fe400078e0259 */
[----:B------:R-:W-:-:S04]  /*9470*/  IMAD.IADD R92, R18, 0x1, R91 ;  /* 0x00000001125c7824 */ /* 0x000fc800078e025b */
[----:B------:R-:W0:Y:S04]  /*9480*/  LDS.128 R88, [R89+0x1a400] ;  /* 0x01a4000059587984 */ /* 0x000e280000000c00 */
[----:B------:R-:W1:Y:S01]  /*9490*/  LDS.128 R92, [R92+0x1a400] ;  /* 0x01a400005c5c7984 */ /* 0x000e620000000c00 */
[----:B------:R-:W-:Y:S05]  /*94a0*/  @P4 BRA `(.L_x_492) ;  /* 0x0000000c003c4947 */ /* 0x000fea0003800000 */
[----:B------:R-:W-:Y:S02]  /*94b0*/  F2FP.F16.E4M3.UNPACK_B R192, R188.H1 ;  /* 0x000000bcffc0723e */ /* 0x000fe400030006ff */
[----:B-1----:R-:W-:Y:S02]  /*94c0*/  F2FP.F16.E4M3.UNPACK_B R189, R92.H1 ;  /* 0x0000005cffbd723e */ /* 0x002fe400030006ff */
[----:B0-----:R-:W-:Y:S01]  /*94d0*/  F2FP.F16.E4M3.UNPACK_B R54, R88.H1 ;  /* 0x00000058ff36723e */ /* 0x001fe200030006ff */
[----:B------:R-:W-:Y:S01]  /*94e0*/  HADD2.F32 R193, -RZ, R192.H0_H0 ;  /* 0x200000c0ffc17230 */ /* 0x000fe20000004100 */
[----:B------:R-:W-:Y:S01]  /*94f0*/  F2FP.F16.E4M3.UNPACK_B R52, R190.H1 ;  /* 0x000000beff34723e */ /* 0x000fe200030006ff */
[----:B------:R-:W-:Y:S01]  /*9500*/  HADD2.F32 R40, -RZ, R189.H0_H0 ;  /* 0x200000bdff287230 */ /* 0x000fe20000004100 */
[----:B------:R-:W-:Y:S01]  /*9510*/  F2FP.F16.E4M3.UNPACK_B R88, R88 ;  /* 0x00000058ff58723e */ /* 0x000fe200020006ff */
[----:B------:R-:W-:Y:S01]  /*9520*/  HADD2.F32 R42, -RZ, R54.H0_H0 ;  /* 0x20000036ff2a7230 */ /* 0x000fe20000004100 */
[----:B------:R-:W-:Y:S01]  /*9530*/  F2FP.F16.E4M3.UNPACK_B R226, R90.H1 ;  /* 0x0000005affe2723e */ /* 0x000fe200030006ff */
[----:B------:R-:W-:-:S02]  /*9540*/  HADD2.F32 R191, -RZ, R52.H0_H0 ;  /* 0x20000034ffbf7230 */ /* 0x000fc40000004100 */
[-C--:B------:R-:W-:Y:S01]  /*9550*/  FMUL.FTZ R195, R40, R193.reuse ;  /* 0x000000c128c37220 */ /* 0x080fe20000410000 */
[----:B------:R-:W-:Y:S02]  /*9560*/  HADD2.F32 R192, -RZ, R192.H1_H1 ;  /* 0x300000c0ffc07230 */ /* 0x000fe40000004100 */
[C---:B------:R-:W-:Y:S01]  /*9570*/  FMUL.FTZ R193, R42.reuse, R193 ;  /* 0x000000c12ac17220 */ /* 0x040fe20000410000 */
[----:B------:R-:W-:Y:S02]  /*9580*/  HADD2.F32 R189, -RZ, R189.H1_H1 ;  /* 0x300000bdffbd7230 */ /* 0x000fe40000004100 */
[-C--:B------:R-:W-:Y:S01]  /*9590*/  FFMA.FTZ R42, R42, R191.reuse, -R195 ;  /* 0x000000bf2a2a7223 */ /* 0x080fe200000108c3 */
[----:B------:R-:W-:Y:S02]  /*95a0*/  HADD2.F32 R54, -RZ, R54.H1_H1 ;  /* 0x30000036ff367230 */ /* 0x000fe40000004100 */
[----:B------:R-:W-:Y:S01]  /*95b0*/  FFMA.FTZ R40, R40, R191, R193 ;  /* 0x000000bf28287223 */ /* 0x000fe200000100c1 */
[----:B------:R-:W-:-:S02]  /*95c0*/  HADD2.F32 R52, -RZ, R52.H1_H1 ;  /* 0x30000034ff347230 */ /* 0x000fc40000004100 */
[CC--:B------:R-:W-:Y:S01]  /*95d0*/  FMUL.FTZ R191, R189.reuse, R192.reuse ;  /* 0x000000c0bdbf7220 */ /* 0x0c0fe20000410000 */
[----:B------:R-:W-:Y:S01]  /*95e0*/  F2FP.F16.E4M3.UNPACK_B R229, R185.H1 ;  /* 0x000000b9ffe5723e */ /* 0x000fe200030006ff */
[C---:B------:R-:W-:Y:S01]  /*95f0*/  FMUL.FTZ R192, R54.reuse, R192 ;  /* 0x000000c036c07220 */ /* 0x040fe20000410000 */
[--C-:B------:R-:W-:Y:S02]  /*9600*/  HADD2.F32 R230, -RZ, R226.reuse.H0_H0 ;  /* 0x200000e2ffe67230 */ /* 0x100fe40000004100 */
[-C--:B------:R-:W-:Y:S01]  /*9610*/  FFMA.FTZ R191, R54, R52.reuse, -R191 ;  /* 0x0000003436bf7223 */ /* 0x080fe200000108bf */
[----:B------:R-:W-:Y:S02]  /*9620*/  HADD2.F32 R226, -RZ, R226.H1_H1 ;  /* 0x300000e2ffe27230 */ /* 0x000fe40000004100 */
[----:B------:R-:W-:Y:S01]  /*9630*/  FFMA.FTZ R189, R189, R52, R192 ;  /* 0x00000034bdbd7223 */ /* 0x000fe200000100c0 */
[----:B------:R-:W-:Y:S01]  /*9640*/  F2FP.F16.E4M3.UNPACK_B R192, R188 ;  /* 0x000000bcffc0723e */ /* 0x000fe200020006ff */
[--C-:B------:R-:W-:Y:S01]  /*9650*/  HADD2.F32 R188, -RZ, R88.reuse.H0_H0 ;  /* 0x20000058ffbc7230 */ /* 0x100fe20000004100 */
[----:B------:R-:W-:Y:S01]  /*9660*/  F2FP.F16.E4M3.UNPACK_B R52, R92 ;  /* 0x0000005cff34723e */ /* 0x000fe200020006ff */
[----:B------:R-:W-:Y:S01]  /*9670*/  HADD2.F32 R88, -RZ, R88.H1_H1 ;  /* 0x30000058ff587230 */ /* 0x000fe20000004100 */
[----:B------:R-:W-:Y:S01]  /*9680*/  F2FP.F16.E4M3.UNPACK_B R92, R190 ;  /* 0x000000beff5c723e */ /* 0x000fe200020006ff */
[----:B------:R-:W-:Y:S01]  /*9690*/  HADD2.F32 R195, -RZ, R192.H0_H0 ;  /* 0x200000c0ffc37230 */ /* 0x000fe20000004100 */
[----:B------:R-:W-:Y:S01]  /*96a0*/  F2FP.F16.E4M3.UNPACK_B R90, R90 ;  /* 0x0000005aff5a723e */ /* 0x000fe200020006ff */
[----:B------:R-:W-:Y:S01]  /*96b0*/  HADD2.F32 R54, -RZ, R52.H0_H0 ;  /* 0x20000034ff367230 */ /* 0x000fe20000004100 */
[----:B------:R-:W-:Y:S01]  /*96c0*/  SHF.R.U32.HI R190, RZ, 0x10, R53 ;  /* 0x00000010ffbe7819 */ /* 0x000fe20000011635 */
[----:B------:R-:W-:Y:S01]  /*96d0*/  HADD2.F32 R193, -RZ, R92.H0_H0 ;  /* 0x2000005cffc17230 */ /* 0x000fe20000004100 */
[----:B------:R-:W-:Y:S01]  /*96e0*/  SHF.R.U32.HI R194, RZ, 0x8, R41 ;  /* 0x00000008ffc27819 */ /* 0x000fe20000011629 */
[----:B------:R-:W-:-:S02]  /*96f0*/  HADD2.F32 R52, -RZ, R52.H1_H1 ;  /* 0x30000034ff347230 */ /* 0x000fc40000004100 */
[-C--:B------:R-:W-:Y:S01]  /*9700*/  FMUL.FTZ R225, R54, R195.reuse ;  /* 0x000000c336e17220 */ /* 0x080fe20000410000 */
[C---:B------:R-:W-:Y:S01]  /*9710*/  FMUL.FTZ R195, R188.reuse, R195 ;  /* 0x000000c3bcc37220 */ /* 0x040fe20000410000 */
[--C-:B------:R-:W-:Y:S01]  /*9720*/  HADD2.F32 R231, -RZ, R229.reuse.H0_H0 ;  /* 0x200000e5ffe77230 */ /* 0x100fe20000004100 */
[----:B------:R-:W-:Y:S01]  /*9730*/  F2FP.F16.E4M3.UNPACK_B R185, R185 ;  /* 0x000000b9ffb9723e */ /* 0x000fe200020006ff */
[-C--:B------:R-:W-:Y:S01]  /*9740*/  FFMA.FTZ R188, R188, R193.reuse, -R225 ;  /* 0x000000c1bcbc7223 */ /* 0x080fe200000108e1 */
[----:B------:R-:W-:Y:S01]  /*9750*/  FFMA.FTZ R54, R54, R193, R195 ;  /* 0x000000c136367223 */ /* 0x000fe200000100c3 */
[----:B------:R-:W-:Y:S01]  /*9760*/  HADD2.F32 R195, -RZ, R192.H1_H1 ;  /* 0x300000c0ffc37230 */ /* 0x000fe20000004100 */
[----:B------:R-:W-:Y:S01]  /*9770*/  SHF.R.U32.HI R192, RZ, 0x10, R55 ;  /* 0x00000010ffc07819 */ /* 0x000fe20000011637 */
[----:B------:R-:W-:Y:S01]  /*9780*/  HADD2.F32 R193, -RZ, R92.H1_H1 ;  /* 0x3000005cffc17230 */ /* 0x000fe20000004100 */
[----:B------:R-:W-:Y:S01]  /*9790*/  LOP3.LUT R206, R41, 0xff0000ff, RZ, 0xc0, !PT ;  /* 0xff0000ff29ce7812 */ /* 0x000fe200078ec0ff */
[----:B------:R-:W-:-:S02]  /*97a0*/  HADD2.F32 R229, -RZ, R229.H1_H1 ;  /* 0x300000e5ffe57230 */ /* 0x000fc40000004100 */
[-C--:B------:R-:W-:Y:S01]  /*97b0*/  FMUL.FTZ R225, R52, R195.reuse ;  /* 0x000000c334e17220 */ /* 0x080fe20000410000 */
[----:B------:R-:W-:Y:S01]  /*97c0*/  FMUL.FTZ R195, R88, R195 ;  /* 0x000000c358c37220 */ /* 0x000fe20000410000 */
[----:B------:R-:W-:Y:S01]  /*97d0*/  F2FP.SATFINITE.E4M3.F32.PACK_AB_MERGE_C R191, R191, R42, RZ ;  /* 0x0000002abfbf723e */ /* 0x000fe200048070ff */
[----:B------:R-:W-:Y:S02]  /*97e0*/  IMAD.U32 R190, R190, 0x10000, RZ ;  /* 0x00010000bebe7824 */ /* 0x000fe400078e00ff */
[----:B------:R-:W-:Y:S01]  /*97f0*/  FFMA.FTZ R92, R88, R193, -R225 ;  /* 0x000000c1585c7223 */ /* 0x000fe200000108e1 */
[----:B------:R-:W-:Y:S01]  /*9800*/  IMAD.MOV.U32 R225, RZ, RZ, R94 ;  /* 0x000000ffffe17224 */ /* 0x000fe200078e005e */
[----:B------:R-:W-:Y:S01]  /*9810*/  F2FP.F16.E4M3.UNPACK_B R94, R183.H1 ;  /* 0x000000b7ff5e723e */ /* 0x000fe200030006ff */
[----:B------:R-:W-:Y:S01]  /*9820*/  FFMA.FTZ R52, R52, R193, R195 ;  /* 0x000000c134347223 */ /* 0x000fe200000100c3 */
[----:B------:R-:W-:Y:S02]  /*9830*/  SHF.R.U32.HI R88, RZ, 0x8, R53 ;  /* 0x00000008ff587819 */ /* 0x000fe40000011635 */
[----:B------:R-:W-:Y:S01]  /*9840*/  F2FP.F16.E4M3.UNPACK_B R227, R225.H1 ;  /* 0x000000e1ffe3723e */ /* 0x000fe200030006ff */
[--C-:B------:R-:W-:Y:S01]  /*9850*/  HADD2.F32 R233, -RZ, R94.reuse.H0_H0 ;  /* 0x2000005effe97230 */ /* 0x100fe20000004100 */
[----:B------:R-:W-:Y:S01]  /*9860*/  F2FP.F16.E4M3.UNPACK_B R183, R183 ;  /* 0x000000b7ffb7723e */ /* 0x000fe200020006ff */
[----:B------:R-:W-:Y:S01]  /*9870*/  HADD2.F32 R94, -RZ, R94.H1_H1 ;  /* 0x3000005eff5e7230 */ /* 0x000fe20000004100 */
[----:B------:R-:W-:Y:S01]  /*9880*/  F2FP.F16.E4M3.UNPACK_B R225, R225 ;  /* 0x000000e1ffe1723e */ /* 0x000fe200020006ff */
[--C-:B------:R-:W-:Y:S01]  /*9890*/  HADD2.F32 R228, -RZ, R227.reuse.H0_H0 ;  /* 0x200000e3ffe47230 */ /* 0x100fe20000004100 */
[----:B------:R-:W-:Y:S01]  /*98a0*/  LOP3.LUT R193, R53, 0xff0000ff, RZ, 0xc0, !PT ;  /* 0xff0000ff35c17812 */ /* 0x000fe200078ec0ff */
[----:B------:R-:W-:Y:S01]  /*98b0*/  HADD2.F32 R227, -RZ, R227.H1_H1 ;  /* 0x300000e3ffe37230 */ /* 0x000fe20000004100 */
[----:B------:R-:W-:-:S02]  /*98c0*/  SHF.R.U32.HI R53, RZ, 0x8, R55 ;  /* 0x00000008ff357819 */ /* 0x000fc40000011637 */
[-C--:B------:R-:W-:Y:S01]  /*98d0*/  FMUL.FTZ R232, R228, R233.reuse ;  /* 0x000000e9e4e87220 */ /* 0x080fe20000410000 */
[----:B------:R-:W-:Y:S01]  /*98e0*/  FMUL.FTZ R233, R230, R233 ;  /* 0x000000e9e6e97220 */ /* 0x000fe20000410000 */
[----:B------:R-:W-:Y:S02]  /*98f0*/  SHF.L.U32 R88, R88, 0x8, RZ ;  /* 0x0000000858587819 */ /* 0x000fe400000006ff */
[-C--:B------:R-:W-:Y:S01]  /*9900*/  FFMA.FTZ R232, R230, R231.reuse, -R232 ;  /* 0x000000e7e6e87223 */ /* 0x080fe200000108e8 */
[----:B------:R-:W-:Y:S01]  /*9910*/  FFMA.FTZ R233, R228, R231, R233 ;  /* 0x000000e7e4e97223 */ /* 0x000fe200000100e9 */
[-C--:B------:R-:W-:Y:S01]  /*9920*/  FMUL.FTZ R228, R227, R94.reuse ;  /* 0x0000005ee3e47220 */ /* 0x080fe20000410000 */
[C---:B------:R-:W-:Y:S01]  /*9930*/  FMUL.FTZ R94, R226.reuse, R94 ;  /* 0x0000005ee25e7220 */ /* 0x040fe20000410000 */
[----:B------:R-:W-:Y:S01]  /*9940*/  HADD2.F32 R231, -RZ, R183.H0_H0 ;  /* 0x200000b7ffe77230 */ /* 0x000fe20000004100 */
[----:B------:R-:W-:Y:S01]  /*9950*/  LOP3.LUT R195, R55, 0xff0000ff, RZ, 0xc0, !PT ;  /* 0xff0000ff37c37812 */ /* 0x000fe200078ec0ff */
[-C--:B------:R-:W-:Y:S01]  /*9960*/  FFMA.FTZ R226, R226, R229.reuse, -R228 ;  /* 0x000000e5e2e27223 */ /* 0x080fe200000108e4 */
[----:B------:R-:W-:Y:S01]  /*9970*/  FFMA.FTZ R94, R227, R229, R94 ;  /* 0x000000e5e35e7223 */ /* 0x000fe2000001005e */
[----:B------:R-:W-:Y:S01]  /*9980*/  HADD2.F32 R227, -RZ, R225.H0_H0 ;  /* 0x200000e1ffe37230 */ /* 0x000fe20000004100 */
[----:B------:R-:W-:Y:S01]  /*9990*/  LOP3.LUT R193, R193, 0xff00, R88, 0xf8, !PT ;  /* 0x0000ff00c1c17812 */ /* 0x000fe200078ef858 */
[----:B------:R-:W-:Y:S01]  /*99a0*/  HADD2.F32 R229, -RZ, R90.H0_H0 ;  /* 0x2000005affe57230 */ /* 0x000fe20000004100 */
[----:B------:R-:W-:Y:S01]  /*99b0*/  SHF.R.U32.HI R55, RZ, 0x10, R41 ;  /* 0x00000010ff377819 */ /* 0x000fe20000011629 */
[----:B------:R-:W-:-:S02]  /*99c0*/  IMAD.SHL.U32 R88, R53, 0x100, RZ ;  /* 0x0000010035587824 */ /* 0x000fc400078e00ff */
[-C--:B------:R-:W-:Y:S01]  /*99d0*/  FMUL.FTZ R230, R227, R231.reuse ;  /* 0x000000e7e3e67220 */ /* 0x080fe20000410000 */
[----:B------:R-:W-:Y:S02]  /*99e0*/  IMAD.SHL.U32 R53, R194, 0x100, RZ ;  /* 0x00000100c2357824 */ /* 0x000fe400078e00ff */
[----:B------:R-:W-:Y:S01]  /*99f0*/  FMUL.FTZ R231, R229, R231 ;  /* 0x000000e7e5e77220 */ /* 0x000fe20000410000 */
[----:B------:R-:W-:Y:S01]  /*9a00*/  HADD2.F32 R228, -RZ, R185.H0_H0 ;  /* 0x200000b9ffe47230 */ /* 0x000fe20000004100 */
[----:B------:R-:W-:Y:S01]  /*9a10*/  F2FP.SATFINITE.E4M3.F32.PACK_AB_MERGE_C R189, R189, R40, RZ ;  /* 0x00000028bdbd723e */ /* 0x000fe200048070ff */
[----:B------:R-:W-:Y:S01]  /*9a20*/  HADD2.F32 R183, -RZ, R183.H1_H1 ;  /* 0x300000b7ffb77230 */ /* 0x000fe20000004100 */
[----:B------:R-:W-:Y:S01]  /*9a30*/  LOP3.LUT R206, R206, 0xff00, R53, 0xf8, !PT ;  /* 0x0000ff00cece7812 */ /* 0x000fe200078ef835 */
[----:B------:R-:W-:Y:S02]  /*9a40*/  HADD2.F32 R225, -RZ, R225.H1_H1 ;  /* 0x300000e1ffe17230 */ /* 0x000fe40000004100 */
[----:B------:R-:W-:Y:S01]  /*9a50*/  FFMA.FTZ R231, R227, R228, R231 ;  /* 0x000000e4e3e77223 */ /* 0x000fe200000100e7 */
[----:B------:R-:W-:Y:S01]  /*9a60*/  HADD2.F32 R90, -RZ, R90.H1_H1 ;  /* 0x3000005aff5a7230 */ /* 0x000fe20000004100 */
[----:B------:R-:W-:Y:S01]  /*9a70*/  LOP3.LUT R195, R195, 0xff00, R88, 0xf8, !PT ;  /* 0x0000ff00c3c37812 */ /* 0x000fe200078ef858 */
[----:B------:R-:W-:-:S02]  /*9a80*/  IMAD.U32 R55, R55, 0x10000, RZ ;  /* 0x0001000037377824 */ /* 0x000fc400078e00ff */
[-C--:B------:R-:W-:Y:S01]  /*9a90*/  FMUL.FTZ R227, R225, R183.reuse ;  /* 0x000000b7e1e37220 */ /* 0x080fe20000410000 */
[----:B------:R-:W-:Y:S02]  /*9aa0*/  HADD2.F32 R185, -RZ, R185.H1_H1 ;  /* 0x300000b9ffb97230 */ /* 0x000fe40000004100 */
[----:B------:R-:W-:Y:S01]  /*9ab0*/  FMUL.FTZ R183, R90, R183 ;  /* 0x000000b75ab77220 */ /* 0x000fe20000410000 */
[----:B------:R-:W-:Y:S01]  /*9ac0*/  F2FP.SATFINITE.E4M3.F32.PACK_AB_MERGE_C R88, R92, R188, R191 ;  /* 0x000000bc5c58723e */ /* 0x000fe200048070bf */
[----:B------:R-:W-:Y:S01]  /*9ad0*/  FFMA.FTZ R230, R229, R228, -R230 ;  /* 0x000000e4e5e67223 */ /* 0x000fe200000108e6 */
[----:B------:R-:W-:Y:S01]  /*9ae0*/  LOP3.LUT R55, R206, 0xff0000, R55, 0xf8, !PT ;  /* 0x00ff0000ce377812 */ /* 0x000fe200078ef837 */
[-C--:B------:R-:W-:Y:S01]  /*9af0*/  FFMA.FTZ R227, R90, R185.reuse, -R227 ;  /* 0x000000b95ae37223 */ /* 0x080fe200000108e3 */
[----:B------:R-:W-:Y:S01]  /*9b00*/  FFMA.FTZ R90, R225, R185, R183 ;  /* 0x000000b9e15a7223 */ /* 0x000fe200000100b7 */
[----:B------:R-:W-:Y:S02]  /*9b10*/  F2FP.F16.E4M3.UNPACK_B R183, R93 ;  /* 0x0000005dffb7723e */ /* 0x000fe400020006ff */
[----:B------:R-:W-:-:S02]  /*9b20*/  F2FP.SATFINITE.E4M3.F32.PACK_AB_MERGE_C R92, R52, R54, R189 ;  /* 0x00000036345c723e */ /* 0x000fc400048070bd */
[----:B------:R-:W-:Y:S01]  /*9b30*/  F2FP.F16.E4M3.UNPACK_B R188, R55 ;  /* 0x00000037ffbc723e */ /* 0x000fe200020006ff */
[--C-:B------:R-:W-:Y:S01]  /*9b40*/  HADD2.F32 R40, -RZ, R183.reuse.H0_H0 ;  /* 0x200000b7ff287230 */ /* 0x100fe20000004100 */
[----:B------:R-:W-:Y:S01]  /*9b50*/  LOP3.LUT R53, R193, 0xff0000, R190, 0xf8, !PT ;  /* 0x00ff0000c1357812 */ /* 0x000fe200078ef8be */
[----:B------:R-:W-:Y:S01]  /*9b60*/  HADD2.F32 R183, -RZ, R183.H1_H1 ;  /* 0x300000b7ffb77230 */ /* 0x000fe20000004100 */
[----:B------:R-:W-:Y:S01]  /*9b70*/  F2FP.F16.E4M3.UNPACK_B R52, R89 ;  /* 0x00000059ff34723e */ /* 0x000fe200020006ff */
[----:B------:R-:W-:Y:S01]  /*9b80*/  HADD2.F32 R189, -RZ, R188.H0_H0 ;  /* 0x200000bcffbd7230 */ /* 0x000fe20000004100 */
[----:B------:R-:W-:Y:S02]  /*9b90*/  F2FP.F16.E4M3.UNPACK_B R54, R53 ;  /* 0x00000035ff36723e */ /* 0x000fe400020006ff */
[----:B------:R-:W-:Y:S01]  /*9ba0*/  F2FP.SATFINITE.E4M3.F32.PACK_AB_MERGE_C R94, R94, R233, RZ ;  /* 0x000000e95e5e723e */ /* 0x000fe200048070ff */
[----:B------:R-:W-:Y:S02]  /*9bb0*/  HADD2.F32 R42, -RZ, R52.H0_H0 ;  /* 0x20000034ff2a7230 */ /* 0x000fe40000004100 */
[----:B------:R-:W-:Y:S01]  /*9bc0*/  FMUL.FTZ R191, R40, R189 ;  /* 0x000000bd28bf7220 */ /* 0x000fe20000410000 */
[----:B------:R-:W-:Y:S01]  /*9bd0*/  HADD2.F32 R185, -RZ, R54.H0_H0 ;  /* 0x20000036ffb97230 */ /* 0x000fe20000004100 */
[----:B------:R-:W-:Y:S01]  /*9be0*/  F2FP.SATFINITE.E4M3.F32.PACK_AB_MERGE_C R94, R90, R231, R94 ;  /* 0x000000e75a5e723e */ /* 0x000fe2000480705e */
[----:B------:R-:W-:-:S02]  /*9bf0*/  HADD2.F32 R90, -RZ, R188.H1_H1 ;  /* 0x300000bcff5a7230 */ /* 0x000fc40000004100 */
[C---:B------:R-:W-:Y:S01]  /*9c00*/  FMUL.FTZ R189, R42.reuse, R189 ;  /* 0x000000bd2abd7220 */ /* 0x040fe20000410000 */
[----:B------:R-:W-:Y:S01]  /*9c10*/  HADD2.F32 R52, -RZ, R52.H1_H1 ;  /* 0x30000034ff347230 */ /* 0x000fe20000004100 */
[----:B------:R-:W-:Y:S01]  /*9c20*/  SHF.R.U32.HI R198, RZ, 0x8, R43 ;  /* 0x00000008ffc67819 */ /* 0x000fe2000001162b */
[-C--:B------:R-:W-:Y:S01]  /*9c30*/  FFMA.FTZ R42, R42, R185.reuse, -R191 ;  /* 0x000000b92a2a7223 */ /* 0x080fe200000108bf */
[----:B------:R-:W-:Y:S01]  /*9c40*/  FFMA.FTZ R40, R40, R185, R189 ;  /* 0x000000b928287223 */ /* 0x000fe200000100bd */
[----:B------:R-:W-:Y:S01]  /*9c50*/  HADD2.F32 R185, -RZ, R54.H1_H1 ;  /* 0x30000036ffb97230 */ /* 0x000fe20000004100 */
[----:B------:R-:W-:Y:S01]  /*9c60*/  F2FP.F16.E4M3.UNPACK_B R188, R55.H1 ;  /* 0x00000037ffbc723e */ /* 0x000fe200030006ff */
[-C--:B------:R-:W-:Y:S01]  /*9c70*/  FMUL.FTZ R55, R183, R90.reuse ;  /* 0x0000005ab7377220 */ /* 0x080fe20000410000 */
[----:B------:R-:W-:Y:S01]  /*9c80*/  F2FP.F16.E4M3.UNPACK_B R93, R93.H1 ;  /* 0x0000005dff5d723e */ /* 0x000fe200030006ff */
[----:B------:R-:W-:Y:S01]  /*9c90*/  FMUL.FTZ R190, R52, R90 ;  /* 0x0000005a34be7220 */ /* 0x000fe20000410000 */
[----:B------:R-:W-:Y:S01]  /*9ca0*/  F2FP.F16.E4M3.UNPACK_B R89, R89.H1 ;  /* 0x00000059ff59723e */ /* 0x000fe200030006ff */
[----:B------:R-:W-:Y:S01]  /*9cb0*/  IMAD.SHL.U32 R198, R198, 0x100, RZ ;  /* 0x00000100c6c67824 */ /* 0x000fe200078e00ff */
[----:B------:R-:W-:Y:S01]  /*9cc0*/  SHF.R.U32.HI R41, RZ, 0x10, R43 ;  /* 0x00000010ff297819 */ /* 0x000fe2000001162b */
[----:B------:R-:W-:Y:S01]  /*9cd0*/  HADD2.F32 R54, -RZ, R93.H0_H0 ;  /* 0x2000005dff367230 */ /* 0x000fe20000004100 */
[----:B------:R-:W-:Y:S01]  /*9ce0*/  F2FP.F16.E4M3.UNPACK_B R90, R53.H1 ;  /* 0x00000035ff5a723e */ /* 0x000fe200030006ff */
[----:B------:R-:W-:Y:S01]  /*9cf0*/  FFMA.FTZ R53, R52, R185, -R55 ;  /* 0x000000b934357223 */ /* 0x000fe20000010837 */
[----:B------:R-:W-:Y:S01]  /*9d00*/  LOP3.LUT R43, R43, 0xff0000ff, RZ, 0xc0, !PT ;  /* 0xff0000ff2b2b7812 */ /* 0x000fe200078ec0ff */
[----:B------:R-:W-:-:S02]  /*9d10*/  HADD2.F32 R189, -RZ, R188.H0_H0 ;  /* 0x200000bcffbd7230 */ /* 0x000fc40000004100 */
[----:B------:R-:W-:Y:S01]  /*9d20*/  FFMA.FTZ R55, R183, R185, R190 ;  /* 0x000000b9b7377223 */ /* 0x000fe200000100be */
[----:B------:R-:W-:Y:S01]  /*9d30*/  HADD2.F32 R52, -RZ, R89.H0_H0 ;  /* 0x20000059ff347230 */ /* 0x000fe20000004100 */
[----:B------:R-:W-:Y:S01]  /*9d40*/  LOP3.LUT R198, R43, 0xff00, R198, 0xf8, !PT ;  /* 0x0000ff002bc67812 */ /* 0x000fe200078ef8c6 */
[----:B------:R-:W-:Y:S02]  /*9d50*/  HADD2.F32 R185, -RZ, R93.H1_H1 ;  /* 0x3000005dffb97230 */ /* 0x000fe40000004100 */
[-C--:B------:R-:W-:Y:S01]  /*9d60*/  FMUL.FTZ R191, R54, R189.reuse ;  /* 0x000000bd36bf7220 */ /* 0x080fe20000410000 */
[----:B------:R-:W-:Y:S02]  /*9d70*/  HADD2.F32 R190, -RZ, R188.H1_H1 ;  /* 0x300000bcffbe7230 */ /* 0x000fe40000004100 */
[----:B------:R-:W-:Y:S01]  /*9d80*/  FMUL.FTZ R189, R52, R189 ;  /* 0x000000bd34bd7220 */ /* 0x000fe20000410000 */
[----:B------:R-:W-:Y:S01]  /*9d90*/  IMAD.U32 R41, R41, 0x10000, RZ ;  /* 0x0001000029297824 */ /* 0x000fe200078e00ff */
[----:B------:R-:W-:Y:S01]  /*9da0*/  SHF.L.U32 R192, R192, 0x10, RZ ;  /* 0x00000010c0c07819 */ /* 0x000fe200000006ff */
[----:B------:R-:W-:Y:S01]  /*9db0*/  HADD2.F32 R89, -RZ, R89.H1_H1 ;  /* 0x30000059ff597230 */ /* 0x000fe20000004100 */
[----:B------:R-:W-:Y:S01]  /*9dc0*/  F2FP.F16.E4M3.UNPACK_B R93, R95 ;  /* 0x0000005fff5d723e */ /* 0x000fe200020006ff */
[--C-:B------:R-:W-:Y:S01]  /*9dd0*/  HADD2.F32 R183, -RZ, R90.reuse.H0_H0 ;  /* 0x2000005affb77230 */ /* 0x100fe20000004100 */
[----:B------:R-:W-:Y:S01]  /*9de0*/  LOP3.LUT R41, R198, 0xff0000, R41, 0xf8, !PT ;  /* 0x00ff0000c6297812 */ /* 0x000fe200078ef829 */
[----:B------:R-:W-:-:S02]  /*9df0*/  HADD2.F32 R188, -RZ, R90.H1_H1 ;  /* 0x3000005affbc7230 */ /* 0x000fc40000004100 */
[-C--:B------:R-:W-:Y:S01]  /*9e00*/  FMUL.FTZ R90, R185, R190.reuse ;  /* 0x000000beb95a7220 */ /* 0x080fe20000410000 */
[C---:B------:R-:W-:Y:S01]  /*9e10*/  FMUL.FTZ R190, R89.reuse, R190 ;  /* 0x000000be59be7220 */ /* 0x040fe20000410000 */
[-C--:B------:R-:W-:Y:S01]  /*9e20*/  FFMA.FTZ R52, R52, R183.reuse, -R191 ;  /* 0x000000b734347223 */ /* 0x080fe200000108bf */
[----:B------:R-:W-:Y:S01]  /*9e30*/  FFMA.FTZ R54, R54, R183, R189 ;  /* 0x000000b736367223 */ /* 0x000fe200000100bd */
[-C--:B------:R-:W-:Y:S01]  /*9e40*/  FFMA.FTZ R89, R89, R188.reuse, -R90 ;  /* 0x000000bc59597223 */ /* 0x080fe2000001085a */
[----:B------:R-:W-:Y:S01]  /*9e50*/  LOP3.LUT R43, R195, 0xff0000, R192, 0xf8, !PT ;  /* 0x00ff0000c32b7812 */ /* 0x000fe200078ef8c0 */
[----:B------:R-:W-:Y:S01]  /*9e60*/  FFMA.FTZ R185, R185, R188, R190 ;  /* 0x000000bcb9b97223 */ /* 0x000fe200000100be */
[----:B------:R-:W-:Y:S01]  /*9e70*/  F2FP.F16.E4M3.UNPACK_B R183, R41 ;  /* 0x00000029ffb7723e */ /* 0x000fe200020006ff */
[--C-:B------:R-:W-:Y:S01]  /*9e80*/  HADD2.F32 R190, -RZ, R93.reuse.H0_H0 ;  /* 0x2000005dffbe7230 */ /* 0x100fe20000004100 */
[----:B------:R-:W-:Y:S01]  /*9e90*/  F2FP.F16.E4M3.UNPACK_B R90, R91 ;  /* 0x0000005bff5a723e */ /* 0x000fe200020006ff */
[----:B------:R-:W-:Y:S01]  /*9ea0*/  HADD2.F32 R93, -RZ, R93.H1_H1 ;  /* 0x3000005dff5d7230 */ /* 0x000fe20000004100 */
[----:B------:R-:W-:Y:S01]  /*9eb0*/  F2FP.F16.E4M3.UNPACK_B R188, R43 ;  /* 0x0000002bffbc723e */ /* 0x000fe200020006ff */
[----:B------:R-:W-:Y:S01]  /*9ec0*/  HADD2.F32 R192, -RZ, R183.H0_H0 ;  /* 0x200000b7ffc07230 */ /* 0x000fe20000004100 */
[----:B------:R-:W-:Y:S01]  /*9ed0*/  F2FP.F16.E4M3.UNPACK_B R95, R95.H1 ;  /* 0x0000005fff5f723e */ /* 0x000fe200030006ff */
[----:B------:R-:W-:Y:S01]  /*9ee0*/  HADD2.F32 R189, -RZ, R90.H0_H0 ;  /* 0x2000005affbd7230 */ /* 0x000fe20000004100 */
[----:B------:R-:W-:Y:S01]  /*9ef0*/  F2FP.F16.E4M3.UNPACK_B R91, R91.H1 ;  /* 0x0000005bff5b723e */ /* 0x000fe200030006ff */
[----:B------:R-:W-:-:S02]  /*9f00*/  HADD2.F32 R191, -RZ, R188.H0_H0 ;  /* 0x200000bcffbf7230 */ /* 0x000fc40000004100 */
[CC--:B------:R-:W-:Y:S01]  /*9f10*/  FMUL.FTZ R194, R190.reuse, R192.reuse ;  /* 0x000000c0bec27220 */ /* 0x0c0fe20000410000 */
[----:B------:R-:W-:Y:S02]  /*9f20*/  HADD2.F32 R183, -RZ, R183.H1_H1 ;  /* 0x300000b7ffb77230 */ /* 0x000fe40000004100 */
[C---:B------:R-:W-:Y:S01]  /*9f30*/  FMUL.FTZ R193, R189.reuse, R192 ;  /* 0x000000c0bdc17220 */ /* 0x040fe20000410000 */
[----:B------:R-:W-:Y:S01]  /*9f40*/  F2FP.F16.E4M3.UNPACK_B R192, R43.H1 ;  /* 0x0000002bffc0723e */ /* 0x000fe200030006ff */
[-C--:B------:R-:W-:Y:S01]  /*9f50*/  FFMA.FTZ R189, R189, R191.reuse, -R194 ;  /* 0x000000bfbdbd7223 */ /* 0x080fe200000108c2 */
[----:B------:R-:W-:Y:S02]  /*9f60*/  HADD2.F32 R90, -RZ, R90.H1_H1 ;  /* 0x3000005aff5a7230 */ /* 0x000fe40000004100 */
[----:B------:R-:W-:Y:S01]  /*9f70*/  FFMA.FTZ R190, R190, R191, R193 ;  /* 0x000000bfbebe7223 */ /* 0x000fe200000100c1 */
[----:B------:R-:W-:Y:S01]  /*9f80*/  F2FP.F16.E4M3.UNPACK_B R193, R41.H1 ;  /* 0x00000029ffc1723e */ /* 0x000fe200030006ff */
[----:B------:R-:W-:Y:S01]  /*9f90*/  HADD2.F32 R191, -RZ, R95.H0_H0 ;  /* 0x2000005fffbf7230 */ /* 0x000fe20000004100 */
[----:B------:R-:W-:Y:S01]  /*9fa0*/  F2FP.SATFINITE.E4M3.F32.PACK_AB_MERGE_C R226, R226, R232, RZ ;  /* 0x000000e8e2e2723e */ /* 0x000fe200048070ff */
[----:B------:R-:W-:Y:S01]  /*9fb0*/  HADD2.F32 R41, -RZ, R91.H0_H0 ;  /* 0x2000005bff297230 */ /* 0x000fe20000004100 */
[----:B------:R-:W-:Y:S01]  /*9fc0*/  F2FP.SATFINITE.E4M3.F32.PACK_AB_MERGE_C R54, R185, R54, RZ ;  /* 0x00000036b936723e */ /* 0x000fe200048070ff */
[----:B------:R-:W-:Y:S01]  /*9fd0*/  HADD2.F32 R198, -RZ, R193.H0_H0 ;  /* 0x200000c1ffc67230 */ /* 0x000fe20000004100 */
[----:B------:R-:W-:Y:S01]  /*9fe0*/  F2FP.SATFINITE.E4M3.F32.PACK_AB_MERGE_C R227, R227, R230, R226 ;  /* 0x000000e6e3e3723e */ /* 0x000fe200048070e2 */
[----:B------:R-:W-:Y:S01]  /*9ff0*/  HADD2.F32 R194, -RZ, R192.H0_H0 ;  /* 0x200000c0ffc27230 */ /* 0x000fe20000004100 */
[----:B------:R-:W-:Y:S01]  /*a000*/  F2FP.SATFINITE.E4M3.F32.PACK_AB_MERGE_C R55, R55, R40, R54 ;  /* 0x000000283737723e */ /* 0x000fe20004807036 */
[----:B------:R-:W-:-:S02]  /*a010*/  HADD2.F32 R95, -RZ, R95.H1_H1 ;  /* 0x3000005fff5f7230 */ /* 0x000fc40000004100 */
[-C--:B------:R-:W-:Y:S01]  /*a020*/  FMUL.FTZ R206, R191, R198.reuse ;  /* 0x000000c6bfce7220 */ /* 0x080fe20000410000 */
[----:B------:R-:W-:Y:S01]  /*a030*/  FMUL.FTZ R198, R41, R198 ;  /* 0x000000c629c67220 */ /* 0x000fe20000410000 */
[----:B------:R-:W-:Y:S01]  /*a040*/  HADD2.F32 R91, -RZ, R91.H1_H1 ;  /* 0x3000005bff5b7230 */ /* 0x000fe20000004100 */
[----:B------:R-:W-:Y:S01]  /*a050*/  F2FP.SATFINITE.E4M3.F32.PACK_AB_MERGE_C R52, R89, R52, RZ ;  /* 0x000000345934723e */ /* 0x000fe200048070ff */
[-C--:B------:R-:W-:Y:S01]  /*a060*/  FFMA.FTZ R41, R41, R194.reuse, -R206 ;  /* 0x000000c229297223 */ /* 0x080fe200000108ce */
[----:B------:R-:W-:Y:S01]  /*a070*/  FFMA.FTZ R43, R191, R194, R198 ;  /* 0x000000c2bf2b7223 */ /* 0x000fe200000100c6 */
[----:B------:R-:W-:Y:S01]  /*a080*/  HADD2.F32 R194, -RZ, R193.H1_H1 ;  /* 0x300000c1ffc27230 */ /* 0x000fe20000004100 */
[----:B------:R-:W-:Y:S01]  /*a090*/  F2FP.SATFINITE.E4M3.F32.PACK_AB_MERGE_C R89, R53, R42, R52 ;  /* 0x0000002a3559723e */ /* 0x000fe20004807034 */
[----:B------:R-:W-:Y:S02]  /*a0a0*/  HADD2.F32 R192, -RZ, R192.H1_H1 ;  /* 0x300000c0ffc07230 */ /* 0x000fe40000004100 */
[----:B------:R-:W-:-:S02]  /*a0b0*/  HADD2.F32 R188, -RZ, R188.H1_H1 ;  /* 0x300000bcffbc7230 */ /* 0x000fc40000004100 */
[-C--:B------:R-:W-:Y:S01]  /*a0c0*/  FMUL.FTZ R198, R95, R194.reuse ;  /* 0x000000c25fc67220 */ /* 0x080fe20000410000 */
[----:B------:R-:W-:-:S03]  /*a0d0*/  FMUL.FTZ R194, R91, R194 ;  /* 0x000000c25bc27220 */ /* 0x000fc60000410000 */
[-C--:B------:R-:W-:Y:S01]  /*a0e0*/  FFMA.FTZ R198, R91, R192.reuse, -R198 ;  /* 0x000000c05bc67223 */ /* 0x080fe200000108c6 */
[----:B------:R-:W-:Y:S01]  /*a0f0*/  FFMA.FTZ R194, R95, R192, R194 ;  /* 0x000000c05fc27223 */ /* 0x000fe200000100c2 */
[CC--:B------:R-:W-:Y:S01]  /*a100*/  FMUL.FTZ R91, R93.reuse, R183.reuse ;  /* 0x000000b75d5b7220 */ /* 0x0c0fe20000410000 */
[----:B------:R-:W-:Y:S02]  /*a110*/  FMUL.FTZ R192, R90, R183 ;  /* 0x000000b75ac07220 */ /* 0x000fe40000410000 */
[----:B------:R-:W-:Y:S01]  /*a120*/  F2FP.SATFINITE.E4M3.F32.PACK_AB_MERGE_C R41, R198, R41, RZ ;  /* 0x00000029c629723e */ /* 0x000fe200048070ff */
[-C--:B------:R-:W-:Y:S01]  /*a130*/  FFMA.FTZ R90, R90, R188.reuse, -R91 ;  /* 0x000000bc5a5a7223 */ /* 0x080fe2000001085b */
[----:B------:R-:W-:Y:S01]  /*a140*/  FFMA.FTZ R93, R93, R188, R192 ;  /* 0x000000bc5d5d7223 */ /* 0x000fe200000100c0 */
[----:B------:R-:W-:-:S03]  /*a150*/  F2FP.SATFINITE.E4M3.F32.PACK_AB_MERGE_C R43, R194, R43, RZ ;  /* 0x0000002bc22b723e */ /* 0x000fc600048070ff */
[----:B------:R-:W-:Y:S01]  /*a160*/  F2FP.SATFINITE.E4M3.F32.PACK_AB_MERGE_C R91, R90, R189, R41 ;  /* 0x000000bd5a5b723e */ /* 0x000fe20004807029 */
[----:B------:R-:W-:Y:S01]  /*a170*/  IMAD.MOV.U32 R90, RZ, RZ, R227 ;  /* 0x000000ffff5a7224 */ /* 0x000fe200078e00e3 */
[----:B------:R-:W-:Y:S01]  /*a180*/  F2FP.SATFINITE.E4M3.F32.PACK_AB_MERGE_C R95, R93, R190, R43 ;  /* 0x000000be5d5f723e */ /* 0x000fe2000480702b */
[----:B------:R-:W-:-:S07]  /*a190*/  IMAD.MOV.U32 R93, RZ, RZ, R55 ;  /* 0x000000ffff5d7224 */ /* 0x000fce00078e0037 */
.L_x_492:
[----:B------:R-:W-:Y:S05]  /*a1a0*/  BSYNC B3 ;  /* 0x0000000000037941 */ /* 0x000fea0003800000 */
.L_x_491:
[----:B------:R-:W-:-:S13]  /*a1b0*/  ISETP.GE.AND P4, PT, R187, R153, PT ;  /* 0x00000099bb00720c */ /* 0x000fda0003f86270 */
[--C-:B------:R-:W-:Y:S02]  /*a1c0*/  @!P4 SHF.R.S32.HI R41, RZ, 0x1f, R187.reuse ;  /* 0x0000001fff29c819 */ /* 0x100fe400000114bb */
[----:B------:R-:W-:-:S04]  /*a1d0*/  @!P4 IADD3 R43, P5, P6, R116, R142, R187 ;  /* 0x0000008e742bc210 */ /* 0x000fc80007ebe0bb */
[----:B------:R-:W-:Y:S02]  /*a1e0*/  @!P4 IADD3.X R52, R0, R178, R41, P5, P6 ;  /* 0x000000b20034c210 */ /* 0x000fe40002fec429 */
[----:B------:R-:W-:-:S04]  /*a1f0*/  IADD3 R40, P5, R186, R126, RZ ;  /* 0x0000007eba287210 */ /* 0x000fc80007fbe0ff */
[----:B------:R-:W-:Y:S02]  /*a200*/  IADD3.X R41, R184, R127, RZ, P5, !PT ;  /* 0x0000007fb8297210 */ /* 0x000fe40002ffe4ff */
[----:B------:R-:W-:-:S03]  /*a210*/  @!P4 IADD3 R42, P5, R43, R126, RZ ;  /* 0x0000007e2b2ac210 */ /* 0x000fc60007fbe0ff */
[----:B0-----:R0:W-:Y:S02]  /*a220*/  STG.E.128 desc[UR54][R40.64], R88 ;  /* 0x0000005828007986 */ /* 0x0011e4000c101d36 */
[----:B------:R-:W-:-:S05]  /*a230*/  @!P4 IMAD.X R43, R52, 0x1, R127, P5 ;  /* 0x00000001342bc824 */ /* 0x000fca00028e067f */
[----:B-1----:R0:W-:Y:S03]  /*a240*/  @!P4 STG.E.128 desc[UR54][R42.64], R92 ;  /* 0x0000005c2a00c986 */ /* 0x0021e6000c101d36 */
.L_x_490:
[----:B------:R-:W-:Y:S05]  /*a250*/  BSYNC B2 ;  /* 0x0000000000027941 */ /* 0x000fea0003800000 */
.L_x_489:
[----:B------:R-:W-:Y:S01]  /*a260*/  ISETP.NE.AND P4, PT, R33, RZ, PT ;  /* 0x000000ff2100720c */ /* 0x000fe20003f85270 */
[----:B------:R-:W-:-:S12]  /*a270*/  BSSY B2, `(.L_x_493) ;  /* 0x00000f5000027945 */ /* 0x000fd80003800000 */
[----:B------:R-:W-:Y:S05]  /*a280*/  @!P4 BRA `(.L_x_494) ;  /* 0x0000000c00ccc947 */ /* 0x000fea0003800000 */
[----:B0-----:R-:W-:Y:S01]  /*a290*/  SEL R40, R97, R158, !P3 ;  /* 0x0000009e61287207 */ /* 0x001fe20005800000 */
[----:B------:R-:W-:Y:S01]  /*a2a0*/  BSSY B3, `(.L_x_495) ;  /* 0x00000e7000037945 */ /* 0x000fe20003800000 */
[----:B------:R-:W-:Y:S02]  /*a2b0*/  IADD3 R89, P4, P5, R116, R142, R25 ;  /* 0x0000008e74597210 */ /* 0x000fe40007d9e019 */
[----:B------:R-:W-:Y:S02]  /*a2c0*/  SHF.R.S32.HI R41, RZ, 0x1f, R40 ;  /* 0x0000001fff297819 */ /* 0x000fe40000011428 */
[----:B------:R-:W-:Y:S02]  /*a2d0*/  IADD3.X R88, R0, R178, R29, P4, P5 ;  /* 0x000000b200587210 */ /* 0x000fe400027ea41d */
[----:B------:R-:W-:Y:S02]  /*a2e0*/  LEA.HI R40, R41, R40, RZ, 0x5 ;  /* 0x0000002829287211 */ /* 0x000fe400078f28ff */
[----:B------:R-:W-:-:S02]  /*a2f0*/  ISETP.GE.AND P4, PT, R169, R136, PT ;  /* 0x00000088a900720c */ /* 0x000fc40003f86270 */
[----:B------:R-:W-:-:S04]  /*a300*/  LEA.HI.SX32 R40, R40, R21, 0x1b ;  /* 0x0000001528287211 */ /* 0x000fc800078fdaff */
[----:B------:R-:W-:Y:S01]  /*a310*/  SHF.R.S32.HI R41, RZ, 0x1f, R40 ;  /* 0x0000001fff297819 */ /* 0x000fe20000011428 */
[----:B------:R-:W-:-:S03]  /*a320*/  IMAD.SHL.U32 R91, R40, 0x10, RZ ;  /* 0x00000010285b7824 */ /* 0x000fc600078e00ff */
        /* <DEDUP_REMOVED lines=8> */
[----:B------:R-:W-:-:S03]  /*a3b0*/  IMAD.IADD R41, R18, 0x1, R41 ;  /* 0x0000000112297824 */ /* 0x000fc600078e0229 */
[----:B------:R-:W-:-:S03]  /*a3c0*/  IADD3 R52, R18, R43, RZ ;  /* 0x0000002b12347210 */ /* 0x000fc60007ffe0ff */
[----:B------:R-:W0:Y:S04]  /*a3d0*/  LDS.128 R40, [R41+0x1a400] ;  /* 0x01a4000029287984 */ /* 0x000e280000000c00 */
[----:B------:R-:W1:Y:S01]  /*a3e0*/  LDS.128 R52, [R52+0x1a400] ;  /* 0x01a4000034347984 */ /* 0x000e620000000c00 */
[----:B------:R-:W-:Y:S05]  /*a3f0*/  @P4 BRA `(.L_x_496) ;  /* 0x0000000c00444947 */ /* 0x000fea0003800000 */
[----:B------:R-:W-:Y:S01]  /*a400*/  SHF.R.U32.HI R185, RZ, 0x8, R57 ;  /* 0x00000008ffb97819 */ /* 0x000fe20000011639 */
[----:B0-----:R-:W-:Y:S01]  /*a410*/  IMAD.MOV.U32 R56, RZ, RZ, R40 ;  /* 0x000000ffff387224 */ /* 0x001fe200078e0028 */
        /* <DEDUP_REMOVED lines=8> */
[----:B------:R-:W-:Y:S01]  /*a4a0*/  SHF.R.U32.HI R93, RZ, 0x8, R45 ;  /* 0x00000008ff5d7819 */ /* 0x000fe2000001162d */
[----:B------:R-:W-:Y:S01]  /*a4b0*/  IMAD.MOV.U32 R52, RZ, RZ, R42 ;  /* 0x000000ffff347224 */ /* 0x000fe200078e002a */
[----:B------:R-:W-:Y:S01]  /*a4c0*/  SHF.R.U32.HI R95, RZ, 0x8, R59 ;  /* 0x00000008ff5f7819 */ /* 0x000fe2000001163b */
[----:B------:R-:W-:Y:S01]  /*a4d0*/  IMAD.U32 R46, R46, 0x10000, RZ ;  /* 0x000100002e2e7824 */ /* 0x000fe200078e00ff */
[----:B------:R-:W-:Y:S01]  /*a4e0*/  LOP3.LUT R44, R44, 0xff00, R47, 0xf8, !PT ;  /* 0x0000ff002c2c7812 */ /* 0x000fe200078ef82f */
[----:B------:R-:W-:Y:S01]  /*a4f0*/  IMAD.SHL.U32 R93, R93, 0x100, RZ ;  /* 0x000001005d5d7824 */ /* 0x000fe200078e00ff */
[----:B------:R-:W-:Y:S01]  /*a500*/  LOP3.LUT R58, R59, 0xff0000ff, RZ, 0xc0, !PT ;  /* 0xff0000ff3b3a7812 */ /* 0x000fe200078ec0ff */
[----:B------:R-:W-:Y:S01]  /*a510*/  IMAD.U32 R47, R184, 0x10000, RZ ;  /* 0x00010000b82f7824 */ /* 0x000fe200078e00ff */
[----:B------:R-:W-:-:S02]  /*a520*/  SHF.R.U32.HI R94, RZ, 0x10, R59 ;  /* 0x00000010ff5e7819 */ /* 0x000fc4000001163b */
[----:B------:R-:W-:Y:S02]  /*a530*/  LOP3.LUT R90, R45, 0xff0000ff, RZ, 0xc0, !PT ;  /* 0xff0000ff2d5a7812 */ /* 0x000fe400078ec0ff */
[----:B------:R-:W-:Y:S02]  /*a540*/  SHF.L.U32 R59, R95, 0x8, RZ ;  /* 0x000000085f3b7819 */ /* 0x000fe400000006ff */
[----:B------:R-:W-:Y:S02]  /*a550*/  LOP3.LUT R95, R90, 0xff00, R93, 0xf8, !PT ;  /* 0x0000ff005a5f7812 */ /* 0x000fe400078ef85d */
[----:B------:R-:W-:Y:S01]  /*a560*/  LOP3.LUT R44, R44, 0xff0000, R47, 0xf8, !PT ;  /* 0x00ff00002c2c7812 */ /* 0x000fe200078ef82f */
[----:B------:R-:W-:Y:S01]  /*a570*/  IMAD.U32 R47, R94, 0x10000, RZ ;  /* 0x000100005e2f7824 */ /* 0x000fe200078e00ff */
[----:B------:R-:W-:Y:S02]  /*a580*/  LOP3.LUT R40, R58, 0xff00, R59, 0xf8, !PT ;  /* 0x0000ff003a287812 */ /* 0x000fe400078ef83b */
[----:B------:R-:W-:-:S02]  /*a590*/  F2FP.F16.E4M3.UNPACK_B R93, R179.H1 ;  /* 0x000000b3ff5d723e */ /* 0x000fc400030006ff */
[----:B------:R-:W-:Y:S02]  /*a5a0*/  F2FP.F16.E4M3.UNPACK_B R90, R57.H1 ;  /* 0x00000039ff5a723e */ /* 0x000fe400030006ff */
[----:B------:R-:W-:Y:S01]  /*a5b0*/  F2FP.F16.E4M3.UNPACK_B R58, R56.H1 ;  /* 0x00000038ff3a723e */ /* 0x000fe200030006ff */
[--C-:B------:R-:W-:Y:S01]  /*a5c0*/  HADD2.F32 R42, -RZ, R93.reuse.H0_H0 ;  /* 0x2000005dff2a7230 */ /* 0x100fe20000004100 */
[----:B------:R-:W-:Y:S01]  /*a5d0*/  LOP3.LUT R183, R92, 0xff00, R183, 0xf8, !PT ;  /* 0x0000ff005cb77812 */ /* 0x000fe200078ef8b7 */
[----:B------:R-:W-:Y:S01]  /*a5e0*/  HADD2.F32 R59, -RZ, R90.H0_H0 ;  /* 0x2000005aff3b7230 */ /* 0x000fe20000004100 */
[----:B------:R-:W-:Y:S01]  /*a5f0*/  F2FP.F16.E4M3.UNPACK_B R92, R181.H1 ;  /* 0x000000b5ff5c723e */ /* 0x000fe200030006ff */
[----:B------:R-:W-:Y:S01]  /*a600*/  HADD2.F32 R93, -RZ, R93.H1_H1 ;  /* 0x3000005dff5d7230 */ /* 0x000fe20000004100 */
[----:B------:R-:W-:Y:S01]  /*a610*/  LOP3.LUT R40, R40, 0xff0000, R47, 0xf8, !PT ;  /* 0x00ff000028287812 */ /* 0x000fe200078ef82f */
[----:B------:R-:W-:Y:S01]  /*a620*/  HADD2.F32 R47, -RZ, R58.H0_H0 ;  /* 0x2000003aff2f7230 */ /* 0x000fe20000004100 */
[----:B------:R-:W-:Y:S01]  /*a630*/  SHF.R.U32.HI R45, RZ, 0x10, R45 ;  /* 0x00000010ff2d7819 */ /* 0x000fe2000001162d */
[----:B------:R-:W-:-:S02]  /*a640*/  HADD2.F32 R94, -RZ, R92.H0_H0 ;  /* 0x2000005cff5e7230 */ /* 0x000fc40000004100 */
[-C--:B------:R-:W-:Y:S01]  /*a650*/  FMUL.FTZ R186, R59, R42.reuse ;  /* 0x0000002a3bba7220 */ /* 0x080fe20000410000 */
[----:B------:R-:W-:Y:S01]  /*a660*/  F2FP.F16.E4M3.UNPACK_B R179, R179 ;  /* 0x000000b3ffb3723e */ /* 0x000fe200020006ff */
[----:B------:R-:W-:Y:S01]  /*a670*/  FMUL.FTZ R188, R47, R42 ;  /* 0x0000002a2fbc7220 */ /* 0x000fe20000410000 */
[----:B------:R-:W-:Y:S02]  /*a680*/  SHF.L.U32 R184, R45, 0x10, RZ ;  /* 0x000000102db87819 */ /* 0x000fe400000006ff */
[----:B------:R-:W-:Y:S01]  /*a690*/  LOP3.LUT R42, R183, 0xff0000, R46, 0xf8, !PT ;  /* 0x00ff0000b72a7812 */ /* 0x000fe200078ef82e */
[-C--:B------:R-:W-:Y:S01]  /*a6a0*/  FFMA.FTZ R46, R47, R94.reuse, -R186 ;  /* 0x0000005e2f2e7223 */ /* 0x080fe200000108ba */
[----:B------:R-:W-:Y:S01]  /*a6b0*/  LOP3.LUT R45, R95, 0xff0000, R184, 0xf8, !PT ;  /* 0x00ff00005f2d7812 */ /* 0x000fe200078ef8b8 */
[----:B------:R-:W-:Y:S01]  /*a6c0*/  FFMA.FTZ R47, R59, R94, R188 ;  /* 0x0000005e3b2f7223 */ /* 0x000fe200000100bc */
[----:B------:R-:W-:Y:S01]  /*a6d0*/  HADD2.F32 R95, -RZ, R92.H1_H1 ;  /* 0x3000005cff5f7230 */ /* 0x000fe20000004100 */
[----:B------:R-:W-:Y:S01]  /*a6e0*/  F2FP.F16.E4M3.UNPACK_B R92, R57 ;  /* 0x00000039ff5c723e */ /* 0x000fe200020006ff */
[----:B------:R-:W-:Y:S01]  /*a6f0*/  HADD2.F32 R59, -RZ, R58.H1_H1 ;  /* 0x3000003aff3b7230 */ /* 0x000fe20000004100 */
[----:B------:R-:W-:Y:S01]  /*a700*/  F2FP.F16.E4M3.UNPACK_B R181, R181 ;  /* 0x000000b5ffb5723e */ /* 0x000fe200020006ff */
[----:B------:R-:W-:Y:S01]  /*a710*/  HADD2.F32 R94, -RZ, R90.H1_H1 ;  /* 0x3000005aff5e7230 */ /* 0x000fe20000004100 */
[----:B------:R-:W-:Y:S01]  /*a720*/  F2FP.F16.E4M3.UNPACK_B R90, R56 ;  /* 0x00000038ff5a723e */ /* 0x000fe200020006ff */
[----:B------:R-:W-:-:S02]  /*a730*/  HADD2.F32 R183, -RZ, R179.H0_H0 ;  /* 0x200000b3ffb77230 */ /* 0x000fc40000004100 */
[CC--:B------:R-:W-:Y:S01]  /*a740*/  FMUL.FTZ R185, R59.reuse, R93.reuse ;  /* 0x0000005d3bb97220 */ /* 0x0c0fe20000410000 */
[----:B------:R-:W-:Y:S02]  /*a750*/  HADD2.F32 R179, -RZ, R179.H1_H1 ;  /* 0x300000b3ffb37230 */ /* 0x000fe40000004100 */
[C---:B------:R-:W-:Y:S01]  /*a760*/  FMUL.FTZ R56, R94.reuse, R93 ;  /* 0x0000005d5e387220 */ /* 0x040fe20000410000 */
[----:B------:R-:W-:Y:S02]  /*a770*/  HADD2.F32 R93, -RZ, R92.H0_H0 ;  /* 0x2000005cff5d7230 */ /* 0x000fe40000004100 */
[----:B------:R-:W-:Y:S02]  /*a780*/  HADD2.F32 R58, -RZ, R90.H0_H0 ;  /* 0x2000005aff3a7230 */ /* 0x000fe40000004100 */
[-C--:B------:R-:W-:Y:S01]  /*a790*/  FFMA.FTZ R57, R59, R95.reuse, -R56 ;  /* 0x0000005f3b397223 */ /* 0x080fe20000010838 */
[----:B------:R-:W-:Y:S01]  /*a7a0*/  FFMA.FTZ R56, R94, R95, R185 ;  /* 0x0000005f5e387223 */ /* 0x000fe200000100b9 */
[----:B------:R-:W-:-:S02]  /*a7b0*/  HADD2.F32 R59, -RZ, R181.H0_H0 ;  /* 0x200000b5ff3b7230 */ /* 0x000fc40000004100 */
[CC--:B------:R-:W-:Y:S01]  /*a7c0*/  FMUL.FTZ R95, R93.reuse, R183.reuse ;  /* 0x000000b75d5f7220 */ /* 0x0c0fe20000410000 */
[C---:B------:R-:W-:Y:S01]  /*a7d0*/  FMUL.FTZ R184, R58.reuse, R183 ;  /* 0x000000b73ab87220 */ /* 0x040fe20000410000 */
[----:B------:R-:W-:Y:S01]  /*a7e0*/  HADD2.F32 R94, -RZ, R92.H1_H1 ;  /* 0x3000005cff5e7230 */ /* 0x000fe20000004100 */
[----:B------:R-:W-:Y:S01]  /*a7f0*/  F2FP.F16.E4M3.UNPACK_B R92, R52.H1 ;  /* 0x00000034ff5c723e */ /* 0x000fe200030006ff */
[----:B------:R-:W-:Y:S02]  /*a800*/  HADD2.F32 R90, -RZ, R90.H1_H1 ;  /* 0x3000005aff5a7230 */ /* 0x000fe40000004100 */
[-C--:B------:R-:W-:Y:S01]  /*a810*/  FFMA.FTZ R58, R58, R59.reuse, -R95 ;  /* 0x0000003b3a3a7223 */ /* 0x080fe2000001085f */
[----:B------:R-:W-:Y:S01]  /*a820*/  FFMA.FTZ R59, R93, R59, R184 ;  /* 0x0000003b5d3b7223 */ /* 0x000fe200000100b8 */
[----:B------:R-:W-:Y:S02]  /*a830*/  HADD2.F32 R181, -RZ, R181.H1_H1 ;  /* 0x300000b5ffb57230 */ /* 0x000fe40000004100 */
[-C--:B------:R-:W-:Y:S01]  /*a840*/  FMUL.FTZ R93, R94, R179.reuse ;  /* 0x000000b35e5d7220 */ /* 0x080fe20000410000 */
[----:B------:R-:W-:Y:S01]  /*a850*/  F2FP.F16.E4M3.UNPACK_B R184, R180.H1 ;  /* 0x000000b4ffb8723e */ /* 0x000fe200030006ff */
[C---:B------:R-:W-:Y:S01]  /*a860*/  FMUL.FTZ R187, R90.reuse, R179 ;  /* 0x000000b35abb7220 */ /* 0x040fe20000410000 */
[----:B------:R-:W-:Y:S01]  /*a870*/  F2FP.F16.E4M3.UNPACK_B R95, R54.H1 ;  /* 0x00000036ff5f723e */ /* 0x000fe200030006ff */
[----:B------:R-:W-:Y:S01]  /*a880*/  FFMA.FTZ R93, R90, R181, -R93 ;  /* 0x000000b55a5d7223 */ /* 0x000fe2000001085d */
[----:B------:R-:W-:Y:S01]  /*a890*/  F2FP.F16.E4M3.UNPACK_B R183, R182.H1 ;  /* 0x000000b6ffb7723e */ /* 0x000fe200030006ff */
[----:B------:R-:W-:-:S02]  /*a8a0*/  HADD2.F32 R185, -RZ, R184.H0_H0 ;  /* 0x200000b8ffb97230 */ /* 0x000fc40000004100 */
[----:B------:R-:W-:Y:S01]  /*a8b0*/  FFMA.FTZ R90, R94, R181, R187 ;  /* 0x000000b55e5a7223 */ /* 0x000fe200000100bb */
[----:B------:R-:W-:Y:S01]  /*a8c0*/  HADD2.F32 R179, -RZ, R95.H0_H0 ;  /* 0x2000005fffb37230 */ /* 0x000fe20000004100 */
[----:B------:R-:W-:Y:S01]  /*a8d0*/  F2FP.F16.E4M3.UNPACK_B R180, R180 ;  /* 0x000000b4ffb4723e */ /* 0x000fe200020006ff */
[----:B------:R-:W-:Y:S01]  /*a8e0*/  HADD2.F32 R94, -RZ, R92.H0_H0 ;  /* 0x2000005cff5e7230 */ /* 0x000fe20000004100 */
[----:B------:R-:W-:Y:S01]  /*a8f0*/  F2FP.F16.E4M3.UNPACK_B R52, R52 ;  /* 0x00000034ff34723e */ /* 0x000fe200020006ff */
[----:B------:R-:W-:Y:S02]  /*a900*/  HADD2.F32 R188, -RZ, R184.H1_H1 ;  /* 0x300000b8ffbc7230 */ /* 0x000fe40000004100 */
[-C--:B------:R-:W-:Y:S01]  /*a910*/  FMUL.FTZ R187, R179, R185.reuse ;  /* 0x000000b9b3bb7220 */ /* 0x080fe20000410000 */
[----:B------:R-:W-:Y:S02]  /*a920*/  HADD2.F32 R184, -RZ, R183.H0_H0 ;  /* 0x200000b7ffb87230 */ /* 0x000fe40000004100 */
[----:B------:R-:W-:Y:S01]  /*a930*/  FMUL.FTZ R190, R94, R185 ;  /* 0x000000b95ebe7220 */ /* 0x000fe20000410000 */
[----:B------:R-:W-:Y:S01]  /*a940*/  HADD2.F32 R181, -RZ, R95.H1_H1 ;  /* 0x3000005fffb57230 */ /* 0x000fe20000004100 */
[----:B------:R-:W-:Y:S01]  /*a950*/  F2FP.F16.E4M3.UNPACK_B R182, R182 ;  /* 0x000000b6ffb6723e */ /* 0x000fe200020006ff */
[----:B------:R-:W-:-:S02]  /*a960*/  HADD2.F32 R95, -RZ, R92.H1_H1 ;  /* 0x3000005cff5f7230 */ /* 0x000fc40000004100 */
[-C--:B------:R-:W-:Y:S01]  /*a970*/  FFMA.FTZ R92, R94, R184.reuse, -R187 ;  /* 0x000000b85e5c7223 */ /* 0x080fe200000108bb */
[----:B------:R-:W-:Y:S01]  /*a980*/  FFMA.FTZ R94, R179, R184, R190 ;  /* 0x000000b8b35e7223 */ /* 0x000fe200000100be */
[----:B------:R-:W-:Y:S01]  /*a990*/  F2FP.F16.E4M3.UNPACK_B R179, R54 ;  /* 0x00000036ffb3723e */ /* 0x000fe200020006ff */
[----:B------:R-:W-:Y:S02]  /*a9a0*/  HADD2.F32 R186, -RZ, R183.H1_H1 ;  /* 0x300000b7ffba7230 */ /* 0x000fe40000004100 */
[-C--:B------:R-:W-:Y:S01]  /*a9b0*/  FMUL.FTZ R192, R181, R188.reuse ;  /* 0x000000bcb5c07220 */ /* 0x080fe20000410000 */
[----:B------:R-:W-:Y:S01]  /*a9c0*/  FMUL.FTZ R188, R95, R188 ;  /* 0x000000bc5fbc7220 */ /* 0x000fe20000410000 */
[--C-:B------:R-:W-:Y:S01]  /*a9d0*/  HADD2.F32 R183, -RZ, R180.reuse.H0_H0 ;  /* 0x200000b4ffb77230 */ /* 0x100fe20000004100 */
[----:B------:R-:W-:Y:S01]  /*a9e0*/  F2FP.SATFINITE.E4M3.F32.PACK_AB_MERGE_C R46, R57, R46, RZ ;  /* 0x0000002e392e723e */ /* 0x000fe200048070ff */
[----:B------:R-:W-:Y:S02]  /*a9f0*/  HADD2.F32 R184, -RZ, R180.H1_H1 ;  /* 0x300000b4ffb87230 */ /* 0x000fe40000004100 */
[----:B------:R-:W-:Y:S01]  /*aa00*/  FFMA.FTZ R189, R181, R186, R188 ;  /* 0x000000bab5bd7223 */ /* 0x000fe200000100bc */
[----:B------:R-:W-:-:S02]  /*aa10*/  HADD2.F32 R180, -RZ, R179.H0_H0 ;  /* 0x200000b3ffb47230 */ /* 0x000fc40000004100 */
[----:B------:R-:W-:Y:S01]  /*aa20*/  FFMA.FTZ R95, R95, R186, -R192 ;  /* 0x000000ba5f5f7223 */ /* 0x000fe200000108c0 */
[----:B------:R-:W-:Y:S01]  /*aa30*/  HADD2.F32 R54, -RZ, R52.H0_H0 ;  /* 0x20000034ff367230 */ /* 0x000fe20000004100 */
[----:B------:R-:W-:Y:S01]  /*aa40*/  F2FP.F16.E4M3.UNPACK_B R57, R41 ;  /* 0x00000029ff39723e */ /* 0x000fe200020006ff */
[----:B------:R-:W-:Y:S02]  /*aa50*/  HADD2.F32 R179, -RZ, R179.H1_H1 ;  /* 0x300000b3ffb37230 */ /* 0x000fe40000004100 */
[-C--:B------:R-:W-:Y:S01]  /*aa60*/  FMUL.FTZ R185, R180, R183.reuse ;  /* 0x000000b7b4b97220 */ /* 0x080fe20000410000 */
[----:B------:R-:W-:Y:S02]  /*aa70*/  HADD2.F32 R181, -RZ, R182.H0_H0 ;  /* 0x200000b6ffb57230 */ /* 0x000fe40000004100 */
[----:B------:R-:W-:Y:S01]  /*aa80*/  FMUL.FTZ R183, R54, R183 ;  /* 0x000000b736b77220 */ /* 0x000fe20000410000 */
[----:B------:R-:W-:Y:S02]  /*aa90*/  HADD2.F32 R52, -RZ, R52.H1_H1 ;  /* 0x30000034ff347230 */ /* 0x000fe40000004100 */
[----:B------:R-:W-:Y:S01]  /*aaa0*/  FMUL.FTZ R187, R179, R184 ;  /* 0x000000b8b3bb7220 */ /* 0x000fe20000410000 */
[----:B------:R-:W-:-:S02]  /*aab0*/  HADD2.F32 R182, -RZ, R182.H1_H1 ;  /* 0x300000b6ffb67230 */ /* 0x000fc40000004100 */
[-C--:B------:R-:W-:Y:S01]  /*aac0*/  FFMA.FTZ R185, R54, R181.reuse, -R185 ;  /* 0x000000b536b97223 */ /* 0x080fe200000108b9 */
[----:B------:R-:W-:Y:S01]  /*aad0*/  FFMA.FTZ R54, R180, R181, R183 ;  /* 0x000000b5b4367223 */ /* 0x000fe200000100b7 */
[C---:B------:R-:W-:Y:S01]  /*aae0*/  FMUL.FTZ R184, R52.reuse, R184 ;  /* 0x000000b834b87220 */ /* 0x040fe20000410000 */
[----:B------:R-:W-:Y:S01]  /*aaf0*/  F2FP.SATFINITE.E4M3.F32.PACK_AB_MERGE_C R95, R95, R92, RZ ;  /* 0x0000005c5f5f723e */ /* 0x000fe200048070ff */
[-C--:B------:R-:W-:Y:S01]  /*ab00*/  FFMA.FTZ R180, R52, R182.reuse, -R187 ;  /* 0x000000b634b47223 */ /* 0x080fe200000108bb */
[----:B------:R-:W-:Y:S01]  /*ab10*/  F2FP.SATFINITE.E4M3.F32.PACK_AB_MERGE_C R52, R56, R47, RZ ;  /* 0x0000002f3834723e */ /* 0x000fe200048070ff */
[----:B------:R-:W-:Y:S01]  /*ab20*/  FFMA.FTZ R179, R179, R182, R184 ;  /* 0x000000b6b3b37223 */ /* 0x000fe200000100b8 */
[----:B------:R-:W-:Y:S01]  /*ab30*/  F2FP.SATFINITE.E4M3.F32.PACK_AB_MERGE_C R47, R93, R58, R46 ;  /* 0x0000003a5d2f723e */ /* 0x000fe2000480702e */
[----:B------:R-:W-:Y:S01]  /*ab40*/  HADD2.F32 R56, -RZ, R57.H0_H0 ;  /* 0x20000039ff387230 */ /* 0x000fe20000004100 */
[----:B------:R-:W-:Y:S02]  /*ab50*/  F2FP.F16.E4M3.UNPACK_B R92, R53 ;  /* 0x00000035ff5c723e */ /* 0x000fe400020006ff */
[----:B------:R-:W-:-:S02]  /*ab60*/  F2FP.F16.E4M3.UNPACK_B R58, R45 ;  /* 0x0000002dff3a723e */ /* 0x000fc400020006ff */
[----:B------:R-:W-:Y:S02]  /*ab70*/  F2FP.SATFINITE.E4M3.F32.PACK_AB_MERGE_C R189, R189, R94, RZ ;  /* 0x0000005ebdbd723e */ /* 0x000fe400048070ff */
[----:B------:R-:W-:Y:S01]  /*ab80*/  F2FP.SATFINITE.E4M3.F32.PACK_AB_MERGE_C R52, R90, R59, R52 ;  /* 0x0000003b5a34723e */ /* 0x000fe20004807034 */
[----:B------:R-:W-:Y:S01]  /*ab90*/  HADD2.F32 R59, -RZ, R92.H0_H0 ;  /* 0x2000005cff3b7230 */ /* 0x000fe20000004100 */
[----:B------:R-:W-:Y:S01]  /*aba0*/  F2FP.F16.E4M3.UNPACK_B R90, R44 ;  /* 0x0000002cff5a723e */ /* 0x000fe200020006ff */
[----:B------:R-:W-:Y:S01]  /*abb0*/  HADD2.F32 R94, -RZ, R58.H0_H0 ;  /* 0x2000003aff5e7230 */ /* 0x000fe20000004100 */
[----:B------:R-:W-:Y:S01]  /*abc0*/  F2FP.SATFINITE.E4M3.F32.PACK_AB_MERGE_C R54, R179, R54, R189 ;  /* 0x00000036b336723e */ /* 0x000fe200048070bd */
[----:B------:R-:W-:Y:S01]  /*abd0*/  HADD2.F32 R92, -RZ, R92.H1_H1 ;  /* 0x3000005cff5c7230 */ /* 0x000fe20000004100 */
[----:B------:R-:W-:Y:S01]  /*abe0*/  F2FP.SATFINITE.E4M3.F32.PACK_AB_MERGE_C R46, R180, R185, R95 ;  /* 0x000000b9b42e723e */ /* 0x000fe2000480705f */
[----:B------:R-:W-:Y:S02]  /*abf0*/  HADD2.F32 R93, -RZ, R90.H0_H0 ;  /* 0x2000005aff5d7230 */ /* 0x000fe40000004100 */
[-C--:B------:R-:W-:Y:S01]  /*ac00*/  FMUL.FTZ R179, R59, R94.reuse ;  /* 0x0000005e3bb37220 */ /* 0x080fe20000410000 */
[----:B------:R-:W-:Y:S01]  /*ac10*/  FMUL.FTZ R94, R56, R94 ;  /* 0x0000005e385e7220 */ /* 0x000fe20000410000 */
[----:B------:R-:W-:Y:S01]  /*ac20*/  HADD2.F32 R95, -RZ, R58.H1_H1 ;  /* 0x3000003aff5f7230 */ /* 0x000fe20000004100 */
[----:B------:R-:W-:Y:S01]  /*ac30*/  F2FP.F16.E4M3.UNPACK_B R53, R53.H1 ;  /* 0x00000035ff35723e */ /* 0x000fe200030006ff */
[----:B------:R-:W-:-:S02]  /*ac40*/  HADD2.F32 R58, -RZ, R57.H1_H1 ;  /* 0x30000039ff3a7230 */ /* 0x000fc40000004100 */
[-C--:B------:R-:W-:Y:S01]  /*ac50*/  FFMA.FTZ R56, R56, R93.reuse, -R179 ;  /* 0x0000005d38387223 */ /* 0x080fe200000108b3 */
[----:B------:R-:W-:Y:S01]  /*ac60*/  FFMA.FTZ R57, R59, R93, R94 ;  /* 0x0000005d3b397223 */ /* 0x000fe2000001005e */
[----:B------:R-:W-:Y:S02]  /*ac70*/  HADD2.F32 R93, -RZ, R90.H1_H1 ;  /* 0x3000005aff5d7230 */ /* 0x000fe40000004100 */
[-C--:B------:R-:W-:Y:S01]  /*ac80*/  FMUL.FTZ R179, R92, R95.reuse ;  /* 0x0000005f5cb37220 */ /* 0x080fe20000410000 */
[C---:B------:R-:W-:Y:S01]  /*ac90*/  FMUL.FTZ R95, R58.reuse, R95 ;  /* 0x0000005f3a5f7220 */ /* 0x040fe20000410000 */
[----:B------:R-:W-:Y:S01]  /*aca0*/  F2FP.F16.E4M3.UNPACK_B R94, R45.H1 ;  /* 0x0000002dff5e723e */ /* 0x000fe200030006ff */
[----:B------:R-:W-:Y:S01]  /*acb0*/  HADD2.F32 R90, -RZ, R53.H0_H0 ;  /* 0x20000035ff5a7230 */ /* 0x000fe20000004100 */
[----:B------:R-:W-:Y:S01]  /*acc0*/  F2FP.F16.E4M3.UNPACK_B R59, R41.H1 ;  /* 0x00000029ff3b723e */ /* 0x000fe200030006ff */
[-C--:B------:R-:W-:Y:S01]  /*acd0*/  FFMA.FTZ R41, R58, R93.reuse, -R179 ;  /* 0x0000005d3a297223 */ /* 0x080fe200000108b3 */
[----:B------:R-:W-:Y:S01]  /*ace0*/  FFMA.FTZ R58, R92, R93, R95 ;  /* 0x0000005d5c3a7223 */ /* 0x000fe2000001005f */
[----:B------:R-:W-:Y:S01]  /*acf0*/  F2FP.F16.E4M3.UNPACK_B R44, R44.H1 ;  /* 0x0000002cff2c723e */ /* 0x000fe200030006ff */
[----:B------:R-:W-:Y:S01]  /*ad00*/  HADD2.F32 R93, -RZ, R94.H0_H0 ;  /* 0x2000005eff5d7230 */ /* 0x000fe20000004100 */
[-C--:B------:R-:W-:Y:S01]  /*ad10*/  F2FP.F16.E4M3.UNPACK_B R184, R42.reuse.H1 ;  /* 0x0000002affb8723e */ /* 0x080fe200030006ff */
[----:B------:R-:W-:Y:S01]  /*ad20*/  HADD2.F32 R45, -RZ, R59.H0_H0 ;  /* 0x2000003bff2d7230 */ /* 0x000fe20000004100 */
[----:B------:R-:W-:Y:S01]  /*ad30*/  F2FP.F16.E4M3.UNPACK_B R183, R42 ;  /* 0x0000002affb7723e */ /* 0x000fe200020006ff */
[----:B------:R-:W-:-:S02]  /*ad40*/  HADD2.F32 R92, -RZ, R53.H1_H1 ;  /* 0x30000035ff5c7230 */ /* 0x000fc40000004100 */
[-C--:B------:R-:W-:Y:S01]  /*ad50*/  FMUL.FTZ R180, R90, R93.reuse ;  /* 0x0000005d5ab47220 */ /* 0x080fe20000410000 */
[----:B------:R-:W-:Y:S02]  /*ad60*/  HADD2.F32 R95, -RZ, R94.H1_H1 ;  /* 0x3000005eff5f7230 */ /* 0x000fe40000004100 */
[----:B------:R-:W-:Y:S01]  /*ad70*/  FMUL.FTZ R93, R45, R93 ;  /* 0x0000005d2d5d7220 */ /* 0x000fe20000410000 */
[----:B------:R-:W-:Y:S01]  /*ad80*/  HADD2.F32 R59, -RZ, R59.H1_H1 ;  /* 0x3000003bff3b7230 */ /* 0x000fe20000004100 */
[----:B------:R-:W-:Y:S01]  /*ad90*/  F2FP.F16.E4M3.UNPACK_B R181, R40.H1 ;  /* 0x00000028ffb5723e */ /* 0x000fe200030006ff */
[--C-:B------:R-:W-:Y:S02]  /*ada0*/  HADD2.F32 R53, -RZ, R44.reuse.H0_H0 ;  /* 0x2000002cff357230 */ /* 0x100fe40000004100 */
[-C--:B------:R-:W-:Y:S01]  /*adb0*/  FMUL.FTZ R182, R92, R95.reuse ;  /* 0x0000005f5cb67220 */ /* 0x080fe20000410000 */
[----:B------:R-:W-:Y:S02]  /*adc0*/  HADD2.F32 R94, -RZ, R44.H1_H1 ;  /* 0x3000002cff5e7230 */ /* 0x000fe40000004100 */
[----:B------:R-:W-:Y:S01]  /*add0*/  FMUL.FTZ R95, R59, R95 ;  /* 0x0000005f3b5f7220 */ /* 0x000fe20000410000 */
[----:B------:R-:W-:-:S02]  /*ade0*/  HADD2.F32 R185, -RZ, R184.H0_H0 ;  /* 0x200000b8ffb97230 */ /* 0x000fc40000004100 */
[-C--:B------:R-:W-:Y:S01]  /*adf0*/  FFMA.FTZ R44, R45, R53.reuse, -R180 ;  /* 0x000000352d2c7223 */ /* 0x080fe200000108b4 */
[----:B------:R-:W-:Y:S01]  /*ae00*/  FFMA.FTZ R45, R90, R53, R93 ;  /* 0x000000355a2d7223 */ /* 0x000fe2000001005d */
[-C--:B------:R-:W-:Y:S01]  /*ae10*/  FFMA.FTZ R53, R59, R94.reuse, -R182 ;  /* 0x0000005e3b357223 */ /* 0x080fe200000108b6 */
[----:B------:R-:W-:Y:S01]  /*ae20*/  FFMA.FTZ R90, R92, R94, R95 ;  /* 0x0000005e5c5a7223 */ /* 0x000fe2000001005f */
[-C--:B------:R-:W-:Y:S01]  /*ae30*/  F2FP.F16.E4M3.UNPACK_B R94, R55.reuse.H1 ;  /* 0x00000037ff5e723e */ /* 0x080fe200030006ff */
[----:B------:R-:W-:Y:S01]  /*ae40*/  HADD2.F32 R182, -RZ, R181.H0_H0 ;  /* 0x200000b5ffb67230 */ /* 0x000fe20000004100 */
[----:B------:R-:W-:Y:S01]  /*ae50*/  F2FP.F16.E4M3.UNPACK_B R93, R55 ;  /* 0x00000037ff5d723e */ /* 0x000fe200020006ff */
[----:B------:R-:W-:Y:S01]  /*ae60*/  HADD2.F32 R184, -RZ, R184.H1_H1 ;  /* 0x300000b8ffb87230 */ /* 0x000fe20000004100 */
[-C--:B------:R-:W-:Y:S01]  /*ae70*/  F2FP.F16.E4M3.UNPACK_B R59, R43.reuse ;  /* 0x0000002bff3b723e */ /* 0x080fe200020006ff */
[----:B------:R-:W-:Y:S01]  /*ae80*/  HADD2.F32 R179, -RZ, R94.H0_H0 ;  /* 0x2000005effb37230 */ /* 0x000fe20000004100 */
[----:B------:R-:W-:Y:S01]  /*ae90*/  F2FP.F16.E4M3.UNPACK_B R43, R43.H1 ;  /* 0x0000002bff2b723e */ /* 0x000fe200030006ff */
[----:B------:R-:W-:Y:S01]  /*aea0*/  HADD2.F32 R95, -RZ, R93.H0_H0 ;  /* 0x2000005dff5f7230 */ /* 0x000fe20000004100 */
[----:B------:R-:W-:Y:S01]  /*aeb0*/  F2FP.F16.E4M3.UNPACK_B R180, R40 ;  /* 0x00000028ffb4723e */ /* 0x000fe200020006ff */
[----:B------:R-:W-:-:S02]  /*aec0*/  HADD2.F32 R40, -RZ, R183.H0_H0 ;  /* 0x200000b7ff287230 */ /* 0x000fc40000004100 */
[-C--:B------:R-:W-:Y:S01]  /*aed0*/  FMUL.FTZ R187, R179, R185.reuse ;  /* 0x000000b9b3bb7220 */ /* 0x080fe20000410000 */
[----:B------:R-:W-:Y:S01]  /*aee0*/  HADD2.F32 R92, -RZ, R43.H0_H0 ;  /* 0x2000002bff5c7230 */ /* 0x000fe20000004100 */
[----:B------:R-:W-:Y:S01]  /*aef0*/  F2FP.SATFINITE.E4M3.F32.PACK_AB_MERGE_C R44, R53, R44, RZ ;  /* 0x0000002c352c723e */ /* 0x000fe200048070ff */
[----:B------:R-:W-:Y:S02]  /*af00*/  HADD2.F32 R55, -RZ, R59.H0_H0 ;  /* 0x2000003bff377230 */ /* 0x000fe40000004100 */
[----:B------:R-:W-:Y:S01]  /*af10*/  FMUL.FTZ R186, R95, R40 ;  /* 0x000000285fba7220 */ /* 0x000fe20000410000 */
[----:B------:R-:W-:Y:S02]  /*af20*/  HADD2.F32 R42, -RZ, R180.H0_H0 ;  /* 0x200000b4ff2a7230 */ /* 0x000fe40000004100 */
[C---:B------:R-:W-:Y:S01]  /*af30*/  FMUL.FTZ R190, R92.reuse, R185 ;  /* 0x000000b95cbe7220 */ /* 0x040fe20000410000 */
[----:B------:R-:W-:Y:S02]  /*af40*/  HADD2.F32 R94, -RZ, R94.H1_H1 ;  /* 0x3000005eff5e7230 */ /* 0x000fe40000004100 */
[----:B------:R-:W-:Y:S01]  /*af50*/  FFMA.FTZ R187, R92, R182, -R187 ;  /* 0x000000b65cbb7223 */ /* 0x000fe200000108bb */
[----:B------:R-:W-:-:S02]  /*af60*/  HADD2.F32 R43, -RZ, R43.H1_H1 ;  /* 0x3000002bff2b7230 */ /* 0x000fc40000004100 */
[C---:B------:R-:W-:Y:S01]  /*af70*/  FMUL.FTZ R188, R55.reuse, R40 ;  /* 0x0000002837bc7220 */ /* 0x040fe20000410000 */
[----:B------:R-:W-:Y:S02]  /*af80*/  HADD2.F32 R93, -RZ, R93.H1_H1 ;  /* 0x3000005dff5d7230 */ /* 0x000fe40000004100 */
[----:B------:R-:W-:Y:S01]  /*af90*/  FFMA.FTZ R40, R55, R42, -R186 ;  /* 0x0000002a37287223 */ /* 0x000fe200000108ba */
[----:B------:R-:W-:Y:S02]  /*afa0*/  HADD2.F32 R92, -RZ, R183.H1_H1 ;  /* 0x300000b7ff5c7230 */ /* 0x000fe40000004100 */
[-C--:B------:R-:W-:Y:S01]  /*afb0*/  FMUL.FTZ R186, R94, R184.reuse ;  /* 0x000000b85eba7220 */ /* 0x080fe20000410000 */
[----:B------:R-:W-:Y:S02]  /*afc0*/  HADD2.F32 R59, -RZ, R59.H1_H1 ;  /* 0x3000003bff3b7230 */ /* 0x000fe40000004100 */
[----:B------:R-:W-:Y:S01]  /*afd0*/  FMUL.FTZ R55, R43, R184 ;  /* 0x000000b82b377220 */ /* 0x000fe20000410000 */
[----:B------:R-:W-:-:S02]  /*afe0*/  HADD2.F32 R181, -RZ, R181.H1_H1 ;  /* 0x300000b5ffb57230 */ /* 0x000fc40000004100 */
[----:B------:R-:W-:Y:S01]  /*aff0*/  FFMA.FTZ R190, R179, R182, R190 ;  /* 0x000000b6b3be7223 */ /* 0x000fe200000100be */
[----:B------:R-:W-:Y:S02]  /*b000*/  HADD2.F32 R180, -RZ, R180.H1_H1 ;  /* 0x300000b4ffb47230 */ /* 0x000fe40000004100 */
[-C--:B------:R-:W-:Y:S01]  /*b010*/  FMUL.FTZ R182, R93, R92.reuse ;  /* 0x0000005c5db67220 */ /* 0x080fe20000410000 */
[----:B------:R-:W-:Y:S01]  /*b020*/  FMUL.FTZ R92, R59, R92 ;  /* 0x0000005c3b5c7220 */ /* 0x000fe20000410000 */
[-C--:B------:R-:W-:Y:S01]  /*b030*/  FFMA.FTZ R186, R43, R181.reuse, -R186 ;  /* 0x000000b52bba7223 */ /* 0x080fe200000108ba */
[----:B------:R-:W-:Y:S01]  /*b040*/  FFMA.FTZ R55, R94, R181, R55 ;  /* 0x000000b55e377223 */ /* 0x000fe20000010037 */
[----:B------:R-:W-:Y:S01]  /*b050*/  FFMA.FTZ R42, R95, R42, R188 ;  /* 0x0000002a5f2a7223 */ /* 0x000fe200000100bc */
[-C--:B------:R-:W-:Y:S01]  /*b060*/  FFMA.FTZ R59, R59, R180.reuse, -R182 ;  /* 0x000000b43b3b7223 */ /* 0x080fe200000108b6 */
[----:B------:R-:W-:Y:S01]  /*b070*/  FFMA.FTZ R93, R93, R180, R92 ;  /* 0x000000b45d5d7223 */ /* 0x000fe2000001005c */
[----:B------:R-:W-:-:S02]  /*b080*/  F2FP.SATFINITE.E4M3.F32.PACK_AB_MERGE_C R186, R186, R187, RZ ;  /* 0x000000bbbaba723e */ /* 0x000fc400048070ff */
[----:B------:R-:W-:Y:S02]  /*b090*/  F2FP.SATFINITE.E4M3.F32.PACK_AB_MERGE_C R55, R55, R190, RZ ;  /* 0x000000be3737723e */ /* 0x000fe400048070ff */
[----:B------:R-:W-:Y:S02]  /*b0a0*/  F2FP.SATFINITE.E4M3.F32.PACK_AB_MERGE_C R45, R90, R45, RZ ;  /* 0x0000002d5a2d723e */ /* 0x000fe400048070ff */
[----:B------:R-:W-:Y:S01]  /*b0b0*/  F2FP.SATFINITE.E4M3.F32.PACK_AB_MERGE_C R43, R59, R40, R186 ;  /* 0x000000283b2b723e */ /* 0x000fe200048070ba */
[----:B------:R-:W-:Y:S01]  /*b0c0*/  IMAD.MOV.U32 R40, RZ, RZ, R47 ;  /* 0x000000ffff287224 */ /* 0x000fe200078e002f */
[----:B------:R-:W-:Y:S01]  /*b0d0*/  F2FP.SATFINITE.E4M3.F32.PACK_AB_MERGE_C R55, R93, R42, R55 ;  /* 0x0000002a5d37723e */ /* 0x000fe20004807037 */
[----:B------:R-:W-:Y:S01]  /*b0e0*/  IMAD.MOV.U32 R42, RZ, RZ, R46 ;  /* 0x000000ffff2a7224 */ /* 0x000fe200078e002e */
[----:B------:R-:W-:Y:S02]  /*b0f0*/  F2FP.SATFINITE.E4M3.F32.PACK_AB_MERGE_C R41, R41, R56, R44 ;  /* 0x000000382929723e */ /* 0x000fe4000480702c */
[----:B------:R-:W-:-:S07]  /*b100*/  F2FP.SATFINITE.E4M3.F32.PACK_AB_MERGE_C R53, R58, R57, R45 ;  /* 0x000000393a35723e */ /* 0x000fce000480702d */
.L_x_496:
[----:B------:R-:W-:Y:S05]  /*b110*/  BSYNC B3 ;  /* 0x0000000000037941 */ /* 0x000fea0003800000 */
.L_x_495:
[----:B------:R-:W-:-:S13]  /*b120*/  ISETP.GE.AND P4, PT, R91, R153, PT ;  /* 0x000000995b00720c */ /* 0x000fda0003f86270 */
[--C-:B------:R-:W-:Y:S02]  /*b130*/  @!P4 SHF.R.S32.HI R45, RZ, 0x1f, R91.reuse ;  /* 0x0000001fff2dc819 */ /* 0x100fe4000001145b */
[----:B------:R-:W-:-:S04]  /*b140*/  @!P4 IADD3 R47, P5, P6, R116, R142, R91 ;  /* 0x0000008e742fc210 */ /* 0x000fc80007ebe05b */
[----:B------:R-:W-:Y:S02]  /*b150*/  @!P4 IADD3.X R56, R0, R178, R45, P5, P6 ;  /* 0x000000b20038c210 */ /* 0x000fe40002fec42d */
[----:B------:R-:W-:-:S05]  /*b160*/  IADD3 R44, P5, R89, R126, RZ ;  /* 0x0000007e592c7210 */ /* 0x000fca0007fbe0ff */
[----:B------:R-:W-:Y:S01]  /*b170*/  IMAD.X R45, R88, 0x1, R127, P5 ;  /* 0x00000001582d7824 */ /* 0x000fe200028e067f */
[----:B------:R-:W-:-:S04]  /*b180*/  @!P4 IADD3 R46, P5, R47, R126, RZ ;  /* 0x0000007e2f2ec210 */ /* 0x000fc80007fbe0ff */
[----:B------:R-:W-:Y:S01]  /*b190*/  @!P4 IADD3.X R47, R56, R127, RZ, P5, !PT ;  /* 0x0000007f382fc210 */ /* 0x000fe20002ffe4ff */
[----:B0-----:R3:W-:Y:S04]  /*b1a0*/  STG.E.128 desc[UR54][R44.64], R40 ;  /* 0x000000282c007986 */ /* 0x0017e8000c101d36 */
[----:B-1----:R3:W-:Y:S04]  /*b1b0*/  @!P4 STG.E.128 desc[UR54][R46.64], R52 ;  /* 0x000000342e00c986 */ /* 0x0027e8000c101d36 */
.L_x_494:
[----:B------:R-:W-:Y:S05]  /*b1c0*/  BSYNC B2 ;  /* 0x0000000000027941 */ /* 0x000fea0003800000 */
.L_x_493:
[----:B------:R-:W-:-:S13]  /*b1d0*/  ISETP.NE.AND P4, PT, R34, RZ, PT ;  /* 0x000000ff2200720c */ /* 0x000fda0003f85270 */
[----:B------:R-:W-:Y:S05]  /*b1e0*/  @!P4 BRA `(.L_x_488) ;  /* 0x0000000c00e0c947 */ /* 0x000fea0003800000 */
[----:B0--3--:R-:W3:Y:S01]  /*b1f0*/  LDL R40, [R1+0x18] ;  /* 0x0000180001287983 */ /* 0x009ee20000100800 */
[----:B------:R-:W-:Y:S01]  /*b200*/  IADD3 R53, P4, P5, R116, R142, R27 ;  /* 0x0000008e74357210 */ /* 0x000fe20007d9e01b */
[----:B------:R-:W-:Y:S03]  /*b210*/  BSSY B2, `(.L_x_497) ;  /* 0x00000eb000027945 */ /* 0x000fe60003800000 */
[----:B------:R-:W-:Y:S02]  /*b220*/  IADD3.X R52, R0, R178, R30, P4, P5 ;  /* 0x000000b200347210 */ /* 0x000fe400027ea41e */
[----:B------:R-:W-:Y:S02]  /*b230*/  ISETP.GE.AND P4, PT, R170, R136, PT ;  /* 0x00000088aa00720c */ /* 0x000fe40003f86270 */
[----:B---3--:R-:W-:-:S04]  /*b240*/  LOP3.LUT P6, RZ, R40, 0x1, RZ, 0xc0, !PT ;  /* 0x0000000128ff7812 */ /* 0x008fc800078cc0ff */
[----:B------:R-:W-:-:S04]  /*b250*/  SEL R40, R97, R158, !P6 ;  /* 0x0000009e61287207 */ /* 0x000fc80007000000 */
[----:B------:R-:W-:-:S04]  /*b260*/  SHF.R.S32.HI R41, RZ, 0x1f, R40 ;  /* 0x0000001fff297819 */ /* 0x000fc80000011428 */
[----:B------:R-:W-:-:S04]  /*b270*/  LEA.HI R41, R41, R40, RZ, 0x5 ;  /* 0x0000002829297211 */ /* 0x000fc800078f28ff */
[----:B------:R-:W-:-:S04]  /*b280*/  LEA.HI.SX32 R41, R41, R26, 0x1b ;  /* 0x0000001a29297211 */ /* 0x000fc800078fdaff */
[----:B------:R-:W-:Y:S01]  /*b290*/  SHF.R.S32.HI R40, RZ, 0x1f, R41 ;  /* 0x0000001fff287819 */ /* 0x000fe20000011429 */
[----:B------:R-:W-:-:S03]  /*b2a0*/  IMAD.SHL.U32 R55, R41, 0x10, RZ ;  /* 0x0000001029377824 */ /* 0x000fc600078e00ff */
[----:B------:R-:W-:-:S04]  /*b2b0*/  LEA.HI R40, R40, R41, RZ, 0x2 ;  /* 0x0000002928287211 */ /* 0x000fc800078f10ff */
[----:B------:R-:W-:Y:S02]  /*b2c0*/  SHF.R.S32.HI R41, RZ, 0x2, R40 ;  /* 0x00000002ff297819 */ /* 0x000fe40000011428 */
[----:B------:R-:W-:-:S03]  /*b2d0*/  LOP3.LUT R40, R172, 0x30, R55, 0xf8, !PT ;  /* 0x00000030ac287812 */ /* 0x000fc600078ef837 */
[----:B------:R-:W-:Y:S01]  /*b2e0*/  IMAD R41, R41, 0x2800, R174 ;  /* 0x0000280029297824 */ /* 0x000fe200078e02ae */
[----:B------:R-:W-:-:S05]  /*b2f0*/  LOP3.LUT R40, R40, R173, RZ, 0x3c, !PT ;  /* 0x000000ad28287212 */ /* 0x000fca00078e3cff */
        /* <DEDUP_REMOVED lines=8> */
[--C-:B------:R-:W-:Y:S01]  /*b380*/  SHF.R.U32.HI R89, RZ, 0x8, R61.reuse ;  /* 0x00000008ff597819 */ /* 0x100fe2000001163d */
[----:B0-----:R-:W-:Y:S01]  /*b390*/  IMAD.MOV.U32 R54, RZ, RZ, R40 ;  /* 0x000000ffff367224 */ /* 0x001fe200078e0028 */
[----:B------:R-:W-:Y:S01]  /*b3a0*/  SHF.R.U32.HI R91, RZ, 0x10, R61 ;  /* 0x00000010ff5b7819 */ /* 0x000fe2000001163d */
[----:B-1----:R-:W-:Y:S01]  /*b3b0*/  IMAD.MOV.U32 R56, RZ, RZ, R44 ;  /* 0x000000ffff387224 */ /* 0x002fe200078e002c */
[----:B------:R-:W-:Y:S01]  /*b3c0*/  LOP3.LUT R57, R61, 0xff0000ff, RZ, 0xc0, !PT ;  /* 0xff0000ff3d397812 */ /* 0x000fe200078ec0ff */
[----:B------:R-:W-:Y:S01]  /*b3d0*/  IMAD.SHL.U32 R40, R89, 0x100, RZ ;  /* 0x0000010059287824 */ /* 0x000fe200078e00ff */
[----:B------:R-:W-:Y:S02]  /*b3e0*/  SHF.R.U32.HI R61, RZ, 0x8, R63 ;  /* 0x00000008ff3d7819 */ /* 0x000fe4000001163f */
[--C-:B------:R-:W-:Y:S02]  /*b3f0*/  SHF.R.U32.HI R88, RZ, 0x10, R49.reuse ;  /* 0x00000010ff587819 */ /* 0x100fe40000011631 */
[----:B------:R-:W-:-:S02]  /*b400*/  SHF.R.U32.HI R60, RZ, 0x8, R49 ;  /* 0x00000008ff3c7819 */ /* 0x000fc40000011631 */
[----:B------:R-:W-:Y:S01]  /*b410*/  LOP3.LUT R50, R49, 0xff0000ff, RZ, 0xc0, !PT ;  /* 0xff0000ff31327812 */ /* 0x000fe200078ec0ff */
[----:B------:R-:W-:Y:S01]  /*b420*/  IMAD.MOV.U32 R49, RZ, RZ, R42 ;  /* 0x000000ffff317224 */ /* 0x000fe200078e002a */
[----:B------:R-:W-:Y:S01]  /*b430*/  LOP3.LUT R57, R57, 0xff00, R40, 0xf8, !PT ;  /* 0x0000ff0039397812 */ /* 0x000fe200078ef828 */
[----:B------:R-:W-:Y:S01]  /*b440*/  IMAD.U32 R42, R91, 0x10000, RZ ;  /* 0x000100005b2a7824 */ /* 0x000fe200078e00ff */
[----:B------:R-:W-:Y:S02]  /*b450*/  SHF.R.U32.HI R90, RZ, 0x10, R63 ;  /* 0x00000010ff5a7819 */ /* 0x000fe4000001163f */
[----:B------:R-:W-:Y:S02]  /*b460*/  LOP3.LUT R59, R63, 0xff0000ff, RZ, 0xc0, !PT ;  /* 0xff0000ff3f3b7812 */ /* 0x000fe400078ec0ff */
[----:B------:R-:W-:Y:S02]  /*b470*/  SHF.L.U32 R40, R61, 0x8, RZ ;  /* 0x000000083d287819 */ /* 0x000fe400000006ff */
[----:B------:R-:W-:-:S02]  /*b480*/  SHF.R.U32.HI R58, RZ, 0x8, R51 ;  /* 0x00000008ff3a7819 */ /* 0x000fc40000011633 */
[----:B------:R-:W-:Y:S01]  /*b490*/  LOP3.LUT R59, R59, 0xff00, R40, 0xf8, !PT ;  /* 0x0000ff003b3b7812 */ /* 0x000fe200078ef828 */
[----:B------:R-:W-:Y:S01]  /*b4a0*/  IMAD.U32 R40, R90, 0x10000, RZ ;  /* 0x000100005a287824 */ /* 0x000fe200078e00ff */
[----:B------:R-:W-:Y:S01]  /*b4b0*/  MOV R48, R41 ;  /* 0x0000002900307202 */ /* 0x000fe20000000f00 */
[----:B------:R-:W-:Y:S01]  /*b4c0*/  IMAD.SHL.U32 R41, R60, 0x100, RZ ;  /* 0x000001003c297824 */ /* 0x000fe200078e00ff */
[----:B------:R-:W-:Y:S01]  /*b4d0*/  SHF.R.U32.HI R62, RZ, 0x10, R51 ;  /* 0x00000010ff3e7819 */ /* 0x000fe20000011633 */
[----:B------:R-:W-:Y:S01]  /*b4e0*/  IMAD.SHL.U32 R44, R58, 0x100, RZ ;  /* 0x000001003a2c7824 */ /* 0x000fe200078e00ff */
[----:B------:R-:W-:Y:S02]  /*b4f0*/  LOP3.LUT R42, R57, 0xff0000, R42, 0xf8, !PT ;  /* 0x00ff0000392a7812 */ /* 0x000fe400078ef82a */
[----:B------:R-:W-:Y:S01]  /*b500*/  LOP3.LUT R51, R51, 0xff0000ff, RZ, 0xc0, !PT ;  /* 0xff0000ff33337812 */ /* 0x000fe200078ec0ff */
[----:B------:R-:W-:Y:S01]  /*b510*/  IMAD.U32 R62, R62, 0x10000, RZ ;  /* 0x000100003e3e7824 */ /* 0x000fe200078e00ff */
[----:B------:R-:W-:-:S02]  /*b520*/  F2FP.F16.E4M3.UNPACK_B R61, R167.H1 ;  /* 0x000000a7ff3d723e */ /* 0x000fc400030006ff */
[----:B------:R-:W-:Y:S02]  /*b530*/  F2FP.F16.E4M3.UNPACK_B R58, R56.H1 ;  /* 0x00000038ff3a723e */ /* 0x000fe400030006ff */
[----:B------:R-:W-:Y:S02]  /*b540*/  F2FP.F16.E4M3.UNPACK_B R57, R54.H1 ;  /* 0x00000036ff39723e */ /* 0x000fe400030006ff */
[----:B------:R-:W-:Y:S02]  /*b550*/  LOP3.LUT R40, R59, 0xff0000, R40, 0xf8, !PT ;  /* 0x00ff00003b287812 */ /* 0x000fe400078ef828 */
[----:B------:R-:W-:Y:S01]  /*b560*/  LOP3.LUT R63, R50, 0xff00, R41, 0xf8, !PT ;  /* 0x0000ff00323f7812 */ /* 0x000fe200078ef829 */
[----:B------:R-:W-:Y:S01]  /*b570*/  HADD2.F32 R41, -RZ, R61.H0_H0 ;  /* 0x2000003dff297230 */ /* 0x000fe20000004100 */
[----:B------:R-:W-:Y:S01]  /*b580*/  LOP3.LUT R89, R51, 0xff00, R44, 0xf8, !PT ;  /* 0x0000ff0033597812 */ /* 0x000fe200078ef82c */
[----:B------:R-:W-:Y:S01]  /*b590*/  HADD2.F32 R51, -RZ, R58.H0_H0 ;  /* 0x2000003aff337230 */ /* 0x000fe20000004100 */
[----:B------:R-:W-:Y:S01]  /*b5a0*/  F2FP.F16.E4M3.UNPACK_B R59, R176.H1 ;  /* 0x000000b0ff3b723e */ /* 0x000fe200030006ff */
[--C-:B------:R-:W-:Y:S01]  /*b5b0*/  HADD2.F32 R50, -RZ, R57.reuse.H0_H0 ;  /* 0x20000039ff327230 */ /* 0x100fe20000004100 */
[----:B------:R-:W-:Y:S01]  /*b5c0*/  SHF.L.U32 R44, R88, 0x10, RZ ;  /* 0x00000010582c7819 */ /* 0x000fe200000006ff */
[----:B------:R-:W-:-:S02]  /*b5d0*/  HADD2.F32 R57, -RZ, R57.H1_H1 ;  /* 0x30000039ff397230 */ /* 0x000fc40000004100 */
[-C--:B------:R-:W-:Y:S01]  /*b5e0*/  FMUL.FTZ R91, R51, R41.reuse ;  /* 0x00000029335b7220 */ /* 0x080fe20000410000 */
[--C-:B------:R-:W-:Y:S02]  /*b5f0*/  HADD2.F32 R60, -RZ, R59.reuse.H0_H0 ;  /* 0x2000003bff3c7230 */ /* 0x100fe40000004100 */
[C---:B------:R-:W-:Y:S01]  /*b600*/  FMUL.FTZ R88, R50.reuse, R41 ;  /* 0x0000002932587220 */ /* 0x040fe20000410000 */
[----:B------:R-:W-:Y:S01]  /*b610*/  LOP3.LUT R41, R89, 0xff0000, R62, 0xf8, !PT ;  /* 0x00ff000059297812 */ /* 0x000fe200078ef83e */
[----:B------:R-:W-:Y:S01]  /*b620*/  HADD2.F32 R62, -RZ, R59.H1_H1 ;  /* 0x3000003bff3e7230 */ /* 0x000fe20000004100 */
[----:B------:R-:W-:Y:S01]  /*b630*/  F2FP.F16.E4M3.UNPACK_B R167, R167 ;  /* 0x000000a7ffa7723e */ /* 0x000fe200020006ff */
[-C--:B------:R-:W-:Y:S01]  /*b640*/  FFMA.FTZ R50, R50, R60.reuse, -R91 ;  /* 0x0000003c32327223 */ /* 0x080fe2000001085b */
[----:B------:R-:W-:Y:S01]  /*b650*/  FFMA.FTZ R51, R51, R60, R88 ;  /* 0x0000003c33337223 */ /* 0x000fe20000010058 */
[----:B------:R-:W-:Y:S01]  /*b660*/  HADD2.F32 R60, -RZ, R61.H1_H1 ;  /* 0x3000003dff3c7230 */ /* 0x000fe20000004100 */
[----:B------:R-:W-:Y:S01]  /*b670*/  F2FP.F16.E4M3.UNPACK_B R59, R54 ;  /* 0x00000036ff3b723e */ /* 0x000fe200020006ff */
[----:B------:R-:W-:Y:S01]  /*b680*/  HADD2.F32 R61, -RZ, R58.H1_H1 ;  /* 0x3000003aff3d7230 */ /* 0x000fe20000004100 */
[----:B------:R-:W-:Y:S01]  /*b690*/  F2FP.F16.E4M3.UNPACK_B R58, R56 ;  /* 0x00000038ff3a723e */ /* 0x000fe200020006ff */
[----:B------:R-:W-:-:S02]  /*b6a0*/  HADD2.F32 R89, -RZ, R167.H0_H0 ;  /* 0x200000a7ff597230 */ /* 0x000fc40000004100 */
[----:B------:R-:W-:Y:S01]  /*b6b0*/  FMUL.FTZ R88, R57, R60 ;  /* 0x0000003c39587220 */ /* 0x000fe20000410000 */
[----:B------:R-:W-:Y:S01]  /*b6c0*/  F2FP.F16.E4M3.UNPACK_B R176, R176 ;  /* 0x000000b0ffb0723e */ /* 0x000fe200020006ff */
[----:B------:R-:W-:Y:S01]  /*b6d0*/  FMUL.FTZ R54, R61, R60 ;  /* 0x0000003c3d367220 */ /* 0x000fe20000410000 */
[----:B------:R-:W-:Y:S01]  /*b6e0*/  HADD2.F32 R60, -RZ, R58.H0_H0 ;  /* 0x2000003aff3c7230 */ /* 0x000fe20000004100 */
[----:B------:R-:W-:Y:S01]  /*b6f0*/  LOP3.LUT R44, R63, 0xff0000, R44, 0xf8, !PT ;  /* 0x00ff00003f2c7812 */ /* 0x000fe200078ef82c */
[----:B------:R-:W-:Y:S02]  /*b700*/  HADD2.F32 R56, -RZ, R59.H0_H0 ;  /* 0x2000003bff387230 */ /* 0x000fe40000004100 */
[-C--:B------:R-:W-:Y:S01]  /*b710*/  FFMA.FTZ R57, R57, R62.reuse, -R54 ;  /* 0x0000003e39397223 */ /* 0x080fe20000010836 */
[----:B------:R-:W-:Y:S01]  /*b720*/  FFMA.FTZ R54, R61, R62, R88 ;  /* 0x0000003e3d367223 */ /* 0x000fe20000010058 */
[----:B------:R-:W-:Y:S02]  /*b730*/  HADD2.F32 R63, -RZ, R176.H0_H0 ;  /* 0x200000b0ff3f7230 */ /* 0x000fe40000004100 */
[-C--:B------:R-:W-:Y:S01]  /*b740*/  FMUL.FTZ R91, R60, R89.reuse ;  /* 0x000000593c5b7220 */ /* 0x080fe20000410000 */
[----:B------:R-:W-:Y:S01]  /*b750*/  FMUL.FTZ R89, R56, R89 ;  /* 0x0000005938597220 */ /* 0x000fe20000410000 */
[----:B------:R-:W-:Y:S01]  /*b760*/  HADD2.F32 R62, -RZ, R167.H1_H1 ;  /* 0x300000a7ff3e7230 */ /* 0x000fe20000004100 */
[----:B------:R-:W-:Y:S01]  /*b770*/  F2FP.F16.E4M3.UNPACK_B R90, R166.H1 ;  /* 0x000000a6ff5a723e */ /* 0x000fe200030006ff */
[----:B------:R-:W-:-:S02]  /*b780*/  HADD2.F32 R61, -RZ, R58.H1_H1 ;  /* 0x3000003aff3d7230 */ /* 0x000fc40000004100 */
[-C--:B------:R-:W-:Y:S01]  /*b790*/  FFMA.FTZ R58, R60, R63.reuse, R89 ;  /* 0x0000003f3c3a7223 */ /* 0x080fe20000010059 */
[----:B------:R-:W-:Y:S02]  /*b7a0*/  HADD2.F32 R59, -RZ, R59.H1_H1 ;  /* 0x3000003bff3b7230 */ /* 0x000fe40000004100 */
[----:B------:R-:W-:Y:S01]  /*b7b0*/  FFMA.FTZ R56, R56, R63, -R91 ;  /* 0x0000003f38387223 */ /* 0x000fe2000001085b */
[----:B------:R-:W-:Y:S02]  /*b7c0*/  HADD2.F32 R176, -RZ, R176.H1_H1 ;  /* 0x300000b0ffb07230 */ /* 0x000fe40000004100 */
[----:B------:R-:W-:Y:S01]  /*b7d0*/  FMUL.FTZ R60, R61, R62 ;  /* 0x0000003e3d3c7220 */ /* 0x000fe20000410000 */
[----:B------:R-:W-:Y:S01]  /*b7e0*/  F2FP.F16.E4M3.UNPACK_B R63, R46.H1 ;  /* 0x0000002eff3f723e */ /* 0x000fe200030006ff */
[C---:B------:R-:W-:Y:S01]  /*b7f0*/  FMUL.FTZ R62, R59.reuse, R62 ;  /* 0x0000003e3b3e7220 */ /* 0x040fe20000410000 */
[----:B------:R-:W-:Y:S01]  /*b800*/  F2FP.F16.E4M3.UNPACK_B R89, R177.H1 ;  /* 0x000000b1ff59723e */ /* 0x000fe200030006ff */
[----:B------:R-:W-:Y:S01]  /*b810*/  FFMA.FTZ R59, R59, R176, -R60 ;  /* 0x000000b03b3b7223 */ /* 0x000fe2000001083c */
[----:B------:R-:W-:Y:S01]  /*b820*/  F2FP.F16.E4M3.UNPACK_B R60, R49.H1 ;  /* 0x00000031ff3c723e */ /* 0x000fe200030006ff */
[----:B------:R-:W-:-:S02]  /*b830*/  HADD2.F32 R93, -RZ, R90.H0_H0 ;  /* 0x2000005aff5d7230 */ /* 0x000fc40000004100 */
[----:B------:R-:W-:Y:S01]  /*b840*/  FFMA.FTZ R61, R61, R176, R62 ;  /* 0x000000b03d3d7223 */ /* 0x000fe2000001003e */
[--C-:B------:R-:W-:Y:S01]  /*b850*/  HADD2.F32 R88, -RZ, R63.reuse.H0_H0 ;  /* 0x2000003fff587230 */ /* 0x100fe20000004100 */
[----:B------:R-:W-:Y:S01]  /*b860*/  F2FP.F16.E4M3.UNPACK_B R166, R166 ;  /* 0x000000a6ffa6723e */ /* 0x000fe200020006ff */
[----:B------:R-:W-:Y:S01]  /*b870*/  HADD2.F32 R90, -RZ, R90.H1_H1 ;  /* 0x3000005aff5a7230 */ /* 0x000fe20000004100 */
[----:B------:R-:W-:Y:S01]  /*b880*/  F2FP.F16.E4M3.UNPACK_B R49, R49 ;  /* 0x00000031ff31723e */ /* 0x000fe200020006ff */
[----:B------:R-:W-:Y:S02]  /*b890*/  HADD2.F32 R63, -RZ, R63.H1_H1 ;  /* 0x3000003fff3f7230 */ /* 0x000fe40000004100 */
[----:B------:R-:W-:Y:S01]  /*b8a0*/  FMUL.FTZ R95, R88, R93 ;  /* 0x0000005d585f7220 */ /* 0x000fe20000410000 */
[----:B------:R-:W-:Y:S01]  /*b8b0*/  HADD2.F32 R62, -RZ, R60.H0_H0 ;  /* 0x2000003cff3e7230 */ /* 0x000fe20000004100 */
[----:B------:R-:W-:Y:S01]  /*b8c0*/  F2FP.F16.E4M3.UNPACK_B R177, R177 ;  /* 0x000000b1ffb1723e */ /* 0x000fe200020006ff */
[----:B------:R-:W-:-:S02]  /*b8d0*/  HADD2.F32 R91, -RZ, R89.H0_H0 ;  /* 0x20000059ff5b7230 */ /* 0x000fc40000004100 */
[----:B------:R-:W-:Y:S01]  /*b8e0*/  FMUL.FTZ R167, R63, R90 ;  /* 0x0000005a3fa77220 */ /* 0x000fe20000410000 */
[----:B------:R-:W-:Y:S02]  /*b8f0*/  HADD2.F32 R60, -RZ, R60.H1_H1 ;  /* 0x3000003cff3c7230 */ /* 0x000fe40000004100 */
[C---:B------:R-:W-:Y:S01]  /*b900*/  FMUL.FTZ R93, R62.reuse, R93 ;  /* 0x0000005d3e5d7220 */ /* 0x040fe20000410000 */
[----:B------:R-:W-:Y:S02]  /*b910*/  HADD2.F32 R89, -RZ, R89.H1_H1 ;  /* 0x30000059ff597230 */ /* 0x000fe40000004100 */
[-C--:B------:R-:W-:Y:S01]  /*b920*/  FFMA.FTZ R95, R62, R91.reuse, -R95 ;  /* 0x0000005b3e5f7223 */ /* 0x080fe2000001085f */
[----:B------:R-:W-:Y:S01]  /*b930*/  F2FP.SATFINITE.E4M3.F32.PACK_AB_MERGE_C R50, R57, R50, RZ ;  /* 0x000000323932723e */ /* 0x000fe200048070ff */
[----:B------:R-:W-:Y:S01]  /*b940*/  FMUL.FTZ R62, R60, R90 ;  /* 0x0000005a3c3e7220 */ /* 0x000fe20000410000 */
[----:B------:R-:W-:Y:S01]  /*b950*/  FFMA.FTZ R90, R88, R91, R93 ;  /* 0x0000005b585a7223 */ /* 0x000fe2000001005d */
[-C--:B------:R-:W-:Y:S01]  /*b960*/  FFMA.FTZ R92, R60, R89.reuse, -R167 ;  /* 0x000000593c5c7223 */ /* 0x080fe200000108a7 */
[----:B------:R-:W-:Y:S01]  /*b970*/  F2FP.F16.E4M3.UNPACK_B R60, R46 ;  /* 0x0000002eff3c723e */ /* 0x000fe200020006ff */
[----:B------:R-:W-:Y:S01]  /*b980*/  FFMA.FTZ R167, R63, R89, R62 ;  /* 0x000000593fa77223 */ /* 0x000fe2000001003e */
[----:B------:R-:W-:Y:S01]  /*b990*/  HADD2.F32 R89, -RZ, R166.H0_H0 ;  /* 0x200000a6ff597230 */ /* 0x000fe20000004100 */
[----:B------:R-:W-:Y:S01]  /*b9a0*/  F2FP.SATFINITE.E4M3.F32.PACK_AB_MERGE_C R54, R54, R51, RZ ;  /* 0x000000333636723e */ /* 0x000fe200048070ff */
[----:B------:R-:W-:Y:S01]  /*b9b0*/  HADD2.F32 R46, -RZ, R49.H0_H0 ;  /* 0x20000031ff2e7230 */ /* 0x000fe20000004100 */
[----:B------:R-:W-:Y:S01]  /*b9c0*/  F2FP.F16.E4M3.UNPACK_B R57, R45 ;  /* 0x0000002dff39723e */ /* 0x000fe200020006ff */
[----:B------:R-:W-:Y:S01]  /*b9d0*/  HADD2.F32 R62, -RZ, R60.H0_H0 ;  /* 0x2000003cff3e7230 */ /* 0x000fe20000004100 */
[----:B------:R-:W-:Y:S01]  /*b9e0*/  F2FP.SATFINITE.E4M3.F32.PACK_AB_MERGE_C R51, R59, R56, R50 ;  /* 0x000000383b33723e */ /* 0x000fe20004807032 */
[----:B------:R-:W-:Y:S01]  /*b9f0*/  HADD2.F32 R63, -RZ, R177.H0_H0 ;  /* 0x200000b1ff3f7230 */ /* 0x000fe20000004100 */
[----:B------:R-:W-:Y:S01]  /*ba00*/  F2FP.F16.E4M3.UNPACK_B R56, R48 ;  /* 0x00000030ff38723e */ /* 0x000fe200020006ff */
[----:B------:R-:W-:-:S02]  /*ba10*/  HADD2.F32 R166, -RZ, R166.H1_H1 ;  /* 0x300000a6ffa67230 */ /* 0x000fc40000004100 */
[-C--:B------:R-:W-:Y:S01]  /*ba20*/  FMUL.FTZ R91, R62, R89.reuse ;  /* 0x000000593e5b7220 */ /* 0x080fe20000410000 */
[----:B------:R-:W-:Y:S02]  /*ba30*/  HADD2.F32 R49, -RZ, R49.H1_H1 ;  /* 0x30000031ff317230 */ /* 0x000fe40000004100 */
[C---:B------:R-:W-:Y:S01]  /*ba40*/  FMUL.FTZ R89, R46.reuse, R89 ;  /* 0x000000592e597220 */ /* 0x040fe20000410000 */
[----:B------:R-:W-:Y:S02]  /*ba50*/  HADD2.F32 R60, -RZ, R60.H1_H1 ;  /* 0x3000003cff3c7230 */ /* 0x000fe40000004100 */
[-C--:B------:R-:W-:Y:S01]  /*ba60*/  FFMA.FTZ R91, R46, R63.reuse, -R91 ;  /* 0x0000003f2e5b7223 */ /* 0x080fe2000001085b */
[----:B------:R-:W-:Y:S02]  /*ba70*/  HADD2.F32 R177, -RZ, R177.H1_H1 ;  /* 0x300000b1ffb17230 */ /* 0x000fe40000004100 */
[----:B------:R-:W-:Y:S01]  /*ba80*/  FFMA.FTZ R46, R62, R63, R89 ;  /* 0x0000003f3e2e7223 */ /* 0x000fe20000010059 */
[----:B------:R-:W-:Y:S01]  /*ba90*/  FMUL.FTZ R93, R49, R166 ;  /* 0x000000a6315d7220 */ /* 0x000fe20000410000 */
[----:B------:R-:W-:Y:S01]  /*baa0*/  F2FP.F16.E4M3.UNPACK_B R62, R44 ;  /* 0x0000002cff3e723e */ /* 0x000fe200020006ff */
[C---:B------:R-:W-:Y:S01]  /*bab0*/  FMUL.FTZ R88, R60.reuse, R166 ;  /* 0x000000a63c587220 */ /* 0x040fe20000410000 */
[----:B------:R-:W-:Y:S01]  /*bac0*/  F2FP.SATFINITE.E4M3.F32.PACK_AB_MERGE_C R50, R61, R58, R54 ;  /* 0x0000003a3d32723e */ /* 0x000fe20004807036 */
[----:B------:R-:W-:Y:S01]  /*bad0*/  FFMA.FTZ R93, R60, R177, R93 ;  /* 0x000000b13c5d7223 */ /* 0x000fe2000001005d */
[----:B------:R-:W-:Y:S01]  /*bae0*/  HADD2.F32 R58, -RZ, R57.H0_H0 ;  /* 0x20000039ff3a7230 */ /* 0x000fe20000004100 */
[----:B------:R-:W-:Y:S01]  /*baf0*/  F2FP.F16.E4M3.UNPACK_B R60, R42 ;  /* 0x0000002aff3c723e */ /* 0x000fe200020006ff */
[----:B------:R-:W-:-:S02]  /*bb00*/  HADD2.F32 R63, -RZ, R62.H0_H0 ;  /* 0x2000003eff3f7230 */ /* 0x000fc40000004100 */
[----:B------:R-:W-:Y:S01]  /*bb10*/  FFMA.FTZ R88, R49, R177, -R88 ;  /* 0x000000b131587223 */ /* 0x000fe20000010858 */
[----:B------:R-:W-:Y:S01]  /*bb20*/  HADD2.F32 R54, -RZ, R56.H0_H0 ;  /* 0x20000038ff367230 */ /* 0x000fe20000004100 */
[----:B------:R-:W-:Y:S01]  /*bb30*/  F2FP.SATFINITE.E4M3.F32.PACK_AB_MERGE_C R49, R92, R95, RZ ;  /* 0x0000005f5c31723e */ /* 0x000fe200048070ff */
[----:B------:R-:W-:Y:S02]  /*bb40*/  HADD2.F32 R61, -RZ, R60.H0_H0 ;  /* 0x2000003cff3d7230 */ /* 0x000fe40000004100 */
[-C--:B------:R-:W-:Y:S01]  /*bb50*/  FMUL.FTZ R89, R58, R63.reuse ;  /* 0x0000003f3a597220 */ /* 0x080fe20000410000 */
[----:B------:R-:W-:Y:S02]  /*bb60*/  HADD2.F32 R59, -RZ, R57.H1_H1 ;  /* 0x30000039ff3b7230 */ /* 0x000fe40000004100 */
[----:B------:R-:W-:Y:S01]  /*bb70*/  FMUL.FTZ R63, R54, R63 ;  /* 0x0000003f363f7220 */ /* 0x000fe20000410000 */
[----:B------:R-:W-:Y:S01]  /*bb80*/  HADD2.F32 R62, -RZ, R62.H1_H1 ;  /* 0x3000003eff3e7230 */ /* 0x000fe20000004100 */
[----:B------:R-:W-:Y:S01]  /*bb90*/  F2FP.SATFINITE.E4M3.F32.PACK_AB_MERGE_C R49, R88, R91, R49 ;  /* 0x0000005b5831723e */ /* 0x000fe20004807031 */
[----:B------:R-:W-:-:S02]  /*bba0*/  HADD2.F32 R57, -RZ, R56.H1_H1 ;  /* 0x30000038ff397230 */ /* 0x000fc40000004100 */
[-C--:B------:R-:W-:Y:S01]  /*bbb0*/  FFMA.FTZ R54, R54, R61.reuse, -R89 ;  /* 0x0000003d36367223 */ /* 0x080fe20000010859 */
[----:B------:R-:W-:Y:S02]  /*bbc0*/  HADD2.F32 R60, -RZ, R60.H1_H1 ;  /* 0x3000003cff3c7230 */ /* 0x000fe40000004100 */
[----:B------:R-:W-:Y:S01]  /*bbd0*/  FFMA.FTZ R56, R58, R61, R63 ;  /* 0x0000003d3a387223 */ /* 0x000fe2000001003f */
[-C--:B------:R-:W-:Y:S01]  /*bbe0*/  FMUL.FTZ R88, R59, R62.reuse ;  /* 0x0000003e3b587220 */ /* 0x080fe20000410000 */
[C---:B------:R-:W-:Y:S01]  /*bbf0*/  FMUL.FTZ R62, R57.reuse, R62 ;  /* 0x0000003e393e7220 */ /* 0x040fe20000410000 */
[----:B------:R-:W-:Y:S02]  /*bc00*/  F2FP.F16.E4M3.UNPACK_B R58, R45.H1 ;  /* 0x0000002dff3a723e */ /* 0x000fe400030006ff */
[----:B------:R-:W-:Y:S01]  /*bc10*/  F2FP.F16.E4M3.UNPACK_B R61, R44.H1 ;  /* 0x0000002cff3d723e */ /* 0x000fe200030006ff */
[----:B------:R-:W-:Y:S01]  /*bc20*/  FFMA.FTZ R45, R57, R60, -R88 ;  /* 0x0000003c392d7223 */ /* 0x000fe20000010858 */
[----:B------:R-:W-:Y:S01]  /*bc30*/  F2FP.F16.E4M3.UNPACK_B R48, R48.H1 ;  /* 0x00000030ff30723e */ /* 0x000fe200030006ff */
[----:B------:R-:W-:Y:S01]  /*bc40*/  FFMA.FTZ R57, R59, R60, R62 ;  /* 0x0000003c3b397223 */ /* 0x000fe2000001003e */
[----:B------:R-:W-:Y:S01]  /*bc50*/  F2FP.F16.E4M3.UNPACK_B R42, R42.H1 ;  /* 0x0000002aff2a723e */ /* 0x000fe200030006ff */
[----:B------:R-:W-:Y:S01]  /*bc60*/  HADD2.F32 R59, -RZ, R58.H0_H0 ;  /* 0x2000003aff3b7230 */ /* 0x000fe20000004100 */
[----:B------:R-:W-:Y:S01]  /*bc70*/  F2FP.SATFINITE.E4M3.F32.PACK_AB_MERGE_C R90, R167, R90, RZ ;  /* 0x0000005aa75a723e */ /* 0x000fe200048070ff */
[----:B------:R-:W-:-:S02]  /*bc80*/  HADD2.F32 R62, -RZ, R61.H0_H0 ;  /* 0x2000003dff3e7230 */ /* 0x000fc40000004100 */
[----:B------:R-:W-:Y:S01]  /*bc90*/  HADD2.F32 R44, -RZ, R48.H0_H0 ;  /* 0x20000030ff2c7230 */ /* 0x000fe20000004100 */
[----:B------:R-:W-:Y:S01]  /*bca0*/  F2FP.SATFINITE.E4M3.F32.PACK_AB_MERGE_C R46, R93, R46, R90 ;  /* 0x0000002e5d2e723e */ /* 0x000fe2000480705a */
[----:B------:R-:W-:Y:S02]  /*bcb0*/  HADD2.F32 R58, -RZ, R58.H1_H1 ;  /* 0x3000003aff3a7230 */ /* 0x000fe40000004100 */
[-C--:B------:R-:W-:Y:S01]  /*bcc0*/  FMUL.FTZ R89, R59, R62.reuse ;  /* 0x0000003e3b597220 */ /* 0x080fe20000410000 */
[----:B------:R-:W-:Y:S02]  /*bcd0*/  HADD2.F32 R63, -RZ, R61.H1_H1 ;  /* 0x3000003dff3f7230 */ /* 0x000fe40000004100 */
[----:B------:R-:W-:Y:S01]  /*bce0*/  FMUL.FTZ R62, R44, R62 ;  /* 0x0000003e2c3e7220 */ /* 0x000fe20000410000 */
[----:B------:R-:W-:Y:S01]  /*bcf0*/  HADD2.F32 R60, -RZ, R42.H0_H0 ;  /* 0x2000002aff3c7230 */ /* 0x000fe20000004100 */
[----:B------:R-:W-:Y:S01]  /*bd00*/  F2FP.F16.E4M3.UNPACK_B R90, R41.H1 ;  /* 0x00000029ff5a723e */ /* 0x000fe200030006ff */
[----:B------:R-:W-:-:S02]  /*bd10*/  HADD2.F32 R48, -RZ, R48.H1_H1 ;  /* 0x30000030ff307230 */ /* 0x000fc40000004100 */
[-C--:B------:R-:W-:Y:S01]  /*bd20*/  FMUL.FTZ R91, R58, R63.reuse ;  /* 0x0000003f3a5b7220 */ /* 0x080fe20000410000 */
[----:B------:R-:W-:Y:S02]  /*bd30*/  HADD2.F32 R61, -RZ, R42.H1_H1 ;  /* 0x3000002aff3d7230 */ /* 0x000fe40000004100 */
[-C--:B------:R-:W-:Y:S01]  /*bd40*/  FFMA.FTZ R42, R44, R60.reuse, -R89 ;  /* 0x0000003c2c2a7223 */ /* 0x080fe20000010859 */
[----:B------:R-:W-:Y:S01]  /*bd50*/  FFMA.FTZ R44, R59, R60, R62 ;  /* 0x0000003c3b2c7223 */ /* 0x000fe2000001003e */
[C---:B------:R-:W-:Y:S01]  /*bd60*/  FMUL.FTZ R63, R48.reuse, R63 ;  /* 0x0000003f303f7220 */ /* 0x040fe20000410000 */
[----:B------:R-:W-:Y:S01]  /*bd70*/  F2FP.F16.E4M3.UNPACK_B R59, R47 ;  /* 0x0000002fff3b723e */ /* 0x000fe200020006ff */
[----:B------:R-:W-:Y:S01]  /*bd80*/  FFMA.FTZ R93, R48, R61, -R91 ;  /* 0x0000003d305d7223 */ /* 0x000fe2000001085b */
[----:B------:R-:W-:Y:S01]  /*bd90*/  F2FP.F16.E4M3.UNPACK_B R60, R47.H1 ;  /* 0x0000002fff3c723e */ /* 0x000fe200030006ff */
[----:B------:R-:W-:Y:S01]  /*bda0*/  FFMA.FTZ R95, R58, R61, R63 ;  /* 0x0000003d3a5f7223 */ /* 0x000fe2000001003f */
[----:B------:R-:W-:Y:S01]  /*bdb0*/  F2FP.F16.E4M3.UNPACK_B R89, R41 ;  /* 0x00000029ff59723e */ /* 0x000fe200020006ff */
[----:B------:R-:W-:Y:S01]  /*bdc0*/  HADD2.F32 R61, -RZ, R59.H0_H0 ;  /* 0x2000003bff3d7230 */ /* 0x000fe20000004100 */
[-C--:B------:R-:W-:Y:S01]  /*bdd0*/  F2FP.F16.E4M3.UNPACK_B R48, R43.reuse ;  /* 0x0000002bff30723e */ /* 0x080fe200020006ff */
[----:B------:R-:W-:Y:S01]  /*bde0*/  HADD2.F32 R91, -RZ, R90.H0_H0 ;  /* 0x2000005aff5b7230 */ /* 0x000fe20000004100 */
[----:B------:R-:W-:Y:S01]  /*bdf0*/  F2FP.F16.E4M3.UNPACK_B R43, R43.H1 ;  /* 0x0000002bff2b723e */ /* 0x000fe200030006ff */
[----:B------:R-:W-:Y:S01]  /*be00*/  HADD2.F32 R92, -RZ, R89.H0_H0 ;  /* 0x20000059ff5c7230 */ /* 0x000fe20000004100 */
[-C--:B------:R-:W-:Y:S01]  /*be10*/  F2FP.F16.E4M3.UNPACK_B R41, R40.reuse ;  /* 0x00000028ff29723e */ /* 0x080fe200020006ff */
[----:B------:R-:W-:Y:S01]  /*be20*/  HADD2.F32 R47, -RZ, R48.H0_H0 ;  /* 0x20000030ff2f7230 */ /* 0x000fe20000004100 */
[----:B------:R-:W-:Y:S01]  /*be30*/  F2FP.F16.E4M3.UNPACK_B R62, R40.H1 ;  /* 0x00000028ff3e723e */ /* 0x000fe200030006ff */
[----:B------:R-:W-:-:S02]  /*be40*/  HADD2.F32 R40, -RZ, R60.H0_H0 ;  /* 0x2000003cff287230 */ /* 0x000fc40000004100 */
[-C--:B------:R-:W-:Y:S01]  /*be50*/  FMUL.FTZ R94, R61, R92.reuse ;  /* 0x0000005c3d5e7220 */ /* 0x080fe20000410000 */
[----:B------:R-:W-:Y:S02]  /*be60*/  HADD2.F32 R58, -RZ, R43.H0_H0 ;  /* 0x2000002bff3a7230 */ /* 0x000fe40000004100 */
[----:B------:R-:W-:Y:S01]  /*be70*/  FMUL.FTZ R92, R47, R92 ;  /* 0x0000005c2f5c7220 */ /* 0x000fe20000410000 */
[----:B------:R-:W-:Y:S02]  /*be80*/  HADD2.F32 R63, -RZ, R62.H0_H0 ;  /* 0x2000003eff3f7230 */ /* 0x000fe40000004100 */
[-C--:B------:R-:W-:Y:S01]  /*be90*/  FMUL.FTZ R167, R40, R91.reuse ;  /* 0x0000005b28a77220 */ /* 0x080fe20000410000 */
[----:B------:R-:W-:Y:S02]  /*bea0*/  HADD2.F32 R88, -RZ, R41.H0_H0 ;  /* 0x20000029ff587230 */ /* 0x000fe40000004100 */
[----:B------:R-:W-:Y:S01]  /*beb0*/  FMUL.FTZ R91, R58, R91 ;  /* 0x0000005b3a5b7220 */ /* 0x000fe20000410000 */
[----:B------:R-:W-:-:S02]  /*bec0*/  HADD2.F32 R60, -RZ, R60.H1_H1 ;  /* 0x3000003cff3c7230 */ /* 0x000fc40000004100 */
[----:B------:R-:W-:Y:S01]  /*bed0*/  FFMA.FTZ R167, R58, R63, -R167 ;  /* 0x0000003f3aa77223 */ /* 0x000fe200000108a7 */
[----:B------:R-:W-:Y:S02]  /*bee0*/  HADD2.F32 R90, -RZ, R90.H1_H1 ;  /* 0x3000005aff5a7230 */ /* 0x000fe40000004100 */
[-C--:B------:R-:W-:Y:S01]  /*bef0*/  FFMA.FTZ R92, R61, R88.reuse, R92 ;  /* 0x000000583d5c7223 */ /* 0x080fe2000001005c */
[----:B------:R-:W-:Y:S02]  /*bf00*/  HADD2.F32 R43, -RZ, R43.H1_H1 ;  /* 0x3000002bff2b7230 */ /* 0x000fe40000004100 */
[----:B------:R-:W-:Y:S01]  /*bf10*/  FFMA.FTZ R94, R47, R88, -R94 ;  /* 0x000000582f5e7223 */ /* 0x000fe2000001085e */
[----:B------:R-:W-:Y:S02]  /*bf20*/  HADD2.F32 R59, -RZ, R59.H1_H1 ;  /* 0x3000003bff3b7230 */ /* 0x000fe40000004100 */
[----:B------:R-:W-:Y:S01]  /*bf30*/  FMUL.FTZ R58, R60, R90 ;  /* 0x0000005a3c3a7220 */ /* 0x000fe20000410000 */
[----:B------:R-:W-:-:S02]  /*bf40*/  HADD2.F32 R89, -RZ, R89.H1_H1 ;  /* 0x30000059ff597230 */ /* 0x000fc40000004100 */
[----:B------:R-:W-:Y:S01]  /*bf50*/  FMUL.FTZ R61, R43, R90 ;  /* 0x0000005a2b3d7220 */ /* 0x000fe20000410000 */
[----:B------:R-:W-:Y:S02]  /*bf60*/  HADD2.F32 R62, -RZ, R62.H1_H1 ;  /* 0x3000003eff3e7230 */ /* 0x000fe40000004100 */
[----:B------:R-:W-:Y:S01]  /*bf70*/  FFMA.FTZ R91, R40, R63, R91 ;  /* 0x0000003f285b7223 */ /* 0x000fe2000001005b */
[----:B------:R-:W-:Y:S02]  /*bf80*/  HADD2.F32 R48, -RZ, R48.H1_H1 ;  /* 0x30000030ff307230 */ /* 0x000fe40000004100 */
[-C--:B------:R-:W-:Y:S01]  /*bf90*/  FMUL.FTZ R47, R59, R89.reuse ;  /* 0x000000593b2f7220 */ /* 0x080fe20000410000 */
[----:B------:R-:W-:Y:S02]  /*bfa0*/  HADD2.F32 R41, -RZ, R41.H1_H1 ;  /* 0x30000029ff297230 */ /* 0x000fe40000004100 */
[-C--:B------:R-:W-:Y:S01]  /*bfb0*/  FFMA.FTZ R58, R43, R62.reuse, -R58 ;  /* 0x0000003e2b3a7223 */ /* 0x080fe2000001083a */
[----:B------:R-:W-:Y:S01]  /*bfc0*/  FFMA.FTZ R60, R60, R62, R61 ;  /* 0x0000003e3c3c7223 */ /* 0x000fe2000001003d */
[C---:B------:R-:W-:Y:S01]  /*bfd0*/  FMUL.FTZ R40, R48.reuse, R89 ;  /* 0x0000005930287220 */ /* 0x040fe20000410000 */
[----:B------:R-:W-:Y:S01]  /*bfe0*/  F2FP.SATFINITE.E4M3.F32.PACK_AB_MERGE_C R42, R93, R42, RZ ;  /* 0x0000002a5d2a723e */ /* 0x000fe200048070ff */
[----:B------:R-:W-:Y:S01]  /*bff0*/  FFMA.FTZ R47, R48, R41, -R47 ;  /* 0x00000029302f7223 */ /* 0x000fe2000001082f */
[----:B------:R-:W-:Y:S01]  /*c000*/  F2FP.SATFINITE.E4M3.F32.PACK_AB_MERGE_C R58, R58, R167, RZ ;  /* 0x000000a73a3a723e */ /* 0x000fe200048070ff */
[----:B------:R-:W-:Y:S01]  /*c010*/  FFMA.FTZ R41, R59, R41, R40 ;  /* 0x000000293b297223 */ /* 0x000fe20000010028 */
[----:B------:R-:W-:Y:S01]  /*c020*/  F2FP.SATFINITE.E4M3.F32.PACK_AB_MERGE_C R60, R60, R91, RZ ;  /* 0x0000005b3c3c723e */ /* 0x000fe200048070ff */
[----:B------:R-:W-:Y:S01]  /*c030*/  IMAD.MOV.U32 R40, RZ, RZ, R51 ;  /* 0x000000ffff287224 */ /* 0x000fe200078e0033 */
[----:B------:R-:W-:-:S02]  /*c040*/  F2FP.SATFINITE.E4M3.F32.PACK_AB_MERGE_C R42, R45, R54, R42 ;  /* 0x000000362d2a723e */ /* 0x000fc4000480702a */
[----:B------:R-:W-:Y:S02]  /*c050*/  F2FP.SATFINITE.E4M3.F32.PACK_AB_MERGE_C R44, R95, R44, RZ ;  /* 0x0000002c5f2c723e */ /* 0x000fe400048070ff */
[----:B------:R-:W-:Y:S02]  /*c060*/  F2FP.SATFINITE.E4M3.F32.PACK_AB_MERGE_C R43, R47, R94, R58 ;  /* 0x0000005e2f2b723e */ /* 0x000fe4000480703a */
[----:B------:R-:W-:Y:S01]  /*c070*/  F2FP.SATFINITE.E4M3.F32.PACK_AB_MERGE_C R47, R41, R92, R60 ;  /* 0x0000005c292f723e */ /* 0x000fe2000480703c */
[----:B------:R-:W-:Y:S01]  /*c080*/  IMAD.MOV.U32 R41, RZ, RZ, R42 ;  /* 0x000000ffff297224 */ /* 0x000fe200078e002a */
[----:B------:R-:W-:Y:S01]  /*c090*/  F2FP.SATFINITE.E4M3.F32.PACK_AB_MERGE_C R45, R57, R56, R44 ;  /* 0x00000038392d723e */ /* 0x000fe2000480702c */
[----:B------:R-:W-:Y:S01]  /*c0a0*/  IMAD.MOV.U32 R44, RZ, RZ, R50 ;  /* 0x000000ffff2c7224 */ /* 0x000fe200078e0032 */
[----:B------:R-:W-:-:S07]  /*c0b0*/  MOV R42, R49 ;  /* 0x00000031002a7202 */ /* 0x000fce0000000f00 */
.L_x_498:
[----:B------:R-:W-:Y:S05]  /*c0c0*/  BSYNC B2 ;  /* 0x0000000000027941 */ /* 0x000fea0003800000 */
.L_x_497:
[----:B------:R-:W-:-:S13]  /*c0d0*/  ISETP.GE.AND P4, PT, R55, R153, PT ;  /* 0x000000993700720c */ /* 0x000fda0003f86270 */
[--C-:B------:R-:W-:Y:S02]  /*c0e0*/  @!P4 SHF.R.S32.HI R49, RZ, 0x1f, R55.reuse ;  /* 0x0000001fff31c819 */ /* 0x100fe40000011437 */
[----:B------:R-:W-:-:S04]  /*c0f0*/  @!P4 IADD3 R51, P5, P6, R116, R142, R55 ;  /* 0x0000008e7433c210 */ /* 0x000fc80007ebe037 */
[----:B------:R-:W-:Y:S02]  /*c100*/  @!P4 IADD3.X R178, R0, R178, R49, P5, P6 ;  /* 0x000000b200b2c210 */ /* 0x000fe40002fec431 */
[----:B------:R-:W-:-:S05]  /*c110*/  IADD3 R48, P5, R53, R126, RZ ;  /* 0x0000007e35307210 */ /* 0x000fca0007fbe0ff */
[----:B------:R-:W-:Y:S01]  /*c120*/  IMAD.X R49, R52, 0x1, R127, P5 ;  /* 0x0000000134317824 */ /* 0x000fe200028e067f */
[----:B------:R-:W-:-:S04]  /*c130*/  @!P4 IADD3 R50, P5, R51, R126, RZ ;  /* 0x0000007e3332c210 */ /* 0x000fc80007fbe0ff */
[----:B0-----:R4:W-:Y:S01]  /*c140*/  STG.E.128 desc[UR54][R48.64], R40 ;  /* 0x0000002830007986 */ /* 0x0019e2000c101d36 */
[----:B------:R-:W-:-:S05]  /*c150*/  @!P4 IMAD.X R51, R178, 0x1, R127, P5 ;  /* 0x00000001b233c824 */ /* 0x000fca00028e067f */
[----:B-1----:R4:W-:Y:S03]  /*c160*/  @!P4 STG.E.128 desc[UR54][R50.64], R44 ;  /* 0x0000002c3200c986 */ /* 0x0029e6000c101d36 */
.L_x_488:
[----:B------:R-:W-:Y:S05]  /*c170*/  BSYNC B1 ;  /* 0x0000000000017941 */ /* 0x000fea0003800000 */
.L_x_487:
[-C--:B0--34-:R-:W-:Y:S02]  /*c180*/  IMAD R40, R144, R138.reuse, RZ ;  /* 0x0000008a90287224 */ /* 0x099fe400078e02ff */
[----:B------:R-:W-:-:S04]  /*c190*/  IMAD.WIDE.U32 R140, R211, R138, R140 ;  /* 0x0000008ad38c7225 */ /* 0x000fc800078e008c */
[----:B------:R-:W-:Y:S01]  /*c1a0*/  IMAD R53, R211, R139, R40 ;  /* 0x0000008bd3357224 */ /* 0x000fe200078e0228 */
[----:B------:R-:W-:Y:S06]  /*c1b0*/  @P2 BRA `(.L_x_457) ;  /* 0x0000003000942947 */ /* 0x000fec0003800000 */
[----:B------:R-:W-:Y:S01]  /*c1c0*/  ISETP.NE.AND P2, PT, R32, RZ, PT ;  /* 0x000000ff2000720c */ /* 0x000fe20003f45270 */
[----:B------:R-:W-:Y:S01]  /*c1d0*/  BSSY B1, `(.L_x_499) ;  /* 0x00000f8000017945 */ /* 0x000fe20003800000 */
[----:B------:R-:W-:-:S11]  /*c1e0*/  IMAD.IADD R53, R141, 0x1, R53 ;  /* 0x000000018d357824 */ /* 0x000fd600078e0235 */
[----:B------:R-:W-:Y:S05]  /*c1f0*/  @!P2 BRA `(.L_x_500) ;  /* 0x0000000c00d4a947 */ /* 0x000fea0003800000 */
[----:B------:R-:W-:Y:S01]  /*c200*/  SEL R40, R97, R158, !P0 ;  /* 0x0000009e61287207 */ /* 0x000fe20004000000 */
[----:B------:R-:W-:Y:S01]  /*c210*/  BSSY B2, `(.L_x_501) ;  /* 0x00000f1000027945 */ /* 0x000fe20003800000 */
[----:B------:R-:W-:Y:S02]  /*c220*/  IADD3 R49, P2, P4, R116, R140, R20 ;  /* 0x0000008c74317210 */ /* 0x000fe40007c5e014 */
[----:B------:R-:W-:Y:S02]  /*c230*/  SHF.R.S32.HI R41, RZ, 0x1f, R40 ;  /* 0x0000001fff297819 */ /* 0x000fe40000011428 */
[----:B------:R-:W-:Y:S02]  /*c240*/  IADD3.X R42, R0, R53, R28, P2, P4 ;  /* 0x00000035002a7210 */ /* 0x000fe400017e841c */
[----:B------:R-:W-:-:S04]  /*c250*/  LEA.HI R40, R41, R40, RZ, 0x5 ;  /* 0x0000002829287211 */ /* 0x000fc800078f28ff */
[----:B------:R-:W-:-:S05]  /*c260*/  LEA.HI.SX32 R41, R40, R15, 0x1b ;  /* 0x0000000f28297211 */ /* 0x000fca00078fdaff */
[----:B------:R-:W-:-:S05]  /*c270*/  IMAD.SHL.U32 R43, R41, 0x10, RZ ;  /* 0x00000010292b7824 */ /* 0x000fca00078e00ff */
[----:B------:R-:W-:-:S13]  /*c280*/  ISETP.GE.AND P2, PT, R43, R153, PT ;  /* 0x000000992b00720c */ /* 0x000fda0003f46270 */
[--C-:B------:R-:W-:Y:S02]  /*c290*/  @!P2 SHF.R.S32.HI R40, RZ, 0x1f, R43.reuse ;  /* 0x0000001fff28a819 */ /* 0x100fe4000001142b */
[----:B------:R-:W-:-:S04]  /*c2a0*/  @!P2 IADD3 R51, P4, P5, R116, R140, R43 ;  /* 0x0000008c7433a210 */ /* 0x000fc80007d9e02b */
[----:B------:R-:W-:Y:S02]  /*c2b0*/  @!P2 IADD3.X R40, R0, R53, R40, P4, P5 ;  /* 0x000000350028a210 */ /* 0x000fe400027ea428 */
[----:B------:R-:W-:-:S04]  /*c2c0*/  IADD3 R48, P4, R49, R126, RZ ;  /* 0x0000007e31307210 */ /* 0x000fc80007f9e0ff */
[----:B------:R-:W-:Y:S02]  /*c2d0*/  IADD3.X R49, R42, R127, RZ, P4, !PT ;  /* 0x0000007f2a317210 */ /* 0x000fe400027fe4ff */
[----:B------:R-:W-:-:S05]  /*c2e0*/  @!P2 IADD3 R50, P4, R51, R126, RZ ;  /* 0x0000007e3332a210 */ /* 0x000fca0007f9e0ff */
[----:B------:R-:W-:Y:S01]  /*c2f0*/  @!P2 IMAD.X R51, R40, 0x1, R127, P4 ;  /* 0x000000012833a824 */ /* 0x000fe200020e067f */
[----:B------:R-:W-:Y:S02]  /*c300*/  SHF.R.S32.HI R40, RZ, 0x1f, R41 ;  /* 0x0000001fff287819 */ /* 0x000fe40000011429 */
[----:B------:R-:W-:Y:S02]  /*c310*/  ISETP.GE.AND P4, PT, R22, R136, PT ;  /* 0x000000881600720c */ /* 0x000fe40003f86270 */
        /* <DEDUP_REMOVED lines=17> */
[----:B------:R-:W-:Y:S01]  /*c430*/  SHF.R.U32.HI R61, RZ, 0x8, R65 ;  /* 0x00000008ff3d7819 */ /* 0x000fe20000011641 */
[----:B------:R-:W-:Y:S01]  /*c440*/  IMAD.SHL.U32 R40, R54, 0x100, RZ ;  /* 0x0000010036287824 */ /* 0x000fe200078e00ff */
[----:B------:R-:W-:Y:S01]  /*c450*/  SHF.R.U32.HI R63, RZ, 0x8, R67 ;  /* 0x00000008ff3f7819 */ /* 0x000fe20000011643 */
[----:B------:R-:W-:Y:S01]  /*c460*/  IMAD.MOV.U32 R54, RZ, RZ, R42 ;  /* 0x000000ffff367224 */ /* 0x000fe200078e002a */
[----:B------:R-:W-:Y:S01]  /*c470*/  LOP3.LUT R55, R77, 0xff0000ff, RZ, 0xc0, !PT ;  /* 0xff0000ff4d377812 */ /* 0x000fe200078ec0ff */
[----:B------:R-:W-:Y:S01]  /*c480*/  IMAD.SHL.U32 R61, R61, 0x100, RZ ;  /* 0x000001003d3d7824 */ /* 0x000fe200078e00ff */
[--C-:B------:R-:W-:Y:S01]  /*c490*/  SHF.R.U32.HI R64, RZ, 0x8, R79.reuse ;  /* 0x00000008ff407819 */ /* 0x100fe2000001164f */
[----:B------:R-:W-:Y:S01]  /*c4a0*/  IMAD.SHL.U32 R63, R63, 0x100, RZ ;  /* 0x000001003f3f7824 */ /* 0x000fe200078e00ff */
[----:B------:R-:W-:Y:S01]  /*c4b0*/  MOV R52, R41 ;  /* 0x0000002900347202 */ /* 0x000fe20000000f00 */
[----:B------:R-:W-:Y:S01]  /*c4c0*/  IMAD.U32 R41, R66, 0x10000, RZ ;  /* 0x0001000042297824 */ /* 0x000fe200078e00ff */
[----:B------:R-:W-:-:S02]  /*c4d0*/  SHF.R.U32.HI R62, RZ, 0x10, R79 ;  /* 0x00000010ff3e7819 */ /* 0x000fc4000001164f */
[----:B------:R-:W-:Y:S02]  /*c4e0*/  LOP3.LUT R40, R55, 0xff00, R40, 0xf8, !PT ;  /* 0x0000ff0037287812 */ /* 0x000fe400078ef828 */
[----:B------:R-:W-:Y:S02]  /*c4f0*/  LOP3.LUT R58, R65, 0xff0000ff, RZ, 0xc0, !PT ;  /* 0xff0000ff413a7812 */ /* 0x000fe400078ec0ff */
[----:B------:R-:W-:Y:S02]  /*c500*/  LOP3.LUT R60, R67, 0xff0000ff, RZ, 0xc0, !PT ;  /* 0xff0000ff433c7812 */ /* 0x000fe400078ec0ff */
[----:B------:R-:W-:Y:S02]  /*c510*/  LOP3.LUT R56, R79, 0xff0000ff, RZ, 0xc0, !PT ;  /* 0xff0000ff4f387812 */ /* 0x000fe400078ec0ff */
[----:B------:R-:W-:Y:S02]  /*c520*/  SHF.L.U32 R55, R64, 0x8, RZ ;  /* 0x0000000840377819 */ /* 0x000fe400000006ff */
[----:B------:R-:W-:Y:S01]  /*c530*/  LOP3.LUT R42, R40, 0xff0000, R41, 0xf8, !PT ;  /* 0x00ff0000282a7812 */ /* 0x000fe200078ef829 */
[----:B------:R-:W-:Y:S01]  /*c540*/  IMAD.U32 R40, R62, 0x10000, RZ ;  /* 0x000100003e287824 */ /* 0x000fe200078e00ff */
[----:B------:R-:W-:-:S02]  /*c550*/  LOP3.LUT R44, R58, 0xff00, R61, 0xf8, !PT ;  /* 0x0000ff003a2c7812 */ /* 0x000fc400078ef83d */
[----:B------:R-:W-:Y:S02]  /*c560*/  LOP3.LUT R64, R60, 0xff00, R63, 0xf8, !PT ;  /* 0x0000ff003c407812 */ /* 0x000fe400078ef83f */
[----:B------:R-:W-:Y:S02]  /*c570*/  LOP3.LUT R55, R56, 0xff00, R55, 0xf8, !PT ;  /* 0x0000ff0038377812 */ /* 0x000fe400078ef837 */
[----:B------:R-:W-:Y:S02]  /*c580*/  F2FP.F16.E4M3.UNPACK_B R63, R162.H1 ;  /* 0x000000a2ff3f723e */ /* 0x000fe400030006ff */
[----:B------:R-:W-:Y:S02]  /*c590*/  F2FP.F16.E4M3.UNPACK_B R60, R59.H1 ;  /* 0x0000003bff3c723e */ /* 0x000fe400030006ff */
[----:B------:R-:W-:Y:S02]  /*c5a0*/  F2FP.F16.E4M3.UNPACK_B R58, R57.H1 ;  /* 0x00000039ff3a723e */ /* 0x000fe400030006ff */
[----:B------:R-:W-:Y:S01]  /*c5b0*/  LOP3.LUT R41, R55, 0xff0000, R40, 0xf8, !PT ;  /* 0x00ff000037297812 */ /* 0x000fe200078ef828 */
[----:B------:R-:W-:Y:S01]  /*c5c0*/  HADD2.F32 R40, -RZ, R63.H0_H0 ;  /* 0x2000003fff287230 */ /* 0x000fe20000004100 */
[----:B------:R-:W-:Y:S01]  /*c5d0*/  F2FP.F16.E4M3.UNPACK_B R61, R164.H1 ;  /* 0x000000a4ff3d723e */ /* 0x000fe200030006ff */
[----:B------:R-:W-:Y:S01]  /*c5e0*/  HADD2.F32 R56, -RZ, R60.H0_H0 ;  /* 0x2000003cff387230 */ /* 0x000fe20000004100 */
[----:B------:R-:W-:Y:S01]  /*c5f0*/  SHF.R.U32.HI R67, RZ, 0x10, R67 ;  /* 0x00000010ff437819 */ /* 0x000fe20000011643 */
[----:B------:R-:W-:Y:S01]  /*c600*/  HADD2.F32 R55, -RZ, R58.H0_H0 ;  /* 0x2000003aff377230 */ /* 0x000fe20000004100 */
[----:B------:R-:W-:Y:S01]  /*c610*/  SHF.R.U32.HI R65, RZ, 0x10, R65 ;  /* 0x00000010ff417819 */ /* 0x000fe20000011641 */
[----:B------:R-:W-:-:S02]  /*c620*/  HADD2.F32 R62, -RZ, R61.H0_H0 ;  /* 0x2000003dff3e7230 */ /* 0x000fc40000004100 */
[CC--:B------:R-:W-:Y:S01]  /*c630*/  FMUL.FTZ R66, R56.reuse, R40.reuse ;  /* 0x0000002838427220 */ /* 0x0c0fe20000410000 */
[----:B------:R-:W-:Y:S02]  /*c640*/  IMAD.U32 R67, R67, 0x10000, RZ ;  /* 0x0001000043437824 */ /* 0x000fe400078e00ff */
[C---:B------:R-:W-:Y:S01]  /*c650*/  FMUL.FTZ R77, R55.reuse, R40 ;  /* 0x00000028374d7220 */ /* 0x040fe20000410000 */
[----:B------:R-:W-:Y:S02]  /*c660*/  HADD2.F32 R58, -RZ, R58.H1_H1 ;  /* 0x3000003aff3a7230 */ /* 0x000fe40000004100 */
[-C--:B------:R-:W-:Y:S01]  /*c670*/  FFMA.FTZ R55, R55, R62.reuse, -R66 ;  /* 0x0000003e37377223 */ /* 0x080fe20000010842 */
[----:B------:R-:W-:Y:S01]  /*c680*/  SHF.L.U32 R65, R65, 0x10, RZ ;  /* 0x0000001041417819 */ /* 0x000fe200000006ff */
[----:B------:R-:W-:Y:S01]  /*c690*/  FFMA.FTZ R56, R56, R62, R77 ;  /* 0x0000003e38387223 */ /* 0x000fe2000001004d */
[----:B------:R-:W-:Y:S01]  /*c6a0*/  HADD2.F32 R62, -RZ, R63.H1_H1 ;  /* 0x3000003fff3e7230 */ /* 0x000fe20000004100 */
[----:B------:R-:W-:Y:S01]  /*c6b0*/  LOP3.LUT R40, R64, 0xff0000, R67, 0xf8, !PT ;  /* 0x00ff000040287812 */ /* 0x000fe200078ef843 */
[----:B------:R-:W-:Y:S01]  /*c6c0*/  HADD2.F32 R63, -RZ, R60.H1_H1 ;  /* 0x3000003cff3f7230 */ /* 0x000fe20000004100 */
[----:B------:R-:W-:Y:S01]  /*c6d0*/  F2FP.F16.E4M3.UNPACK_B R162, R162 ;  /* 0x000000a2ffa2723e */ /* 0x000fe200020006ff */
[----:B------:R-:W-:Y:S01]  /*c6e0*/  HADD2.F32 R64, -RZ, R61.H1_H1 ;  /* 0x3000003dff407230 */ /* 0x000fe20000004100 */
[----:B------:R-:W-:Y:S01]  /*c6f0*/  F2FP.F16.E4M3.UNPACK_B R60, R59 ;  /* 0x0000003bff3c723e */ /* 0x000fe200020006ff */
[-C--:B------:R-:W-:Y:S01]  /*c700*/  FMUL.FTZ R66, R58, R62.reuse ;  /* 0x0000003e3a427220 */ /* 0x080fe20000410000 */
[----:B------:R-:W-:Y:S01]  /*c710*/  F2FP.F16.E4M3.UNPACK_B R61, R57 ;  /* 0x00000039ff3d723e */ /* 0x000fe200020006ff */
[----:B------:R-:W-:Y:S01]  /*c720*/  FMUL.FTZ R57, R63, R62 ;  /* 0x0000003e3f397220 */ /* 0x000fe20000410000 */
[----:B------:R-:W-:Y:S01]  /*c730*/  LOP3.LUT R44, R44, 0xff0000, R65, 0xf8, !PT ;  /* 0x00ff00002c2c7812 */ /* 0x000fe200078ef841 */
[----:B------:R-:W-:Y:S01]  /*c740*/  HADD2.F32 R65, -RZ, R162.H0_H0 ;  /* 0x200000a2ff417230 */ /* 0x000fe20000004100 */
[----:B------:R-:W-:Y:S01]  /*c750*/  F2FP.F16.E4M3.UNPACK_B R164, R164 ;  /* 0x000000a4ffa4723e */ /* 0x000fe200020006ff */
[----:B------:R-:W-:-:S02]  /*c760*/  HADD2.F32 R62, -RZ, R60.H0_H0 ;  /* 0x2000003cff3e7230 */ /* 0x000fc40000004100 */
[-C--:B------:R-:W-:Y:S01]  /*c770*/  FFMA.FTZ R58, R58, R64.reuse, -R57 ;  /* 0x000000403a3a7223 */ /* 0x080fe20000010839 */
[----:B------:R-:W-:Y:S02]  /*c780*/  HADD2.F32 R59, -RZ, R61.H0_H0 ;  /* 0x2000003dff3b7230 */ /* 0x000fe40000004100 */
[----:B------:R-:W-:Y:S01]  /*c790*/  FFMA.FTZ R57, R63, R64, R66 ;  /* 0x000000403f397223 */ /* 0x000fe20000010042 */
[----:B------:R-:W-:Y:S02]  /*c7a0*/  HADD2.F32 R64, -RZ, R164.H0_H0 ;  /* 0x200000a4ff407230 */ /* 0x000fe40000004100 */
[-C--:B------:R-:W-:Y:S01]  /*c7b0*/  FMUL.FTZ R66, R62, R65.reuse ;  /* 0x000000413e427220 */ /* 0x080fe20000410000 */
[----:B------:R-:W-:Y:S02]  /*c7c0*/  HADD2.F32 R162, -RZ, R162.H1_H1 ;  /* 0x300000a2ffa27230 */ /* 0x000fe40000004100 */
[----:B------:R-:W-:Y:S01]  /*c7d0*/  FMUL.FTZ R65, R59, R65 ;  /* 0x000000413b417220 */ /* 0x000fe20000410000 */
[----:B------:R-:W-:-:S02]  /*c7e0*/  HADD2.F32 R63, -RZ, R60.H1_H1 ;  /* 0x3000003cff3f7230 */ /* 0x000fc40000004100 */
[-C--:B------:R-:W-:Y:S01]  /*c7f0*/  FFMA.FTZ R59, R59, R64.reuse, -R66 ;  /* 0x000000403b3b7223 */ /* 0x080fe20000010842 */
[----:B------:R-:W-:Y:S02]  /*c800*/  HADD2.F32 R61, -RZ, R61.H1_H1 ;  /* 0x3000003dff3d7230 */ /* 0x000fe40000004100 */
        /* <DEDUP_REMOVED lines=8> */
[----:B------:R-:W-:Y:S01]  /*c890*/  HADD2.F32 R67, -RZ, R62.H0_H0 ;  /* 0x2000003eff437230 */ /* 0x000fe20000004100 */
[----:B------:R-:W-:Y:S01]  /*c8a0*/  F2FP.F16.E4M3.UNPACK_B R61, R54.H1 ;  /* 0x00000036ff3d723e */ /* 0x000fe200030006ff */
[----:B------:R-:W-:-:S02]  /*c8b0*/  HADD2.F32 R65, -RZ, R64.H0_H0 ;  /* 0x20000040ff417230 */ /* 0x000fc40000004100 */
[----:B------:R-:W-:Y:S01]  /*c8c0*/  FFMA.FTZ R77, R63, R164, R162 ;  /* 0x000000a43f4d7223 */ /* 0x000fe200000100a2 */
[----:B------:R-:W-:Y:S01]  /*c8d0*/  HADD2.F32 R76, -RZ, R62.H1_H1 ;  /* 0x3000003eff4c7230 */ /* 0x000fe20000004100 */
[----:B------:R-:W-:Y:S01]  /*c8e0*/  F2FP.F16.E4M3.UNPACK_B R163, R163 ;  /* 0x000000a3ffa3723e */ /* 0x000fe200020006ff */
[--C-:B------:R-:W-:Y:S02]  /*c8f0*/  HADD2.F32 R62, -RZ, R61.reuse.H0_H0 ;  /* 0x2000003dff3e7230 */ /* 0x100fe40000004100 */
[-C--:B------:R-:W-:Y:S01]  /*c900*/  FMUL.FTZ R79, R65, R67.reuse ;  /* 0x00000043414f7220 */ /* 0x080fe20000410000 */
[----:B------:R-:W-:Y:S01]  /*c910*/  HADD2.F32 R63, -RZ, R66.H0_H0 ;  /* 0x20000042ff3f7230 */ /* 0x000fe20000004100 */
[----:B------:R-:W-:Y:S01]  /*c920*/  F2FP.F16.E4M3.UNPACK_B R54, R54 ;  /* 0x00000036ff36723e */ /* 0x000fe200020006ff */
[----:B------:R-:W-:Y:S02]  /*c930*/  HADD2.F32 R64, -RZ, R64.H1_H1 ;  /* 0x30000040ff407230 */ /* 0x000fe40000004100 */
[----:B------:R-:W-:Y:S01]  /*c940*/  FMUL.FTZ R90, R62, R67 ;  /* 0x000000433e5a7220 */ /* 0x000fe20000410000 */
[----:B------:R-:W-:-:S02]  /*c950*/  HADD2.F32 R61, -RZ, R61.H1_H1 ;  /* 0x3000003dff3d7230 */ /* 0x000fc40000004100 */
[-C--:B------:R-:W-:Y:S01]  /*c960*/  FFMA.FTZ R88, R62, R63.reuse, -R79 ;  /* 0x0000003f3e587223 */ /* 0x080fe2000001084f */
[----:B------:R-:W-:Y:S02]  /*c970*/  HADD2.F32 R66, -RZ, R66.H1_H1 ;  /* 0x30000042ff427230 */ /* 0x000fe40000004100 */
[CC--:B------:R-:W-:Y:S01]  /*c980*/  FMUL.FTZ R62, R64.reuse, R76.reuse ;  /* 0x0000004c403e7220 */ /* 0x0c0fe20000410000 */
[----:B------:R-:W-:Y:S01]  /*c990*/  FFMA.FTZ R90, R65, R63, R90 ;  /* 0x0000003f415a7223 */ /* 0x000fe2000001005a */
[C---:B------:R-:W-:Y:S01]  /*c9a0*/  FMUL.FTZ R67, R61.reuse, R76 ;  /* 0x0000004c3d437220 */ /* 0x040fe20000410000 */
[----:B------:R-:W-:Y:S01]  /*c9b0*/  F2FP.F16.E4M3.UNPACK_B R165, R165 ;  /* 0x000000a5ffa5723e */ /* 0x000fe200020006ff */
[----:B------:R-:W-:Y:S01]  /*c9c0*/  FFMA.FTZ R89, R61, R66, -R62 ;  /* 0x000000423d597223 */ /* 0x000fe2000001083e */
[----:B------:R-:W-:Y:S01]  /*c9d0*/  F2FP.F16.E4M3.UNPACK_B R61, R46 ;  /* 0x0000002eff3d723e */ /* 0x000fe200020006ff */
[--C-:B------:R-:W-:Y:S02]  /*c9e0*/  HADD2.F32 R65, -RZ, R163.reuse.H0_H0 ;  /* 0x200000a3ff417230 */ /* 0x100fe40000004100 */
[----:B------:R-:W-:Y:S01]  /*c9f0*/  FFMA.FTZ R91, R64, R66, R67 ;  /* 0x00000042405b7223 */ /* 0x000fe20000010043 */
[----:B------:R-:W-:Y:S01]  /*ca00*/  HADD2.F32 R163, -RZ, R163.H1_H1 ;  /* 0x300000a3ffa37230 */ /* 0x000fe20000004100 */
[----:B------:R-:W-:Y:S01]  /*ca10*/  F2FP.SATFINITE.E4M3.F32.PACK_AB_MERGE_C R55, R58, R55, RZ ;  /* 0x000000373a37723e */ /* 0x000fe200048070ff */
[--C-:B------:R-:W-:Y:S01]  /*ca20*/  HADD2.F32 R62, -RZ, R61.reuse.H0_H0 ;  /* 0x2000003dff3e7230 */ /* 0x100fe20000004100 */
[----:B------:R-:W-:Y:S01]  /*ca30*/  F2FP.SATFINITE.E4M3.F32.PACK_AB_MERGE_C R57, R57, R56, RZ ;  /* 0x000000383939723e */ /* 0x000fe200048070ff */
[----:B------:R-:W-:Y:S01]  /*ca40*/  HADD2.F32 R46, -RZ, R54.H0_H0 ;  /* 0x20000036ff2e7230 */ /* 0x000fe20000004100 */
[----:B------:R-:W-:Y:S01]  /*ca50*/  F2FP.F16.E4M3.UNPACK_B R58, R52 ;  /* 0x00000034ff3a723e */ /* 0x000fe200020006ff */
[----:B------:R-:W-:-:S02]  /*ca60*/  HADD2.F32 R61, -RZ, R61.H1_H1 ;  /* 0x3000003dff3d7230 */ /* 0x000fc40000004100 */
[-C--:B------:R-:W-:Y:S01]  /*ca70*/  FMUL.FTZ R67, R62, R65.reuse ;  /* 0x000000413e437220 */ /* 0x080fe20000410000 */
[----:B------:R-:W-:Y:S02]  /*ca80*/  HADD2.F32 R54, -RZ, R54.H1_H1 ;  /* 0x30000036ff367230 */ /* 0x000fe40000004100 */
[----:B------:R-:W-:Y:S01]  /*ca90*/  FMUL.FTZ R65, R46, R65 ;  /* 0x000000412e417220 */ /* 0x000fe20000410000 */
[--C-:B------:R-:W-:Y:S02]  /*caa0*/  HADD2.F32 R63, -RZ, R165.reuse.H0_H0 ;  /* 0x200000a5ff3f7230 */ /* 0x100fe40000004100 */
[CC--:B------:R-:W-:Y:S01]  /*cab0*/  FMUL.FTZ R79, R61.reuse, R163.reuse ;  /* 0x000000a33d4f7220 */ /* 0x0c0fe20000410000 */
[----:B------:R-:W-:Y:S02]  /*cac0*/  HADD2.F32 R165, -RZ, R165.H1_H1 ;  /* 0x300000a5ffa57230 */ /* 0x000fe40000004100 */
[----:B------:R-:W-:Y:S01]  /*cad0*/  FMUL.FTZ R64, R54, R163 ;  /* 0x000000a336407220 */ /* 0x000fe20000410000 */
[----:B------:R-:W-:Y:S01]  /*cae0*/  F2FP.SATFINITE.E4M3.F32.PACK_AB_MERGE_C R56, R78, R59, R55 ;  /* 0x0000003b4e38723e */ /* 0x000fe20004807037 */
[-C--:B------:R-:W-:Y:S01]  /*caf0*/  FFMA.FTZ R67, R46, R63.reuse, -R67 ;  /* 0x0000003f2e437223 */ /* 0x080fe20000010843 */
[----:B------:R-:W-:Y:S01]  /*cb00*/  FFMA.FTZ R46, R62, R63, R65 ;  /* 0x0000003f3e2e7223 */ /* 0x000fe20000010041 */
[-C--:B------:R-:W-:Y:S01]  /*cb10*/  FFMA.FTZ R54, R54, R165.reuse, -R79 ;  /* 0x000000a536367223 */ /* 0x080fe2000001084f */
[----:B------:R-:W-:Y:S01]  /*cb20*/  FFMA.FTZ R165, R61, R165, R64 ;  /* 0x000000a53da57223 */ /* 0x000fe20000010040 */
[----:B------:R-:W-:-:S02]  /*cb30*/  F2FP.F16.E4M3.UNPACK_B R61, R45 ;  /* 0x0000002dff3d723e */ /* 0x000fc400020006ff */
[----:B------:R-:W-:Y:S02]  /*cb40*/  F2FP.F16.E4M3.UNPACK_B R65, R44 ;  /* 0x0000002cff41723e */ /* 0x000fe400020006ff */
[----:B------:R-:W-:Y:S01]  /*cb50*/  F2FP.SATFINITE.E4M3.F32.PACK_AB_MERGE_C R55, R77, R60, R57 ;  /* 0x0000003c4d37723e */ /* 0x000fe20004807039 */
[----:B------:R-:W-:Y:S01]  /*cb60*/  HADD2.F32 R59, -RZ, R61.H0_H0 ;  /* 0x2000003dff3b7230 */ /* 0x000fe20000004100 */
[----:B------:R-:W-:Y:S01]  /*cb70*/  F2FP.F16.E4M3.UNPACK_B R63, R42 ;  /* 0x0000002aff3f723e */ /* 0x000fe200020006ff */
[----:B------:R-:W-:Y:S01]  /*cb80*/  HADD2.F32 R60, -RZ, R65.H0_H0 ;  /* 0x20000041ff3c7230 */ /* 0x000fe20000004100 */
[----:B------:R-:W-:Y:S01]  /*cb90*/  F2FP.SATFINITE.E4M3.F32.PACK_AB_MERGE_C R88, R89, R88, RZ ;  /* 0x000000585958723e */ /* 0x000fe200048070ff */
[----:B------:R-:W-:Y:S01]  /*cba0*/  HADD2.F32 R57, -RZ, R58.H0_H0 ;  /* 0x2000003aff397230 */ /* 0x000fe20000004100 */
[----:B------:R-:W-:Y:S01]  /*cbb0*/  F2FP.F16.E4M3.UNPACK_B R42, R42.H1 ;  /* 0x0000002aff2a723e */ /* 0x000fe200030006ff */
[----:B------:R-:W-:Y:S02]  /*cbc0*/  HADD2.F32 R64, -RZ, R63.H0_H0 ;  /* 0x2000003fff407230 */ /* 0x000fe40000004100 */
[----:B------:R-:W-:Y:S01]  /*cbd0*/  FMUL.FTZ R66, R59, R60 ;  /* 0x0000003c3b427220 */ /* 0x000fe20000410000 */
[----:B------:R-:W-:-:S02]  /*cbe0*/  HADD2.F32 R62, -RZ, R61.H1_H1 ;  /* 0x3000003dff3e7230 */ /* 0x000fc40000004100 */
[C---:B------:R-:W-:Y:S01]  /*cbf0*/  FMUL.FTZ R76, R57.reuse, R60 ;  /* 0x0000003c394c7220 */ /* 0x040fe20000410000 */
[----:B------:R-:W-:Y:S01]  /*cc00*/  HADD2.F32 R65, -RZ, R65.H1_H1 ;  /* 0x30000041ff417230 */ /* 0x000fe20000004100 */
[----:B------:R-:W-:Y:S01]  /*cc10*/  F2FP.SATFINITE.E4M3.F32.PACK_AB_MERGE_C R54, R54, R67, R88 ;  /* 0x000000433636723e */ /* 0x000fe20004807058 */
[----:B------:R-:W-:Y:S02]  /*cc20*/  HADD2.F32 R60, -RZ, R58.H1_H1 ;  /* 0x3000003aff3c7230 */ /* 0x000fe40000004100 */
[-C--:B------:R-:W-:Y:S01]  /*cc30*/  FFMA.FTZ R57, R57, R64.reuse, -R66 ;  /* 0x0000004039397223 */ /* 0x080fe20000010842 */
[----:B------:R-:W-:Y:S01]  /*cc40*/  FFMA.FTZ R58, R59, R64, R76 ;  /* 0x000000403b3a7223 */ /* 0x000fe2000001004c */
[----:B------:R-:W-:Y:S02]  /*cc50*/  HADD2.F32 R63, -RZ, R63.H1_H1 ;  /* 0x3000003fff3f7230 */ /* 0x000fe40000004100 */
[-C--:B------:R-:W-:Y:S01]  /*cc60*/  FMUL.FTZ R67, R62, R65.reuse ;  /* 0x000000413e437220 */ /* 0x080fe20000410000 */
[----:B------:R-:W-:Y:S01]  /*cc70*/  FMUL.FTZ R65, R60, R65 ;  /* 0x000000413c417220 */ /* 0x000fe20000410000 */
[----:B------:R-:W-:-:S02]  /*cc80*/  F2FP.F16.E4M3.UNPACK_B R61, R45.H1 ;  /* 0x0000002dff3d723e */ /* 0x000fc400030006ff */
[----:B------:R-:W-:Y:S01]  /*cc90*/  F2FP.F16.E4M3.UNPACK_B R64, R44.H1 ;  /* 0x0000002cff40723e */ /* 0x000fe200030006ff */
[-C--:B------:R-:W-:Y:S01]  /*cca0*/  FFMA.FTZ R45, R62, R63.reuse, R65 ;  /* 0x0000003f3e2d7223 */ /* 0x080fe20000010041 */
[----:B------:R-:W-:Y:S01]  /*ccb0*/  F2FP.F16.E4M3.UNPACK_B R59, R52.H1 ;  /* 0x00000034ff3b723e */ /* 0x000fe200030006ff */
[----:B------:R-:W-:Y:S01]  /*ccc0*/  FFMA.FTZ R52, R60, R63, -R67 ;  /* 0x0000003f3c347223 */ /* 0x000fe20000010843 */
[----:B------:R-:W-:Y:S01]  /*ccd0*/  HADD2.F32 R60, -RZ, R61.H0_H0 ;  /* 0x2000003dff3c7230 */ /* 0x000fe20000004100 */
[----:B------:R-:W-:Y:S01]  /*cce0*/  F2FP.F16.E4M3.UNPACK_B R66, R40.H1 ;  /* 0x00000028ff42723e */ /* 0x000fe200030006ff */
[----:B------:R-:W-:Y:S01]  /*ccf0*/  HADD2.F32 R65, -RZ, R64.H0_H0 ;  /* 0x20000040ff417230 */ /* 0x000fe20000004100 */
[----:B------:R-:W-:Y:S01]  /*cd00*/  F2FP.SATFINITE.E4M3.F32.PACK_AB_MERGE_C R90, R91, R90, RZ ;  /* 0x0000005a5b5a723e */ /* 0x000fe200048070ff */
[----:B------:R-:W-:Y:S02]  /*cd10*/  HADD2.F32 R44, -RZ, R59.H0_H0 ;  /* 0x2000003bff2c7230 */ /* 0x000fe40000004100 */
[----:B------:R-:W-:-:S02]  /*cd20*/  HADD2.F32 R61, -RZ, R61.H1_H1 ;  /* 0x3000003dff3d7230 */ /* 0x000fc40000004100 */
[-C--:B------:R-:W-:Y:S01]  /*cd30*/  FMUL.FTZ R67, R60, R65.reuse ;  /* 0x000000413c437220 */ /* 0x080fe20000410000 */
[----:B------:R-:W-:Y:S02]  /*cd40*/  HADD2.F32 R64, -RZ, R64.H1_H1 ;  /* 0x30000040ff407230 */ /* 0x000fe40000004100 */
[----:B------:R-:W-:Y:S01]  /*cd50*/  FMUL.FTZ R65, R44, R65 ;  /* 0x000000412c417220 */ /* 0x000fe20000410000 */
[----:B------:R-:W-:Y:S01]  /*cd60*/  HADD2.F32 R59, -RZ, R59.H1_H1 ;  /* 0x3000003bff3b7230 */ /* 0x000fe20000004100 */
[----:B------:R-:W-:Y:S01]  /*cd70*/  F2FP.SATFINITE.E4M3.F32.PACK_AB_MERGE_C R46, R165, R46, R90 ;  /* 0x0000002ea52e723e */ /* 0x000fe2000480705a */
[--C-:B------:R-:W-:Y:S02]  /*cd80*/  HADD2.F32 R63, -RZ, R42.reuse.H0_H0 ;  /* 0x2000002aff3f7230 */ /* 0x100fe40000004100 */
[----:B------:R-:W-:Y:S02]  /*cd90*/  HADD2.F32 R62, -RZ, R42.H1_H1 ;  /* 0x3000002aff3e7230 */ /* 0x000fe40000004100 */
[-C--:B------:R-:W-:Y:S01]  /*cda0*/  FMUL.FTZ R42, R61, R64.reuse ;  /* 0x000000403d2a7220 */ /* 0x080fe20000410000 */
[C---:B------:R-:W-:Y:S01]  /*cdb0*/  FMUL.FTZ R64, R59.reuse, R64 ;  /* 0x000000403b407220 */ /* 0x040fe20000410000 */
[----:B------:R-:W-:Y:S01]  /*cdc0*/  FFMA.FTZ R78, R60, R63, R65 ;  /* 0x0000003f3c4e7223 */ /* 0x000fe20000010041 */
[----:B------:R-:W-:Y:S01]  /*cdd0*/  F2FP.F16.E4M3.UNPACK_B R65, R40 ;  /* 0x00000028ff41723e */ /* 0x000fe200020006ff */
[-C--:B------:R-:W-:Y:S01]  /*cde0*/  FFMA.FTZ R88, R59, R62.reuse, -R42 ;  /* 0x0000003e3b587223 */ /* 0x080fe2000001082a */
[----:B------:R-:W-:Y:S01]  /*cdf0*/  F2FP.F16.E4M3.UNPACK_B R59, R47 ;  /* 0x0000002fff3b723e */ /* 0x000fe200020006ff */
[----:B------:R-:W-:Y:S01]  /*ce00*/  FFMA.FTZ R79, R61, R62, R64 ;  /* 0x0000003e3d4f7223 */ /* 0x000fe20000010040 */
[----:B------:R-:W-:Y:S01]  /*ce10*/  F2FP.F16.E4M3.UNPACK_B R42, R43 ;  /* 0x0000002bff2a723e */ /* 0x000fe200020006ff */
[----:B------:R-:W-:Y:S01]  /*ce20*/  FFMA.FTZ R77, R44, R63, -R67 ;  /* 0x0000003f2c4d7223 */ /* 0x000fe20000010843 */
[----:B------:R-:W-:Y:S01]  /*ce30*/  F2FP.F16.E4M3.UNPACK_B R60, R47.H1 ;  /* 0x0000002fff3c723e */ /* 0x000fe200030006ff */
[----:B------:R-:W-:Y:S01]  /*ce40*/  HADD2.F32 R61, -RZ, R59.H0_H0 ;  /* 0x2000003bff3d7230 */ /* 0x000fe20000004100 */
[----:B------:R-:W-:Y:S01]  /*ce50*/  F2FP.F16.E4M3.UNPACK_B R62, R41 ;  /* 0x00000029ff3e723e */ /* 0x000fe200020006ff */
[----:B------:R-:W-:Y:S01]  /*ce60*/  HADD2.F32 R67, -RZ, R65.H0_H0 ;  /* 0x20000041ff437230 */ /* 0x000fe20000004100 */
[----:B------:R-:W-:Y:S01]  /*ce70*/  F2FP.F16.E4M3.UNPACK_B R43, R43.H1 ;  /* 0x0000002bff2b723e */ /* 0x000fe200030006ff */
[----:B------:R-:W-:Y:S01]  /*ce80*/  HADD2.F32 R44, -RZ, R42.H0_H0 ;  /* 0x2000002aff2c7230 */ /* 0x000fe20000004100 */
[----:B------:R-:W-:Y:S01]  /*ce90*/  F2FP.F16.E4M3.UNPACK_B R41, R41.H1 ;  /* 0x00000029ff29723e */ /* 0x000fe200030006ff */
[----:B------:R-:W-:-:S02]  /*cea0*/  HADD2.F32 R40, -RZ, R60.H0_H0 ;  /* 0x2000003cff287230 */ /* 0x000fc40000004100 */
[-C--:B------:R-:W-:Y:S01]  /*ceb0*/  FMUL.FTZ R89, R61, R67.reuse ;  /* 0x000000433d597220 */ /* 0x080fe20000410000 */
[----:B------:R-:W-:Y:S02]  /*cec0*/  HADD2.F32 R76, -RZ, R66.H0_H0 ;  /* 0x20000042ff4c7230 */ /* 0x000fe40000004100 */
[----:B------:R-:W-:Y:S01]  /*ced0*/  FMUL.FTZ R90, R44, R67 ;  /* 0x000000432c5a7220 */ /* 0x000fe20000410000 */
[----:B------:R-:W-:Y:S01]  /*cee0*/  HADD2.F32 R63, -RZ, R62.H0_H0 ;  /* 0x2000003eff3f7230 */ /* 0x000fe20000004100 */
[----:B------:R-:W-:Y:S01]  /*cef0*/  F2FP.SATFINITE.E4M3.F32.PACK_AB_MERGE_C R77, R88, R77, RZ ;  /* 0x0000004d584d723e */ /* 0x000fe200048070ff */
[----:B------:R-:W-:Y:S02]  /*cf00*/  HADD2.F32 R47, -RZ, R43.H0_H0 ;  /* 0x2000002bff2f7230 */ /* 0x000fe40000004100 */
[----:B------:R-:W-:Y:S01]  /*cf10*/  FMUL.FTZ R92, R40, R76 ;  /* 0x0000004c285c7220 */ /* 0x000fe20000410000 */
[----:B------:R-:W-:Y:S02]  /*cf20*/  HADD2.F32 R60, -RZ, R60.H1_H1 ;  /* 0x3000003cff3c7230 */ /* 0x000fe40000004100 */
[----:B------:R-:W-:Y:S01]  /*cf30*/  FFMA.FTZ R89, R44, R63, -R89 ;  /* 0x0000003f2c597223 */ /* 0x000fe20000010859 */
[----:B------:R-:W-:-:S02]  /*cf40*/  HADD2.F32 R66, -RZ, R66.H1_H1 ;  /* 0x30000042ff427230 */ /* 0x000fc40000004100 */
[----:B------:R-:W-:Y:S01]  /*cf50*/  FMUL.FTZ R67, R47, R76 ;  /* 0x0000004c2f437220 */ /* 0x000fe20000410000 */
[----:B------:R-:W-:Y:S02]  /*cf60*/  HADD2.F32 R43, -RZ, R43.H1_H1 ;  /* 0x3000002bff2b7230 */ /* 0x000fe40000004100 */
        /* <DEDUP_REMOVED lines=10> */
[----:B------:R-:W-:Y:S01]  /*d010*/  FMUL.FTZ R47, R59, R65 ;  /* 0x000000413b2f7220 */ /* 0x000fe20000410000 */
        /* <DEDUP_REMOVED lines=10> */
[----:B------:R-:W-:Y:S01]  /*d0c0*/  F2FP.SATFINITE.E4M3.F32.PACK_AB_MERGE_C R43, R42, R89, R43 ;  /* 0x000000592a2b723e */ /* 0x000fe2000480702b */
[----:B------:R-:W-:Y:S01]  /*d0d0*/  IMAD.MOV.U32 R44, RZ, RZ, R55 ;  /* 0x000000ffff2c7224 */ /* 0x000fe200078e0037 */
[----:B------:R-:W-:Y:S01]  /*d0e0*/  F2FP.SATFINITE.E4M3.F32.PACK_AB_MERGE_C R41, R52, R57, R77 ;  /* 0x000000393429723e */ /* 0x000fe2000480704d */
[----:B------:R-:W-:Y:S01]  /*d0f0*/  IMAD.MOV.U32 R42, RZ, RZ, R54 ;  /* 0x000000ffff2a7224 */ /* 0x000fe200078e0036 */
[----:B------:R-:W-:-:S02]  /*d100*/  F2FP.SATFINITE.E4M3.F32.PACK_AB_MERGE_C R45, R45, R58, R78 ;  /* 0x0000003a2d2d723e */ /* 0x000fc4000480704e */
[----:B------:R-:W-:-:S07]  /*d110*/  F2FP.SATFINITE.E4M3.F32.PACK_AB_MERGE_C R47, R59, R90, R60 ;  /* 0x0000005a3b2f723e */ /* 0x000fce000480703c */
.L_x_502:
[----:B------:R-:W-:Y:S05]  /*d120*/  BSYNC B2 ;  /* 0x0000000000027941 */ /* 0x000fea0003800000 */
.L_x_501:
[----:B0-----:R0:W-:Y:S04]  /*d130*/  STG.E.128 desc[UR54][R48.64], R40 ;  /* 0x0000002830007986 */ /* 0x0011e8000c101d36 */
[----:B-1----:R0:W-:Y:S02]  /*d140*/  @!P2 STG.E.128 desc[UR54][R50.64], R44 ;  /* 0x0000002c3200a986 */ /* 0x0021e4000c101d36 */
.L_x_500:
[----:B------:R-:W-:Y:S05]  /*d150*/  BSYNC B1 ;  /* 0x0000000000017941 */ /* 0x000fea0003800000 */
.L_x_499:
        /* <DEDUP_REMOVED lines=8> */
[----:B------:R-:W-:-:S04]  /*d1e0*/  LEA.HI R40, R41, R40, RZ, 0x5 ;  /* 0x0000002829287211 */ /* 0x000fc800078f28ff */
[----:B------:R-:W-:-:S04]  /*d1f0*/  LEA.HI.SX32 R41, R40, R21, 0x1b ;  /* 0x0000001528297211 */ /* 0x000fc800078fdaff */
[----:B------:R-:W-:-:S04]  /*d200*/  SHF.L.U32 R43, R41, 0x4, RZ ;  /* 0x00000004292b7819 */ /* 0x000fc800000006ff */
[----:B------:R-:W-:-:S13]  /*d210*/  ISETP.GE.AND P2, PT, R43, R153, PT ;  /* 0x000000992b00720c */ /* 0x000fda0003f46270 */
[--C-:B------:R-:W-:Y:S02]  /*d220*/  @!P2 SHF.R.S32.HI R40, RZ, 0x1f, R43.reuse ;  /* 0x0000001fff28a819 */ /* 0x100fe4000001142b */
[----:B------:R-:W-:-:S04]  /*d230*/  @!P2 IADD3 R51, P4, P5, R116, R140, R43 ;  /* 0x0000008c7433a210 */ /* 0x000fc80007d9e02b */
[----:B------:R-:W-:Y:S02]  /*d240*/  @!P2 IADD3.X R40, R0, R53, R40, P4, P5 ;  /* 0x000000350028a210 */ /* 0x000fe400027ea428 */
[----:B------:R-:W-:-:S05]  /*d250*/  IADD3 R48, P4, R49, R126, RZ ;  /* 0x0000007e31307210 */ /* 0x000fca0007f9e0ff */
[----:B------:R-:W-:Y:S01]  /*d260*/  IMAD.X R49, R42, 0x1, R127, P4 ;  /* 0x000000012a317824 */ /* 0x000fe200020e067f */
        /* <DEDUP_REMOVED lines=19> */
[----:B------:R-:W-:Y:S01]  /*d3a0*/  LOP3.LUT R55, R81, 0xff0000ff, RZ, 0xc0, !PT ;  /* 0xff0000ff51377812 */ /* 0x000fe200078ec0ff */
[----:B-1----:R-:W-:Y:S01]  /*d3b0*/  IMAD.MOV.U32 R60, RZ, RZ, R44 ;  /* 0x000000ffff3c7224 */ /* 0x002fe200078e002c */
[----:B------:R-:W-:Y:S01]  /*d3c0*/  SHF.R.U32.HI R63, RZ, 0x8, R83 ;  /* 0x00000008ff3f7819 */ /* 0x000fe20000011653 */
[----:B------:R-:W-:Y:S01]  /*d3d0*/  IMAD.SHL.U32 R40, R54, 0x100, RZ ;  /* 0x0000010036287824 */ /* 0x000fe200078e00ff */
[----:B------:R-:W-:Y:S01]  /*d3e0*/  SHF.R.U32.HI R58, RZ, 0x8, R71 ;  /* 0x00000008ff3a7819 */ /* 0x000fe20000011647 */
[----:B------:R-:W-:Y:S01]  /*d3f0*/  IMAD.MOV.U32 R52, RZ, RZ, R41 ;  /* 0x000000ffff347224 */ /* 0x000fe200078e0029 */
[----:B------:R-:W-:Y:S02]  /*d400*/  SHF.R.U32.HI R66, RZ, 0x10, R81 ;  /* 0x00000010ff427819 */ /* 0x000fe40000011651 */
[----:B------:R-:W-:Y:S01]  /*d410*/  LOP3.LUT R55, R55, 0xff00, R40, 0xf8, !PT ;  /* 0x0000ff0037377812 */ /* 0x000fe200078ef828 */
[----:B------:R-:W-:Y:S01]  /*d420*/  IMAD.SHL.U32 R40, R63, 0x100, RZ ;  /* 0x000001003f287824 */ /* 0x000fe200078e00ff */
[----:B------:R-:W-:Y:S01]  /*d430*/  LOP3.LUT R59, R83, 0xff0000ff, RZ, 0xc0, !PT ;  /* 0xff0000ff533b7812 */ /* 0x000fe200078ec0ff */
[----:B------:R-:W-:Y:S01]  /*d440*/  IMAD.SHL.U32 R44, R58, 0x100, RZ ;  /* 0x000001003a2c7824 */ /* 0x000fe200078e00ff */
[----:B------:R-:W-:-:S02]  /*d450*/  SHF.R.U32.HI R62, RZ, 0x8, R69 ;  /* 0x00000008ff3e7819 */ /* 0x000fc40000011645 */
[----:B------:R-:W-:Y:S02]  /*d460*/  SHF.R.U32.HI R64, RZ, 0x10, R83 ;  /* 0x00000010ff407819 */ /* 0x000fe40000011653 */
[----:B------:R-:W-:Y:S01]  /*d470*/  LOP3.LUT R61, R71, 0xff0000ff, RZ, 0xc0, !PT ;  /* 0xff0000ff473d7812 */ /* 0x000fe200078ec0ff */
[----:B------:R-:W-:Y:S01]  /*d480*/  IMAD.SHL.U32 R41, R62, 0x100, RZ ;  /* 0x000001003e297824 */ /* 0x000fe200078e00ff */
[----:B------:R-:W-:Y:S01]  /*d490*/  MOV R54, R42 ;  /* 0x0000002a00367202 */ /* 0x000fe20000000f00 */
[----:B------:R-:W-:Y:S01]  /*d4a0*/  IMAD.U32 R42, R66, 0x10000, RZ ;  /* 0x00010000422a7824 */ /* 0x000fe200078e00ff */
[----:B------:R-:W-:Y:S02]  /*d4b0*/  LOP3.LUT R59, R59, 0xff00, R40, 0xf8, !PT ;  /* 0x0000ff003b3b7812 */ /* 0x000fe400078ef828 */
[----:B------:R-:W-:Y:S02]  /*d4c0*/  LOP3.LUT R66, R61, 0xff00, R44, 0xf8, !PT ;  /* 0x0000ff003d427812 */ /* 0x000fe400078ef82c */
[----:B------:R-:W-:-:S02]  /*d4d0*/  SHF.L.U32 R40, R64, 0x10, RZ ;  /* 0x0000001040287819 */ /* 0x000fc400000006ff */
[----:B------:R-:W-:Y:S02]  /*d4e0*/  LOP3.LUT R56, R69, 0xff0000ff, RZ, 0xc0, !PT ;  /* 0xff0000ff45387812 */ /* 0x000fe400078ec0ff */
[----:B------:R-:W-:Y:S02]  /*d4f0*/  F2FP.F16.E4M3.UNPACK_B R64, R154.H1 ;  /* 0x0000009aff40723e */ /* 0x000fe400030006ff */
[----:B------:R-:W-:Y:S02]  /*d500*/  F2FP.F16.E4M3.UNPACK_B R61, R60.H1 ;  /* 0x0000003cff3d723e */ /* 0x000fe400030006ff */
[----:B------:R-:W-:Y:S02]  /*d510*/  F2FP.F16.E4M3.UNPACK_B R58, R57.H1 ;  /* 0x00000039ff3a723e */ /* 0x000fe400030006ff */
[----:B------:R-:W-:Y:S02]  /*d520*/  LOP3.LUT R40, R59, 0xff0000, R40, 0xf8, !PT ;  /* 0x00ff00003b287812 */ /* 0x000fe400078ef828 */
[----:B------:R-:W-:-:S02]  /*d530*/  SHF.R.U32.HI R67, RZ, 0x10, R69 ;  /* 0x00000010ff437819 */ /* 0x000fc40000011645 */
[----:B------:R-:W-:Y:S02]  /*d540*/  SHF.R.U32.HI R65, RZ, 0x10, R71 ;  /* 0x00000010ff417819 */ /* 0x000fe40000011647 */
[----:B------:R-:W-:Y:S01]  /*d550*/  LOP3.LUT R63, R56, 0xff00, R41, 0xf8, !PT ;  /* 0x0000ff00383f7812 */ /* 0x000fe200078ef829 */
[----:B------:R-:W-:Y:S01]  /*d560*/  HADD2.F32 R41, -RZ, R64.H0_H0 ;  /* 0x20000040ff297230 */ /* 0x000fe20000004100 */
[----:B------:R-:W-:Y:S01]  /*d570*/  LOP3.LUT R42, R55, 0xff0000, R42, 0xf8, !PT ;  /* 0x00ff0000372a7812 */ /* 0x000fe200078ef82a */
[----:B------:R-:W-:Y:S01]  /*d580*/  HADD2.F32 R56, -RZ, R61.H0_H0 ;  /* 0x2000003dff387230 */ /* 0x000fe20000004100 */
[----:B------:R-:W-:Y:S01]  /*d590*/  F2FP.F16.E4M3.UNPACK_B R59, R156.H1 ;  /* 0x0000009cff3b723e */ /* 0x000fe200030006ff */
[----:B------:R-:W-:Y:S01]  /*d5a0*/  HADD2.F32 R55, -RZ, R58.H0_H0 ;  /* 0x2000003aff377230 */ /* 0x000fe20000004100 */
[----:B------:R-:W-:Y:S01]  /*d5b0*/  F2FP.F16.E4M3.UNPACK_B R154, R154 ;  /* 0x0000009aff9a723e */ /* 0x000fe200020006ff */
[----:B------:R-:W-:Y:S02]  /*d5c0*/  IMAD.U32 R44, R67, 0x10000, RZ ;  /* 0x00010000432c7824 */ /* 0x000fe400078e00ff */
[----:B------:R-:W-:Y:S01]  /*d5d0*/  FMUL.FTZ R68, R56, R41 ;  /* 0x0000002938447220 */ /* 0x000fe20000410000 */
[----:B------:R-:W-:-:S02]  /*d5e0*/  IMAD.U32 R65, R65, 0x10000, RZ ;  /* 0x0001000041417824 */ /* 0x000fc400078e00ff */
[----:B------:R-:W-:Y:S01]  /*d5f0*/  FMUL.FTZ R67, R55, R41 ;  /* 0x0000002937437220 */ /* 0x000fe20000410000 */
[--C-:B------:R-:W-:Y:S01]  /*d600*/  HADD2.F32 R62, -RZ, R59.reuse.H0_H0 ;  /* 0x2000003bff3e7230 */ /* 0x100fe20000004100 */
[----:B------:R-:W-:Y:S01]  /*d610*/  LOP3.LUT R44, R63, 0xff0000, R44, 0xf8, !PT ;  /* 0x00ff00003f2c7812 */ /* 0x000fe200078ef82c */
[----:B------:R-:W-:Y:S01]  /*d620*/  HADD2.F32 R63, -RZ, R59.H1_H1 ;  /* 0x3000003bff3f7230 */ /* 0x000fe20000004100 */
[----:B------:R-:W-:Y:S01]  /*d630*/  LOP3.LUT R41, R66, 0xff0000, R65, 0xf8, !PT ;  /* 0x00ff000042297812 */ /* 0x000fe200078ef841 */
[----:B------:R-:W-:Y:S02]  /*d640*/  HADD2.F32 R65, -RZ, R64.H1_H1 ;  /* 0x30000040ff417230 */ /* 0x000fe40000004100 */
[-C--:B------:R-:W-:Y:S01]  /*d650*/  FFMA.FTZ R55, R55, R62.reuse, -R68 ;  /* 0x0000003e37377223 */ /* 0x080fe20000010844 */
[----:B------:R-:W-:Y:S01]  /*d660*/  FFMA.FTZ R56, R56, R62, R67 ;  /* 0x0000003e38387223 */ /* 0x000fe20000010043 */
[----:B------:R-:W-:Y:S01]  /*d670*/  HADD2.F32 R62, -RZ, R61.H1_H1 ;  /* 0x3000003dff3e7230 */ /* 0x000fe20000004100 */
[----:B------:R-:W-:Y:S01]  /*d680*/  F2FP.F16.E4M3.UNPACK_B R60, R60 ;  /* 0x0000003cff3c723e */ /* 0x000fe200020006ff */
[----:B------:R-:W-:Y:S01]  /*d690*/  HADD2.F32 R59, -RZ, R58.H1_H1 ;  /* 0x3000003aff3b7230 */ /* 0x000fe20000004100 */
[----:B------:R-:W-:Y:S01]  /*d6a0*/  F2FP.F16.E4M3.UNPACK_B R57, R57 ;  /* 0x00000039ff39723e */ /* 0x000fe200020006ff */
[----:B------:R-:W-:-:S02]  /*d6b0*/  HADD2.F32 R64, -RZ, R154.H0_H0 ;  /* 0x2000009aff407230 */ /* 0x000fc40000004100 */
[CC--:B------:R-:W-:Y:S01]  /*d6c0*/  FMUL.FTZ R66, R62.reuse, R65.reuse ;  /* 0x000000413e427220 */ /* 0x0c0fe20000410000 */
[----:B------:R-:W-:Y:S01]  /*d6d0*/  F2FP.F16.E4M3.UNPACK_B R156, R156 ;  /* 0x0000009cff9c723e */ /* 0x000fe200020006ff */
[C---:B------:R-:W-:Y:S01]  /*d6e0*/  FMUL.FTZ R65, R59.reuse, R65 ;  /* 0x000000413b417220 */ /* 0x040fe20000410000 */
[----:B------:R-:W-:Y:S02]  /*d6f0*/  HADD2.F32 R61, -RZ, R60.H0_H0 ;  /* 0x2000003cff3d7230 */ /* 0x000fe40000004100 */
[-C--:B------:R-:W-:Y:S01]  /*d700*/  FFMA.FTZ R70, R59, R63.reuse, -R66 ;  /* 0x0000003f3b467223 */ /* 0x080fe20000010842 */
[----:B------:R-:W-:Y:S02]  /*d710*/  HADD2.F32 R58, -RZ, R57.H0_H0 ;  /* 0x20000039ff3a7230 */ /* 0x000fe40000004100 */
[----:B------:R-:W-:Y:S01]  /*d720*/  FFMA.FTZ R69, R62, R63, R65 ;  /* 0x0000003f3e457223 */ /* 0x000fe20000010041 */
[----:B------:R-:W-:Y:S02]  /*d730*/  HADD2.F32 R59, -RZ, R156.H0_H0 ;  /* 0x2000009cff3b7230 */ /* 0x000fe40000004100 */
[----:B------:R-:W-:Y:S01]  /*d740*/  FMUL.FTZ R63, R61, R64 ;  /* 0x000000403d3f7220 */ /* 0x000fe20000410000 */
[----:B------:R-:W-:-:S02]  /*d750*/  HADD2.F32 R154, -RZ, R154.H1_H1 ;  /* 0x3000009aff9a7230 */ /* 0x000fc40000004100 */
[C---:B------:R-:W-:Y:S01]  /*d760*/  FMUL.FTZ R64, R58.reuse, R64 ;  /* 0x000000403a407220 */ /* 0x040fe20000410000 */
[----:B------:R-:W-:Y:S02]  /*d770*/  HADD2.F32 R60, -RZ, R60.H1_H1 ;  /* 0x3000003cff3c7230 */ /* 0x000fe40000004100 */
        /* <DEDUP_REMOVED lines=16> */
[----:B------:R-:W-:Y:S02]  /*d880*/  HADD2.F32 R58, -RZ, R57.H0_H0 ;  /* 0x20000039ff3a7230 */ /* 0x000fe40000004100 */
[-C--:B------:R-:W-:Y:S01]  /*d890*/  FMUL.FTZ R71, R61, R63.reuse ;  /* 0x0000003f3d477220 */ /* 0x080fe20000410000 */
[----:B------:R-:W-:Y:S01]  /*d8a0*/  HADD2.F32 R60, -RZ, R62.H0_H0 ;  /* 0x2000003eff3c7230 */ /* 0x000fe20000004100 */
[----:B------:R-:W-:Y:S01]  /*d8b0*/  F2FP.F16.E4M3.UNPACK_B R54, R54 ;  /* 0x00000036ff36723e */ /* 0x000fe200020006ff */
[----:B------:R-:W-:Y:S02]  /*d8c0*/  HADD2.F32 R59, -RZ, R59.H1_H1 ;  /* 0x3000003bff3b7230 */ /* 0x000fe40000004100 */
[----:B------:R-:W-:Y:S01]  /*d8d0*/  FMUL.FTZ R78, R58, R63 ;  /* 0x0000003f3a4e7220 */ /* 0x000fe20000410000 */
[----:B------:R-:W-:-:S02]  /*d8e0*/  HADD2.F32 R57, -RZ, R57.H1_H1 ;  /* 0x30000039ff397230 */ /* 0x000fc40000004100 */
[----:B------:R-:W-:Y:S01]  /*d8f0*/  FFMA.FTZ R76, R58, R60, -R71 ;  /* 0x0000003c3a4c7223 */ /* 0x000fe20000010847 */
[----:B------:R-:W-:Y:S02]  /*d900*/  HADD2.F32 R62, -RZ, R62.H1_H1 ;  /* 0x3000003eff3e7230 */ /* 0x000fe40000004100 */
[----:B------:R-:W-:Y:S01]  /*d910*/  FMUL.FTZ R58, R59, R64 ;  /* 0x000000403b3a7220 */ /* 0x000fe20000410000 */
[----:B------:R-:W-:Y:S01]  /*d920*/  FFMA.FTZ R78, R61, R60, R78 ;  /* 0x0000003c3d4e7223 */ /* 0x000fe2000001004e */
[C---:B------:R-:W-:Y:S01]  /*d930*/  FMUL.FTZ R64, R57.reuse, R64 ;  /* 0x0000004039407220 */ /* 0x040fe20000410000 */
[----:B------:R-:W-:Y:S01]  /*d940*/  F2FP.F16.E4M3.UNPACK_B R157, R157 ;  /* 0x0000009dff9d723e */ /* 0x000fe200020006ff */
[----:B------:R-:W-:Y:S01]  /*d950*/  FFMA.FTZ R77, R57, R62, -R58 ;  /* 0x0000003e394d7223 */ /* 0x000fe2000001083a */
[----:B------:R-:W-:Y:S01]  /*d960*/  F2FP.F16.E4M3.UNPACK_B R57, R46 ;  /* 0x0000002eff39723e */ /* 0x000fe200020006ff */
[----:B------:R-:W-:Y:S02]  /*d970*/  HADD2.F32 R61, -RZ, R155.H0_H0 ;  /* 0x2000009bff3d7230 */ /* 0x000fe40000004100 */
[----:B------:R-:W-:Y:S01]  /*d980*/  FFMA.FTZ R79, R59, R62, R64 ;  /* 0x0000003e3b4f7223 */ /* 0x000fe20000010040 */
[----:B------:R-:W-:Y:S01]  /*d990*/  HADD2.F32 R46, -RZ, R54.H0_H0 ;  /* 0x20000036ff2e7230 */ /* 0x000fe20000004100 */
[----:B------:R-:W-:Y:S01]  /*d9a0*/  F2FP.SATFINITE.E4M3.F32.PACK_AB_MERGE_C R55, R70, R55, RZ ;  /* 0x000000374637723e */ /* 0x000fe200048070ff */
[----:B------:R-:W-:Y:S01]  /*d9b0*/  HADD2.F32 R58, -RZ, R57.H0_H0 ;  /* 0x20000039ff3a7230 */ /* 0x000fe20000004100 */
[----:B------:R-:W-:Y:S01]  /*d9c0*/  F2FP.F16.E4M3.UNPACK_B R64, R44 ;  /* 0x0000002cff40723e */ /* 0x000fe200020006ff */
[----:B------:R-:W-:Y:S01]  /*d9d0*/  HADD2.F32 R59, -RZ, R157.H0_H0 ;  /* 0x2000009dff3b7230 */ /* 0x000fe20000004100 */
[----:B------:R-:W-:Y:S01]  /*d9e0*/  F2FP.SATFINITE.E4M3.F32.PACK_AB_MERGE_C R69, R69, R56, RZ ;  /* 0x000000384545723e */ /* 0x000fe200048070ff */
[----:B------:R-:W-:-:S02]  /*d9f0*/  HADD2.F32 R155, -RZ, R155.H1_H1 ;  /* 0x3000009bff9b7230 */ /* 0x000fc40000004100 */
[-C--:B------:R-:W-:Y:S01]  /*da00*/  FMUL.FTZ R63, R58, R61.reuse ;  /* 0x0000003d3a3f7220 */ /* 0x080fe20000410000 */
[----:B------:R-:W-:Y:S02]  /*da10*/  HADD2.F32 R57, -RZ, R57.H1_H1 ;  /* 0x30000039ff397230 */ /* 0x000fe40000004100 */
[C---:B------:R-:W-:Y:S01]  /*da20*/  FMUL.FTZ R61, R46.reuse, R61 ;  /* 0x0000003d2e3d7220 */ /* 0x040fe20000410000 */
[----:B------:R-:W-:Y:S02]  /*da30*/  HADD2.F32 R54, -RZ, R54.H1_H1 ;  /* 0x30000036ff367230 */ /* 0x000fe40000004100 */
[----:B------:R-:W-:Y:S01]  /*da40*/  FFMA.FTZ R63, R46, R59, -R63 ;  /* 0x0000003b2e3f7223 */ /* 0x000fe2000001083f */
[----:B------:R-:W-:Y:S02]  /*da50*/  HADD2.F32 R157, -RZ, R157.H1_H1 ;  /* 0x3000009dff9d7230 */ /* 0x000fe40000004100 */
[C---:B------:R-:W-:Y:S01]  /*da60*/  FMUL.FTZ R71, R57.reuse, R155 ;  /* 0x0000009b39477220 */ /* 0x040fe20000410000 */
[----:B------:R-:W-:Y:S01]  /*da70*/  FFMA.FTZ R46, R58, R59, R61 ;  /* 0x0000003b3a2e7223 */ /* 0x000fe2000001003d */
[C---:B------:R-:W-:Y:S01]  /*da80*/  FMUL.FTZ R60, R54.reuse, R155 ;  /* 0x0000009b363c7220 */ /* 0x040fe20000410000 */
[----:B------:R-:W-:Y:S01]  /*da90*/  F2FP.F16.E4M3.UNPACK_B R59, R45 ;  /* 0x0000002dff3b723e */ /* 0x000fe200020006ff */
[-C--:B------:R-:W-:Y:S01]  /*daa0*/  FFMA.FTZ R54, R54, R157.reuse, -R71 ;  /* 0x0000009d36367223 */ /* 0x080fe20000010847 */
[----:B------:R-:W-:Y:S01]  /*dab0*/  F2FP.F16.E4M3.UNPACK_B R58, R52 ;  /* 0x00000034ff3a723e */ /* 0x000fe200020006ff */
[----:B------:R-:W-:Y:S01]  /*dac0*/  FFMA.FTZ R157, R57, R157, R60 ;  /* 0x0000009d399d7223 */ /* 0x000fe2000001003c */
[----:B------:R-:W-:Y:S01]  /*dad0*/  F2FP.SATFINITE.E4M3.F32.PACK_AB_MERGE_C R56, R68, R65, R55 ;  /* 0x000000414438723e */ /* 0x000fe20004807037 */
[--C-:B------:R-:W-:Y:S01]  /*dae0*/  HADD2.F32 R60, -RZ, R59.reuse.H0_H0 ;  /* 0x2000003bff3c7230 */ /* 0x100fe20000004100 */
[----:B------:R-:W-:Y:S01]  /*daf0*/  F2FP.SATFINITE.E4M3.F32.PACK_AB_MERGE_C R76, R77, R76, RZ ;  /* 0x0000004c4d4c723e */ /* 0x000fe200048070ff */
[----:B------:R-:W-:Y:S01]  /*db00*/  HADD2.F32 R65, -RZ, R64.H0_H0 ;  /* 0x20000040ff417230 */ /* 0x000fe20000004100 */
[----:B------:R-:W-:Y:S01]  /*db10*/  F2FP.F16.E4M3.UNPACK_B R62, R42 ;  /* 0x0000002aff3e723e */ /* 0x000fe200020006ff */
[----:B------:R-:W-:Y:S01]  /*db20*/  HADD2.F32 R57, -RZ, R58.H0_H0 ;  /* 0x2000003aff397230 */ /* 0x000fe20000004100 */
[----:B------:R-:W-:Y:S01]  /*db30*/  F2FP.SATFINITE.E4M3.F32.PACK_AB_MERGE_C R55, R67, R66, R69 ;  /* 0x000000424337723e */ /* 0x000fe20004807045 */
[----:B------:R-:W-:Y:S01]  /*db40*/  HADD2.F32 R61, -RZ, R59.H1_H1 ;  /* 0x3000003bff3d7230 */ /* 0x000fe20000004100 */
[----:B------:R-:W-:Y:S01]  /*db50*/  F2FP.SATFINITE.E4M3.F32.PACK_AB_MERGE_C R54, R54, R63, R76 ;  /* 0x0000003f3636723e */ /* 0x000fe2000480704c */
[----:B------:R-:W-:-:S02]  /*db60*/  HADD2.F32 R63, -RZ, R62.H0_H0 ;  /* 0x2000003eff3f7230 */ /* 0x000fc40000004100 */
[CC--:B------:R-:W-:Y:S01]  /*db70*/  FMUL.FTZ R66, R60.reuse, R65.reuse ;  /* 0x000000413c427220 */ /* 0x0c0fe20000410000 */
[----:B------:R-:W-:Y:S01]  /*db80*/  FMUL.FTZ R65, R57, R65 ;  /* 0x0000004139417220 */ /* 0x000fe20000410000 */
[----:B------:R-:W-:Y:S01]  /*db90*/  HADD2.F32 R64, -RZ, R64.H1_H1 ;  /* 0x30000040ff407230 */ /* 0x000fe20000004100 */
[----:B------:R-:W-:Y:S01]  /*dba0*/  F2FP.F16.E4M3.UNPACK_B R52, R52.H1 ;  /* 0x00000034ff34723e */ /* 0x000fe200030006ff */
        /* <DEDUP_REMOVED lines=9> */
[----:B------:R-:W-:Y:S01]  /*dc40*/  FFMA.FTZ R67, R61, R62, R64 ;  /* 0x0000003e3d437223 */ /* 0x000fe20000010040 */
[----:B------:R-:W-:-:S02]  /*dc50*/  HADD2.F32 R44, -RZ, R52.H0_H0 ;  /* 0x20000034ff2c7230 */ /* 0x000fc40000004100 */
[----:B------:R-:W-:Y:S01]  /*dc60*/  FFMA.FTZ R57, R57, R63, -R66 ;  /* 0x0000003f39397223 */ /* 0x000fe20000010842 */
[--C-:B------:R-:W-:Y:S01]  /*dc70*/  HADD2.F32 R59, -RZ, R45.reuse.H0_H0 ;  /* 0x2000002dff3b7230 */ /* 0x100fe20000004100 */
[----:B------:R-:W-:Y:S01]  /*dc80*/  F2FP.SATFINITE.E4M3.F32.PACK_AB_MERGE_C R78, R79, R78, RZ ;  /* 0x0000004e4f4e723e */ /* 0x000fe200048070ff */
[--C-:B------:R-:W-:Y:S02]  /*dc90*/  HADD2.F32 R61, -RZ, R60.reuse.H0_H0 ;  /* 0x2000003cff3d7230 */ /* 0x100fe40000004100 */
[----:B------:R-:W-:Y:S01]  /*dca0*/  HADD2.F32 R45, -RZ, R45.H1_H1 ;  /* 0x3000002dff2d7230 */ /* 0x000fe20000004100 */
[----:B------:R-:W-:Y:S01]  /*dcb0*/  F2FP.SATFINITE.E4M3.F32.PACK_AB_MERGE_C R46, R157, R46, R78 ;  /* 0x0000002e9d2e723e */ /* 0x000fe2000480704e */
[----:B------:R-:W-:Y:S02]  /*dcc0*/  HADD2.F32 R62, -RZ, R60.H1_H1 ;  /* 0x3000003cff3e7230 */ /* 0x000fe40000004100 */
[-C--:B------:R-:W-:Y:S01]  /*dcd0*/  FMUL.FTZ R63, R59, R61.reuse ;  /* 0x0000003d3b3f7220 */ /* 0x080fe20000410000 */
[----:B------:R-:W-:Y:S01]  /*dce0*/  FMUL.FTZ R64, R44, R61 ;  /* 0x0000003d2c407220 */ /* 0x000fe20000410000 */
[----:B------:R-:W-:-:S02]  /*dcf0*/  HADD2.F32 R52, -RZ, R52.H1_H1 ;  /* 0x30000034ff347230 */ /* 0x000fc40000004100 */
[--C-:B------:R-:W-:Y:S02]  /*dd00*/  HADD2.F32 R60, -RZ, R42.reuse.H0_H0 ;  /* 0x2000002aff3c7230 */ /* 0x100fe40000004100 */
[-C--:B------:R-:W-:Y:S01]  /*dd10*/  FMUL.FTZ R65, R45, R62.reuse ;  /* 0x0000003e2d417220 */ /* 0x080fe20000410000 */
[----:B------:R-:W-:Y:S02]  /*dd20*/  HADD2.F32 R61, -RZ, R42.H1_H1 ;  /* 0x3000002aff3d7230 */ /* 0x000fe40000004100 */
[----:B------:R-:W-:Y:S01]  /*dd30*/  FMUL.FTZ R62, R52, R62 ;  /* 0x0000003e343e7220 */ /* 0x000fe20000410000 */
[----:B------:R-:W-:Y:S01]  /*dd40*/  F2FP.F16.E4M3.UNPACK_B R42, R43 ;  /* 0x0000002bff2a723e */ /* 0x000fe200020006ff */
[-C--:B------:R-:W-:Y:S01]  /*dd50*/  FFMA.FTZ R69, R44, R60.reuse, -R63 ;  /* 0x0000003c2c457223 */ /* 0x080fe2000001083f */
[----:B------:R-:W-:Y:S01]  /*dd60*/  FFMA.FTZ R70, R59, R60, R64 ;  /* 0x0000003c3b467223 */ /* 0x000fe20000010040 */
[----:B------:R-:W-:Y:S01]  /*dd70*/  FFMA.FTZ R76, R52, R61, -R65 ;  /* 0x0000003d344c7223 */ /* 0x000fe20000010841 */
[----:B------:R-:W-:Y:S01]  /*dd80*/  F2FP.F16.E4M3.UNPACK_B R52, R47 ;  /* 0x0000002fff34723e */ /* 0x000fe200020006ff */
[----:B------:R-:W-:Y:S01]  /*dd90*/  FFMA.FTZ R71, R45, R61, R62 ;  /* 0x0000003d2d477223 */ /* 0x000fe2000001003e */
[----:B------:R-:W-:Y:S01]  /*dda0*/  F2FP.F16.E4M3.UNPACK_B R63, R41 ;  /* 0x00000029ff3f723e */ /* 0x000fe200020006ff */
[----:B------:R-:W-:Y:S01]  /*ddb0*/  HADD2.F32 R44, -RZ, R42.H0_H0 ;  /* 0x2000002aff2c7230 */ /* 0x000fe20000004100 */
[----:B------:R-:W-:Y:S01]  /*ddc0*/  F2FP.F16.E4M3.UNPACK_B R43, R43.H1 ;  /* 0x0000002bff2b723e */ /* 0x000fe200030006ff */
[----:B------:R-:W-:Y:S01]  /*ddd0*/  HADD2.F32 R59, -RZ, R52.H0_H0 ;  /* 0x20000034ff3b7230 */ /* 0x000fe20000004100 */
[----:B------:R-:W-:Y:S01]  /*dde0*/  F2FP.F16.E4M3.UNPACK_B R64, R41.H1 ;  /* 0x00000029ff40723e */ /* 0x000fe200030006ff */
[----:B------:R-:W-:Y:S01]  /*ddf0*/  HADD2.F32 R65, -RZ, R63.H0_H0 ;  /* 0x2000003fff417230 */ /* 0x000fe20000004100 */
[----:B------:R-:W-:Y:S01]  /*de00*/  F2FP.F16.E4M3.UNPACK_B R47, R47.H1 ;  /* 0x0000002fff2f723e */ /* 0x000fe200030006ff */
[----:B------:R-:W-:Y:S01]  /*de10*/  HADD2.F32 R45, -RZ, R43.H0_H0 ;  /* 0x2000002bff2d7230 */ /* 0x000fe20000004100 */
[-C--:B------:R-:W-:Y:S01]  /*de20*/  F2FP.F16.E4M3.UNPACK_B R60, R40.reuse.H1 ;  /* 0x00000028ff3c723e */ /* 0x080fe200030006ff */
[----:B------:R-:W-:Y:S01]  /*de30*/  HADD2.F32 R66, -RZ, R64.H0_H0 ;  /* 0x20000040ff427230 */ /* 0x000fe20000004100 */
[----:B------:R-:W-:Y:S01]  /*de40*/  F2FP.F16.E4M3.UNPACK_B R41, R40 ;  /* 0x00000028ff29723e */ /* 0x000fe200020006ff */
[----:B------:R-:W-:-:S02]  /*de50*/  HADD2.F32 R40, -RZ, R47.H0_H0 ;  /* 0x2000002fff287230 */ /* 0x000fc40000004100 */
[-C--:B------:R-:W-:Y:S01]  /*de60*/  FMUL.FTZ R77, R59, R65.reuse ;  /* 0x000000413b4d7220 */ /* 0x080fe20000410000 */
[----:B------:R-:W-:Y:S02]  /*de70*/  HADD2.F32 R62, -RZ, R60.H0_H0 ;  /* 0x2000003cff3e7230 */ /* 0x000fe40000004100 */
[----:B------:R-:W-:Y:S01]  /*de80*/  FMUL.FTZ R78, R44, R65 ;  /* 0x000000412c4e7220 */ /* 0x000fe20000410000 */
[-C--:B------:R-:W-:Y:S01]  /*de90*/  FMUL.FTZ R65, R45, R66.reuse ;  /* 0x000000422d417220 */ /* 0x080fe20000410000 */
[----:B------:R-:W-:Y:S02]  /*dea0*/  HADD2.F32 R47, -RZ, R47.H1_H1 ;  /* 0x3000002fff2f7230 */ /* 0x000fe40000004100 */
[C---:B------:R-:W-:Y:S01]  /*deb0*/  FMUL.FTZ R80, R40.reuse, R66 ;  /* 0x0000004228507220 */ /* 0x040fe20000410000 */
[----:B------:R-:W-:Y:S02]  /*dec0*/  HADD2.F32 R64, -RZ, R64.H1_H1 ;  /* 0x30000040ff407230 */ /* 0x000fe40000004100 */
[----:B------:R-:W-:Y:S01]  /*ded0*/  FFMA.FTZ R65, R40, R62, R65 ;  /* 0x0000003e28417223 */ /* 0x000fe20000010041 */
[----:B------:R-:W-:-:S02]  /*dee0*/  HADD2.F32 R43, -RZ, R43.H1_H1 ;  /* 0x3000002bff2b7230 */ /* 0x000fc40000004100 */
[----:B------:R-:W-:Y:S01]  /*def0*/  FFMA.FTZ R80, R45, R62, -R80 ;  /* 0x0000003e2d507223 */ /* 0x000fe20000010850 */
[----:B------:R-:W-:Y:S02]  /*df00*/  HADD2.F32 R52, -RZ, R52.H1_H1 ;  /* 0x30000034ff347230 */ /* 0x000fe40000004100 */
[-C--:B------:R-:W-:Y:S01]  /*df10*/  FMUL.FTZ R40, R47, R64.reuse ;  /* 0x000000402f287220 */ /* 0x080fe20000410000 */
[----:B------:R-:W-:Y:S02]  /*df20*/  HADD2.F32 R63, -RZ, R63.H1_H1 ;  /* 0x3000003fff3f7230 */ /* 0x000fe40000004100 */
[----:B------:R-:W-:Y:S01]  /*df30*/  FMUL.FTZ R64, R43, R64 ;  /* 0x000000402b407220 */ /* 0x000fe20000410000 */
[----:B------:R-:W-:Y:S01]  /*df40*/  HADD2.F32 R60, -RZ, R60.H1_H1 ;  /* 0x3000003cff3c7230 */ /* 0x000fe20000004100 */
[----:B------:R-:W-:Y:S01]  /*df50*/  F2FP.SATFINITE.E4M3.F32.PACK_AB_MERGE_C R69, R76, R69, RZ ;  /* 0x000000454c45723e */ /* 0x000fe200048070ff */
[----:B------:R-:W-:Y:S02]  /*df60*/  HADD2.F32 R42, -RZ, R42.H1_H1 ;  /* 0x3000002aff2a7230 */ /* 0x000fe40000004100 */
[----:B------:R-:W-:Y:S01]  /*df70*/  FMUL.FTZ R45, R52, R63 ;  /* 0x0000003f342d7220 */ /* 0x000fe20000410000 */
[----:B------:R-:W-:-:S02]  /*df80*/  HADD2.F32 R61, -RZ, R41.H0_H0 ;  /* 0x20000029ff3d7230 */ /* 0x000fc40000004100 */
[-C--:B------:R-:W-:Y:S01]  /*df90*/  FFMA.FTZ R43, R43, R60.reuse, -R40 ;  /* 0x0000003c2b2b7223 */ /* 0x080fe20000010828 */
[----:B------:R-:W-:Y:S02]  /*dfa0*/  HADD2.F32 R41, -RZ, R41.H1_H1 ;  /* 0x30000029ff297230 */ /* 0x000fe40000004100 */
[----:B------:R-:W-:Y:S01]  /*dfb0*/  FMUL.FTZ R63, R42, R63 ;  /* 0x0000003f2a3f7220 */ /* 0x000fe20000410000 */
[----:B------:R-:W-:Y:S01]  /*dfc0*/  FFMA.FTZ R64, R47, R60, R64 ;  /* 0x0000003c2f407223 */ /* 0x000fe20000010040 */
[-C--:B------:R-:W-:Y:S01]  /*dfd0*/  FFMA.FTZ R77, R44, R61.reuse, -R77 ;  /* 0x0000003d2c4d7223 */ /* 0x080fe2000001084d */
[----:B------:R-:W-:Y:S01]  /*dfe0*/  FFMA.FTZ R78, R59, R61, R78 ;  /* 0x0000003d3b4e7223 */ /* 0x000fe2000001004e */
[-C--:B------:R-:W-:Y:S01]  /*dff0*/  FFMA.FTZ R42, R42, R41.reuse, -R45 ;  /* 0x000000292a2a7223 */ /* 0x080fe2000001082d */
[----:B------:R-:W-:Y:S01]  /*e000*/  FFMA.FTZ R63, R52, R41, R63 ;  /* 0x00000029343f7223 */ /* 0x000fe2000001003f */
[----:B------:R-:W-:Y:S01]  /*e010*/  F2FP.SATFINITE.E4M3.F32.PACK_AB_MERGE_C R43, R43, R80, RZ ;  /* 0x000000502b2b723e */ /* 0x000fe200048070ff */
[----:B------:R-:W-:Y:S01]  /*e020*/  IMAD.MOV.U32 R40, RZ, RZ, R56 ;  /* 0x000000ffff287224 */ /* 0x000fe200078e0038 */
[----:B------:R-:W-:Y:S01]  /*e030*/  F2FP.SATFINITE.E4M3.F32.PACK_AB_MERGE_C R70, R71, R70, RZ ;  /* 0x000000464746723e */ /* 0x000fe200048070ff */
[----:B------:R-:W-:Y:S01]  /*e040*/  IMAD.MOV.U32 R44, RZ, RZ, R55 ;  /* 0x000000ffff2c7224 */ /* 0x000fe200078e0037 */
[----:B------:R-:W-:-:S02]  /*e050*/  F2FP.SATFINITE.E4M3.F32.PACK_AB_MERGE_C R64, R64, R65, RZ ;  /* 0x000000414040723e */ /* 0x000fc400048070ff */
[----:B------:R-:W-:Y:S02]  /*e060*/  F2FP.SATFINITE.E4M3.F32.PACK_AB_MERGE_C R43, R42, R77, R43 ;  /* 0x0000004d2a2b723e */ /* 0x000fe4000480702b */
[----:B------:R-:W-:Y:S02]  /*e070*/  F2FP.SATFINITE.E4M3.F32.PACK_AB_MERGE_C R41, R68, R57, R69 ;  /* 0x000000394429723e */ /* 0x000fe40004807045 */
[----:B------:R-:W-:Y:S02]  /*e080*/  F2FP.SATFINITE.E4M3.F32.PACK_AB_MERGE_C R45, R67, R58, R70 ;  /* 0x0000003a432d723e */ /* 0x000fe40004807046 */
[----:B------:R-:W-:Y:S02]  /*e090*/  F2FP.SATFINITE.E4M3.F32.PACK_AB_MERGE_C R47, R63, R78, R64 ;  /* 0x0000004e3f2f723e */ /* 0x000fe40004807040 */
[----:B------:R-:W-:-:S07]  /*e0a0*/  MOV R42, R54 ;  /* 0x00000036002a7202 */ /* 0x000fce0000000f00 */
.L_x_506:
[----:B------:R-:W-:Y:S05]  /*e0b0*/  BSYNC B2 ;  /* 0x0000000000027941 */ /* 0x000fea0003800000 */
.L_x_505:
[----:B0-----:R3:W-:Y:S04]  /*e0c0*/  STG.E.128 desc[UR54][R48.64], R40 ;  /* 0x0000002830007986 */ /* 0x0017e8000c101d36 */
[----:B-1----:R3:W-:Y:S02]  /*e0d0*/  @!P2 STG.E.128 desc[UR54][R50.64], R44 ;  /* 0x0000002c3200a986 */ /* 0x0027e4000c101d36 */
.L_x_504:
[----:B------:R-:W-:Y:S05]  /*e0e0*/  BSYNC B1 ;  /* 0x0000000000017941 */ /* 0x000fea0003800000 */
.L_x_503:
[----:B------:R-:W-:-:S13]  /*e0f0*/  ISETP.NE.AND P2, PT, R34, RZ, PT ;  /* 0x000000ff2200720c */ /* 0x000fda0003f45270 */
[----:B------:R-:W-:Y:S05]  /*e100*/  @!P2 BRA `(.L_x_457) ;  /* 0x0000001000c0a947 */ /* 0x000fea0003800000 */
[----:B0--3--:R-:W3:Y:S01]  /*e110*/  LDL R40, [R1+0x18] ;  /* 0x0000180001287983 */ /* 0x009ee20000100800 */
[----:B------:R-:W-:Y:S01]  /*e120*/  IADD3 R49, P2, P4, R116, R140, R27 ;  /* 0x0000008c74317210 */ /* 0x000fe20007c5e01b */
[----:B------:R-:W-:Y:S03]  /*e130*/  BSSY B1, `(.L_x_507) ;  /* 0x00000ed000017945 */ /* 0x000fe60003800000 */
[----:B------:R-:W-:Y:S02]  /*e140*/  IADD3.X R42, R0, R53, R30, P2, P4 ;  /* 0x00000035002a7210 */ /* 0x000fe400017e841e */
[----:B------:R-:W-:-:S04]  /*e150*/  IADD3 R48, P2, R49, R126, RZ ;  /* 0x0000007e31307210 */ /* 0x000fc80007f5e0ff */
[----:B------:R-:W-:Y:S02]  /*e160*/  IADD3.X R49, R42, R127, RZ, P2, !PT ;  /* 0x0000007f2a317210 */ /* 0x000fe400017fe4ff */
        /* <DEDUP_REMOVED lines=22> */
[----:B-1----:R-:W-:Y:S01]  /*e2d0*/  IMAD.MOV.U32 R56, RZ, RZ, R44 ;  /* 0x000000ffff387224 */ /* 0x002fe200078e002c */
[----:B------:R-:W-:Y:S01]  /*e2e0*/  LOP3.LUT R54, R85, 0xff0000ff, RZ, 0xc0, !PT ;  /* 0xff0000ff55367812 */ /* 0x000fe200078ec0ff */
[----:B0-----:R-:W-:Y:S01]  /*e2f0*/  IMAD.MOV.U32 R52, RZ, RZ, R40 ;  /* 0x000000ffff347224 */ /* 0x001fe200078e0028 */
[----:B------:R-:W-:Y:S01]  /*e300*/  SHF.R.U32.HI R67, RZ, 0x10, R85 ;  /* 0x00000010ff437819 */ /* 0x000fe20000011655 */
[----:B------:R-:W-:Y:S01]  /*e310*/  IMAD.SHL.U32 R55, R55, 0x100, RZ ;  /* 0x0000010037377824 */ /* 0x000fe200078e00ff */
[----:B------:R-:W-:Y:S01]  /*e320*/  SHF.R.U32.HI R64, RZ, 0x8, R87 ;  /* 0x00000008ff407819 */ /* 0x000fe20000011657 */
[----:B------:R-:W-:Y:S01]  /*e330*/  IMAD.MOV.U32 R50, RZ, RZ, R42 ;  /* 0x000000ffff327224 */ /* 0x000fe200078e002a */
[----:B------:R-:W-:Y:S02]  /*e340*/  SHF.R.U32.HI R63, RZ, 0x8, R75 ;  /* 0x00000008ff3f7819 */ /* 0x000fe4000001164b */
[----:B------:R-:W-:Y:S01]  /*e350*/  LOP3.LUT R44, R54, 0xff00, R55, 0xf8, !PT ;  /* 0x0000ff00362c7812 */ /* 0x000fe200078ef837 */
[----:B------:R-:W-:Y:S01]  /*e360*/  IMAD.U32 R55, R67, 0x10000, RZ ;  /* 0x0001000043377824 */ /* 0x000fe200078e00ff */
[----:B------:R-:W-:Y:S01]  /*e370*/  SHF.R.U32.HI R62, RZ, 0x10, R87 ;  /* 0x00000010ff3e7819 */ /* 0x000fe20000011657 */
[----:B------:R-:W-:Y:S01]  /*e380*/  IMAD.SHL.U32 R40, R64, 0x100, RZ ;  /* 0x0000010040287824 */ /* 0x000fe200078e00ff */
[----:B------:R-:W-:Y:S01]  /*e390*/  SHF.R.U32.HI R61, RZ, 0x8, R73 ;  /* 0x00000008ff3d7819 */ /* 0x000fe20000011649 */
[----:B------:R-:W-:Y:S01]  /*e3a0*/  IMAD.SHL.U32 R63, R63, 0x100, RZ ;  /* 0x000001003f3f7824 */ /* 0x000fe200078e00ff */
[----:B------:R-:W-:-:S02]  /*e3b0*/  LOP3.LUT R57, R87, 0xff0000ff, RZ, 0xc0, !PT ;  /* 0xff0000ff57397812 */ /* 0x000fc400078ec0ff */
[----:B------:R-:W-:Y:S01]  /*e3c0*/  LOP3.LUT R44, R44, 0xff0000, R55, 0xf8, !PT ;  /* 0x00ff00002c2c7812 */ /* 0x000fe200078ef837 */
[----:B------:R-:W-:Y:S01]  /*e3d0*/  IMAD.SHL.U32 R61, R61, 0x100, RZ ;  /* 0x000001003d3d7824 */ /* 0x000fe200078e00ff */
[----:B------:R-:W-:Y:S02]  /*e3e0*/  LOP3.LUT R60, R75, 0xff0000ff, RZ, 0xc0, !PT ;  /* 0xff0000ff4b3c7812 */ /* 0x000fe400078ec0ff */
[----:B------:R-:W-:Y:S02]  /*e3f0*/  SHF.L.U32 R55, R62, 0x10, RZ ;  /* 0x000000103e377819 */ /* 0x000fe400000006ff */
[----:B------:R-:W-:Y:S02]  /*e400*/  LOP3.LUT R40, R57, 0xff00, R40, 0xf8, !PT ;  /* 0x0000ff0039287812 */ /* 0x000fe400078ef828 */
[----:B------:R-:W-:Y:S02]  /*e410*/  F2FP.F16.E4M3.UNPACK_B R62, R149.H1 ;  /* 0x00000095ff3e723e */ /* 0x000fe400030006ff */
[----:B------:R-:W-:-:S02]  /*e420*/  F2FP.F16.E4M3.UNPACK_B R54, R52.H1 ;  /* 0x00000034ff36723e */ /* 0x000fc400030006ff */
[----:B------:R-:W-:Y:S01]  /*e430*/  LOP3.LUT R58, R73, 0xff0000ff, RZ, 0xc0, !PT ;  /* 0xff0000ff493a7812 */ /* 0x000fe200078ec0ff */
[--C-:B------:R-:W-:Y:S01]  /*e440*/  HADD2.F32 R42, -RZ, R62.reuse.H0_H0 ;  /* 0x2000003eff2a7230 */ /* 0x100fe20000004100 */
[----:B------:R-:W-:Y:S01]  /*e450*/  F2FP.F16.E4M3.UNPACK_B R57, R56.H1 ;  /* 0x00000038ff39723e */ /* 0x000fe200030006ff */
[----:B------:R-:W-:Y:S01]  /*e460*/  HADD2.F32 R62, -RZ, R62.H1_H1 ;  /* 0x3000003eff3e7230 */ /* 0x000fe20000004100 */
[----:B------:R-:W-:Y:S02]  /*e470*/  LOP3.LUT R64, R60, 0xff00, R63, 0xf8, !PT ;  /* 0x0000ff003c407812 */ /* 0x000fe400078ef83f */
[----:B------:R-:W-:Y:S02]  /*e480*/  MOV R59, R46 ;  /* 0x0000002e003b7202 */ /* 0x000fe40000000f00 */
[----:B------:R-:W-:Y:S01]  /*e490*/  LOP3.LUT R40, R40, 0xff0000, R55, 0xf8, !PT ;  /* 0x00ff000028287812 */ /* 0x000fe200078ef837 */
[----:B------:R-:W-:Y:S01]  /*e4a0*/  HADD2.F32 R55, -RZ, R54.H0_H0 ;  /* 0x20000036ff377230 */ /* 0x000fe20000004100 */
[----:B------:R-:W-:-:S02]  /*e4b0*/  F2FP.F16.E4M3.UNPACK_B R60, R151.H1 ;  /* 0x00000097ff3c723e */ /* 0x000fc400030006ff */
[----:B------:R-:W-:Y:S02]  /*e4c0*/  SHF.R.U32.HI R66, RZ, 0x10, R73 ;  /* 0x00000010ff427819 */ /* 0x000fe40000011649 */
[----:B------:R-:W-:Y:S01]  /*e4d0*/  LOP3.LUT R46, R58, 0xff00, R61, 0xf8, !PT ;  /* 0x0000ff003a2e7812 */ /* 0x000fe200078ef83d */
[----:B------:R-:W-:Y:S01]  /*e4e0*/  HADD2.F32 R58, -RZ, R57.H0_H0 ;  /* 0x20000039ff3a7230 */ /* 0x000fe20000004100 */
[----:B------:R-:W-:Y:S01]  /*e4f0*/  SHF.R.U32.HI R65, RZ, 0x10, R75 ;  /* 0x00000010ff417819 */ /* 0x000fe2000001164b */
[----:B------:R-:W-:Y:S02]  /*e500*/  HADD2.F32 R61, -RZ, R60.H0_H0 ;  /* 0x2000003cff3d7230 */ /* 0x000fe40000004100 */
[-C--:B------:R-:W-:Y:S01]  /*e510*/  FMUL.FTZ R67, R55, R42.reuse ;  /* 0x0000002a37437220 */ /* 0x080fe20000410000 */
[----:B------:R-:W-:Y:S02]  /*e520*/  IMAD.U32 R63, R66, 0x10000, RZ ;  /* 0x00010000423f7824 */ /* 0x000fe400078e00ff */
[----:B------:R-:W-:Y:S01]  /*e530*/  FMUL.FTZ R66, R58, R42 ;  /* 0x0000002a3a427220 */ /* 0x000fe20000410000 */
[----:B------:R-:W-:-:S02]  /*e540*/  IMAD.U32 R65, R65, 0x10000, RZ ;  /* 0x0001000041417824 */ /* 0x000fc400078e00ff */
[-C--:B------:R-:W-:Y:S01]  /*e550*/  FFMA.FTZ R67, R58, R61.reuse, R67 ;  /* 0x0000003d3a437223 */ /* 0x080fe20000010043 */
[----:B------:R-:W-:Y:S02]  /*e560*/  HADD2.F32 R58, -RZ, R57.H1_H1 ;  /* 0x30000039ff3a7230 */ /* 0x000fe40000004100 */
[----:B------:R-:W-:Y:S01]  /*e570*/  FFMA.FTZ R66, R55, R61, -R66 ;  /* 0x0000003d37427223 */ /* 0x000fe20000010842 */
[----:B------:R-:W-:Y:S01]  /*e580*/  HADD2.F32 R55, -RZ, R54.H1_H1 ;  /* 0x30000036ff377230 */ /* 0x000fe20000004100 */
[----:B------:R-:W-:Y:S01]  /*e590*/  F2FP.F16.E4M3.UNPACK_B R149, R149 ;  /* 0x00000095ff95723e */ /* 0x000fe200020006ff */
[----:B------:R-:W-:Y:S01]  /*e5a0*/  HADD2.F32 R60, -RZ, R60.H1_H1 ;  /* 0x3000003cff3c7230 */ /* 0x000fe20000004100 */
[----:B------:R-:W-:Y:S02]  /*e5b0*/  F2FP.F16.E4M3.UNPACK_B R52, R52 ;  /* 0x00000034ff34723e */ /* 0x000fe400020006ff */
[----:B------:R-:W-:Y:S01]  /*e5c0*/  F2FP.F16.E4M3.UNPACK_B R56, R56 ;  /* 0x00000038ff38723e */ /* 0x000fe200020006ff */
[----:B------:R-:W-:Y:S01]  /*e5d0*/  HADD2.F32 R61, -RZ, R149.H0_H0 ;  /* 0x20000095ff3d7230 */ /* 0x000fe20000004100 */
[----:B------:R-:W-:Y:S01]  /*e5e0*/  LOP3.LUT R42, R64, 0xff0000, R65, 0xf8, !PT ;  /* 0x00ff0000402a7812 */ /* 0x000fe200078ef841 */
[-C--:B------:R-:W-:Y:S01]  /*e5f0*/  FMUL.FTZ R64, R58, R62.reuse ;  /* 0x0000003e3a407220 */ /* 0x080fe20000410000 */
[----:B------:R-:W-:Y:S01]  /*e600*/  LOP3.LUT R46, R46, 0xff0000, R63, 0xf8, !PT ;  /* 0x00ff00002e2e7812 */ /* 0x000fe200078ef83f */
[----:B------:R-:W-:Y:S01]  /*e610*/  FMUL.FTZ R63, R55, R62 ;  /* 0x0000003e373f7220 */ /* 0x000fe20000410000 */
[----:B------:R-:W-:Y:S01]  /*e620*/  F2FP.F16.E4M3.UNPACK_B R151, R151 ;  /* 0x00000097ff97723e */ /* 0x000fe200020006ff */
[----:B------:R-:W-:-:S02]  /*e630*/  HADD2.F32 R54, -RZ, R52.H0_H0 ;  /* 0x20000034ff367230 */ /* 0x000fc40000004100 */
[-C--:B------:R-:W-:Y:S01]  /*e640*/  FFMA.FTZ R65, R55, R60.reuse, -R64 ;  /* 0x0000003c37417223 */ /* 0x080fe20000010840 */
[--C-:B------:R-:W-:Y:S02]  /*e650*/  HADD2.F32 R57, -RZ, R56.reuse.H0_H0 ;  /* 0x20000038ff397230 */ /* 0x100fe40000004100 */
[----:B------:R-:W-:Y:S01]  /*e660*/  FFMA.FTZ R68, R58, R60, R63 ;  /* 0x0000003c3a447223 */ /* 0x000fe2000001003f */
[----:B------:R-:W-:Y:S02]  /*e670*/  HADD2.F32 R55, -RZ, R151.H0_H0 ;  /* 0x20000097ff377230 */ /* 0x000fe40000004100 */
[-C--:B------:R-:W-:Y:S01]  /*e680*/  FMUL.FTZ R58, R54, R61.reuse ;  /* 0x0000003d363a7220 */ /* 0x080fe20000410000 */
[----:B------:R-:W-:Y:S02]  /*e690*/  HADD2.F32 R149, -RZ, R149.H1_H1 ;  /* 0x30000095ff957230 */ /* 0x000fe40000004100 */
[----:B------:R-:W-:Y:S01]  /*e6a0*/  FMUL.FTZ R63, R57, R61 ;  /* 0x0000003d393f7220 */ /* 0x000fe20000410000 */
[----:B------:R-:W-:-:S02]  /*e6b0*/  HADD2.F32 R56, -RZ, R56.H1_H1 ;  /* 0x30000038ff387230 */ /* 0x000fc40000004100 */
[-C--:B------:R-:W-:Y:S01]  /*e6c0*/  FFMA.FTZ R62, R57, R55.reuse, R58 ;  /* 0x00000037393e7223 */ /* 0x080fe2000001003a */
[----:B------:R-:W-:Y:S02]  /*e6d0*/  HADD2.F32 R52, -RZ, R52.H1_H1 ;  /* 0x30000034ff347230 */ /* 0x000fe40000004100 */
[----:B------:R-:W-:Y:S01]  /*e6e0*/  FFMA.FTZ R63, R54, R55, -R63 ;  /* 0x00000037363f7223 */ /* 0x000fe2000001083f */
        /* <DEDUP_REMOVED lines=22> */
[CC--:B------:R-:W-:Y:S01]  /*e850*/  FMUL.FTZ R54, R52.reuse, R61.reuse ;  /* 0x0000003d34367220 */ /* 0x0c0fe20000410000 */
[----:B------:R-:W-:Y:S01]  /*e860*/  F2FP.F16.E4M3.UNPACK_B R50, R50 ;  /* 0x00000032ff32723e */ /* 0x000fe200020006ff */
[----:B------:R-:W-:Y:S01]  /*e870*/  FMUL.FTZ R69, R55, R61 ;  /* 0x0000003d37457220 */ /* 0x000fe20000410000 */
[----:B------:R-:W-:Y:S01]  /*e880*/  FFMA.FTZ R56, R57, R56, R70 ;  /* 0x0000003839387223 */ /* 0x000fe20000010046 */
[----:B------:R-:W-:Y:S01]  /*e890*/  FFMA.FTZ R75, R55, R58, R54 ;  /* 0x0000003a374b7223 */ /* 0x000fe20000010036 */
[----:B------:R-:W-:Y:S01]  /*e8a0*/  F2FP.F16.E4M3.UNPACK_B R152, R152 ;  /* 0x00000098ff98723e */ /* 0x000fe200020006ff */
[----:B------:R-:W-:Y:S01]  /*e8b0*/  FFMA.FTZ R73, R52, R58, -R69 ;  /* 0x0000003a34497223 */ /* 0x000fe20000010845 */
[--C-:B------:R-:W-:Y:S01]  /*e8c0*/  HADD2.F32 R57, -RZ, R150.reuse.H0_H0 ;  /* 0x20000096ff397230 */ /* 0x100fe20000004100 */
[----:B------:R-:W-:Y:S01]  /*e8d0*/  F2FP.F16.E4M3.UNPACK_B R58, R45 ;  /* 0x0000002dff3a723e */ /* 0x000fe200020006ff */
[----:B------:R-:W-:Y:S01]  /*e8e0*/  HADD2.F32 R54, -RZ, R59.H0_H0 ;  /* 0x2000003bff367230 */ /* 0x000fe20000004100 */
[----:B------:R-:W-:Y:S01]  /*e8f0*/  F2FP.SATFINITE.E4M3.F32.PACK_AB_MERGE_C R75, R75, R56, RZ ;  /* 0x000000384b4b723e */ /* 0x000fe200048070ff */
[----:B------:R-:W-:Y:S01]  /*e900*/  HADD2.F32 R150, -RZ, R150.H1_H1 ;  /* 0x30000096ff967230 */ /* 0x000fe20000004100 */
[----:B------:R-:W-:Y:S01]  /*e910*/  F2FP.F16.E4M3.UNPACK_B R56, R41 ;  /* 0x00000029ff38723e */ /* 0x000fe200020006ff */
[----:B------:R-:W-:-:S02]  /*e920*/  HADD2.F32 R52, -RZ, R50.H0_H0 ;  /* 0x20000032ff347230 */ /* 0x000fc40000004100 */
[----:B------:R-:W-:Y:S01]  /*e930*/  FMUL.FTZ R61, R54, R57 ;  /* 0x00000039363d7220 */ /* 0x000fe20000410000 */
[----:B------:R-:W-:Y:S01]  /*e940*/  HADD2.F32 R59, -RZ, R59.H1_H1 ;  /* 0x3000003bff3b7230 */ /* 0x000fe20000004100 */
[----:B------:R-:W-:Y:S01]  /*e950*/  F2FP.F16.E4M3.UNPACK_B R41, R41.H1 ;  /* 0x00000029ff29723e */ /* 0x000fe200030006ff */
[----:B------:R-:W-:Y:S02]  /*e960*/  HADD2.F32 R55, -RZ, R152.H0_H0 ;  /* 0x20000098ff377230 */ /* 0x000fe40000004100 */
[C---:B------:R-:W-:Y:S01]  /*e970*/  FMUL.FTZ R69, R52.reuse, R57 ;  /* 0x0000003934457220 */ /* 0x040fe20000410000 */
        /* <DEDUP_REMOVED lines=8> */
[----:B------:R-:W-:Y:S01]  /*ea00*/  F2FP.F16.E4M3.UNPACK_B R61, R46 ;  /* 0x0000002eff3d723e */ /* 0x000fe200020006ff */
[----:B------:R-:W-:Y:S01]  /*ea10*/  FFMA.FTZ R69, R59, R152, R150 ;  /* 0x000000983b457223 */ /* 0x000fe20000010096 */
[----:B------:R-:W-:Y:S01]  /*ea20*/  F2FP.SATFINITE.E4M3.F32.PACK_AB_MERGE_C R55, R73, R60, RZ ;  /* 0x0000003c4937723e */ /* 0x000fe200048070ff */
[--C-:B------:R-:W-:Y:S01]  /*ea30*/  HADD2.F32 R59, -RZ, R58.reuse.H0_H0 ;  /* 0x2000003aff3b7230 */ /* 0x100fe20000004100 */
[----:B------:R-:W-:Y:S01]  /*ea40*/  F2FP.SATFINITE.E4M3.F32.PACK_AB_MERGE_C R52, R64, R63, R52 ;  /* 0x0000003f4034723e */ /* 0x000fe20004807034 */
[--C-:B------:R-:W-:Y:S01]  /*ea50*/  HADD2.F32 R64, -RZ, R61.reuse.H0_H0 ;  /* 0x2000003dff407230 */ /* 0x100fe20000004100 */
[----:B------:R-:W-:Y:S01]  /*ea60*/  F2FP.SATFINITE.E4M3.F32.PACK_AB_MERGE_C R50, R68, R67, RZ ;  /* 0x000000434432723e */ /* 0x000fe200048070ff */
[----:B------:R-:W-:Y:S01]  /*ea70*/  HADD2.F32 R58, -RZ, R58.H1_H1 ;  /* 0x3000003aff3a7230 */ /* 0x000fe20000004100 */
[----:B------:R-:W-:Y:S01]  /*ea80*/  F2FP.F16.E4M3.UNPACK_B R60, R44 ;  /* 0x0000002cff3c723e */ /* 0x000fe200020006ff */
[----:B------:R-:W-:Y:S01]  /*ea90*/  HADD2.F32 R61, -RZ, R61.H1_H1 ;  /* 0x3000003dff3d7230 */ /* 0x000fe20000004100 */
[----:B------:R-:W-:Y:S01]  /*eaa0*/  F2FP.SATFINITE.E4M3.F32.PACK_AB_MERGE_C R55, R70, R57, R55 ;  /* 0x000000394637723e */ /* 0x000fe20004807037 */
[----:B------:R-:W-:Y:S01]  /*eab0*/  HADD2.F32 R57, -RZ, R56.H0_H0 ;  /* 0x20000038ff397230 */ /* 0x000fe20000004100 */
[----:B------:R-:W-:Y:S01]  /*eac0*/  F2FP.SATFINITE.E4M3.F32.PACK_AB_MERGE_C R50, R149, R62, R50 ;  /* 0x0000003e9532723e */ /* 0x000fe20004807032 */
[----:B------:R-:W-:-:S02]  /*ead0*/  HADD2.F32 R62, -RZ, R60.H0_H0 ;  /* 0x2000003cff3e7230 */ /* 0x000fc40000004100 */
[-C--:B------:R-:W-:Y:S01]  /*eae0*/  FMUL.FTZ R66, R59, R64.reuse ;  /* 0x000000403b427220 */ /* 0x080fe20000410000 */
[----:B------:R-:W-:Y:S02]  /*eaf0*/  HADD2.F32 R56, -RZ, R56.H1_H1 ;  /* 0x30000038ff387230 */ /* 0x000fe40000004100 */
[C---:B------:R-:W-:Y:S01]  /*eb00*/  FMUL.FTZ R64, R57.reuse, R64 ;  /* 0x0000004039407220 */ /* 0x040fe20000410000 */
[----:B------:R-:W-:Y:S01]  /*eb10*/  FMUL.FTZ R63, R58, R61 ;  /* 0x0000003d3a3f7220 */ /* 0x000fe20000410000 */
[-C--:B------:R-:W-:Y:S01]  /*eb20*/  FFMA.FTZ R66, R57, R62.reuse, -R66 ;  /* 0x0000003e39427223 */ /* 0x080fe20000010842 */
[----:B------:R-:W-:Y:S01]  /*eb30*/  F2FP.F16.E4M3.UNPACK_B R57, R45.H1 ;  /* 0x0000002dff39723e */ /* 0x000fe200030006ff */
[----:B------:R-:W-:Y:S01]  /*eb40*/  FFMA.FTZ R64, R59, R62, R64 ;  /* 0x0000003e3b407223 */ /* 0x000fe20000010040 */
[----:B------:R-:W-:Y:S02]  /*eb50*/  HADD2.F32 R59, -RZ, R60.H1_H1 ;  /* 0x3000003cff3b7230 */ /* 0x000fe40000004100 */
[----:B------:R-:W-:Y:S01]  /*eb60*/  FMUL.FTZ R61, R56, R61 ;  /* 0x0000003d383d7220 */ /* 0x000fe20000410000 */
[--C-:B------:R-:W-:Y:S01]  /*eb70*/  HADD2.F32 R45, -RZ, R41.reuse.H0_H0 ;  /* 0x20000029ff2d7230 */ /* 0x100fe20000004100 */
[----:B------:R-:W-:Y:S01]  /*eb80*/  F2FP.F16.E4M3.UNPACK_B R44, R44.H1 ;  /* 0x0000002cff2c723e */ /* 0x000fe200030006ff */
[----:B------:R-:W-:-:S02]  /*eb90*/  HADD2.F32 R41, -RZ, R41.H1_H1 ;  /* 0x30000029ff297230 */ /* 0x000fc40000004100 */
[-C--:B------:R-:W-:Y:S01]  /*eba0*/  FFMA.FTZ R65, R56, R59.reuse, -R63 ;  /* 0x0000003b38417223 */ /* 0x080fe2000001083f */
[----:B------:R-:W-:Y:S01]  /*ebb0*/  F2FP.F16.E4M3.UNPACK_B R56, R46.H1 ;  /* 0x0000002eff38723e */ /* 0x000fe200030006ff */
[----:B------:R-:W-:Y:S01]  /*ebc0*/  FFMA.FTZ R67, R58, R59, R61 ;  /* 0x0000003b3a437223 */ /* 0x000fe2000001003d */
[--C-:B------:R-:W-:Y:S01]  /*ebd0*/  HADD2.F32 R46, -RZ, R57.reuse.H0_H0 ;  /* 0x20000039ff2e7230 */ /* 0x100fe20000004100 */
[----:B------:R-:W-:Y:S01]  /*ebe0*/  F2FP.SATFINITE.E4M3.F32.PACK_AB_MERGE_C R54, R69, R54, R75 ;  /* 0x000000364536723e */ /* 0x000fe2000480704b */
[----:B------:R-:W-:Y:S01]  /*ebf0*/  HADD2.F32 R57, -RZ, R57.H1_H1 ;  /* 0x30000039ff397230 */ /* 0x000fe20000004100 */
[----:B------:R-:W-:Y:S01]  /*ec00*/  F2FP.F16.E4M3.UNPACK_B R61, R42.H1 ;  /* 0x0000002aff3d723e */ /* 0x000fe200030006ff */
[--C-:B------:R-:W-:Y:S02]  /*ec10*/  HADD2.F32 R58, -RZ, R56.reuse.H0_H0 ;  /* 0x20000038ff3a7230 */ /* 0x100fe40000004100 */
[----:B------:R-:W-:Y:S02]  /*ec20*/  HADD2.F32 R60, -RZ, R56.H1_H1 ;  /* 0x30000038ff3c7230 */ /* 0x000fe40000004100 */
[----:B------:R-:W-:-:S02]  /*ec30*/  HADD2.F32 R56, -RZ, R44.H0_H0 ;  /* 0x2000002cff387230 */ /* 0x000fc40000004100 */
[CC--:B------:R-:W-:Y:S01]  /*ec40*/  FMUL.FTZ R62, R46.reuse, R58.reuse ;  /* 0x0000003a2e3e7220 */ /* 0x0c0fe20000410000 */
[----:B------:R-:W-:Y:S01]  /*ec50*/  FMUL.FTZ R59, R45, R58 ;  /* 0x0000003a2d3b7220 */ /* 0x000fe20000410000 */
[----:B------:R-:W-:Y:S02]  /*ec60*/  HADD2.F32 R44, -RZ, R44.H1_H1 ;  /* 0x3000002cff2c7230 */ /* 0x000fe40000004100 */
[-C--:B------:R-:W-:Y:S01]  /*ec70*/  FMUL.FTZ R58, R57, R60.reuse ;  /* 0x0000003c393a7220 */ /* 0x080fe20000410000 */
[C---:B------:R-:W-:Y:S01]  /*ec80*/  FMUL.FTZ R60, R41.reuse, R60 ;  /* 0x0000003c293c7220 */ /* 0x040fe20000410000 */
[----:B------:R-:W-:Y:S01]  /*ec90*/  FFMA.FTZ R69, R46, R56, R59 ;  /* 0x000000382e457223 */ /* 0x000fe2000001003b */
[----:B------:R-:W-:Y:S01]  /*eca0*/  F2FP.F16.E4M3.UNPACK_B R46, R47 ;  /* 0x0000002fff2e723e */ /* 0x000fe200020006ff */
[-C--:B------:R-:W-:Y:S01]  /*ecb0*/  FFMA.FTZ R71, R41, R44.reuse, -R58 ;  /* 0x0000002c29477223 */ /* 0x080fe2000001083a */
[----:B------:R-:W-:Y:S01]  /*ecc0*/  FFMA.FTZ R70, R57, R44, R60 ;  /* 0x0000002c39467223 */ /* 0x000fe2000001003c */
[----:B------:R-:W-:Y:S01]  /*ecd0*/  F2FP.F16.E4M3.UNPACK_B R60, R42 ;  /* 0x0000002aff3c723e */ /* 0x000fe200020006ff */
[----:B------:R-:W-:Y:S01]  /*ece0*/  FFMA.FTZ R68, R45, R56, -R62 ;  /* 0x000000382d447223 */ /* 0x000fe2000001083e */
[-C--:B------:R-:W-:Y:S01]  /*ecf0*/  F2FP.F16.E4M3.UNPACK_B R41, R43.reuse ;  /* 0x0000002bff29723e */ /* 0x080fe200020006ff */
[----:B------:R-:W-:Y:S01]  /*ed00*/  HADD2.F32 R56, -RZ, R46.H0_H0 ;  /* 0x2000002eff387230 */ /* 0x000fe20000004100 */
[----:B------:R-:W-:Y:S01]  /*ed10*/  F2FP.F16.E4M3.UNPACK_B R43, R43.H1 ;  /* 0x0000002bff2b723e */ /* 0x000fe200030006ff */
[----:B------:R-:W-:Y:S01]  /*ed20*/  HADD2.F32 R63, -RZ, R60.H0_H0 ;  /* 0x2000003cff3f7230 */ /* 0x000fe20000004100 */
[-C--:B------:R-:W-:Y:S01]  /*ed30*/  F2FP.F16.E4M3.UNPACK_B R42, R40.reuse ;  /* 0x00000028ff2a723e */ /* 0x080fe200020006ff */
[----:B------:R-:W-:Y:S01]  /*ed40*/  HADD2.F32 R44, -RZ, R41.H0_H0 ;  /* 0x20000029ff2c7230 */ /* 0x000fe20000004100 */
[----:B------:R-:W-:Y:S01]  /*ed50*/  F2FP.F16.E4M3.UNPACK_B R47, R47.H1 ;  /* 0x0000002fff2f723e */ /* 0x000fe200030006ff */
[----:B------:R-:W-:Y:S01]  /*ed60*/  HADD2.F32 R45, -RZ, R43.H0_H0 ;  /* 0x2000002bff2d7230 */ /* 0x000fe20000004100 */
[----:B------:R-:W-:Y:S01]  /*ed70*/  F2FP.F16.E4M3.UNPACK_B R57, R40.H1 ;  /* 0x00000028ff39723e */ /* 0x000fe200030006ff */
[----:B------:R-:W-:-:S02]  /*ed80*/  HADD2.F32 R62, -RZ, R61.H0_H0 ;  /* 0x2000003dff3e7230 */ /* 0x000fc40000004100 */
[-C--:B------:R-:W-:Y:S01]  /*ed90*/  FMUL.FTZ R73, R56, R63.reuse ;  /* 0x0000003f38497220 */ /* 0x080fe20000410000 */
[----:B------:R-:W-:Y:S02]  /*eda0*/  HADD2.F32 R59, -RZ, R42.H0_H0 ;  /* 0x2000002aff3b7230 */ /* 0x000fe40000004100 */
[C---:B------:R-:W-:Y:S01]  /*edb0*/  FMUL.FTZ R63, R44.reuse, R63 ;  /* 0x0000003f2c3f7220 */ /* 0x040fe20000410000 */
[----:B------:R-:W-:Y:S02]  /*edc0*/  HADD2.F32 R40, -RZ, R47.H0_H0 ;  /* 0x2000002fff287230 */ /* 0x000fe40000004100 */
[----:B------:R-:W-:Y:S01]  /*edd0*/  FMUL.FTZ R75, R45, R62 ;  /* 0x0000003e2d4b7220 */ /* 0x000fe20000410000 */
[----:B------:R-:W-:Y:S02]  /*ede0*/  HADD2.F32 R58, -RZ, R57.H0_H0 ;  /* 0x20000039ff3a7230 */ /* 0x000fe40000004100 */
[----:B------:R-:W-:Y:S01]  /*edf0*/  FFMA.FTZ R73, R44, R59, -R73 ;  /* 0x0000003b2c497223 */ /* 0x000fe20000010849 */
[----:B------:R-:W-:-:S02]  /*ee00*/  HADD2.F32 R47, -RZ, R47.H1_H1 ;  /* 0x3000002fff2f7230 */ /* 0x000fc40000004100 */
[C---:B------:R-:W-:Y:S01]  /*ee10*/  FMUL.FTZ R72, R40.reuse, R62 ;  /* 0x0000003e28487220 */ /* 0x040fe20000410000 */
[----:B------:R-:W-:Y:S02]  /*ee20*/  HADD2.F32 R44, -RZ, R61.H1_H1 ;  /* 0x3000003dff2c7230 */ /* 0x000fe40000004100 */
[-C--:B------:R-:W-:Y:S01]  /*ee30*/  FFMA.FTZ R75, R40, R58.reuse, R75 ;  /* 0x0000003a284b7223 */ /* 0x080fe2000001004b */
[----:B------:R-:W-:Y:S02]  /*ee40*/  HADD2.F32 R43, -RZ, R43.H1_H1 ;  /* 0x3000002bff2b7230 */ /* 0x000fe40000004100 */
[----:B------:R-:W-:Y:S01]  /*ee50*/  FFMA.FTZ R63, R56, R59, R63 ;  /* 0x0000003b383f7223 */ /* 0x000fe2000001003f */
[----:B------:R-:W-:Y:S02]  /*ee60*/  HADD2.F32 R46, -RZ, R46.H1_H1 ;  /* 0x3000002eff2e7230 */ /* 0x000fe40000004100 */
[----:B------:R-:W-:Y:S01]  /*ee70*/  FFMA.FTZ R72, R45, R58, -R72 ;  /* 0x0000003a2d487223 */ /* 0x000fe20000010848 */
[----:B------:R-:W-:-:S02]  /*ee80*/  HADD2.F32 R60, -RZ, R60.H1_H1 ;  /* 0x3000003cff3c7230 */ /* 0x000fc40000004100 */
[-C--:B------:R-:W-:Y:S01]  /*ee90*/  FMUL.FTZ R56, R47, R44.reuse ;  /* 0x0000002c2f387220 */ /* 0x080fe20000410000 */
[----:B------:R-:W-:Y:S02]  /*eea0*/  HADD2.F32 R41, -RZ, R41.H1_H1 ;  /* 0x30000029ff297230 */ /* 0x000fe40000004100 */
[----:B------:R-:W-:Y:S01]  /*eeb0*/  FMUL.FTZ R58, R43, R44 ;  /* 0x0000002c2b3a7220 */ /* 0x000fe20000410000 */
[----:B------:R-:W-:Y:S02]  /*eec0*/  HADD2.F32 R40, -RZ, R57.H1_H1 ;  /* 0x30000039ff287230 */ /* 0x000fe40000004100 */
[CC--:B------:R-:W-:Y:S01]  /*eed0*/  FMUL.FTZ R44, R46.reuse, R60.reuse ;  /* 0x0000003c2e2c7220 */ /* 0x0c0fe20000410000 */
[----:B------:R-:W-:Y:S02]  /*eee0*/  HADD2.F32 R42, -RZ, R42.H1_H1 ;  /* 0x3000002aff2a7230 */ /* 0x000fe40000004100 */
[----:B------:R-:W-:Y:S01]  /*eef0*/  FMUL.FTZ R45, R41, R60 ;  /* 0x0000003c292d7220 */ /* 0x000fe20000410000 */
[----:B------:R-:W-:Y:S01]  /*ef00*/  F2FP.SATFINITE.E4M3.F32.PACK_AB_MERGE_C R68, R71, R68, RZ ;  /* 0x000000444744723e */ /* 0x000fe200048070ff */
        /* <DEDUP_REMOVED lines=9> */
[----:B------:R-:W-:Y:S01]  /*efa0*/  F2FP.SATFINITE.E4M3.F32.PACK_AB_MERGE_C R43, R44, R73, R43 ;  /* 0x000000492c2b723e */ /* 0x000fe2000480702b */
[----:B------:R-:W-:Y:S01]  /*efb0*/  IMAD.MOV.U32 R44, RZ, RZ, R50 ;  /* 0x000000ffff2c7224 */ /* 0x000fe200078e0032 */
[----:B------:R-:W-:Y:S02]  /*efc0*/  F2FP.SATFINITE.E4M3.F32.PACK_AB_MERGE_C R47, R42, R63, R58 ;  /* 0x0000003f2a2f723e */ /* 0x000fe4000480703a */
[----:B------:R-:W-:Y:S02]  /*efd0*/  F2FP.SATFINITE.E4M3.F32.PACK_AB_MERGE_C R41, R65, R66, R68 ;  /* 0x000000424129723e */ /* 0x000fe40004807044 */
[----:B------:R-:W-:Y:S02]  /*efe0*/  F2FP.SATFINITE.E4M3.F32.PACK_AB_MERGE_C R45, R67, R64, R69 ;  /* 0x00000040432d723e */ /* 0x000fe40004807045 */
[----:B------:R-:W-:-:S07]  /*eff0*/  MOV R42, R55 ;  /* 0x00000037002a7202 */ /* 0x000fce0000000f00 */
.L_x_508:
[----:B------:R-:W-:Y:S05]  /*f000*/  BSYNC B1 ;  /* 0x0000000000017941 */ /* 0x000fea0003800000 */
.L_x_507:
[----:B0-----:R4:W-:Y:S01]  /*f010*/  STG.E.128 desc[UR54][R48.64], R40 ;  /* 0x0000002830007986 */ /* 0x0019e2000c101d36 */
[----:B------:R-:W-:-:S13]  /*f020*/  ISETP.GE.AND P2, PT, R51, R153, PT ;  /* 0x000000993300720c */ /* 0x000fda0003f46270 */
[----:B------:R-:W-:Y:S05]  /*f030*/  @P2 BRA `(.L_x_457) ;  /* 0x0000000000f42947 */ /* 0x000fea0003800000 */
[--C-:B----4-:R-:W-:Y:S02]  /*f040*/  SHF.R.S32.HI R40, RZ, 0x1f, R51.reuse ;  /* 0x0000001fff287819 */ /* 0x110fe40000011433 */
[----:B------:R-:W-:-:S04]  /*f050*/  IADD3 R51, P2, P4, R116, R140, R51 ;  /* 0x0000008c74337210 */ /* 0x000fc80007c5e033 */
[----:B------:R-:W-:Y:S02]  /*f060*/  IADD3.X R40, R0, R53, R40, P2, P4 ;  /* 0x0000003500287210 */ /* 0x000fe400017e8428 */
[----:B------:R-:W-:-:S05]  /*f070*/  IADD3 R126, P2, R51, R126, RZ ;  /* 0x0000007e337e7210 */ /* 0x000fca0007f5e0ff */
[----:B------:R-:W-:-:S05]  /*f080*/  IMAD.X R127, R40, 0x1, R127, P2 ;  /* 0x00000001287f7824 */ /* 0x000fca00010e067f */
[----:B-1----:R0:W-:Y:S01]  /*f090*/  STG.E.128 desc[UR54][R126.64], R44 ;  /* 0x0000002c7e007986 */ /* 0x0021e2000c101d36 */
[----:B------:R-:W-:Y:S05]  /*f0a0*/  BRA `(.L_x_457) ;  /* 0x0000000000d87947 */ /* 0x000fea0003800000 */
.L_x_424:
[----:B------:R-:W-:-:S06]  /*f0b0*/  UISETP.NE.AND UP0, UPT, UR53, 0x3, UPT ;  /* 0x000000033500788c */ /* 0x000fcc000bf05270 */
[----:B------:R-:W-:-:S13]  /*f0c0*/  PLOP3.LUT P1, PT, PT, PT, UP0, 0x80, 0x0 ;  /* 0x000000000000781c */ /* 0x000fda0003f2f008 */
[----:B------:R-:W-:Y:S05]  /*f0d0*/  @!P1 BRA `(.L_x_509) ;  /* 0x0000000000049947 */ /* 0x000fea0003800000 */
[----:B------:R-:W-:Y:S01]  /*f0e0*/  BPT.TRAP 0x1 ;  /* 0x000000040000795c */ /* 0x000fe20000300000 */
.L_x_509:
[----:B------:R-:W-:Y:S01]  /*f0f0*/  IMAD R39, R19, 0x8, R18 ;  /* 0x0000000813277824 */ /* 0x000fe200078e0212 */
[----:B------:R-:W-:Y:S01]  /*f100*/  SHF.L.U32 R96, R171, 0x1f, RZ ;  /* 0x0000001fab607819 */ /* 0x000fe200000006ff */
[----:B------:R-:W-:Y:S01]  /*f110*/  IMAD R38, R24, -0xa0, R2 ;  /* 0xffffff6018267824 */ /* 0x000fe200078e0202 */
[----:B------:R-:W-:Y:S02]  /*f120*/  BSSY B1, `(.L_x_510) ;  /* 0x0000004000017945 */ /* 0x000fe40003800000 */
[----:B------:R-:W1:Y:S02]  /*f130*/  SYNCS.PHASECHK.TRANS64.TRYWAIT P2, [R39+URZ+0x29890], R96 ;  /* 0x02989060270075a7 */ /* 0x000e64000804017f */
[----:B------:R-:W-:Y:S01]  /*f140*/  VIMNMX R38, R38, 0xa0, PT ;  /* 0x000000a026267848 */ /* 0x000fe20003fe0100 */
[----:B-1----:R-:W-:Y:S06]  /*f150*/  @!P2 BRA `(.L_x_511) ;  /* 0x000001780058a947 */ /* 0x002fec0003800000 */
.L_x_738:
[----:B------:R-:W-:Y:S05]  /*f160*/  BSYNC B1 ;  /* 0x0000000000017941 */ /* 0x000fea0003800000 */
.L_x_510:
[----:B------:R-:W-:Y:S01]  /*f170*/  ISETP.GE.AND P2, PT, R168, R38, PT ;  /* 0x00000026a800720c */ /* 0x000fe20003f46270 */
[----:B------:R-:W-:-:S12]  /*f180*/  BSSY B1, `(.L_x_512) ;  /* 0x0000014000017945 */ /* 0x000fd80003800000 */
[----:B------:R-:W-:Y:S05]  /*f190*/  @P2 BRA `(.L_x_513) ;  /* 0x0000000000482947 */ /* 0x000fea0003800000 */
[----:B------:R-:W-:-:S13]  /*f1a0*/  ISETP.NE.AND P2, PT, R32, RZ, PT ;  /* 0x000000ff2000720c */ /* 0x000fda0003f45270 */
[----:B0-----:R-:W0:Y:S04]  /*f1b0*/  @P2 LDS.128 R40, [R47+0x1a400] ;  /* 0x01a400002f282984 */ /* 0x001e280000000c00 */
[----:B0-----:R-:W-:Y:S01]  /*f1c0*/  @P2 STG.E.128 desc[UR54][R48.64], R40 ;  /* 0x0000002830002986 */ /* 0x001fe2000c101d36 */
[----:B------:R-:W-:-:S13]  /*f1d0*/  ISETP.NE.AND P2, PT, R33, RZ, PT ;  /* 0x000000ff2100720c */ /* 0x000fda0003f45270 */
[----:B------:R-:W0:Y:S04]  /*f1e0*/  @P2 LDS.128 R40, [R46+0x1a400] ;  /* 0x01a400002e282984 */ /* 0x000e280000000c00 */
        /* <DEDUP_REMOVED lines=12> */
[----:B0-----:R2:W-:Y:S02]  /*f2b0*/  @P2 STG.E.128 desc[UR54][R48.64+0xa0], R40 ;  /* 0x0000a02830002986 */ /* 0x0015e4000c101d36 */
.L_x_513:
[----:B------:R-:W-:Y:S05]  /*f2c0*/  BSYNC B1 ;  /* 0x0000000000017941 */ /* 0x000fea0003800000 */
.L_x_512:
[----:B------:R-:W-:-:S13]  /*f2d0*/  ISETP.GE.AND P2, PT, R211, R38, PT ;  /* 0x00000026d300720c */ /* 0x000fda0003f46270 */
[----:B------:R-:W-:Y:S05]  /*f2e0*/  @P2 BRA `(.L_x_457) ;  /* 0x0000000000482947 */ /* 0x000fea0003800000 */
[----:B------:R-:W-:-:S13]  /*f2f0*/  ISETP.NE.AND P2, PT, R32, RZ, PT ;  /* 0x000000ff2000720c */ /* 0x000fda0003f45270 */
[----:B0-2---:R-:W0:Y:S04]  /*f300*/  @P2 LDS.128 R40, [R47+0x1c400] ;  /* 0x01c400002f282984 */ /* 0x005e280000000c00 */
        /* <DEDUP_REMOVED lines=16> */
.L_x_457:
[----:B------:R-:W-:Y:S05]  /*f410*/  BSYNC B0 ;  /* 0x0000000000007941 */ /* 0x000fea0003800000 */
.L_x_423:
[----:B01234-:R-:W0:Y:S01]  /*f420*/  S2R R40, SR_TID.X ;  /* 0x0000000000287919 */ /* 0x01fe220000002100 */
[----:B------:R-:W-:Y:S01]  /*f430*/  @!PT LDS RZ, [RZ] ;  /* 0x00000000fffff984 */ /* 0x000fe20000000800 */
[----:B------:R-:W-:Y:S01]  /*f440*/  @!PT LDS RZ, [RZ] ;  /* 0x00000000fffff984 */ /* 0x000fe20000000800 */
[----:B------:R-:W-:Y:S01]  /*f450*/  @!PT LDS RZ, [RZ] ;  /* 0x00000000fffff984 */ /* 0x000fe20000000800 */
[----:B------:R-:W-:Y:S01]  /*f460*/  @!PT LDS RZ, [RZ] ;  /* 0x00000000fffff984 */ /* 0x000fe20000000800 */
[----:B------:R1:W-:Y:S06]  /*f470*/  MEMBAR.ALL.CTA ;  /* 0x0000000000007992 */ /* 0x0003ec0000008000 */
[----:B-1----:R-:W1:Y:S01]  /*f480*/  FENCE.VIEW.ASYNC.S ;  /* 0x00000000000073c6 */ /* 0x002e620000000000 */
[----:B------:R-:W-:Y:S05]  /*f490*/  WARPSYNC.ALL ;  /* 0x0000000000007948 */ /* 0x000fea0003800000 */
[----:B------:R-:W-:Y:S01]  /*f4a0*/  BSSY B0, `(.L_x_514) ;  /* 0x0000009000007945 */ /* 0x000fe20003800000 */
[----:B0-----:R-:W-:Y:S01]  /*f4b0*/  LOP3.LUT R40, R40, 0x7f, RZ, 0xc0, !PT ;  /* 0x0000007f28287812 */ /* 0x001fe200078ec0ff */
[----:B-1----:R0:W-:Y:S03]  /*f4c0*/  BAR.SYNC.DEFER_BLOCKING R160, 0x80 ;  /* 0x000200a00000751d */ /* 0x0021e60000010000 */
[----:B------:R-:W-:-:S13]  /*f4d0*/  ISETP.NE.AND P2, PT, R40, RZ, PT ;  /* 0x000000ff2800720c */ /* 0x000fda0003f45270 */
[----:B------:R-:W-:-:S05]  /*f4e0*/  @!P2 VIADD R40, R39, 0x298a0 ;  /* 0x000298a02728a836 */ /* 0x000fca0000000000 */
[----:B------:R-:W-:-:S04]  /*f4f0*/  @!P2 PRMT R40, RZ, 0x654, R40 ;  /* 0x00000654ff28a816 */ /* 0x000fc80000000028 */
[----:B------:R0:W-:Y:S01]  /*f500*/  @!P2 SYNCS.ARRIVE.TRANS64.RED.A1T0 RZ, [R40+URZ], RZ ;  /* 0x000000ff28ffa9a7 */ /* 0x0001e2000810043f */
[----:B------:R-:W-:Y:S05]  /*f510*/  @!P1 BRA `(.L_x_515) ;  /* 0x0000000000049947 */ /* 0x000fea0003800000 */
[----:B------:R-:W-:Y:S01]  /*f520*/  BPT.TRAP 0x1 ;  /* 0x000000040000795c */ /* 0x000fe20000300000 */
.L_x_515:
[----:B------:R-:W-:Y:S05]  /*f530*/  BSYNC B0 ;  /* 0x0000000000007941 */ /* 0x000fea0003800000 */
.L_x_514:
[----:B------:R-:W1:Y:S01]  /*f540*/  SYNCS.PHASECHK.TRANS64.TRYWAIT P1, [R39+URZ+0x298b0], R96 ;  /* 0x0298b060270075a7 */ /* 0x000e62000802017f */
[----:B------:R-:W-:Y:S01]  /*f550*/  ULDC UR42, c[0x0][0x310] ;  /* 0x0000c400002a7ab9 */ /* 0x000fe20000000800 */
[----:B------:R-:W-:Y:S01]  /*f560*/  ULDC.64 UR38, c[0x0][0x318] ;  /* 0x0000c60000267ab9 */ /* 0x000fe20000000a00 */
[----:B------:R-:W-:Y:S01]  /*f570*/  ULDC.64 UR40, c[0x0][0x308] ;  /* 0x0000c20000287ab9 */ /* 0x000fe20000000a00 */
[----:B------:R-:W-:Y:S01]  /*f580*/  BSSY B0, `(.L_x_516) ;  /* 0x0000003000007945 */ /* 0x000fe20003800000 */
[----:B------:R-:W-:-:S03]  /*f590*/  IMAD R41, R19, 0x5000, R204 ;  /* 0x0000500013297824 */ /* 0x000fc600078e02cc */
[----:B-1----:R-:W-:Y:S05]  /*f5a0*/  @!P1 BRA `(.L_x_517) ;  /* 0x0000017400589947 */ /* 0x002fea0003800000 */
.L_x_739:
[----:B------:R-:W-:Y:S05]  /*f5b0*/  BSYNC B0 ;  /* 0x0000000000007941 */ /* 0x000fea0003800000 */
.L_x_516:
[----:B------:R-:W-:Y:S01]  /*f5c0*/  ISETP.GE.AND P1, PT, R168, R38, PT ;  /* 0x00000026a800720c */ /* 0x000fe20003f26270 */
[----:B------:R-:W-:Y:S01]  /*f5d0*/  BSSY B0, `(.L_x_518) ;  /* 0x000001a000007945 */ /* 0x000fe20003800000 */
[-C--:B------:R-:W-:Y:S01]  /*f5e0*/  IADD3 R48, R18, R41.reuse, RZ ;  /* 0x0000002912307210 */ /* 0x080fe20007ffe0ff */
[----:B------:R-:W-:Y:S01]  /*f5f0*/  IMAD.WIDE R44, R24, 0xa0, R98 ;  /* 0x000000a0182c7825 */ /* 0x000fe200078e0262 */
[CC--:B------:R-:W-:Y:S02]  /*f600*/  IADD3 R49, R18.reuse, R41.reuse, R119 ;  /* 0x0000002912317210 */ /* 0x0c0fe40007ffe077 */
[CC--:B------:R-:W-:Y:S02]  /*f610*/  IADD3 R50, R18.reuse, R41.reuse, R118 ;  /* 0x0000002912327210 */ /* 0x0c0fe40007ffe076 */
[----:B------:R-:W-:-:S05]  /*f620*/  IADD3 R51, R18, R41, R129 ;  /* 0x0000002912337210 */ /* 0x000fca0007ffe081 */
[----:B------:R-:W-:Y:S05]  /*f630*/  @P1 BRA `(.L_x_519) ;  /* 0x00000000004c1947 */ /* 0x000fea0003800000 */
[----:B0-----:R-:W-:Y:S02]  /*f640*/  IMAD.MOV.U32 R40, RZ, RZ, R114 ;  /* 0x000000ffff287224 */ /* 0x001fe400078e0072 */
[----:B------:R-:W-:Y:S02]  /*f650*/  IMAD.MOV.U32 R41, RZ, RZ, R31 ;  /* 0x000000ffff297224 */ /* 0x000fe400078e001f */
[----:B------:R-:W-:Y:S02]  /*f660*/  IMAD R43, R45, UR38, RZ ;  /* 0x000000262d2b7c24 */ /* 0x000fe4000f8e02ff */
[----:B------:R-:W-:-:S04]  /*f670*/  IMAD.WIDE.U32 R40, R44, UR38, R40 ;  /* 0x000000262c287c25 */ /* 0x000fc8000f8e0028 */
[----:B------:R-:W-:Y:S01]  /*f680*/  IMAD R43, R44, UR39, R43 ;  /* 0x000000272c2b7c24 */ /* 0x000fe2000f8e022b */
[----:B------:R-:W-:-:S04]  /*f690*/  IADD3 R46, P1, R40, UR40, RZ ;  /* 0x00000028282e7c10 */ /* 0x000fc8000ff3e0ff */
[----:B------:R-:W-:Y:S02]  /*f6a0*/  IADD3.X R47, R41, UR41, R43, P1, !PT ;  /* 0x00000029292f7c10 */ /* 0x000fe40008ffe42b */
[----:B------:R-:W-:-:S13]  /*f6b0*/  ISETP.GE.AND P1, PT, R22, UR42, PT ;  /* 0x0000002a16007c0c */ /* 0x000fda000bf26270 */
[----:B------:R-:W0:Y:S04]  /*f6c0*/  @!P1 LDS.128 R40, [R48+0xa400] ;  /* 0x00a4000030289984 */ /* 0x000e280000000c00 */
[----:B0-----:R-:W-:Y:S01]  /*f6d0*/  @!P1 STG.E.128 desc[UR54][R46.64], R40 ;  /* 0x000000282e009986 */ /* 0x001fe2000c101d36 */
        /* <DEDUP_REMOVED lines=8> */
[----:B0-----:R2:W-:Y:S02]  /*f760*/  @!P1 STG.E.128 desc[UR54][R46.64+0x60], R40 ;  /* 0x000060282e009986 */ /* 0x0015e4000c101d36 */
.L_x_519:
[----:B------:R-:W-:Y:S05]  /*f770*/  BSYNC B0 ;  /* 0x0000000000007941 */ /* 0x000fea0003800000 */
.L_x_518:
[----:B------:R-:W-:Y:S01]  /*f780*/  ISETP.GE.AND P1, PT, R211, R38, PT ;  /* 0x00000026d300720c */ /* 0x000fe20003f26270 */
[----:B------:R-:W-:-:S12]  /*f790*/  BSSY B0, `(.L_x_520) ;  /* 0x0000017000007945 */ /* 0x000fd80003800000 */
[----:B------:R-:W-:Y:S05]  /*f7a0*/  @P1 BRA `(.L_x_521) ;  /* 0x0000000000541947 */ /* 0x000fea0003800000 */
[----:B--2---:R-:W-:Y:S01]  /*f7b0*/  IADD3 R43, P1, R44, 0x80, RZ ;  /* 0x000000802c2b7810 */ /* 0x004fe20007f3e0ff */
[----:B0-----:R-:W-:Y:S01]  /*f7c0*/  IMAD.MOV.U32 R40, RZ, RZ, R114 ;  /* 0x000000ffff287224 */ /* 0x001fe200078e0072 */
[----:B------:R-:W-:-:S03]  /*f7d0*/  MOV R41, R31 ;  /* 0x0000001f00297202 */ /* 0x000fc60000000f00 */
[----:B------:R-:W-:Y:S02]  /*f7e0*/  IMAD.X R44, RZ, RZ, R45, P1 ;  /* 0x000000ffff2c7224 */ /* 0x000fe400008e062d */
[----:B------:R-:W-:-:S04]  /*f7f0*/  IMAD.WIDE.U32 R40, R43, UR38, R40 ;  /* 0x000000262b287c25 */ /* 0x000fc8000f8e0028 */
[----:B------:R-:W-:-:S04]  /*f800*/  IMAD R44, R44, UR38, RZ ;  /* 0x000000262c2c7c24 */ /* 0x000fc8000f8e02ff */
        /* <DEDUP_REMOVED lines=15> */
.L_x_521:
[----:B------:R-:W-:Y:S05]  /*f900*/  BSYNC B0 ;  /* 0x0000000000007941 */ /* 0x000fea0003800000 */
.L_x_520:
[----:B------:R-:W4:Y:S01]  /*f910*/  LDL R38, [R1+0x18] ;  /* 0x0000180001267983 */ /* 0x000f220000100800 */
[----:B------:R-:W-:Y:S02]  /*f920*/  VIADD R19, R19, 0x1 ;  /* 0x0000000113137836 */ /* 0x000fe40000000000 */
[----:B-1----:R-:W-:Y:S01]  /*f930*/  @!P2 VIADD R39, R39, 0x298c0 ;  /* 0x000298c02727a836 */ /* 0x002fe20000000000 */
[----:B------:R-:W-:Y:S01]  /*f940*/  @!PT LDS RZ, [RZ] ;  /* 0x00000000fffff984 */ /* 0x000fe20000000800 */
[----:B------:R-:W-:Y:S01]  /*f950*/  @!PT LDS RZ, [RZ] ;  /* 0x00000000fffff984 */ /* 0x000fe20000000800 */
[----:B------:R-:W-:Y:S01]  /*f960*/  @!PT LDS RZ, [RZ] ;  /* 0x00000000fffff984 */ /* 0x000fe20000000800 */
[----:B------:R-:W-:Y:S01]  /*f970*/  @!PT LDS RZ, [RZ] ;  /* 0x00000000fffff984 */ /* 0x000fe20000000800 */
[----:B------:R1:W-:Y:S06]  /*f980*/  MEMBAR.ALL.CTA ;  /* 0x0000000000007992 */ /* 0x0003ec0000008000 */
[----:B-1----:R-:W1:Y:S02]  /*f990*/  FENCE.VIEW.ASYNC.S ;  /* 0x00000000000073c6 */ /* 0x002e640000000000 */
[----:B-1----:R1:W-:Y:S01]  /*f9a0*/  BAR.SYNC.DEFER_BLOCKING R160, 0x80 ;  /* 0x000200a00000751d */ /* 0x0023e20000010000 */
[----:B------:R-:W-:-:S02]  /*f9b0*/  ISETP.NE.AND P1, PT, R19, 0x2, PT ;  /* 0x000000021300780c */ /* 0x000fc40003f25270 */
[----:B------:R-:W-:Y:S02]  /*f9c0*/  @!P2 PRMT R39, RZ, 0x654, R39 ;  /* 0x00000654ff27a816 */ /* 0x000fe40000000027 */
[----:B------:R-:W-:Y:S02]  /*f9d0*/  SEL R19, R19, RZ, P1 ;  /* 0x000000ff13137207 */ /* 0x000fe40000800000 */
[----:B------:R1:W-:Y:S01]  /*f9e0*/  @!P2 SYNCS.ARRIVE.TRANS64.RED.A1T0 RZ, [R39+URZ], RZ ;  /* 0x000000ff27ffa9a7 */ /* 0x0003e2000810043f */
[----:B----4-:R-:W-:Y:S02]  /*f9f0*/  LOP3.LUT P4, RZ, R38, 0x2, RZ, 0xc0, !PT ;  /* 0x0000000226ff7812 */ /* 0x010fe4000788c0ff */
[----:B------:R-:W-:-:S04]  /*fa00*/  SEL R38, RZ, 0x1, P1 ;  /* 0x00000001ff267807 */ /* 0x000fc80000800000 */
[----:B------:R-:W-:-:S07]  /*fa10*/  LOP3.LUT R171, R171, R38, RZ, 0x3c, !PT ;  /* 0x00000026abab7212 */ /* 0x000fce00078e3cff */
[----:B-1----:R-:W-:Y:S05]  /*fa20*/  @P4 BRA `(.L_x_522) ;  /* 0xffffff2c00a04947 */ /* 0x002fea000383ffff */
[----:B0-23--:R-:W0:Y:S01]  /*fa30*/  S2R R40, SR_TID.X ;  /* 0x0000000000287919 */ /* 0x00de220000002100 */
[----:B------:R-:W-:Y:S02]  /*fa40*/  PLOP3.LUT P0, PT, PT, PT, PT, 0x8, 0x0 ;  /* 0x000000000000781c */ /* 0x000fe40003f0e170 */
[----:B0-----:R-:W-:-:S04]  /*fa50*/  SHF.R.U32.HI R40, RZ, 0x7, R40 ;  /* 0x00000007ff287819 */ /* 0x001fc80000011628 */
[----:B------:R-:W-:-:S13]  /*fa60*/  ISETP.NE.AND P4, PT, R40, 0x1, PT ;  /* 0x000000012800780c */ /* 0x000fda0003f85270 */
[----:B------:R-:W-:Y:S06]  /*fa70*/  @!P4 BAR.ARV 0x9, 0x100 ;  /* 0x024400000000cb1d */ /* 0x000fec0000002000 */
.L_x_418:
[----:B------:R-:W0:Y:S01]  /*fa80*/  LDC R0, c[0x0][0x428] ;  /* 0x00010a00ff007b82 */ /* 0x000e220000000800 */
[----:B------:R-:W-:Y:S05]  /*fa90*/  @P0 BRA `(.L_x_523) ;  /* 0x00000000000c0947 */ /* 0x000fea0003800000 */
[----:B------:R-:W1:Y:S01]  /*faa0*/  FENCE.VIEW.ASYNC.G ;  /* 0x00000000000073c6 */ /* 0x000e620000000100 */
[----:B------:R-:W-:Y:S05]  /*fab0*/  WARPSYNC.ALL ;  /* 0x0000000000007948 */ /* 0x000fea0003800000 */
[----:B-1----:R-:W-:Y:S06]  /*fac0*/  BAR.ARV 0xc, 0x180 ;  /* 0x0306000000007b1d */ /* 0x002fec0000002000 */
.L_x_523:
[----:B------:R-:W-:Y:S01]  /*fad0*/  ULDC.64 UR4, c[0x0][0x990] ;  /* 0x0002640000047ab9 */ /* 0x000fe20000000a00 */
[----:B0-----:R-:W-:Y:S01]  /*fae0*/  ISETP.NE.AND P2, PT, R0, 0x1, PT ;  /* 0x000000010000780c */ /* 0x001fe20003f45270 */
[----:B------:R-:W-:Y:S01]  /*faf0*/  ULDC.64 UR6, c[0x0][0x998] ;  /* 0x0002660000067ab9 */ /* 0x000fe20000000a00 */
[----:B------:R-:W-:Y:S01]  /*fb00*/  ISETP.NE.U32.AND P0, PT, RZ, UR4, PT ;  /* 0x00000004ff007c0c */ /* 0x000fe2000bf05070 */
[----:B------:R-:W-:Y:S01]  /*fb10*/  IMAD.MOV.U32 R7, RZ, RZ, R146 ;  /* 0x000000ffff077224 */ /* 0x000fe200078e0092 */
[----:B------:R-:W-:Y:S02]  /*fb20*/  ISETP.NE.U32.AND P1, PT, RZ, UR6, PT ;  /* 0x00000006ff007c0c */ /* 0x000fe4000bf25070 */
[----:B------:R-:W-:Y:S02]  /*fb30*/  ISETP.NE.AND.EX P0, PT, RZ, UR5, PT, P0 ;  /* 0x00000005ff007c0c */ /* 0x000fe4000bf05300 */
[----:B------:R-:W-:-:S05]  /*fb40*/  ISETP.NE.AND.EX P1, PT, RZ, UR7, PT, P1 ;  /* 0x00000007ff007c0c */ /* 0x000fca000bf25310 */
[----:B------:R-:W0:Y:S08]  /*fb50*/  @P2 LDC R3, c[0x0][0x42c] ;  /* 0x00010b00ff032b82 */ /* 0x000e300000000800 */
[----:B------:R-:W1:Y:S08]  /*fb60*/  @P0 LDC.64 R10, c[0x0][0x9a8] ;  /* 0x00026a00ff0a0b82 */ /* 0x000e700000000a00 */
[----:B------:R-:W2:Y:S08]  /*fb70*/  @P2 LDC R2, c[0x0][0x430] ;  /* 0x00010c00ff022b82 */ /* 0x000eb00000000800 */
[----:B------:R-:W3:Y:S01]  /*fb80*/  @P1 LDC.64 R12, c[0x0][0x9b8] ;  /* 0x00026e00ff0c1b82 */ /* 0x000ee20000000a00 */
[----:B0-----:R-:W-:-:S07]  /*fb90*/  @P2 IMAD.HI.U32 R3, R146, R3, RZ ;  /* 0x0000000392032227 */ /* 0x001fce00078e00ff */
[----:B------:R-:W0:Y:S01]  /*fba0*/  @P0 LDC.64 R14, c[0x0][0x9b0] ;  /* 0x00026c00ff0e0b82 */ /* 0x000e220000000a00 */
[----:B-1----:R-:W-:-:S04]  /*fbb0*/  @P0 IMAD R0, R210, R10, RZ ;  /* 0x0000000ad2000224 */ /* 0x002fc800078e02ff */
[----:B------:R-:W-:-:S03]  /*fbc0*/  @P0 IMAD R11, R205, R11, R0 ;  /* 0x0000000bcd0b0224 */ /* 0x000fc600078e0200 */
[----:B------:R-:W1:Y:S01]  /*fbd0*/  @P1 LDC.64 R20, c[0x0][0x9c0] ;  /* 0x00027000ff141b82 */ /* 0x000e620000000a00 */
[----:B--2---:R-:W-:Y:S01]  /*fbe0*/  @P2 SHF.R.U32.HI R7, RZ, R2, R3 ;  /* 0x00000002ff072219 */ /* 0x004fe20000011603 */
[----:B------:R-:W-:-:S03]  /*fbf0*/  @P0 IMAD.WIDE.U32 R2, R205, R10, RZ ;  /* 0x0000000acd020225 */ /* 0x000fc600078e00ff */
[----:B------:R-:W-:Y:S01]  /*fc00*/  @P0 SHF.R.S32.HI R9, RZ, 0x1f, R7 ;  /* 0x0000001fff090819 */ /* 0x000fe20000011407 */
[----:B------:R-:W-:Y:S01]  /*fc10*/  @P0 IMAD.IADD R3, R3, 0x1, R11 ;  /* 0x0000000103030824 */ /* 0x000fe200078e020b */
[----:B------:R-:W-:Y:S01]  /*fc20*/  @P1 SHF.R.S32.HI R11, RZ, 0x1f, R7 ;  /* 0x0000001fff0b1819 */ /* 0x000fe20000011407 */
[----:B---3--:R-:W-:-:S04]  /*fc30*/  @P1 IMAD R4, R210, R12, RZ ;  /* 0x0000000cd2041224 */ /* 0x008fc800078e02ff */
[C---:B------:R-:W-:Y:S02]  /*fc40*/  @P1 IMAD R13, R205.reuse, R13, R4 ;  /* 0x0000000dcd0d1224 */ /* 0x040fe400078e0204 */
[----:B------:R-:W-:-:S04]  /*fc50*/  @P1 IMAD.WIDE.U32 R4, R205, R12, RZ ;  /* 0x0000000ccd041225 */ /* 0x000fc800078e00ff */
[-C--:B0-----:R-:W-:Y:S01]  /*fc60*/  @P0 IMAD R0, R9, R14.reuse, RZ ;  /* 0x0000000e09000224 */ /* 0x081fe200078e02ff */
[----:B------:R-:W-:Y:S01]  /*fc70*/  @P1 IADD3 R5, R5, R13, RZ ;  /* 0x0000000d05051210 */ /* 0x000fe20007ffe0ff */
[----:B------:R-:W-:-:S04]  /*fc80*/  @P0 IMAD.WIDE.U32 R2, R7, R14, R2 ;  /* 0x0000000e07020225 */ /* 0x000fc800078e0002 */
[-C--:B-1----:R-:W-:Y:S02]  /*fc90*/  @P1 IMAD R6, R11, R20.reuse, RZ ;  /* 0x000000140b061224 */ /* 0x082fe400078e02ff */
[C---:B------:R-:W-:Y:S02]  /*fca0*/  @P0 IMAD R9, R7.reuse, R15, R0 ;  /* 0x0000000f07090224 */ /* 0x040fe400078e0200 */
[C---:B------:R-:W-:Y:S02]  /*fcb0*/  @P1 IMAD R11, R7.reuse, R21, R6 ;  /* 0x00000015070b1224 */ /* 0x040fe400078e0206 */
[----:B------:R-:W-:Y:S01]  /*fcc0*/  @P1 IMAD.WIDE.U32 R6, R7, R20, R4 ;  /* 0x0000001407061225 */ /* 0x000fe200078e0004 */
[----:B------:R-:W-:Y:S01]  /*fcd0*/  @P0 LEA R4, P3, R2, UR4, 0x2 ;  /* 0x0000000402040c11 */ /* 0x000fe2000f8610ff */
[----:B------:R-:W-:Y:S02]  /*fce0*/  ULDC UR4, c[0x0][0x988] ;  /* 0x0002620000047ab9 */ /* 0x000fe40000000800 */
[----:B------:R-:W-:Y:S01]  /*fcf0*/  @P0 IMAD.IADD R5, R3, 0x1, R9 ;  /* 0x0000000103050824 */ /* 0x000fe200078e0209 */
[----:B------:R-:W-:Y:S01]  /*fd00*/  @P1 LEA R8, P4, R6, UR6, 0x2 ;  /* 0x0000000606081c11 */ /* 0x000fe2000f8810ff */
[----:B------:R-:W-:-:S02]  /*fd10*/  @P1 IMAD.IADD R3, R7, 0x1, R11 ;  /* 0x0000000107031824 */ /* 0x000fc400078e020b */
[----:B------:R-:W-:Y:S01]  /*fd20*/  IMAD.MOV.U32 R0, RZ, RZ, 0x3f800000 ;  /* 0x3f800000ff007424 */ /* 0x000fe200078e00ff */
[----:B------:R-:W-:Y:S01]  /*fd30*/  @P0 LEA.HI.X R5, R2, UR5, R5, 0x2, P3 ;  /* 0x0000000502050c11 */ /* 0x000fe200098f1405 */
[----:B------:R-:W0:Y:S01]  /*fd40*/  @P2 LDC R7, c[0x0][0x42c] ;  /* 0x00010b00ff072b82 */ /* 0x000e220000000800 */
[----:B------:R-:W-:Y:S01]  /*fd50*/  @P1 LEA.HI.X R9, R6, UR7, R3, 0x2, P4 ;  /* 0x0000000706091c11 */ /* 0x000fe2000a0f1403 */
[----:B------:R-:W-:-:S04]  /*fd60*/  IMAD.MOV.U32 R3, RZ, RZ, 0x3f800000 ;  /* 0x3f800000ff037424 */ /* 0x000fc800078e00ff */
[----:B------:R1:W2:Y:S02]  /*fd70*/  @P1 LDG.E R0, desc[UR54][R8.64] ;  /* 0x0000003608001981 */ /* 0x0002a4000c1e1900 */
[----:B------:R-:W3:Y:S02]  /*fd80*/  @P2 LDC R2, c[0x0][0x430] ;  /* 0x00010c00ff022b82 */ /* 0x000ee40000000800 */
[----:B------:R4:W2:Y:S01]  /*fd90*/  @P0 LDG.E R3, desc[UR54][R4.64] ;  /* 0x0000003604030981 */ /* 0x0008a2000c1e1900 */
[----:B------:R-:W-:Y:S02]  /*fda0*/  ISETP.GE.AND P1, PT, R147, 0x1, PT ;  /* 0x000000019300780c */ /* 0x000fe40003f26270 */
[----:B------:R-:W-:Y:S02]  /*fdb0*/  MOV R206, R146 ;  /* 0x0000009200ce7202 */ /* 0x000fe40000000f00 */
[----:B------:R-:W-:Y:S02]  /*fdc0*/  CS2R R88, SRZ ;  /* 0x0000000000587805 */ /* 0x000fe4000001ff00 */
[----:B------:R-:W-:Y:S01]  /*fdd0*/  PLOP3.LUT P0, PT, PT, PT, PT, 0x80, 0x0 ;  /* 0x000000000000781c */ /* 0x000fe20003f0f070 */
[----:B0-----:R-:W-:Y:S01]  /*fde0*/  @P2 IMAD.HI.U32 R7, R146, R7, RZ ;  /* 0x0000000792072227 */ /* 0x001fe200078e00ff */
[----:B-1----:R-:W-:-:S02]  /*fdf0*/  CS2R R8, SRZ ;  /* 0x0000000000087805 */ /* 0x002fc4000001ff00 */
[----:B------:R-:W-:Y:S02]  /*fe00*/  CS2R R10, SRZ ;  /* 0x00000000000a7805 */ /* 0x000fe4000001ff00 */
[----:B----4-:R-:W-:Y:S01]  /*fe10*/  CS2R R4, SRZ ;  /* 0x0000000000047805 */ /* 0x010fe2000001ff00 */
[----:B------:R-:W-:Y:S01]  /*fe20*/  IMAD.MOV.U32 R87, RZ, RZ, RZ ;  /* 0x000000ffff577224 */ /* 0x000fe200078e00ff */
[----:B---3--:R-:W-:Y:S02]  /*fe30*/  @P2 SHF.R.U32.HI R206, RZ, R2, R7 ;  /* 0x00000002ffce2219 */ /* 0x008fe40000011607 */
        /* <DEDUP_REMOVED lines=26> */
[----:B------:R-:W-:Y:S01]  /*ffe0*/  IMAD.MOV.U32 R68, RZ, RZ, RZ ;  /* 0x000000ffff447224 */ /* 0x000fe200078e00ff */
[----:B------:R-:W-:Y:S01]  /*fff0*/  CS2R R100, SRZ ;  /* 0x0000000000647805 */ /* 0x000fe2000001ff00 */
[----:B------:R-:W-:-:S02]  /*10000*/  IMAD.MOV.U32 R72, RZ, RZ, RZ ;  /* 0x000000ffff487224 */ /* 0x000fc400078e00ff */
[----:B------:R-:W-:Y:S02]  /*10010*/  IMAD.MOV.U32 R103, RZ, RZ, RZ ;  /* 0x000000ffff677224 */ /* 0x000fe400078e00ff */
[----:B--2---:R-:W-:-:S04]  /*10020*/  FMUL.FTZ R0, R3, R0 ;  /* 0x0000000003007220 */ /* 0x004fc80000410000 */
[----:B------:R-:W-:Y:S01]  /*10030*/  FMUL.FTZ R2, R0, UR4 ;  /* 0x0000000400027c20 */ /* 0x000fe20008410000 */
[----:B------:R-:W-:Y:S06]  /*10040*/  @!P1 BRA `(.L_x_524) ;  /* 0x000000e000689947 */ /* 0x000fec0003800000 */
[----:B------:R-:W-:-:S03]  /*10050*/  UMOV UR4, 0xffffffff ;  /* 0xffffffff00047882 */ /* 0x000fc60000000000 */
[----:B------:R-:W-:Y:S05]  /*10060*/  BRA.DIV UR4, `(.L_x_525) ;  /* 0x0000016a04bc7947 */ /* 0x000fea000b800000 */
[----:B------:R0:W1:Y:S02]  /*10070*/  SHFL.IDX PT, R198, R219, RZ, 0x1f ;  /* 0x00001fffdbc67589 */ /* 0x00006400000e0000 */
.L_x_742:
[----:B------:R-:W-:Y:S01]  /*10080*/  ULOP3.LUT UP0, URZ, UR52, 0x9f, URZ, 0xc0, !UPT ;  /* 0x0000009f343f7892 */ /* 0x000fe2000f80c03f */
[----:B-1----:R-:W-:-:S04]  /*10090*/  LEA.HI R0, R198, R198, RZ, 0x1 ;  /* 0x000000c6c6007211 */ /* 0x002fc800078f08ff */
[----:B------:R-:W-:Y:S02]  /*100a0*/  LOP3.LUT R3, R0, 0x3e, RZ, 0xc0, !PT ;  /* 0x0000003e00037812 */ /* 0x000fe400078ec0ff */
[----:B------:R-:W-:Y:S02]  /*100b0*/  PLOP3.LUT P0, PT, PT, PT, UP0, 0x80, 0x0 ;  /* 0x000000000000781c */ /* 0x000fe40003f0f008 */
[----:B------:R-:W-:-:S04]  /*100c0*/  IADD3 R3, R198, -R3, RZ ;  /* 0x80000003c6037210 */ /* 0x000fc80007ffe0ff */
[----:B------:R-:W-:-:S04]  /*100d0*/  LEA R3, R3, UR52, 0xc ;  /* 0x0000003403037c11 */ /* 0x000fc8000f8e60ff */
[----:B------:R-:W-:-:S04]  /*100e0*/  SHF.R.U32.HI R3, RZ, 0x4, R3 ;  /* 0x00000004ff037819 */ /* 0x000fc80000011603 */
[----:B------:R-:W-:Y:S01]  /*100f0*/  LOP3.LUT R50, R3, 0x3fff, RZ, 0xc0, !PT ;  /* 0x00003fff03327812 */ /* 0x000fe200078ec0ff */
[----:B------:R-:W-:Y:S06]  /*10100*/  @!P0 BRA `(.L_x_526) ;  /* 0x0000000000408947 */ /* 0x000fec0003800000 */
[----:B------:R-:W-:Y:S01]  /*10110*/  MOV R0, 0x0 ;  /* 0x0000000000007802 */ /* 0x000fe20000000f00 */
[----:B------:R-:W-:Y:S01]  /*10120*/  ULDC.64 UR4, c[0x4][0xa0] ;  /* 0x0100280000047ab9 */ /* 0x000fe20000000a00 */
[----:B------:R-:W-:Y:S01]  /*10130*/  ULDC.64 UR6, c[0x4][0xa8] ;  /* 0x01002a0000067ab9 */ /* 0x000fe20000000a00 */
[----:B------:R-:W-:Y:S01]  /*10140*/  IMAD.U32 R4, RZ, RZ, UR4 ;  /* 0x00000004ff047e24 */ /* 0x000fe2000f8e00ff */
[----:B------:R1:W2:Y:S01]  /*10150*/  LDC.64 R14, c[0x4][R0] ;  /* 0x01000000000e7b82 */ /* 0x0002a20000000a00 */
        /* <DEDUP_REMOVED lines=8> */
[----:B-1----:R-:W-:-:S07]  /*101e0*/  IMAD.MOV.U32 R12, RZ, RZ, 0x1 ;  /* 0x00000001ff0c7424 */ /* 0x002fce00078e00ff */
[----:B------:R-:W-:-:S07]  /*101f0*/  LEPC R20, `(.L_x_526) ;  /* 0x000000001014794e */ /* 0x000fce0000000000 */
[----:B0-2--5:R-:W-:Y:S05]  /*10200*/  CALL.ABS.NOINC R14 ;  /* 0x000000000e007343 */ /* 0x025fea0003c00000 */
.L_x_526:
[----:B------:R-:W-:Y:S02]  /*10210*/  ULDC UR4, c[0x0][0x3d4] ;  /* 0x0000f50000047ab9 */ /* 0x000fe40000000800 */
[----:B------:R-:W-:-:S13]  /*10220*/  ISETP.LT.AND P0, PT, RZ, UR4, PT ;  /* 0x00000004ff007c0c */ /* 0x000fda000bf01270 */
[----:B------:R-:W-:Y:S05]  /*10230*/  @P0 BRA `(.L_x_527) ;  /* 0x0000000000400947 */ /* 0x000fea0003800000 */
[----:B------:R-:W-:-:S04]  /*10240*/  ULEA.HI UR4, UR43, UR43, URZ, 0x1 ;  /* 0x0000002b2b047291 */ /* 0x000fc8000f8f083f */
[----:B------:R-:W-:-:S04]  /*10250*/  ULOP3.LUT UR4, UR4, 0xfffffffe, URZ, 0xc0, !UPT ;  /* 0xfffffffe04047892 */ /* 0x000fc8000f8ec03f */
[----:B------:R-:W-:-:S06]  /*10260*/  UIADD3 UR4, UR43, -UR4, URZ ;  /* 0x800000042b047290 */ /* 0x000fcc000fffe03f */
[----:B------:R-:W-:-:S05]  /*10270*/  IMAD.U32 R3, RZ, RZ, UR4 ;  /* 0x00000004ff037e24 */ /* 0x000fca000f8e00ff */
[----:B------:R-:W-:-:S04]  /*10280*/  SHF.L.U32 R3, R3, 0x1f, RZ ;  /* 0x0000001f03037819 */ /* 0x000fc800000006ff */
[----:B------:R1:W2:Y:S03]  /*10290*/  SYNCS.PHASECHK.TRANS64.TRYWAIT P0, [R18+URZ+0x29800], R3 ;  /* 0x02980003120075a7 */ /* 0x0002a6000800017f */
[----:B--2---:R-:W-:Y:S05]  /*102a0*/  @!P0 NANOSLEEP.SYNCS 0x989680 ;  /* 0x009896800000895d */ /* 0x004fea0003900000 */
[----:B------:R-:W2:Y:S01]  /*102b0*/  @!P0 SYNCS.PHASECHK.TRANS64 P0, [R18+URZ+0x29800], R3 ;  /* 0x02980003120085a7 */ /* 0x000ea2000800007f */
[----:B------:R-:W-:Y:S04]  /*102c0*/  BSSY B0, `(.L_x_528) ;  /* 0x0000006000007945 */ /* 0x000fe80003800000 */
[----:B--2---:R-:W-:Y:S05]  /*102d0*/  @P0 BRA `(.L_x_529) ;  /* 0x0000000000100947 */ /* 0x004fea0003800000 */
.L_x_530:
[----:B--2---:R2:W3:Y:S02]  /*102e0*/  SYNCS.PHASECHK.TRANS64.TRYWAIT P0, [R18+URZ+0x29800], R3 ;  /* 0x02980003120075a7 */ /* 0x0044e4000800017f */
[----:B---3--:R-:W-:Y:S05]  /*102f0*/  @!P0 NANOSLEEP.SYNCS 0x989680 ;  /* 0x009896800000895d */ /* 0x008fea0003900000 */
[----:B------:R-:W3:Y:S02]  /*10300*/  @!P0 SYNCS.PHASECHK.TRANS64 P0, [R18+URZ+0x29800], R3 ;  /* 0x02980003120085a7 */ /* 0x000ee4000800007f */
[----:B---3--:R-:W-:Y:S05]  /*10310*/  @!P0 BRA `(.L_x_530) ;  /* 0xfffffffc00f08947 */ /* 0x008fea000383ffff */
.L_x_529:
[----:B------:R-:W-:Y:S05]  /*10320*/  BSYNC B0 ;  /* 0x0000000000007941 */ /* 0x000fea0003800000 */
.L_x_528:
[----:B------:R-:W-:Y:S05]  /*10330*/  BRA `(.L_x_531) ;  /* 0x0000006800887947 */ /* 0x000fea0003800000 */
.L_x_527:
[----:B------:R-:W1:Y:S01]  /*10340*/  LDC.64 R44, c[0x0][0x3c8] ;  /* 0x0000f200ff2c7b82 */ /* 0x000e620000000a00 */
[----:B-----5:R-:W-:Y:S01]  /*10350*/  SHF.R.S32.HI R0, RZ, 0x1f, R121 ;  /* 0x0000001fff007819 */ /* 0x020fe20000011479 */
[--C-:B------:R-:W-:Y:S01]  /*10360*/  IMAD.MOV.U32 R8, RZ, RZ, R16.reuse ;  /* 0x000000ffff087224 */ /* 0x100fe200078e0010 */
[----:B------:R-:W-:Y:S01]  /*10370*/  SHF.R.S32.HI R9, RZ, 0x1f, R16 ;  /* 0x0000001fff097819 */ /* 0x000fe20000011410 */
[--C-:B------:R-:W-:Y:S01]  /*10380*/  IMAD.MOV.U32 R10, RZ, RZ, R22.reuse ;  /* 0x000000ffff0a7224 */ /* 0x100fe200078e0016 */
[----:B------:R-:W-:Y:S01]  /*10390*/  SHF.R.S32.HI R11, RZ, 0x1f, R22 ;  /* 0x0000001fff0b7819 */ /* 0x000fe20000011416 */
[----:B------:R-:W-:Y:S01]  /*103a0*/  ULDC.64 UR4, c[0x0][0x3d8] ;  /* 0x0000f60000047ab9 */ /* 0x000fe20000000a00 */
[----:B------:R-:W-:Y:S01]  /*103b0*/  ULDC.64 UR6, c[0x0][0x3c8] ;  /* 0x0000f20000067ab9 */ /* 0x000fe20000000a00 */
[----:B------:R-:W2:Y:S01]  /*103c0*/  LDC.64 R48, c[0x0][0x3e0] ;  /* 0x0000f800ff307b82 */ /* 0x000ea20000000a00 */
[----:B------:R-:W-:Y:S01]  /*103d0*/  IMAD R12, R0, UR4, RZ ;  /* 0x00000004000c7c24 */ /* 0x000fe2000f8e02ff */
[----:B------:R-:W-:Y:S01]  /*103e0*/  ULOP3.LUT UP0, URZ, UR52, 0x1bf, URZ, 0xc0, !UPT ;  /* 0x000001bf343f7892 */ /* 0x000fe2000f80c03f */
[----:B------:R-:W-:-:S04]  /*103f0*/  IMAD.WIDE.U32 R4, R121, UR4, R8 ;  /* 0x0000000479047c25 */ /* 0x000fc8000f8e0008 */
[C---:B------:R-:W-:Y:S01]  /*10400*/  IMAD.WIDE.U32 R6, R121.reuse, UR4, R10 ;  /* 0x0000000479067c25 */ /* 0x040fe2000f8e000a */
[----:B------:R-:W-:Y:S02]  /*10410*/  IADD3 R52, P0, R4, UR6, RZ ;  /* 0x0000000604347c10 */ /* 0x000fe4000ff1e0ff */
[----:B------:R-:W-:Y:S01]  /*10420*/  PLOP3.LUT P2, PT, PT, PT, UP0, 0x80, 0x0 ;  /* 0x000000000000781c */ /* 0x000fe20003f4f008 */
[----:B------:R-:W-:Y:S01]  /*10430*/  IMAD R3, R121, UR5, R12 ;  /* 0x0000000579037c24 */ /* 0x000fe2000f8e020c */
[----:B------:R-:W-:-:S04]  /*10440*/  IADD3 R56, P1, R6, UR6, RZ ;  /* 0x0000000606387c10 */ /* 0x000fc8000ff3e0ff */
[----:B------:R-:W-:Y:S01]  /*10450*/  IADD3.X R53, R3, UR7, R5, P0, !PT ;  /* 0x0000000703357c10 */ /* 0x000fe200087fe405 */
[----:B-1----:R-:W-:Y:S01]  /*10460*/  IMAD.WIDE.U32 R44, R121, UR4, R44 ;  /* 0x00000004792c7c25 */ /* 0x002fe2000f8e002c */
[C---:B------:R-:W-:Y:S01]  /*10470*/  IADD3.X R57, R3.reuse, UR7, R7, P1, !PT ;  /* 0x0000000703397c10 */ /* 0x040fe20008ffe407 */
[----:B------:R-:W-:Y:S01]  /*10480*/  ULDC.64 UR6, c[0x0][0x3e8] ;  /* 0x0000fa0000067ab9 */ /* 0x000fe20000000a00 */
[----:B------:R-:W-:Y:S01]  /*10490*/  ULDC.64 UR4, c[0x0][0x3e0] ;  /* 0x0000f80000047ab9 */ /* 0x000fe20000000a00 */
[----:B------:R-:W-:Y:S01]  /*104a0*/  IMAD R0, R0, UR6, RZ ;  /* 0x0000000600007c24 */ /* 0x000fe2000f8e02ff */
[----:B------:R-:W-:Y:S01]  /*104b0*/  IADD3 R46, R3, R45, RZ ;  /* 0x0000002d032e7210 */ /* 0x000fe20007ffe0ff */
[----:B------:R-:W-:-:S04]  /*104c0*/  IMAD.WIDE.U32 R4, R121, UR6, R8 ;  /* 0x0000000679047c25 */ /* 0x000fc8000f8e0008 */
[----:B------:R-:W-:Y:S01]  /*104d0*/  IMAD.WIDE.U32 R6, R121, UR6, R10 ;  /* 0x0000000679067c25 */ /* 0x000fe2000f8e000a */
[----:B------:R-:W-:-:S03]  /*104e0*/  IADD3 R54, P0, R4, UR4, RZ ;  /* 0x0000000404367c10 */ /* 0x000fc6000ff1e0ff */
[C---:B------:R-:W-:Y:S01]  /*104f0*/  IMAD R47, R121.reuse, UR7, R0 ;  /* 0x00000007792f7c24 */ /* 0x040fe2000f8e0200 */
[----:B------:R-:W-:Y:S01]  /*10500*/  IADD3 R58, P1, R6, UR4, RZ ;  /* 0x00000004063a7c10 */ /* 0x000fe2000ff3e0ff */
[----:B--2---:R-:W-:-:S03]  /*10510*/  IMAD.WIDE.U32 R48, R121, UR6, R48 ;  /* 0x0000000679307c25 */ /* 0x004fc6000f8e0030 */
[C---:B------:R-:W-:Y:S02]  /*10520*/  IADD3.X R55, R47.reuse, UR5, R5, P0, !PT ;  /* 0x000000052f377c10 */ /* 0x040fe400087fe405 */
[C---:B------:R-:W-:Y:S01]  /*10530*/  IADD3.X R59, R47.reuse, UR5, R7, P1, !PT ;  /* 0x000000052f3b7c10 */ /* 0x040fe20008ffe407 */
[----:B------:R-:W-:Y:S01]  /*10540*/  IMAD.IADD R47, R47, 0x1, R49 ;  /* 0x000000012f2f7824 */ /* 0x000fe200078e0231 */
        /* <DEDUP_REMOVED lines=8> */
[----:B------:R-:W-:Y:S01]  /*105d0*/  MOV R6, UR6 ;  /* 0x0000000600067c02 */ /* 0x000fe20008000f00 */
[----:B------:R-:W-:Y:S01]  /*105e0*/  IMAD.U32 R7, RZ, RZ, UR7 ;  /* 0x00000007ff077e24 */ /* 0x000fe2000f8e00ff */
[----:B------:R-:W-:Y:S01]  /*105f0*/  MOV R8, 0x70 ;  /* 0x0000007000087802 */ /* 0x000fe20000000f00 */
[----:B------:R-:W-:-:S02]  /*10600*/  IMAD.U32 R10, RZ, RZ, UR4 ;  /* 0x00000004ff0a7e24 */ /* 0x000fc4000f8e00ff */
[----:B------:R-:W-:Y:S02]  /*10610*/  IMAD.U32 R11, RZ, RZ, UR5 ;  /* 0x00000005ff0b7e24 */ /* 0x000fe4000f8e00ff */
[----:B------:R-:W-:Y:S02]  /*10620*/  IMAD.MOV.U32 R12, RZ, RZ, 0x1 ;  /* 0x00000001ff0c7424 */ /* 0x000fe400078e00ff */
[----:B-1----:R-:W-:-:S07]  /*10630*/  IMAD.MOV.U32 R13, RZ, RZ, RZ ;  /* 0x000000ffff0d7224 */ /* 0x002fce00078e00ff */
[----:B------:R-:W-:-:S07]  /*10640*/  LEPC R20, `(.L_x_532) ;  /* 0x000000001014794e */ /* 0x000fce0000000000 */
[----:B0-2---:R-:W-:Y:S05]  /*10650*/  CALL.ABS.NOINC R14 ;  /* 0x000000000e007343 */ /* 0x005fea0003c00000 */
.L_x_532:
[----:B------:R-:W-:Y:S01]  /*10660*/  ULDC.U8 UR4, c[0x0][0x3f0] ;  /* 0x0000fc0000047ab9 */ /* 0x000fe20000000000 */
[----:B------:R-:W-:Y:S01]  /*10670*/  IMAD R159, R145, -0x80, R159 ;  /* 0xffffff80919f7824 */ /* 0x000fe200078e029f */
[----:B------:R-:W-:Y:S01]  /*10680*/  ISETP.NE.AND P0, PT, RZ, UR4, PT ;  /* 0x00000004ff007c0c */ /* 0x000fe2000bf05270 */
[----:B------:R-:W-:Y:S03]  /*10690*/  BSSY B0, `(.L_x_533) ;  /* 0x0000664000007945 */ /* 0x000fe60003800000 */
[----:B------:R-:W-:-:S09]  /*106a0*/  VIMNMX R159, R159, 0x80, PT ;  /* 0x000000809f9f7848 */ /* 0x000fd20003fe0100 */
[----:B------:R-:W-:Y:S05]  /*106b0*/  @!P0 BRA `(.L_x_534) ;  /* 0x0000003000d08947 */ /* 0x000fea0003800000 */
        /* <DEDUP_REMOVED lines=13> */
[----:B------:R-:W-:Y:S01]  /*10790*/  CS2R R20, SRZ ;  /* 0x0000000000147805 */ /* 0x000fe2000001ff00 */
[----:B------:R-:W-:Y:S06]  /*107a0*/  @P0 BRA `(.L_x_536) ;  /* 0x0000000000900947 */ /* 0x000fec0003800000 */
[C---:B------:R-:W-:Y:S01]  /*107b0*/  VIADD R0, R16.reuse, 0x10 ;  /* 0x0000001010007836 */ /* 0x040fe20000000000 */
[----:B------:R-:W-:Y:S01]  /*107c0*/  ULDC UR4, c[0x0][0x3d4] ;  /* 0x0000f50000047ab9 */ /* 0x000fe20000000800 */
[C---:B------:R-:W-:Y:S02]  /*107d0*/  IADD3 R3, R16.reuse, 0x20, RZ ;  /* 0x0000002010037810 */ /* 0x040fe40007ffe0ff */
[----:B------:R-:W-:Y:S02]  /*107e0*/  CS2R R42, SRZ ;  /* 0x00000000002a7805 */ /* 0x000fe4000001ff00 */
[----:B------:R-:W-:Y:S02]  /*107f0*/  ISETP.GE.AND P5, PT, R16, UR4, PT ;  /* 0x0000000410007c0c */ /* 0x000fe4000bfa6270 */
[----:B------:R-:W-:Y:S02]  /*10800*/  CS2R R40, SRZ ;  /* 0x0000000000287805 */ /* 0x000fe4000001ff00 */
[----:B------:R-:W-:Y:S01]  /*10810*/  ISETP.GE.AND P4, PT, R0, UR4, PT ;  /* 0x0000000400007c0c */ /* 0x000fe2000bf86270 */
[C---:B------:R-:W-:Y:S01]  /*10820*/  VIADD R0, R16.reuse, 0x30 ;  /* 0x0000003010007836 */ /* 0x040fe20000000000 */
[----:B------:R-:W-:Y:S01]  /*10830*/  ISETP.GE.AND P3, PT, R3, UR4, PT ;  /* 0x0000000403007c0c */ /* 0x000fe2000bf66270 */
[----:B------:R-:W-:-:S03]  /*10840*/  VIADD R3, R16, 0x40 ;  /* 0x0000004010037836 */ /* 0x000fc60000000000 */
[----:B------:R-:W-:Y:S01]  /*10850*/  ISETP.GE.AND P2, PT, R0, UR4, PT ;  /* 0x0000000400007c0c */ /* 0x000fe2000bf46270 */
[----:B------:R-:W-:Y:S01]  /*10860*/  VIADD R0, R16, 0x50 ;  /* 0x0000005010007836 */ /* 0x000fe20000000000 */
[----:B------:R-:W-:Y:S01]  /*10870*/  ISETP.GE.AND P1, PT, R3, UR4, PT ;  /* 0x0000000403007c0c */ /* 0x000fe2000bf26270 */
[----:B------:R1:W5:Y:S04]  /*10880*/  @!P5 LDG.E.64 R42, desc[UR54][R52.64] ;  /* 0x00000036342ad981 */ /* 0x000368000c1e1b00 */
[----:B------:R1:W5:Y:S01]  /*10890*/  @!P5 LDG.E.64 R40, desc[UR54][R54.64] ;  /* 0x000000363628d981 */ /* 0x000362000c1e1b00 */
[----:B------:R-:W-:Y:S02]  /*108a0*/  ISETP.GE.AND P5, PT, R0, UR4, PT ;  /* 0x0000000400007c0c */ /* 0x000fe4000bfa6270 */
        /* <DEDUP_REMOVED lines=9> */
[----:B------:R-:W-:Y:S01]  /*10940*/  CS2R R8, SRZ ;  /* 0x0000000000087805 */ /* 0x000fe2000001ff00 */
[----:B------:R1:W5:Y:S04]  /*10950*/  @!P4 LDG.E.64 R38, desc[UR54][R52.64+0x10] ;  /* 0x000010363426c981 */ /* 0x000368000c1e1b00 */
        /* <DEDUP_REMOVED lines=8> */
[----:B------:R1:W5:Y:S02]  /*109e0*/  @!P5 LDG.E.64 R8, desc[UR54][R54.64+0x50] ;  /* 0x000050363608d981 */ /* 0x000364000c1e1b00 */
.L_x_536:
[----:B------:R-:W-:Y:S05]  /*109f0*/  BSYNC B1 ;  /* 0x0000000000017941 */ /* 0x000fea0003800000 */
.L_x_535:
[----:B------:R-:W-:-:S03]  /*10a00*/  UMOV UR4, 0xffffffff ;  /* 0xffffffff00047882 */ /* 0x000fc60000000000 */
[----:B------:R-:W-:Y:S05]  /*10a10*/  BRA.DIV UR4, `(.L_x_537) ;  /* 0x00000162047c7947 */ /* 0x000fea000b800000 */
.L_x_745:
[----:B------:R-:W-:-:S03]  /*10a20*/  UMOV UR4, 0xffffffff ;  /* 0xffffffff00047882 */ /* 0x000fc60000000000 */
[----:B------:R-:W-:Y:S05]  /*10a30*/  BRA.DIV UR4, `(.L_x_538) ;  /* 0x00000162049c7947 */ /* 0x000fea000b800000 */
.L_x_748:
[----:B------:R-:W-:-:S03]  /*10a40*/  UMOV UR4, 0xffffffff ;  /* 0xffffffff00047882 */ /* 0x000fc60000000000 */
[----:B------:R-:W-:Y:S05]  /*10a50*/  BRA.DIV UR4, `(.L_x_539) ;  /* 0x0000016204bc7947 */ /* 0x000fea000b800000 */
.L_x_751:
[----:B------:R-:W-:-:S03]  /*10a60*/  UMOV UR4, 0xffffffff ;  /* 0xffffffff00047882 */ /* 0x000fc60000000000 */
[----:B------:R-:W-:Y:S05]  /*10a70*/  BRA.DIV UR4, `(.L_x_540) ;  /* 0x0000016204dc7947 */ /* 0x000fea000b800000 */
.L_x_754:
[----:B------:R-:W-:Y:S01]  /*10a80*/  ULEA.HI UR4, UR43, UR43, URZ, 0x1 ;  /* 0x0000002b2b047291 */ /* 0x000fe2000f8f083f */
[----:B------:R-:W-:Y:S03]  /*10a90*/  BSSY B1, `(.L_x_541) ;  /* 0x0000007000017945 */ /* 0x000fe60003800000 */
[----:B------:R-:W-:-:S04]  /*10aa0*/  ULOP3.LUT UR4, UR4, 0xfffffffe, URZ, 0xc0, !UPT ;  /* 0xfffffffe04047892 */ /* 0x000fc8000f8ec03f */
[----:B------:R-:W-:-:S06]  /*10ab0*/  UIADD3 UR4, UR43, -UR4, URZ ;  /* 0x800000042b047290 */ /* 0x000fcc000fffe03f */
[----:B------:R-:W-:-:S04]  /*10ac0*/  MOV R3, UR4 ;  /* 0x0000000400037c02 */ /* 0x000fc80008000f00 */
[----:B------:R-:W-:-:S04]  /*10ad0*/  SHF.L.U32 R3, R3, 0x1f, RZ ;  /* 0x0000001f03037819 */ /* 0x000fc800000006ff */
[----:B------:R-:W2:Y:S02]  /*10ae0*/  SYNCS.PHASECHK.TRANS64.TRYWAIT P1, [R18+URZ+0x29800], R3 ;  /* 0x02980003120075a7 */ /* 0x000ea4000802017f */
[----:B--2---:R-:W-:Y:S05]  /*10af0*/  @!P1 BRA `(.L_x_542) ;  /* 0x0000016000e49947 */ /* 0x004fea0003800000 */
.L_x_755:
[----:B------:R-:W-:Y:S05]  /*10b00*/  BSYNC B1 ;  /* 0x0000000000017941 */ /* 0x000fea0003800000 */
.L_x_541:
[----:B------:R-:W-:Y:S05]  /*10b10*/  @P0 BRA `(.L_x_543) ;  /* 0x00000060006c0947 */ /* 0x000fea0003800000 */
[----:B--2---:R-:W2:Y:S01]  /*10b20*/  LDC R3, c[0x0][0x3d4] ;  /* 0x0000f500ff037b82 */ /* 0x004ea20000000800 */
[C---:B------:R-:W-:Y:S01]  /*10b30*/  VIADD R0, R16.reuse, 0x10 ;  /* 0x0000001010007836 */ /* 0x040fe20000000000 */
[----:B------:R-:W-:Y:S01]  /*10b40*/  BSSY B1, `(.L_x_544) ;  /* 0x0000083000017945 */ /* 0x000fe20003800000 */
[C---:B------:R-:W-:Y:S02]  /*10b50*/  VIADD R4, R16.reuse, 0x20 ;  /* 0x0000002010047836 */ /* 0x040fe40000000000 */
[C---:B------:R-:W-:Y:S01]  /*10b60*/  VIADD R6, R16.reuse, 0x30 ;  /* 0x0000003010067836 */ /* 0x040fe20000000000 */
[-C--:B--2---:R-:W-:Y:S02]  /*10b70*/  ISETP.GE.AND P0, PT, R16, R3.reuse, PT ;  /* 0x000000031000720c */ /* 0x084fe40003f06270 */
[-C--:B------:R-:W-:Y:S02]  /*10b80*/  ISETP.GE.AND P1, PT, R0, R3.reuse, PT ;  /* 0x000000030000720c */ /* 0x080fe40003f26270 */
[----:B------:R-:W-:Y:S01]  /*10b90*/  ISETP.GE.AND P2, PT, R4, R3, PT ;  /* 0x000000030400720c */ /* 0x000fe20003f46270 */
[C---:B------:R-:W-:Y:S01]  /*10ba0*/  VIADD R4, R16.reuse, 0x50 ;  /* 0x0000005010047836 */ /* 0x040fe20000000000 */
[----:B------:R-:W-:-:S02]  /*10bb0*/  IADD3 R0, R16, 0x40, RZ ;  /* 0x0000004010007810 */ /* 0x000fc40007ffe0ff */
[-C--:B------:R-:W-:Y:S02]  /*10bc0*/  ISETP.GE.AND P3, PT, R6, R3.reuse, PT ;  /* 0x000000030600720c */ /* 0x080fe40003f66270 */
[-C--:B------:R-:W-:Y:S01]  /*10bd0*/  ISETP.GE.AND P4, PT, R0, R3.reuse, PT ;  /* 0x000000030000720c */ /* 0x080fe20003f86270 */
[----:B------:R-:W-:Y:S01]  /*10be0*/  IMAD.IADD R0, R18, 0x1, R202 ;  /* 0x0000000112007824 */ /* 0x000fe200078e02ca */
[----:B------:R-:W-:Y:S01]  /*10bf0*/  ISETP.GE.AND P5, PT, R4, R3, PT ;  /* 0x000000030400720c */ /* 0x000fe20003fa6270 */
[----:B------:R-:W-:-:S12]  /*10c00*/  @P0 BRA `(.L_x_545) ;  /* 0x0000000400d80947 */ /* 0x000fd80003800000 */
[----:B------:R-:W2:Y:S01]  /*10c10*/  LDS.128 R4, [R0+0x14400] ;  /* 0x0144000000047984 */ /* 0x000ea20000000c00 */
[----:B-----5:R-:W-:Y:S02]  /*10c20*/  SHF.R.U32.HI R10, RZ, 0x8, R42 ;  /* 0x00000008ff0a7819 */ /* 0x020fe4000001162a */
[----:B------:R-:W-:Y:S02]  /*10c30*/  LOP3.LUT R3, R42, 0xff, RZ, 0xc0, !PT ;  /* 0x000000ff2a037812 */ /* 0x000fe400078ec0ff */
[----:B------:R-:W-:Y:S02]  /*10c40*/  LOP3.LUT R10, R10, 0xff, RZ, 0xc0, !PT ;  /* 0x000000ff0a0a7812 */ /* 0x000fe400078ec0ff */
[----:B------:R-:W-:Y:S02]  /*10c50*/  SHF.R.U32.HI R12, RZ, 0x8, R43 ;  /* 0x00000008ff0c7819 */ /* 0x000fe4000001162b */
[----:B------:R-:W-:Y:S02]  /*10c60*/  PRMT R3, R10, 0x7604, R3 ;  /* 0x000076040a037816 */ /* 0x000fe40000000003 */
[----:B------:R-:W-:-:S02]  /*10c70*/  LOP3.LUT R11, R43, 0xff, RZ, 0xc0, !PT ;  /* 0x000000ff2b0b7812 */ /* 0x000fc400078ec0ff */
[----:B------:R-:W-:Y:S02]  /*10c80*/  LOP3.LUT R12, R12, 0xff, RZ, 0xc0, !PT ;  /* 0x000000ff0c0c7812 */ /* 0x000fe400078ec0ff */
[----:B------:R-:W-:Y:S02]  /*10c90*/  SHF.R.U32.HI R44, RZ, 0x10, R43 ;  /* 0x00000010ff2c7819 */ /* 0x000fe4000001162b */
[----:B------:R-:W-:Y:S02]  /*10ca0*/  SHF.R.U32.HI R15, RZ, 0x8, R41 ;  /* 0x00000008ff0f7819 */ /* 0x000fe40000011629 */
[----:B------:R-:W-:Y:S02]  /*10cb0*/  SHF.R.U32.HI R10, RZ, 0x8, R40 ;  /* 0x00000008ff0a7819 */ /* 0x000fe40000011628 */
[----:B------:R-:W-:Y:S02]  /*10cc0*/  PRMT R11, R12, 0x7604, R11 ;  /* 0x000076040c0b7816 */ /* 0x000fe4000000000b */
[----:B------:R-:W-:-:S02]  /*10cd0*/  LOP3.LUT R14, R41, 0xff, RZ, 0xc0, !PT ;  /* 0x000000ff290e7812 */ /* 0x000fc400078ec0ff */
[----:B------:R-:W-:Y:S02]  /*10ce0*/  LOP3.LUT R15, R15, 0xff, RZ, 0xc0, !PT ;  /* 0x000000ff0f0f7812 */ /* 0x000fe400078ec0ff */
[----:B------:R-:W-:Y:S02]  /*10cf0*/  SHF.R.U32.HI R45, RZ, 0x10, R41 ;  /* 0x00000010ff2d7819 */ /* 0x000fe40000011629 */
[----:B------:R-:W-:Y:S01]  /*10d00*/  LOP3.LUT R13, R10, 0xff, RZ, 0xc0, !PT ;  /* 0x000000ff0a0d7812 */ /* 0x000fe200078ec0ff */
[----:B------:R-:W-:Y:S01]  /*10d10*/  IMAD.U32 R10, R44, 0x10000, RZ ;  /* 0x000100002c0a7824 */ /* 0x000fe200078e00ff */
[----:B------:R-:W-:Y:S02]  /*10d20*/  LOP3.LUT R12, R40, 0xff, RZ, 0xc0, !PT ;  /* 0x000000ff280c7812 */ /* 0x000fe400078ec0ff */
[----:B------:R-:W-:Y:S02]  /*10d30*/  PRMT R14, R15, 0x7604, R14 ;  /* 0x000076040f0e7816 */ /* 0x000fe4000000000e */
[----:B------:R-:W-:-:S02]  /*10d40*/  SHF.L.U32 R45, R45, 0x10, RZ ;  /* 0x000000102d2d7819 */ /* 0x000fc400000006ff */
[----:B------:R-:W-:Y:S02]  /*10d50*/  PRMT R15, R13, 0x7604, R12 ;  /* 0x000076040d0f7816 */ /* 0x000fe4000000000c */
[----:B------:R-:W-:Y:S02]  /*10d60*/  LOP3.LUT R13, R11, 0xff0000, R10, 0xf8, !PT ;  /* 0x00ff00000b0d7812 */ /* 0x000fe400078ef80a */
[----:B------:R-:W-:Y:S02]  /*10d70*/  LOP3.LUT R11, R3, 0xff0000, R42, 0xf8, !PT ;  /* 0x00ff0000030b7812 */ /* 0x000fe400078ef82a */
[----:B------:R-:W-:Y:S02]  /*10d80*/  LOP3.LUT R45, R14, 0xff0000, R45, 0xf8, !PT ;  /* 0x00ff00000e2d7812 */ /* 0x000fe400078ef82d */
[----:B------:R-:W-:Y:S02]  /*10d90*/  LOP3.LUT R15, R15, 0xff0000, R40, 0xf8, !PT ;  /* 0x00ff00000f0f7812 */ /* 0x000fe400078ef828 */
[----:B------:R-:W-:-:S02]  /*10da0*/  LOP3.LUT R14, R11, 0xff000000, R42, 0xf8, !PT ;  /* 0xff0000000b0e7812 */ /* 0x000fc400078ef82a */
[----:B------:R-:W-:Y:S02]  /*10db0*/  LOP3.LUT R45, R45, 0xff000000, R41, 0xf8, !PT ;  /* 0xff0000002d2d7812 */ /* 0x000fe400078ef829 */
[----:B------:R-:W-:Y:S02]  /*10dc0*/  LOP3.LUT R42, R13, 0xff000000, R43, 0xf8, !PT ;  /* 0xff0000000d2a7812 */ /* 0x000fe400078ef82b */
[----:B------:R-:W-:Y:S02]  /*10dd0*/  LOP3.LUT R41, R15, 0xff000000, R40, 0xf8, !PT ;  /* 0xff0000000f297812 */ /* 0x000fe400078ef828 */
[----:B--2---:R-:W-:Y:S02]  /*10de0*/  F2FP.F16.E4M3.UNPACK_B R3, R6.H1 ;  /* 0x00000006ff03723e */ /* 0x004fe400030006ff */
[----:B------:R-:W-:Y:S02]  /*10df0*/  F2FP.F16.E4M3.UNPACK_B R43, R45 ;  /* 0x0000002dff2b723e */ /* 0x000fe400020006ff */
[----:B------:R-:W-:Y:S01]  /*10e00*/  F2FP.F16.E4M3.UNPACK_B R15, R42 ;  /* 0x0000002aff0f723e */ /* 0x000fe200020006ff */
[----:B------:R-:W-:Y:S01]  /*10e10*/  HADD2.F32 R10, -RZ, R3.H1_H1 ;  /* 0x30000003ff0a7230 */ /* 0x000fe20000004100 */
[----:B------:R-:W-:Y:S01]  /*10e20*/  F2FP.F16.E4M3.UNPACK_B R6, R6 ;  /* 0x00000006ff06723e */ /* 0x000fe200020006ff */
[----:B------:R-:W-:Y:S01]  /*10e30*/  HADD2.F32 R44, -RZ, R43.H1_H1 ;  /* 0x3000002bff2c7230 */ /* 0x000fe20000004100 */
[-C--:B------:R-:W-:Y:S01]  /*10e40*/  F2FP.F16.E4M3.UNPACK_B R12, R7.reuse ;  /* 0x00000007ff0c723e */ /* 0x080fe200020006ff */
[----:B------:R-:W-:Y:S01]  /*10e50*/  HADD2.F32 R40, -RZ, R15.H1_H1 ;  /* 0x3000000fff287230 */ /* 0x000fe20000004100 */
[----:B------:R-:W-:Y:S01]  /*10e60*/  F2FP.F16.E4M3.UNPACK_B R13, R7.H1 ;  /* 0x00000007ff0d723e */ /* 0x000fe200030006ff */
[----:B------:R-:W-:-:S02]  /*10e70*/  HADD2.F32 R11, -RZ, R3.H0_H0 ;  /* 0x20000003ff0b7230 */ /* 0x000fc40000004100 */
[C---:B------:R-:W-:Y:S01]  /*10e80*/  FMUL.FTZ R46, R10.reuse, R44 ;  /* 0x0000002c0a2e7220 */ /* 0x040fe20000410000 */
[-C--:B------:R-:W-:Y:S01]  /*10e90*/  F2FP.F16.E4M3.UNPACK_B R7, R5.reuse ;  /* 0x00000005ff07723e */ /* 0x080fe200020006ff */
[-C--:B------:R-:W-:Y:S01]  /*10ea0*/  FMUL.FTZ R49, R10, R40.reuse ;  /* 0x000000280a317220 */ /* 0x080fe20000410000 */
[----:B------:R-:W-:Y:S01]  /*10eb0*/  F2FP.F16.E4M3.UNPACK_B R10, R5.H1 ;  /* 0x00000005ff0a723e */ /* 0x000fe200030006ff */
[----:B------:R-:W-:Y:S02]  /*10ec0*/  HADD2.F32 R43, -RZ, R43.H0_H0 ;  /* 0x2000002bff2b7230 */ /* 0x000fe40000004100 */
[C---:B------:R-:W-:Y:S01]  /*10ed0*/  FFMA.FTZ R47, R11.reuse, R40, -R46 ;  /* 0x000000280b2f7223 */ /* 0x040fe2000001082e */
[--C-:B------:R-:W-:Y:S02]  /*10ee0*/  HADD2.F32 R5, -RZ, R6.reuse.H1_H1 ;  /* 0x30000006ff057230 */ /* 0x100fe40000004100 */
[----:B------:R-:W-:Y:S01]  /*10ef0*/  FFMA.FTZ R48, R11, R44, R49 ;  /* 0x0000002c0b307223 */ /* 0x000fe20000010031 */
[----:B------:R-:W-:Y:S01]  /*10f00*/  HADD2.F32 R15, -RZ, R15.H0_H0 ;  /* 0x2000000fff0f7230 */ /* 0x000fe20000004100 */
[----:B------:R-:W-:Y:S01]  /*10f10*/  F2FP.F16.E4M3.UNPACK_B R45, R45.H1 ;  /* 0x0000002dff2d723e */ /* 0x000fe200030006ff */
[----:B------:R-:W-:Y:S01]  /*10f20*/  HADD2.F32 R6, -RZ, R6.H0_H0 ;  /* 0x20000006ff067230 */ /* 0x000fe20000004100 */
[----:B------:R-:W-:Y:S01]  /*10f30*/  F2FP.F16.E4M3.UNPACK_B R42, R42.H1 ;  /* 0x0000002aff2a723e */ /* 0x000fe200030006ff */
[C---:B------:R-:W-:Y:S01]  /*10f40*/  FMUL.FTZ R11, R5.reuse, R43 ;  /* 0x0000002b050b7220 */ /* 0x040fe20000410000 */
[----:B------:R-:W-:Y:S01]  /*10f50*/  FMUL.FTZ R46, R5, R15 ;  /* 0x0000000f052e7220 */ /* 0x000fe20000410000 */
[----:B------:R-:W-:Y:S01]  /*10f60*/  HADD2.F32 R5, -RZ, R12.H1_H1 ;  /* 0x3000000cff057230 */ /* 0x000fe20000004100 */
[----:B------:R-:W-:Y:S01]  /*10f70*/  F2FP.F16.E4M3.UNPACK_B R3, R4 ;  /* 0x00000004ff03723e */ /* 0x000fe200020006ff */
[----:B------:R-:W-:-:S02]  /*10f80*/  HADD2.F32 R40, -RZ, R45.H0_H0 ;  /* 0x2000002dff287230 */ /* 0x000fc40000004100 */
[C---:B------:R-:W-:Y:S01]  /*10f90*/  FFMA.FTZ R44, R6.reuse, R15, -R11 ;  /* 0x0000000f062c7223 */ /* 0x040fe2000001080b */
[----:B------:R-:W-:Y:S02]  /*10fa0*/  HADD2.F32 R11, -RZ, R42.H0_H0 ;  /* 0x2000002aff0b7230 */ /* 0x000fe40000004100 */
[----:B------:R-:W-:Y:S01]  /*10fb0*/  FFMA.FTZ R43, R6, R43, R46 ;  /* 0x0000002b062b7223 */ /* 0x000fe2000001002e */
[----:B------:R-:W-:Y:S02]  /*10fc0*/  HADD2.F32 R12, -RZ, R12.H0_H0 ;  /* 0x2000000cff0c7230 */ /* 0x000fe40000004100 */
[C---:B------:R-:W-:Y:S01]  /*10fd0*/  FMUL.FTZ R15, R5.reuse, R40 ;  /* 0x00000028050f7220 */ /* 0x040fe20000410000 */
[----:B------:R-:W-:Y:S02]  /*10fe0*/  HADD2.F32 R45, -RZ, R45.H1_H1 ;  /* 0x3000002dff2d7230 */ /* 0x000fe40000004100 */
[----:B------:R-:W-:Y:S01]  /*10ff0*/  FMUL.FTZ R5, R5, R11 ;  /* 0x0000000b05057220 */ /* 0x000fe20000410000 */
[----:B------:R-:W-:-:S02]  /*11000*/  HADD2.F32 R6, -RZ, R13.H1_H1 ;  /* 0x3000000dff067230 */ /* 0x000fc40000004100 */
[C---:B------:R-:W-:Y:S01]  /*11010*/  FFMA.FTZ R46, R12.reuse, R11, -R15 ;  /* 0x0000000b0c2e7223 */ /* 0x040fe2000001080f */
[----:B------:R-:W-:Y:S02]  /*11020*/  HADD2.F32 R42, -RZ, R42.H1_H1 ;  /* 0x3000002aff2a7230 */ /* 0x000fe40000004100 */
[----:B------:R-:W-:Y:S01]  /*11030*/  FFMA.FTZ R49, R12, R40, R5 ;  /* 0x000000280c317223 */ /* 0x000fe20000010005 */
[----:B------:R-:W-:Y:S02]  /*11040*/  HADD2.F32 R13, -RZ, R13.H0_H0 ;  /* 0x2000000dff0d7230 */ /* 0x000fe40000004100 */
[C---:B-1----:R-:W-:Y:S01]  /*11050*/  FMUL.FTZ R52, R6.reuse, R45 ;  /* 0x0000002d06347220 */ /* 0x042fe20000410000 */
[----:B------:R-:W-:Y:S01]  /*11060*/  F2FP.F16.E4M3.UNPACK_B R5, R41 ;  /* 0x00000029ff05723e */ /* 0x000fe200020006ff */
[----:B------:R-:W-:Y:S01]  /*11070*/  FMUL.FTZ R12, R6, R42 ;  /* 0x0000002a060c7220 */ /* 0x000fe20000410000 */
[----:B------:R-:W-:Y:S01]  /*11080*/  F2FP.F16.E4M3.UNPACK_B R4, R4.H1 ;  /* 0x00000004ff04723e */ /* 0x000fe200030006ff */
[C---:B------:R-:W-:Y:S01]  /*11090*/  FFMA.FTZ R52, R13.reuse, R42, -R52 ;  /* 0x0000002a0d347223 */ /* 0x040fe20000010834 */
[-C--:B------:R-:W-:Y:S01]  /*110a0*/  F2FP.F16.E4M3.UNPACK_B R11, R14.reuse ;  /* 0x0000000eff0b723e */ /* 0x080fe200020006ff */
[----:B------:R-:W-:Y:S01]  /*110b0*/  FFMA.FTZ R45, R13, R45, R12 ;  /* 0x0000002d0d2d7223 */ /* 0x000fe2000001000c */
[--C-:B------:R-:W-:Y:S01]  /*110c0*/  HADD2.F32 R15, -RZ, R5.reuse.H1_H1 ;  /* 0x30000005ff0f7230 */ /* 0x100fe20000004100 */
[----:B------:R-:W-:Y:S01]  /*110d0*/  F2FP.F16.E4M3.UNPACK_B R14, R14.H1 ;  /* 0x0000000eff0e723e */ /* 0x000fe200030006ff */
[----:B------:R-:W-:Y:S01]  /*110e0*/  HADD2.F32 R13, -RZ, R5.H0_H0 ;  /* 0x20000005ff0d7230 */ /* 0x000fe20000004100 */
[----:B------:R-:W-:Y:S01]  /*110f0*/  F2FP.F16.E4M3.UNPACK_B R41, R41.H1 ;  /* 0x00000029ff29723e */ /* 0x000fe200030006ff */
[----:B------:R-:W-:-:S02]  /*11100*/  HADD2.F32 R6, -RZ, R4.H1_H1 ;  /* 0x30000004ff067230 */ /* 0x000fc40000004100 */
[----:B------:R-:W-:Y:S02]  /*11110*/  HADD2.F32 R12, -RZ, R11.H1_H1 ;  /* 0x3000000bff0c7230 */ /* 0x000fe40000004100 */
[----:B------:R-:W-:Y:S02]  /*11120*/  HADD2.F32 R5, -RZ, R4.H0_H0 ;  /* 0x20000004ff057230 */ /* 0x000fe40000004100 */
[C---:B------:R-:W-:Y:S01]  /*11130*/  FMUL.FTZ R40, R6.reuse, R15 ;  /* 0x0000000f06287220 */ /* 0x040fe20000410000 */
[----:B------:R-:W-:Y:S02]  /*11140*/  HADD2.F32 R4, -RZ, R3.H1_H1 ;  /* 0x30000003ff047230 */ /* 0x000fe40000004100 */
[-C--:B------:R-:W-:Y:S01]  /*11150*/  FMUL.FTZ R42, R6, R12.reuse ;  /* 0x0000000c062a7220 */ /* 0x080fe20000410000 */
[----:B------:R-:W-:Y:S02]  /*11160*/  HADD2.F32 R11, -RZ, R11.H0_H0 ;  /* 0x2000000bff0b7230 */ /* 0x000fe40000004100 */
[----:B------:R-:W-:Y:S01]  /*11170*/  FFMA.FTZ R40, R5, R12, -R40 ;  /* 0x0000000c05287223 */ /* 0x000fe20000010828 */
[----:B------:R-:W-:-:S02]  /*11180*/  HADD2.F32 R3, -RZ, R3.H0_H0 ;  /* 0x20000003ff037230 */ /* 0x000fc40000004100 */
[C---:B------:R-:W-:Y:S01]  /*11190*/  FMUL.FTZ R6, R4.reuse, R13 ;  /* 0x0000000d04067220 */ /* 0x040fe20000410000 */
[----:B------:R-:W-:Y:S01]  /*111a0*/  FFMA.FTZ R15, R5, R15, R42 ;  /* 0x0000000f050f7223 */ /* 0x000fe2000001002a */
[-C--:B------:R-:W-:Y:S01]  /*111b0*/  FMUL.FTZ R4, R4, R11.reuse ;  /* 0x0000000b04047220 */ /* 0x080fe20000410000 */
[----:B------:R-:W-:Y:S02]  /*111c0*/  HADD2.F32 R5, -RZ, R14.H1_H1 ;  /* 0x3000000eff057230 */ /* 0x000fe40000004100 */
[C---:B------:R-:W-:Y:S01]  /*111d0*/  FFMA.FTZ R12, R3.reuse, R11, -R6 ;  /* 0x0000000b030c7223 */ /* 0x040fe20000010806 */
[--C-:B------:R-:W-:Y:S02]  /*111e0*/  HADD2.F32 R11, -RZ, R41.reuse.H1_H1 ;  /* 0x30000029ff0b7230 */ /* 0x100fe40000004100 */
[----:B------:R-:W-:Y:S01]  /*111f0*/  FFMA.FTZ R13, R3, R13, R4 ;  /* 0x0000000d030d7223 */ /* 0x000fe20000010004 */
[----:B------:R-:W-:Y:S02]  /*11200*/  HADD2.F32 R4, -RZ, R10.H1_H1 ;  /* 0x3000000aff047230 */ /* 0x000fe40000004100 */
[----:B------:R-:W-:-:S02]  /*11210*/  HADD2.F32 R6, -RZ, R41.H0_H0 ;  /* 0x20000029ff067230 */ /* 0x000fc40000004100 */
[--C-:B------:R-:W-:Y:S02]  /*11220*/  HADD2.F32 R3, -RZ, R7.reuse.H1_H1 ;  /* 0x30000007ff037230 */ /* 0x100fe40000004100 */
[C---:B------:R-:W-:Y:S01]  /*11230*/  FMUL.FTZ R41, R4.reuse, R11 ;  /* 0x0000000b04297220 */ /* 0x040fe20000410000 */
[----:B------:R-:W-:Y:S02]  /*11240*/  HADD2.F32 R14, -RZ, R14.H0_H0 ;  /* 0x2000000eff0e7230 */ /* 0x000fe40000004100 */
[-C--:B------:R-:W-:Y:S01]  /*11250*/  FMUL.FTZ R42, R4, R5.reuse ;  /* 0x00000005042a7220 */ /* 0x080fe20000410000 */
[----:B------:R-:W-:Y:S02]  /*11260*/  HADD2.F32 R10, -RZ, R10.H0_H0 ;  /* 0x2000000aff0a7230 */ /* 0x000fe40000004100 */
[C---:B------:R-:W-:Y:S01]  /*11270*/  FMUL.FTZ R4, R3.reuse, R6 ;  /* 0x0000000603047220 */ /* 0x040fe20000410000 */
[----:B------:R-:W-:Y:S02]  /*11280*/  HADD2.F32 R7, -RZ, R7.H0_H0 ;  /* 0x20000007ff077230 */ /* 0x000fe40000004100 */
[-C--:B------:R-:W-:Y:S01]  /*11290*/  FMUL.FTZ R3, R3, R14.reuse ;  /* 0x0000000e03037220 */ /* 0x080fe20000410000 */
[C---:B------:R-:W-:Y:S01]  /*112a0*/  FFMA.FTZ R41, R10.reuse, R5, -R41 ;  /* 0x000000050a297223 */ /* 0x040fe20000010829 */
[----:B------:R-:W-:Y:S01]  /*112b0*/  FFMA.FTZ R42, R10, R11, R42 ;  /* 0x0000000b0a2a7223 */ /* 0x000fe2000001002a */
[C---:B------:R-:W-:Y:S01]  /*112c0*/  FFMA.FTZ R5, R7.reuse, R14, -R4 ;  /* 0x0000000e07057223 */ /* 0x040fe20000010804 */
[----:B------:R-:W-:Y:S01]  /*112d0*/  FFMA.FTZ R10, R7, R6, R3 ;  /* 0x00000006070a7223 */ /* 0x000fe20000010003 */
[----:B------:R-:W-:-:S02]  /*112e0*/  F2FP.SATFINITE.E4M3.F32.PACK_AB_MERGE_C R6, R48, R47, RZ ;  /* 0x0000002f3006723e */ /* 0x000fc400048070ff */
[----:B------:R-:W-:Y:S02]  /*112f0*/  F2FP.SATFINITE.E4M3.F32.PACK_AB_MERGE_C R7, R45, R52, RZ ;  /* 0x000000342d07723e */ /* 0x000fe400048070ff */
[----:B------:R-:W-:Y:S02]  /*11300*/  F2FP.SATFINITE.E4M3.F32.PACK_AB_MERGE_C R4, R15, R40, RZ ;  /* 0x000000280f04723e */ /* 0x000fe400048070ff */
[----:B------:R-:W-:Y:S02]  /*11310*/  F2FP.SATFINITE.E4M3.F32.PACK_AB_MERGE_C R41, R42, R41, RZ ;  /* 0x000000292a29723e */ /* 0x000fe400048070ff */
[----:B------:R-:W-:Y:S02]  /*11320*/  F2FP.SATFINITE.E4M3.F32.PACK_AB_MERGE_C R6, R43, R44, R6 ;  /* 0x0000002c2b06723e */ /* 0x000fe40004807006 */
[----:B------:R-:W-:Y:S02]  /*11330*/  F2FP.SATFINITE.E4M3.F32.PACK_AB_MERGE_C R7, R49, R46, R7 ;  /* 0x0000002e3107723e */ /* 0x000fe40004807007 */
[----:B------:R-:W-:-:S02]  /*11340*/  F2FP.SATFINITE.E4M3.F32.PACK_AB_MERGE_C R4, R13, R12, R4 ;  /* 0x0000000c0d04723e */ /* 0x000fc40004807004 */
[----:B------:R-:W-:-:S05]  /*11350*/  F2FP.SATFINITE.E4M3.F32.PACK_AB_MERGE_C R5, R10, R5, R41 ;  /* 0x000000050a05723e */ /* 0x000fca0004807029 */
[----:B------:R2:W-:Y:S02]  /*11360*/  STS.128 [R0+0x14400], R4 ;  /* 0x0144000400007388 */ /* 0x0005e40000000c00 */
.L_x_545:
[----:B------:R-:W-:Y:S05]  /*11370*/  BSYNC B1 ;  /* 0x0000000000017941 */ /* 0x000fea0003800000 */
.L_x_544:
[----:B------:R-:W-:Y:S04]  /*11380*/  BSSY B1, `(.L_x_546) ;  /* 0x000007c000017945 */ /* 0x000fe80003800000 */
[----:B------:R-:W-:Y:S05]  /*11390*/  @P1 BRA `(.L_x_547) ;  /* 0x0000000400e81947 */ /* 0x000fea0003800000 */
[----:B--2---:R-:W2:Y:S01]  /*113a0*/  LDS.128 R4, [R213] ;  /* 0x00000000d5047984 */ /* 0x004ea20000000c00 */
[----:B-----5:R-:W-:Y:S02]  /*113b0*/  SHF.R.U32.HI R3, RZ, 0x8, R38 ;  /* 0x00000008ff037819 */ /* 0x020fe40000011626 */
[----:B------:R-:W-:Y:S02]  /*113c0*/  SHF.R.U32.HI R11, RZ, 0x8, R39 ;  /* 0x00000008ff0b7819 */ /* 0x000fe40000011627 */
[----:B------:R-:W-:Y:S02]  /*113d0*/  SHF.R.U32.HI R40, RZ, 0x8, R37 ;  /* 0x00000008ff287819 */ /* 0x000fe40000011625 */
[----:B------:R-:W-:Y:S02]  /*113e0*/  LOP3.LUT R10, R38, 0xff, RZ, 0xc0, !PT ;  /* 0x000000ff260a7812 */ /* 0x000fe400078ec0ff */
[----:B------:R-:W-:Y:S02]  /*113f0*/  SHF.R.U32.HI R13, RZ, 0x8, R36 ;  /* 0x00000008ff0d7819 */ /* 0x000fe40000011624 */
[----:B------:R-:W-:-:S02]  /*11400*/  LOP3.LUT R3, R3, 0xff, RZ, 0xc0, !PT ;  /* 0x000000ff03037812 */ /* 0x000fc400078ec0ff */
[----:B------:R-:W-:Y:S02]  /*11410*/  LOP3.LUT R12, R39, 0xff, RZ, 0xc0, !PT ;  /* 0x000000ff270c7812 */ /* 0x000fe400078ec0ff */
[----:B------:R-:W-:Y:S02]  /*11420*/  LOP3.LUT R41, R37, 0xff, RZ, 0xc0, !PT ;  /* 0x000000ff25297812 */ /* 0x000fe400078ec0ff */
[----:B------:R-:W-:Y:S02]  /*11430*/  LOP3.LUT R11, R11, 0xff, RZ, 0xc0, !PT ;  /* 0x000000ff0b0b7812 */ /* 0x000fe400078ec0ff */
[----:B------:R-:W-:Y:S02]  /*11440*/  LOP3.LUT R40, R40, 0xff, RZ, 0xc0, !PT ;  /* 0x000000ff28287812 */ /* 0x000fe400078ec0ff */
[----:B------:R-:W-:Y:S02]  /*11450*/  LOP3.LUT R14, R13, 0xff, RZ, 0xc0, !PT ;  /* 0x000000ff0d0e7812 */ /* 0x000fe400078ec0ff */
[----:B------:R-:W-:-:S02]  /*11460*/  PRMT R10, R3, 0x7604, R10 ;  /* 0x00007604030a7816 */ /* 0x000fc4000000000a */
[----:B------:R-:W-:Y:S02]  /*11470*/  PRMT R13, R11, 0x7604, R12 ;  /* 0x000076040b0d7816 */ /* 0x000fe4000000000c */
[----:B------:R-:W-:Y:S02]  /*11480*/  PRMT R41, R40, 0x7604, R41 ;  /* 0x0000760428297816 */ /* 0x000fe40000000029 */
[----:B------:R-:W-:Y:S02]  /*11490*/  SHF.R.U32.HI R3, RZ, 0x10, R38 ;  /* 0x00000010ff037819 */ /* 0x000fe40000011626 */
[----:B------:R-:W-:Y:S02]  /*114a0*/  SHF.R.U32.HI R12, RZ, 0x10, R39 ;  /* 0x00000010ff0c7819 */ /* 0x000fe40000011627 */
[----:B------:R-:W-:Y:S02]  /*114b0*/  SHF.R.U32.HI R40, RZ, 0x10, R37 ;  /* 0x00000010ff287819 */ /* 0x000fe40000011625 */
[----:B------:R-:W-:-:S02]  /*114c0*/  LOP3.LUT R15, R36, 0xff, RZ, 0xc0, !PT ;  /* 0x000000ff240f7812 */ /* 0x000fc400078ec0ff */
[----:B------:R-:W-:Y:S02]  /*114d0*/  SHF.R.U32.HI R11, RZ, 0x10, R36 ;  /* 0x00000010ff0b7819 */ /* 0x000fe40000011624 */
[----:B------:R-:W-:Y:S02]  /*114e0*/  LOP3.LUT R3, R3, 0xff, RZ, 0xc0, !PT ;  /* 0x000000ff03037812 */ /* 0x000fe400078ec0ff */
[----:B------:R-:W-:Y:S02]  /*114f0*/  LOP3.LUT R12, R12, 0xff, RZ, 0xc0, !PT ;  /* 0x000000ff0c0c7812 */ /* 0x000fe400078ec0ff */
[----:B------:R-:W-:Y:S02]  /*11500*/  LOP3.LUT R40, R40, 0xff, RZ, 0xc0, !PT ;  /* 0x000000ff28287812 */ /* 0x000fe400078ec0ff */
[----:B------:R-:W-:Y:S02]  /*11510*/  PRMT R15, R14, 0x7604, R15 ;  /* 0x000076040e0f7816 */ /* 0x000fe4000000000f */
[----:B------:R-:W-:-:S02]  /*11520*/  LOP3.LUT R14, R11, 0xff, RZ, 0xc0, !PT ;  /* 0x000000ff0b0e7812 */ /* 0x000fc400078ec0ff */
[----:B------:R-:W-:Y:S02]  /*11530*/  PRMT R11, R3, 0x7054, R10 ;  /* 0x00007054030b7816 */ /* 0x000fe4000000000a */
[----:B------:R-:W-:Y:S02]  /*11540*/  PRMT R13, R12, 0x7054, R13 ;  /* 0x000070540c0d7816 */ /* 0x000fe4000000000d */
[----:B------:R-:W-:Y:S02]  /*11550*/  PRMT R41, R40, 0x7054, R41 ;  /* 0x0000705428297816 */ /* 0x000fe40000000029 */
[----:B------:R-:W-:Y:S02]  /*11560*/  PRMT R15, R14, 0x7054, R15 ;  /* 0x000070540e0f7816 */ /* 0x000fe4000000000f */
[----:B------:R-:W-:Y:S02]  /*11570*/  LOP3.LUT R14, R11, 0xff000000, R38, 0xf8, !PT ;  /* 0xff0000000b0e7812 */ /* 0x000fe400078ef826 */
[----:B------:R-:W-:-:S02]  /*11580*/  LOP3.LUT R41, R41, 0xff000000, R37, 0xf8, !PT ;  /* 0xff00000029297812 */ /* 0x000fc400078ef825 */
        /* <DEDUP_REMOVED lines=41> */
[C---:B------:R-:W-:Y:S01]  /*11820*/  FMUL.FTZ R46, R6.reuse, R41 ;  /* 0x00000029062e7220 */ /* 0x040fe20000410000 */
        /* <DEDUP_REMOVED lines=48> */
[----:B------:R3:W-:Y:S02]  /*11b30*/  STS.128 [R213], R4 ;  /* 0x00000004d5007388 */ /* 0x0007e40000000c00 */
.L_x_547:
[----:B------:R-:W-:Y:S05]  /*11b40*/  BSYNC B1 ;  /* 0x0000000000017941 */ /* 0x000fea0003800000 */
.L_x_546:
[----:B------:R-:W-:Y:S04]  /*11b50*/  BSSY B1, `(.L_x_548) ;  /* 0x0000078000017945 */ /* 0x000fe80003800000 */
[----:B------:R-:W-:Y:S05]  /*11b60*/  @P2 BRA `(.L_x_549) ;  /* 0x0000000400d82947 */ /* 0x000fea0003800000 */
[----:B--23--:R-:W2:Y:S01]  /*11b70*/  LDS.128 R4, [R0+0x16400] ;  /* 0x0164000000047984 */ /* 0x00cea20000000c00 */
        /* <DEDUP_REMOVED lines=8> */
[--C-:B------:R-:W-:Y:S02]  /*11c00*/  SHF.R.U32.HI R15, RZ, 0x8, R33.reuse ;  /* 0x00000008ff0f7819 */ /* 0x100fe40000011621 */
[----:B------:R-:W-:Y:S02]  /*11c10*/  SHF.R.U32.HI R10, RZ, 0x8, R32 ;  /* 0x00000008ff0a7819 */ /* 0x000fe40000011620 */
[----:B------:R-:W-:Y:S02]  /*11c20*/  SHF.R.U32.HI R37, RZ, 0x10, R33 ;  /* 0x00000010ff257819 */ /* 0x000fe40000011621 */
[----:B------:R-:W-:-:S02]  /*11c30*/  PRMT R11, R12, 0x7604, R11 ;  /* 0x000076040c0b7816 */ /* 0x000fc4000000000b */
[----:B------:R-:W-:Y:S01]  /*11c40*/  LOP3.LUT R14, R33, 0xff, RZ, 0xc0, !PT ;  /* 0x000000ff210e7812 */ /* 0x000fe200078ec0ff */
[----:B------:R-:W-:Y:S01]  /*11c50*/  IMAD.U32 R37, R37, 0x10000, RZ ;  /* 0x0001000025257824 */ /* 0x000fe200078e00ff */
[----:B------:R-:W-:Y:S02]  /*11c60*/  LOP3.LUT R15, R15, 0xff, RZ, 0xc0, !PT ;  /* 0x000000ff0f0f7812 */ /* 0x000fe400078ec0ff */
[----:B------:R-:W-:Y:S01]  /*11c70*/  LOP3.LUT R13, R10, 0xff, RZ, 0xc0, !PT ;  /* 0x000000ff0a0d7812 */ /* 0x000fe200078ec0ff */
[----:B------:R-:W-:Y:S01]  /*11c80*/  IMAD.U32 R10, R36, 0x10000, RZ ;  /* 0x00010000240a7824 */ /* 0x000fe200078e00ff */
[----:B------:R-:W-:Y:S02]  /*11c90*/  LOP3.LUT R12, R32, 0xff, RZ, 0xc0, !PT ;  /* 0x000000ff200c7812 */ /* 0x000fe400078ec0ff */
[----:B------:R-:W-:Y:S02]  /*11ca0*/  PRMT R14, R15, 0x7604, R14 ;  /* 0x000076040f0e7816 */ /* 0x000fe4000000000e */
[----:B------:R-:W-:-:S02]  /*11cb0*/  PRMT R15, R13, 0x7604, R12 ;  /* 0x000076040d0f7816 */ /* 0x000fc4000000000c */
[----:B------:R-:W-:Y:S02]  /*11cc0*/  LOP3.LUT R13, R11, 0xff0000, R10, 0xf8, !PT ;  /* 0x00ff00000b0d7812 */ /* 0x000fe400078ef80a */
[----:B------:R-:W-:Y:S02]  /*11cd0*/  LOP3.LUT R11, R3, 0xff0000, R34, 0xf8, !PT ;  /* 0x00ff0000030b7812 */ /* 0x000fe400078ef822 */
[----:B------:R-:W-:Y:S02]  /*11ce0*/  LOP3.LUT R37, R14, 0xff0000, R37, 0xf8, !PT ;  /* 0x00ff00000e257812 */ /* 0x000fe400078ef825 */
[----:B------:R-:W-:Y:S02]  /*11cf0*/  LOP3.LUT R15, R15, 0xff0000, R32, 0xf8, !PT ;  /* 0x00ff00000f0f7812 */ /* 0x000fe400078ef820 */
        /* <DEDUP_REMOVED lines=93> */
.L_x_549:
[----:B------:R-:W-:Y:S05]  /*122d0*/  BSYNC B1 ;  /* 0x0000000000017941 */ /* 0x000fea0003800000 */
.L_x_548:
[----:B------:R-:W-:Y:S04]  /*122e0*/  BSSY B1, `(.L_x_550) ;  /* 0x000007c000017945 */ /* 0x000fe80003800000 */
[----:B------:R-:W-:Y:S05]  /*122f0*/  @P3 BRA `(.L_x_551) ;  /* 0x0000000400e83947 */ /* 0x000fea0003800000 */
[----:B--234-:R-:W2:Y:S01]  /*12300*/  LDS.128 R4, [R213+0x2000] ;  /* 0x00200000d5047984 */ /* 0x01cea20000000c00 */
        /* <DEDUP_REMOVED lines=121> */
.L_x_551:
[----:B------:R-:W-:Y:S05]  /*12aa0*/  BSYNC B1 ;  /* 0x0000000000017941 */ /* 0x000fea0003800000 */
.L_x_550:
[----:B------:R-:W-:Y:S04]  /*12ab0*/  BSSY B1, `(.L_x_552) ;  /* 0x0000078000017945 */ /* 0x000fe80003800000 */
[----:B------:R-:W-:Y:S05]  /*12ac0*/  @P4 BRA `(.L_x_553) ;  /* 0x0000000400d84947 */ /* 0x000fea0003800000 */
[----:B--234-:R-:W2:Y:S01]  /*12ad0*/  LDS.128 R4, [R0+0x18400] ;  /* 0x0184000000047984 */ /* 0x01cea20000000c00 */
        /* <DEDUP_REMOVED lines=117> */
.L_x_553:
[----:B------:R-:W-:Y:S05]  /*13230*/  BSYNC B1 ;  /* 0x0000000000017941 */ /* 0x000fea0003800000 */
.L_x_552:
[----:B------:R-:W-:Y:S05]  /*13240*/  @P5 BRA `(.L_x_543) ;  /* 0x0000003800a05947 */ /* 0x000fea0003800000 */
[----:B--234-:R-:W2:Y:S01]  /*13250*/  LDS.128 R4, [R213+0x4000] ;  /* 0x00400000d5047984 */ /* 0x01cea20000000c00 */
[----:B-----5:R-:W-:Y:S02]  /*13260*/  SHF.R.U32.HI R0, RZ, 0x8, R20 ;  /* 0x00000008ff007819 */ /* 0x020fe40000011614 */
[----:B------:R-:W-:Y:S02]  /*13270*/  SHF.R.U32.HI R14, RZ, 0x8, R9 ;  /* 0x00000008ff0e7819 */ /* 0x000fe40000011609 */
[----:B------:R-:W-:Y:S02]  /*13280*/  SHF.R.U32.HI R10, RZ, 0x8, R21 ;  /* 0x00000008ff0a7819 */ /* 0x000fe40000011615 */
[----:B------:R-:W-:Y:S02]  /*13290*/  SHF.R.U32.HI R12, RZ, 0x8, R8 ;  /* 0x00000008ff0c7819 */ /* 0x000fe40000011608 */
[----:B------:R-:W-:Y:S02]  /*132a0*/  LOP3.LUT R3, R20, 0xff, RZ, 0xc0, !PT ;  /* 0x000000ff14037812 */ /* 0x000fe400078ec0ff */
[----:B------:R-:W-:-:S02]  /*132b0*/  LOP3.LUT R15, R9, 0xff, RZ, 0xc0, !PT ;  /* 0x000000ff090f7812 */ /* 0x000fc400078ec0ff */
[----:B------:R-:W-:Y:S02]  /*132c0*/  LOP3.LUT R0, R0, 0xff, RZ, 0xc0, !PT ;  /* 0x000000ff00007812 */ /* 0x000fe400078ec0ff */
[----:B------:R-:W-:Y:S02]  /*132d0*/  LOP3.LUT R14, R14, 0xff, RZ, 0xc0, !PT ;  /* 0x000000ff0e0e7812 */ /* 0x000fe400078ec0ff */
[----:B------:R-:W-:Y:S02]  /*132e0*/  LOP3.LUT R11, R21, 0xff, RZ, 0xc0, !PT ;  /* 0x000000ff150b7812 */ /* 0x000fe400078ec0ff */
[----:B------:R-:W-:Y:S02]  /*132f0*/  LOP3.LUT R10, R10, 0xff, RZ, 0xc0, !PT ;  /* 0x000000ff0a0a7812 */ /* 0x000fe400078ec0ff */
[----:B------:R-:W-:Y:S02]  /*13300*/  LOP3.LUT R13, R8, 0xff, RZ, 0xc0, !PT ;  /* 0x000000ff080d7812 */ /* 0x000fe400078ec0ff */
[----:B------:R-:W-:-:S02]  /*13310*/  LOP3.LUT R12, R12, 0xff, RZ, 0xc0, !PT ;  /* 0x000000ff0c0c7812 */ /* 0x000fc400078ec0ff */
[----:B------:R-:W-:Y:S02]  /*13320*/  PRMT R3, R0, 0x7604, R3 ;  /* 0x0000760400037816 */ /* 0x000fe40000000003 */
[----:B------:R-:W-:Y:S02]  /*13330*/  PRMT R15, R14, 0x7604, R15 ;  /* 0x000076040e0f7816 */ /* 0x000fe4000000000f */
[----:B------:R-:W-:Y:S02]  /*13340*/  PRMT R11, R10, 0x7604, R11 ;  /* 0x000076040a0b7816 */ /* 0x000fe4000000000b */
[----:B------:R-:W-:Y:S02]  /*13350*/  SHF.R.U32.HI R0, RZ, 0x10, R20 ;  /* 0x00000010ff007819 */ /* 0x000fe40000011614 */
[----:B------:R-:W-:Y:S02]  /*13360*/  SHF.R.U32.HI R14, RZ, 0x10, R9 ;  /* 0x00000010ff0e7819 */ /* 0x000fe40000011609 */
[----:B------:R-:W-:-:S02]  /*13370*/  SHF.R.U32.HI R10, RZ, 0x10, R21 ;  /* 0x00000010ff0a7819 */ /* 0x000fc40000011615 */
[----:B------:R-:W-:Y:S02]  /*13380*/  PRMT R13, R12, 0x7604, R13 ;  /* 0x000076040c0d7816 */ /* 0x000fe4000000000d */
[----:B------:R-:W-:Y:S02]  /*13390*/  SHF.R.U32.HI R12, RZ, 0x10, R8 ;  /* 0x00000010ff0c7819 */ /* 0x000fe40000011608 */
[----:B------:R-:W-:Y:S02]  /*133a0*/  LOP3.LUT R0, R0, 0xff, RZ, 0xc0, !PT ;  /* 0x000000ff00007812 */ /* 0x000fe400078ec0ff */
[----:B------:R-:W-:Y:S02]  /*133b0*/  LOP3.LUT R14, R14, 0xff, RZ, 0xc0, !PT ;  /* 0x000000ff0e0e7812 */ /* 0x000fe400078ec0ff */
[----:B------:R-:W-:Y:S02]  /*133c0*/  LOP3.LUT R10, R10, 0xff, RZ, 0xc0, !PT ;  /* 0x000000ff0a0a7812 */ /* 0x000fe400078ec0ff */
        /* <DEDUP_REMOVED lines=8> */
[----:B--2---:R-:W-:Y:S02]  /*13450*/  F2FP.F16.E4M3.UNPACK_B R0, R6.H1 ;  /* 0x00000006ff00723e */ /* 0x004fe400030006ff */
[----:B------:R-:W-:Y:S02]  /*13460*/  LOP3.LUT R15, R13, 0xff000000, R8, 0xf8, !PT ;  /* 0xff0000000d0f7812 */ /* 0x000fe400078ef808 */
[----:B------:R-:W-:Y:S01]  /*13470*/  F2FP.F16.E4M3.UNPACK_B R21, R24 ;  /* 0x00000018ff15723e */ /* 0x000fe200020006ff */
[--C-:B------:R-:W-:Y:S01]  /*13480*/  HADD2.F32 R9, -RZ, R0.reuse.H1_H1 ;  /* 0x30000000ff097230 */ /* 0x100fe20000004100 */
[----:B------:R-:W-:Y:S01]  /*13490*/  F2FP.F16.E4M3.UNPACK_B R13, R20 ;  /* 0x00000014ff0d723e */ /* 0x000fe200020006ff */
[----:B------:R-:W-:Y:S01]  /*134a0*/  HADD2.F32 R8, -RZ, R0.H0_H0 ;  /* 0x20000000ff087230 */ /* 0x000fe20000004100 */
[----:B------:R-:W-:Y:S01]  /*134b0*/  F2FP.F16.E4M3.UNPACK_B R3, R6 ;  /* 0x00000006ff03723e */ /* 0x000fe200020006ff */
[----:B------:R-:W-:Y:S01]  /*134c0*/  HADD2.F32 R25, -RZ, R21.H1_H1 ;  /* 0x30000015ff197230 */ /* 0x000fe20000004100 */
[-C--:B------:R-:W-:Y:S01]  /*134d0*/  F2FP.F16.E4M3.UNPACK_B R10, R7.reuse ;  /* 0x00000007ff0a723e */ /* 0x080fe200020006ff */
[----:B------:R-:W-:Y:S01]  /*134e0*/  HADD2.F32 R14, -RZ, R13.H1_H1 ;  /* 0x3000000dff0e7230 */ /* 0x000fe20000004100 */
[----:B------:R-:W-:-:S02]  /*134f0*/  F2FP.F16.E4M3.UNPACK_B R11, R7.H1 ;  /* 0x00000007ff0b723e */ /* 0x000fc400030006ff */
[C---:B------:R-:W-:Y:S01]  /*13500*/  FMUL.FTZ R27, R9.reuse, R25 ;  /* 0x00000019091b7220 */ /* 0x040fe20000410000 */
[-C--:B------:R-:W-:Y:S01]  /*13510*/  F2FP.F16.E4M3.UNPACK_B R6, R5.reuse ;  /* 0x00000005ff06723e */ /* 0x080fe200020006ff */
[-C--:B------:R-:W-:Y:S01]  /*13520*/  FMUL.FTZ R26, R9, R14.reuse ;  /* 0x0000000e091a7220 */ /* 0x080fe20000410000 */
[----:B------:R-:W-:Y:S01]  /*13530*/  F2FP.F16.E4M3.UNPACK_B R7, R5.H1 ;  /* 0x00000005ff07723e */ /* 0x000fe200030006ff */
[C---:B------:R-:W-:Y:S01]  /*13540*/  FFMA.FTZ R27, R8.reuse, R14, -R27 ;  /* 0x0000000e081b7223 */ /* 0x040fe2000001081b */
[----:B------:R-:W-:Y:S02]  /*13550*/  HADD2.F32 R14, -RZ, R21.H0_H0 ;  /* 0x20000015ff0e7230 */ /* 0x000fe40000004100 */
[----:B------:R-:W-:Y:S01]  /*13560*/  FFMA.FTZ R28, R8, R25, R26 ;  /* 0x00000019081c7223 */ /* 0x000fe2000001001a */
[----:B------:R-:W-:Y:S01]  /*13570*/  HADD2.F32 R5, -RZ, R3.H1_H1 ;  /* 0x30000003ff057230 */ /* 0x000fe20000004100 */
[----:B------:R-:W-:Y:S01]  /*13580*/  F2FP.F16.E4M3.UNPACK_B R24, R24.H1 ;  /* 0x00000018ff18723e */ /* 0x000fe200030006ff */
[----:B------:R-:W-:Y:S01]  /*13590*/  HADD2.F32 R8, -RZ, R13.H0_H0 ;  /* 0x2000000dff087230 */ /* 0x000fe20000004100 */
[----:B------:R-:W-:Y:S01]  /*135a0*/  F2FP.F16.E4M3.UNPACK_B R20, R20.H1 ;  /* 0x00000014ff14723e */ /* 0x000fe200030006ff */
[----:B------:R-:W-:-:S02]  /*135b0*/  HADD2.F32 R3, -RZ, R3.H0_H0 ;  /* 0x20000003ff037230 */ /* 0x000fc40000004100 */
[C---:B------:R-:W-:Y:S01]  /*135c0*/  FMUL.FTZ R26, R5.reuse, R14 ;  /* 0x0000000e051a7220 */ /* 0x040fe20000410000 */
[----:B------:R-:W-:Y:S02]  /*135d0*/  HADD2.F32 R9, -RZ, R24.H0_H0 ;  /* 0x20000018ff097230 */ /* 0x000fe40000004100 */
[-C--:B------:R-:W-:Y:S01]  /*135e0*/  FMUL.FTZ R13, R5, R8.reuse ;  /* 0x00000008050d7220 */ /* 0x080fe20000410000 */
[----:B------:R-:W-:Y:S02]  /*135f0*/  HADD2.F32 R5, -RZ, R10.H1_H1 ;  /* 0x3000000aff057230 */ /* 0x000fe40000004100 */
[C---:B------:R-:W-:Y:S01]  /*13600*/  FFMA.FTZ R26, R3.reuse, R8, -R26 ;  /* 0x00000008031a7223 */ /* 0x040fe2000001081a */
[----:B------:R-:W-:Y:S02]  /*13610*/  HADD2.F32 R8, -RZ, R20.H0_H0 ;  /* 0x20000014ff087230 */ /* 0x000fe40000004100 */
[----:B------:R-:W-:Y:S01]  /*13620*/  FFMA.FTZ R25, R3, R14, R13 ;  /* 0x0000000e03197223 */ /* 0x000fe2000001000d */
[----:B------:R-:W-:-:S02]  /*13630*/  HADD2.F32 R10, -RZ, R10.H0_H0 ;  /* 0x2000000aff0a7230 */ /* 0x000fc40000004100 */
[CC--:B------:R-:W-:Y:S01]  /*13640*/  FMUL.FTZ R13, R5.reuse, R9.reuse ;  /* 0x00000009050d7220 */ /* 0x0c0fe20000410000 */
[----:B------:R-:W-:Y:S02]  /*13650*/  HADD2.F32 R24, -RZ, R24.H1_H1 ;  /* 0x30000018ff187230 */ /* 0x000fe40000004100 */
[-C--:B------:R-:W-:Y:S01]  /*13660*/  FMUL.FTZ R5, R5, R8.reuse ;  /* 0x0000000805057220 */ /* 0x080fe20000410000 */
[--C-:B------:R-:W-:Y:S02]  /*13670*/  HADD2.F32 R3, -RZ, R11.reuse.H1_H1 ;  /* 0x3000000bff037230 */ /* 0x100fe40000004100 */
[C---:B------:R-:W-:Y:S01]  /*13680*/  FFMA.FTZ R29, R10.reuse, R8, -R13 ;  /* 0x000000080a1d7223 */ /* 0x040fe2000001080d */
[----:B------:R-:W-:Y:S02]  /*13690*/  HADD2.F32 R20, -RZ, R20.H1_H1 ;  /* 0x30000014ff147230 */ /* 0x000fe40000004100 */
[----:B------:R-:W-:Y:S01]  /*136a0*/  FFMA.FTZ R30, R10, R9, R5 ;  /* 0x000000090a1e7223 */ /* 0x000fe20000010005 */
[----:B------:R-:W-:-:S02]  /*136b0*/  HADD2.F32 R11, -RZ, R11.H0_H0 ;  /* 0x2000000bff0b7230 */ /* 0x000fc40000004100 */
[C---:B------:R-:W-:Y:S01]  /*136c0*/  FMUL.FTZ R8, R3.reuse, R24 ;  /* 0x0000001803087220 */ /* 0x040fe20000410000 */
[----:B------:R-:W-:Y:S01]  /*136d0*/  F2FP.F16.E4M3.UNPACK_B R0, R4 ;  /* 0x00000004ff00723e */ /* 0x000fe200020006ff */
[-C--:B------:R-:W-:Y:S01]  /*136e0*/  FMUL.FTZ R10, R3, R20.reuse ;  /* 0x00000014030a7220 */ /* 0x080fe20000410000 */
[-C--:B------:R-:W-:Y:S01]  /*136f0*/  F2FP.F16.E4M3.UNPACK_B R9, R15.reuse ;  /* 0x0000000fff09723e */ /* 0x080fe200020006ff */
[C---:B------:R-:W-:Y:S01]  /*13700*/  FFMA.FTZ R20, R11.reuse, R20, -R8 ;  /* 0x000000140b147223 */ /* 0x040fe20000010808 */
[----:B------:R-:W-:Y:S01]  /*13710*/  F2FP.F16.E4M3.UNPACK_B R4, R4.H1 ;  /* 0x00000004ff04723e */ /* 0x000fe200030006ff */
[----:B------:R-:W-:Y:S01]  /*13720*/  FFMA.FTZ R31, R11, R24, R10 ;  /* 0x000000180b1f7223 */ /* 0x000fe2000001000a */
[-C--:B------:R-:W-:Y:S01]  /*13730*/  F2FP.F16.E4M3.UNPACK_B R8, R12.reuse ;  /* 0x0000000cff08723e */ /* 0x080fe200020006ff */
[--C-:B------:R-:W-:Y:S01]  /*13740*/  HADD2.F32 R13, -RZ, R9.reuse.H1_H1 ;  /* 0x30000009ff0d7230 */ /* 0x100fe20000004100 */
[----:B------:R-:W-:Y:S01]  /*13750*/  F2FP.F16.E4M3.UNPACK_B R12, R12.H1 ;  /* 0x0000000cff0c723e */ /* 0x000fe200030006ff */
[----:B------:R-:W-:Y:S01]  /*13760*/  HADD2.F32 R10, -RZ, R9.H0_H0 ;  /* 0x20000009ff0a7230 */ /* 0x000fe20000004100 */
[----:B------:R-:W-:Y:S01]  /*13770*/  F2FP.F16.E4M3.UNPACK_B R15, R15.H1 ;  /* 0x0000000fff0f723e */ /* 0x000fe200030006ff */
[----:B------:R-:W-:-:S02]  /*13780*/  HADD2.F32 R5, -RZ, R4.H1_H1 ;  /* 0x30000004ff057230 */ /* 0x000fc40000004100 */
[----:B------:R-:W-:Y:S02]  /*13790*/  HADD2.F32 R9, -RZ, R8.H1_H1 ;  /* 0x30000008ff097230 */ /* 0x000fe40000004100 */
[----:B------:R-:W-:Y:S02]  /*137a0*/  HADD2.F32 R3, -RZ, R0.H1_H1 ;  /* 0x30000000ff037230 */ /* 0x000fe40000004100 */
[C---:B------:R-:W-:Y:S01]  /*137b0*/  FMUL.FTZ R11, R5.reuse, R13 ;  /* 0x0000000d050b7220 */ /* 0x040fe20000410000 */
[----:B------:R-:W-:Y:S02]  /*137c0*/  HADD2.F32 R8, -RZ, R8.H0_H0 ;  /* 0x20000008ff087230 */ /* 0x000fe40000004100 */
[----:B------:R-:W-:Y:S01]  /*137d0*/  FMUL.FTZ R21, R5, R9 ;  /* 0x0000000905157220 */ /* 0x000fe20000410000 */
[----:B------:R-:W-:Y:S02]  /*137e0*/  HADD2.F32 R4, -RZ, R4.H0_H0 ;  /* 0x20000004ff047230 */ /* 0x000fe40000004100 */
[----:B------:R-:W-:Y:S01]  /*137f0*/  FMUL.FTZ R5, R3, R10 ;  /* 0x0000000a03057220 */ /* 0x000fe20000410000 */
[----:B------:R-:W-:-:S02]  /*13800*/  HADD2.F32 R0, -RZ, R0.H0_H0 ;  /* 0x20000000ff007230 */ /* 0x000fc40000004100 */
[-C--:B------:R-:W-:Y:S01]  /*13810*/  FMUL.FTZ R3, R3, R8.reuse ;  /* 0x0000000803037220 */ /* 0x080fe20000410000 */
[C---:B------:R-:W-:Y:S01]  /*13820*/  FFMA.FTZ R11, R4.reuse, R9, -R11 ;  /* 0x00000009040b7223 */ /* 0x040fe2000001080b */
[----:B------:R-:W-:Y:S01]  /*13830*/  FFMA.FTZ R14, R4, R13, R21 ;  /* 0x0000000d040e7223 */ /* 0x000fe20000010015 */
[C---:B------:R-:W-:Y:S01]  /*13840*/  FFMA.FTZ R9, R0.reuse, R8, -R5 ;  /* 0x0000000800097223 */ /* 0x040fe20000010805 */
[----:B------:R-:W-:Y:S01]  /*13850*/  FFMA.FTZ R10, R0, R10, R3 ;  /* 0x0000000a000a7223 */ /* 0x000fe20000010003 */
[----:B------:R-:W-:Y:S02]  /*13860*/  HADD2.F32 R4, -RZ, R12.H1_H1 ;  /* 0x3000000cff047230 */ /* 0x000fe40000004100 */
[----:B------:R-:W-:Y:S02]  /*13870*/  HADD2.F32 R3, -RZ, R7.H1_H1 ;  /* 0x30000007ff037230 */ /* 0x000fe40000004100 */
[--C-:B------:R-:W-:Y:S02]  /*13880*/  HADD2.F32 R8, -RZ, R15.reuse.H1_H1 ;  /* 0x3000000fff087230 */ /* 0x100fe40000004100 */
[----:B------:R-:W-:-:S02]  /*13890*/  HADD2.F32 R15, -RZ, R15.H0_H0 ;  /* 0x2000000fff0f7230 */ /* 0x000fc40000004100 */
[C---:B------:R-:W-:Y:S01]  /*138a0*/  FMUL.FTZ R13, R3.reuse, R4 ;  /* 0x00000004030d7220 */ /* 0x040fe20000410000 */
[----:B------:R-:W-:Y:S02]  /*138b0*/  HADD2.F32 R0, -RZ, R6.H1_H1 ;  /* 0x30000006ff007230 */ /* 0x000fe40000004100 */
[----:B------:R-:W-:Y:S02]  /*138c0*/  HADD2.F32 R5, -RZ, R12.H0_H0 ;  /* 0x2000000cff057230 */ /* 0x000fe40000004100 */
[----:B------:R-:W-:Y:S01]  /*138d0*/  FMUL.FTZ R12, R3, R8 ;  /* 0x00000008030c7220 */ /* 0x000fe20000410000 */
        /* <DEDUP_REMOVED lines=16> */
[----:B------:R2:W-:Y:S01]  /*139e0*/  STS.128 [R213+0x4000], R4 ;  /* 0x00400004d5007388 */ /* 0x0005e20000000c00 */
[----:B------:R-:W-:Y:S05]  /*139f0*/  BRA `(.L_x_543) ;  /* 0x0000003000b47947 */ /* 0x000fea0003800000 */
.L_x_534:
        /* <DEDUP_REMOVED lines=15> */
[----:B------:R-:W-:Y:S01]  /*13af0*/  ULDC UR4, c[0x0][0x3d4] ;  /* 0x0000f50000047ab9 */ /* 0x000fe20000000800 */
[----:B------:R-:W-:Y:S02]  /*13b00*/  CS2R R32, SRZ ;  /* 0x0000000000207805 */ /* 0x000fe4000001ff00 */
[----:B------:R-:W-:Y:S02]  /*13b10*/  ISETP.GE.AND P1, PT, R22, UR4, PT ;  /* 0x0000000416007c0c */ /* 0x000fe4000bf26270 */
[----:B------:R-:W-:Y:S02]  /*13b20*/  CS2R R34, SRZ ;  /* 0x0000000000227805 */ /* 0x000fe4000001ff00 */
[----:B------:R-:W-:Y:S02]  /*13b30*/  ISETP.GE.AND P2, PT, R169, UR4, PT ;  /* 0x00000004a9007c0c */ /* 0x000fe4000bf46270 */
[----:B------:R-:W-:Y:S02]  /*13b40*/  CS2R R36, SRZ ;  /* 0x0000000000247805 */ /* 0x000fe4000001ff00 */
[----:B------:R-:W-:-:S02]  /*13b50*/  ISETP.GE.AND P3, PT, R170, UR4, PT ;  /* 0x00000004aa007c0c */ /* 0x000fc4000bf66270 */
        /* <DEDUP_REMOVED lines=9> */
[----:B------:R1:W5:Y:S04]  /*13bf0*/  @!P1 LDG.E.128 R32, desc[UR54][R56.64] ;  /* 0x0000003638209981 */ /* 0x000368000c1e1d00 */
[----:B------:R1:W5:Y:S04]  /*13c00*/  @!P2 LDG.E.128 R36, desc[UR54][R56.64+0x20] ;  /* 0x000020363824a981 */ /* 0x000368000c1e1d00 */
[----:B------:R1:W5:Y:S04]  /*13c10*/  @!P3 LDG.E.128 R40, desc[UR54][R56.64+0x40] ;  /* 0x000040363828b981 */ /* 0x000368000c1e1d00 */
[----:B------:R1:W5:Y:S04]  /*13c20*/  @!P1 LDG.E.128 R4, desc[UR54][R58.64] ;  /* 0x000000363a049981 */ /* 0x000368000c1e1d00 */
[----:B------:R1:W5:Y:S04]  /*13c30*/  @!P2 LDG.E.128 R24, desc[UR54][R58.64+0x20] ;  /* 0x000020363a18a981 */ /* 0x000368000c1e1d00 */
[----:B------:R1:W5:Y:S02]  /*13c40*/  @!P3 LDG.E.128 R28, desc[UR54][R58.64+0x40] ;  /* 0x000040363a1cb981 */ /* 0x000364000c1e1d00 */
.L_x_555:
[----:B------:R-:W-:Y:S05]  /*13c50*/  BSYNC B1 ;  /* 0x0000000000017941 */ /* 0x000fea0003800000 */
.L_x_554:
[----:B------:R-:W-:-:S03]  /*13c60*/  UMOV UR4, 0xffffffff ;  /* 0xffffffff00047882 */ /* 0x000fc60000000000 */
[----:B------:R-:W-:Y:S05]  /*13c70*/  BRA.DIV UR4, `(.L_x_556) ;  /* 0x0000013204987947 */ /* 0x000fea000b800000 */
.L_x_758:
[----:B------:R-:W-:-:S03]  /*13c80*/  UMOV UR4, 0xffffffff ;  /* 0xffffffff00047882 */ /* 0x000fc60000000000 */
[----:B------:R-:W-:Y:S05]  /*13c90*/  BRA.DIV UR4, `(.L_x_557) ;  /* 0x0000013204b87947 */ /* 0x000fea000b800000 */
.L_x_761:
[----:B------:R-:W-:-:S03]  /*13ca0*/  UMOV UR4, 0xffffffff ;  /* 0xffffffff00047882 */ /* 0x000fc60000000000 */
[----:B------:R-:W-:Y:S05]  /*13cb0*/  BRA.DIV UR4, `(.L_x_558) ;  /* 0x0000013204d87947 */ /* 0x000fea000b800000 */
.L_x_764:
[----:B------:R-:W-:-:S03]  /*13cc0*/  UMOV UR4, 0xffffffff ;  /* 0xffffffff00047882 */ /* 0x000fc60000000000 */
[----:B------:R-:W-:Y:S05]  /*13cd0*/  BRA.DIV UR4, `(.L_x_559) ;  /* 0x0000013204f87947 */ /* 0x000fea000b800000 */
.L_x_767:
[----:B------:R-:W-:Y:S01]  /*13ce0*/  ULEA.HI UR4, UR43, UR43, URZ, 0x1 ;  /* 0x0000002b2b047291 */ /* 0x000fe2000f8f083f */
[----:B------:R-:W-:Y:S03]  /*13cf0*/  BSSY B1, `(.L_x_560) ;  /* 0x0000007000017945 */ /* 0x000fe60003800000 */
[----:B------:R-:W-:-:S04]  /*13d00*/  ULOP3.LUT UR4, UR4, 0xfffffffe, URZ, 0xc0, !UPT ;  /* 0xfffffffe04047892 */ /* 0x000fc8000f8ec03f */
[----:B------:R-:W-:-:S06]  /*13d10*/  UIADD3 UR4, UR43, -UR4, URZ ;  /* 0x800000042b047290 */ /* 0x000fcc000fffe03f */
[----:B------:R-:W-:-:S05]  /*13d20*/  IMAD.U32 R3, RZ, RZ, UR4 ;  /* 0x00000004ff037e24 */ /* 0x000fca000f8e00ff */
[----:B------:R-:W-:-:S04]  /*13d30*/  SHF.L.U32 R3, R3, 0x1f, RZ ;  /* 0x0000001f03037819 */ /* 0x000fc800000006ff */
[----:B------:R-:W2:Y:S02]  /*13d40*/  SYNCS.PHASECHK.TRANS64.TRYWAIT P1, [R18+URZ+0x29800], R3 ;  /* 0x02980003120075a7 */ /* 0x000ea4000802017f */
[----:B--2---:R-:W-:Y:S05]  /*13d50*/  @!P1 BRA `(.L_x_561) ;  /* 0x0000013400009947 */ /* 0x004fea0003800000 */
.L_x_768:
[----:B------:R-:W-:Y:S05]  /*13d60*/  BSYNC B1 ;  /* 0x0000000000017941 */ /* 0x000fea0003800000 */
.L_x_560:
[----:B------:R-:W-:Y:S05]  /*13d70*/  @P0 BRA `(.L_x_543) ;  /* 0x0000002c00d40947 */ /* 0x000fea0003800000 */
[----:B--2---:R-:W2:Y:S01]  /*13d80*/  LDC R3, c[0x0][0x3d4] ;  /* 0x0000f500ff037b82 */ /* 0x004ea20000000800 */
[----:B------:R-:W-:Y:S01]  /*13d90*/  BSSY B1, `(.L_x_562) ;  /* 0x00000fb000017945 */ /* 0x000fe20003800000 */
[-C--:B--2---:R-:W-:Y:S02]  /*13da0*/  ISETP.GE.AND P0, PT, R22, R3.reuse, PT ;  /* 0x000000031600720c */ /* 0x084fe40003f06270 */
[-C--:B------:R-:W-:Y:S02]  /*13db0*/  ISETP.GE.AND P1, PT, R169, R3.reuse, PT ;  /* 0x00000003a900720c */ /* 0x080fe40003f26270 */
[----:B------:R-:W-:-:S09]  /*13dc0*/  ISETP.GE.AND P2, PT, R170, R3, PT ;  /* 0x00000003aa00720c */ /* 0x000fd20003f46270 */
[----:B------:R-:W-:Y:S05]  /*13dd0*/  @P0 BRA `(.L_x_563) ;  /* 0x0000000c00d80947 */ /* 0x000fea0003800000 */
[----:B-----5:R-:W-:Y:S02]  /*13de0*/  SHF.R.U32.HI R0, RZ, 0x8, R32 ;  /* 0x00000008ff007819 */ /* 0x020fe40000011620 */
[----:B------:R-:W-:Y:S02]  /*13df0*/  LOP3.LUT R8, R32, 0xff, RZ, 0xc0, !PT ;  /* 0x000000ff20087812 */ /* 0x000fe400078ec0ff */
[----:B------:R-:W-:Y:S02]  /*13e00*/  LOP3.LUT R9, R0, 0xff, RZ, 0xc0, !PT ;  /* 0x000000ff00097812 */ /* 0x000fe400078ec0ff */
[----:B------:R-:W-:Y:S02]  /*13e10*/  LEA.HI R0, R3, R214, RZ, 0x1c ;  /* 0x000000d603007211 */ /* 0x000fe400078fe0ff */
[----:B------:R-:W-:Y:S02]  /*13e20*/  PRMT R21, R9, 0x7604, R8 ;  /* 0x0000760409157816 */ /* 0x000fe40000000008 */
[----:B------:R-:W-:-:S02]  /*13e30*/  SHF.R.U32.HI R13, RZ, 0x8, R34 ;  /* 0x00000008ff0d7819 */ /* 0x000fc40000011622 */
[----:B------:R-:W-:Y:S02]  /*13e40*/  SHF.R.S32.HI R9, RZ, 0x1f, R0 ;  /* 0x0000001fff097819 */ /* 0x000fe40000011400 */
[----:B------:R-:W-:Y:S02]  /*13e50*/  LOP3.LUT R12, R34, 0xff, RZ, 0xc0, !PT ;  /* 0x000000ff220c7812 */ /* 0x000fe400078ec0ff */
[----:B------:R-:W-:Y:S02]  /*13e60*/  LOP3.LUT R13, R13, 0xff, RZ, 0xc0, !PT ;  /* 0x000000ff0d0d7812 */ /* 0x000fe400078ec0ff */
[----:B------:R-:W-:Y:S01]  /*13e70*/  LEA.HI R8, R9, R0, RZ, 0x2 ;  /* 0x0000000009087211 */ /* 0x000fe200078f10ff */
[----:B------:R-:W-:Y:S01]  /*13e80*/  IMAD.SHL.U32 R9, R0, 0x10, RZ ;  /* 0x0000001000097824 */ /* 0x000fe200078e00ff */
[----:B------:R-:W-:Y:S02]  /*13e90*/  PRMT R47, R13, 0x7604, R12 ;  /* 0x000076040d2f7816 */ /* 0x000fe4000000000c */
[----:B------:R-:W-:Y:S01]  /*13ea0*/  SHF.R.U32.HI R13, RZ, 0x8, R35 ;  /* 0x00000008ff0d7819 */ /* 0x000fe20000011623 */
[----:B------:R-:W-:Y:S01]  /*13eb0*/  IMAD.SHL.U32 R8, R8, 0x800, RZ ;  /* 0x0000080008087824 */ /* 0x000fe200078e00ff */
[----:B------:R-:W-:-:S02]  /*13ec0*/  SHF.R.U32.HI R11, RZ, 0x8, R33 ;  /* 0x00000008ff0b7819 */ /* 0x000fc40000011621 */
[----:B------:R-:W-:Y:S02]  /*13ed0*/  LOP3.LUT R0, R172, 0x30, R9, 0xf8, !PT ;  /* 0x00000030ac007812 */ /* 0x000fe400078ef809 */
[----:B------:R-:W-:Y:S02]  /*13ee0*/  LOP3.LUT R9, R13, 0xff, RZ, 0xc0, !PT ;  /* 0x000000ff0d097812 */ /* 0x000fe400078ec0ff */
[----:B------:R-:W-:Y:S02]  /*13ef0*/  LOP3.LUT R10, R33, 0xff, RZ, 0xc0, !PT ;  /* 0x000000ff210a7812 */ /* 0x000fe400078ec0ff */
[----:B------:R-:W-:Y:S02]  /*13f00*/  LOP3.LUT R11, R11, 0xff, RZ, 0xc0, !PT ;  /* 0x000000ff0b0b7812 */ /* 0x000fe400078ec0ff */
[----:B------:R-:W-:Y:S02]  /*13f10*/  LOP3.LUT R0, R0, R173, RZ, 0x3c, !PT ;  /* 0x000000ad00007212 */ /* 0x000fe400078e3cff */
[----:B------:R-:W-:-:S02]  /*13f20*/  LOP3.LUT R13, R8, 0xffffe000, RZ, 0xc0, !PT ;  /* 0xffffe000080d7812 */ /* 0x000fc400078ec0ff */
[----:B------:R-:W-:Y:S02]  /*13f30*/  SHF.R.U32.HI R12, RZ, 0x8, R4 ;  /* 0x00000008ff0c7819 */ /* 0x000fe40000011604 */
[----:B------:R-:W-:Y:S02]  /*13f40*/  PRMT R20, R11, 0x7604, R10 ;  /* 0x000076040b147816 */ /* 0x000fe4000000000a */
[----:B------:R-:W-:Y:S02]  /*13f50*/  IADD3 R13, R0, R174, R13 ;  /* 0x000000ae000d7210 */ /* 0x000fe40007ffe00d */
[----:B------:R-:W-:Y:S02]  /*13f60*/  LOP3.LUT R10, R35, 0xff, RZ, 0xc0, !PT ;  /* 0x000000ff230a7812 */ /* 0x000fe400078ec0ff */
[----:B------:R-:W-:Y:S02]  /*13f70*/  LOP3.LUT R11, R4, 0xff, RZ, 0xc0, !PT ;  /* 0x000000ff040b7812 */ /* 0x000fe400078ec0ff */
[----:B------:R-:W-:-:S02]  /*13f80*/  LOP3.LUT R12, R12, 0xff, RZ, 0xc0, !PT ;  /* 0x000000ff0c0c7812 */ /* 0x000fc400078ec0ff */
[----:B------:R-:W-:Y:S02]  /*13f90*/  IADD3 R0, R18, R13, RZ ;  /* 0x0000000d12007210 */ /* 0x000fe40007ffe0ff */
[----:B------:R-:W-:Y:S02]  /*13fa0*/  PRMT R44, R9, 0x7604, R10 ;  /* 0x00007604092c7816 */ /* 0x000fe4000000000a */
[----:B------:R-:W-:Y:S02]  /*13fb0*/  PRMT R51, R12, 0x7604, R11 ;  /* 0x000076040c337816 */ /* 0x000fe4000000000b */
[----:B------:R-:W2:Y:S01]  /*13fc0*/  LDS.128 R8, [R218+0x14400] ;  /* 0x01440000da087984 */ /* 0x000ea20000000c00 */
[----:B------:R-:W-:Y:S02]  /*13fd0*/  SHF.R.U32.HI R46, RZ, 0x8, R5 ;  /* 0x00000008ff2e7819 */ /* 0x000fe40000011605 */
[----:B------:R-:W-:Y:S01]  /*13fe0*/  SHF.R.U32.HI R49, RZ, 0x8, R6 ;  /* 0x00000008ff317819 */ /* 0x000fe20000011606 */
[----:B------:R-:W3:Y:S01]  /*13ff0*/  LDS.128 R12, [R0+0x14400] ;  /* 0x01440000000c7984 */ /* 0x000ee20000000c00 */
[----:B------:R-:W-:-:S02]  /*14000*/  LOP3.LUT R45, R5, 0xff, RZ, 0xc0, !PT ;  /* 0x000000ff052d7812 */ /* 0x000fc400078ec0ff */
[----:B------:R-:W-:Y:S02]  /*14010*/  LOP3.LUT R46, R46, 0xff, RZ, 0xc0, !PT ;  /* 0x000000ff2e2e7812 */ /* 0x000fe400078ec0ff */
[----:B------:R-:W-:Y:S02]  /*14020*/  LOP3.LUT R48, R6, 0xff, RZ, 0xc0, !PT ;  /* 0x000000ff06307812 */ /* 0x000fe400078ec0ff */
[----:B------:R-:W-:Y:S02]  /*14030*/  LOP3.LUT R49, R49, 0xff, RZ, 0xc0, !PT ;  /* 0x000000ff31317812 */ /* 0x000fe400078ec0ff */
[----:B------:R-:W-:Y:S02]  /*14040*/  SHF.R.U32.HI R55, RZ, 0x10, R5 ;  /* 0x00000010ff377819 */ /* 0x000fe40000011605 */
[----:B------:R-:W-:Y:S02]  /*14050*/  PRMT R46, R46, 0x7604, R45 ;  /* 0x000076042e2e7816 */ /* 0x000fe4000000002d */
[----:B------:R-:W-:Y:S01]  /*14060*/  SHF.R.U32.HI R45, RZ, 0x10, R33 ;  /* 0x00000010ff2d7819 */ /* 0x000fe20000011621 */
[----:B------:R-:W-:Y:S01]  /*14070*/  IMAD.U32 R55, R55, 0x10000, RZ ;  /* 0x0001000037377824 */ /* 0x000fe200078e00ff */
[----:B-1----:R-:W-:-:S02]  /*14080*/  PRMT R57, R49, 0x7604, R48 ;  /* 0x0000760431397816 */ /* 0x002fc40000000030 */
[----:B------:R-:W-:Y:S01]  /*14090*/  SHF.R.U32.HI R49, RZ, 0x10, R35 ;  /* 0x00000010ff317819 */ /* 0x000fe20000011623 */
[----:B------:R-:W-:Y:S01]  /*140a0*/  IMAD.U32 R45, R45, 0x10000, RZ ;  /* 0x000100002d2d7824 */ /* 0x000fe200078e00ff */
[----:B------:R-:W-:Y:S02]  /*140b0*/  SHF.R.U32.HI R53, RZ, 0x8, R7 ;  /* 0x00000008ff357819 */ /* 0x000fe40000011607 */
[----:B------:R-:W-:Y:S01]  /*140c0*/  LOP3.LUT R21, R21, 0xff0000, R32, 0xf8, !PT ;  /* 0x00ff000015157812 */ /* 0x000fe200078ef820 */
[----:B------:R-:W-:Y:S01]  /*140d0*/  IMAD.U32 R49, R49, 0x10000, RZ ;  /* 0x0001000031317824 */ /* 0x000fe200078e00ff */
[----:B------:R-:W-:Y:S02]  /*140e0*/  LOP3.LUT R52, R7, 0xff, RZ, 0xc0, !PT ;  /* 0x000000ff07347812 */ /* 0x000fe400078ec0ff */
[----:B------:R-:W-:Y:S02]  /*140f0*/  LOP3.LUT R53, R53, 0xff, RZ, 0xc0, !PT ;  /* 0x000000ff35357812 */ /* 0x000fe400078ec0ff */
[----:B------:R-:W-:-:S02]  /*14100*/  LOP3.LUT R55, R46, 0xff0000, R55, 0xf8, !PT ;  /* 0x00ff00002e377812 */ /* 0x000fc400078ef837 */
[----:B------:R-:W-:Y:S02]  /*14110*/  LOP3.LUT R46, R21, 0xff000000, R32, 0xf8, !PT ;  /* 0xff000000152e7812 */ /* 0x000fe400078ef820 */
[----:B------:R-:W-:Y:S02]  /*14120*/  LOP3.LUT R45, R20, 0xff0000, R45, 0xf8, !PT ;  /* 0x00ff0000142d7812 */ /* 0x000fe400078ef82d */
[----:B------:R-:W-:Y:S02]  /*14130*/  LOP3.LUT R21, R51, 0xff0000, R4, 0xf8, !PT ;  /* 0x00ff000033157812 */ /* 0x000fe400078ef804 */
[----:B------:R-:W-:Y:S02]  /*14140*/  PRMT R52, R53, 0x7604, R52 ;  /* 0x0000760435347816 */ /* 0x000fe40000000034 */
[----:B------:R-:W-:Y:S02]  /*14150*/  SHF.R.U32.HI R59, RZ, 0x10, R7 ;  /* 0x00000010ff3b7819 */ /* 0x000fe40000011607 */
[----:B------:R-:W-:-:S02]  /*14160*/  LOP3.LUT R53, R44, 0xff0000, R49, 0xf8, !PT ;  /* 0x00ff00002c357812 */ /* 0x000fc400078ef831 */
[----:B------:R-:W-:Y:S02]  /*14170*/  LOP3.LUT R49, R47, 0xff0000, R34, 0xf8, !PT ;  /* 0x00ff00002f317812 */ /* 0x000fe400078ef822 */
[----:B------:R-:W-:Y:S02]  /*14180*/  LOP3.LUT R55, R55, 0xff000000, R5, 0xf8, !PT ;  /* 0xff00000037377812 */ /* 0x000fe400078ef805 */
[----:B------:R-:W-:Y:S02]  /*14190*/  LOP3.LUT R47, R45, 0xff000000, R33, 0xf8, !PT ;  /* 0xff0000002d2f7812 */ /* 0x000fe400078ef821 */
[----:B------:R-:W-:Y:S02]  /*141a0*/  LOP3.LUT R54, R21, 0xff000000, R4, 0xf8, !PT ;  /* 0xff00000015367812 */ /* 0x000fe400078ef804 */
[----:B------:R-:W-:Y:S02]  /*141b0*/  SHF.L.U32 R59, R59, 0x10, RZ ;  /* 0x000000103b3b7819 */ /* 0x000fe400000006ff */
[----:B--2---:R-:W-:-:S02]  /*141c0*/  F2FP.F16.E4M3.UNPACK_B R21, R11 ;  /* 0x0000000bff15723e */ /* 0x004fc400020006ff */
[----:B------:R-:W-:Y:S02]  /*141d0*/  F2FP.F16.E4M3.UNPACK_B R32, R11.H1 ;  /* 0x0000000bff20723e */ /* 0x000fe400030006ff */
[----:B------:R-:W-:Y:S02]  /*141e0*/  LOP3.LUT R57, R57, 0xff0000, R6, 0xf8, !PT ;  /* 0x00ff000039397812 */ /* 0x000fe400078ef806 */
[-C--:B------:R-:W-:Y:S02]  /*141f0*/  F2FP.F16.E4M3.UNPACK_B R11, R10.reuse ;  /* 0x0000000aff0b723e */ /* 0x080fe400020006ff */
[----:B------:R-:W-:Y:S02]  /*14200*/  F2FP.F16.E4M3.UNPACK_B R20, R10.H1 ;  /* 0x0000000aff14723e */ /* 0x000fe400030006ff */
[----:B------:R-:W-:Y:S02]  /*14210*/  F2FP.F16.E4M3.UNPACK_B R56, R55 ;  /* 0x00000037ff38723e */ /* 0x000fe400020006ff */
[----:B---3--:R-:W-:-:S02]  /*14220*/  F2FP.F16.E4M3.UNPACK_B R10, R13 ;  /* 0x0000000dff0a723e */ /* 0x008fc400020006ff */
[----:B------:R-:W-:Y:S01]  /*14230*/  F2FP.F16.E4M3.UNPACK_B R48, R47 ;  /* 0x0000002fff30723e */ /* 0x000fe200020006ff */
[----:B------:R-:W-:Y:S01]  /*14240*/  HADD2.F32 R58, -RZ, R56.H0_H0 ;  /* 0x20000038ff3a7230 */ /* 0x000fe20000004100 */
[----:B------:R-:W-:Y:S01]  /*14250*/  LOP3.LUT R61, R52, 0xff0000, R59, 0xf8, !PT ;  /* 0x00ff0000343d7812 */ /* 0x000fe200078ef83b */
[----:B------:R-:W-:Y:S01]  /*14260*/  HADD2.F32 R5, -RZ, R10.H0_H0 ;  /* 0x2000000aff057230 */ /* 0x000fe20000004100 */
[----:B------:R-:W-:Y:S01]  /*14270*/  LOP3.LUT R59, R57, 0xff000000, R6, 0xf8, !PT ;  /* 0xff000000393b7812 */ /* 0x000fe200078ef806 */
[----:B------:R-:W-:Y:S01]  /*14280*/  HADD2.F32 R52, -RZ, R48.H0_H0 ;  /* 0x20000030ff347230 */ /* 0x000fe20000004100 */
[-C--:B------:R-:W-:Y:S01]  /*14290*/  F2FP.F16.E4M3.UNPACK_B R6, R9.reuse ;  /* 0x00000009ff06723e */ /* 0x080fe200020006ff */
[----:B------:R-:W-:Y:S01]  /*142a0*/  HADD2.F32 R57, -RZ, R56.H1_H1 ;  /* 0x30000038ff397230 */ /* 0x000fe20000004100 */
[----:B------:R-:W-:Y:S01]  /*142b0*/  LOP3.LUT R61, R61, 0xff000000, R7, 0xf8, !PT ;  /* 0xff0000003d3d7812 */ /* 0x000fe200078ef807 */
[C---:B------:R-:W-:Y:S01]  /*142c0*/  FMUL.FTZ R60, R5.reuse, R58 ;  /* 0x0000003a053c7220 */ /* 0x040fe20000410000 */
[----:B------:R-:W-:Y:S01]  /*142d0*/  F2FP.F16.E4M3.UNPACK_B R7, R9.H1 ;  /* 0x00000009ff07723e */ /* 0x000fe200030006ff */
[--C-:B------:R-:W-:Y:S01]  /*142e0*/  HADD2.F32 R9, -RZ, R6.reuse.H0_H0 ;  /* 0x20000006ff097230 */ /* 0x100fe20000004100 */
[-C--:B------:R-:W-:Y:S01]  /*142f0*/  F2FP.F16.E4M3.UNPACK_B R44, R15.reuse ;  /* 0x0000000fff2c723e */ /* 0x080fe200020006ff */
[----:B------:R-:W-:Y:S01]  /*14300*/  HADD2.F32 R6, -RZ, R6.H1_H1 ;  /* 0x30000006ff067230 */ /* 0x000fe20000004100 */
[----:B------:R-:W-:Y:S01]  /*14310*/  F2FP.F16.E4M3.UNPACK_B R45, R15.H1 ;  /* 0x0000000fff2d723e */ /* 0x000fe200030006ff */
[-C--:B------:R-:W-:Y:S01]  /*14320*/  FMUL.FTZ R15, R5, R52.reuse ;  /* 0x00000034050f7220 */ /* 0x080fe20000410000 */
[----:B------:R-:W-:Y:S01]  /*14330*/  F2FP.F16.E4M3.UNPACK_B R33, R13.H1 ;  /* 0x0000000dff21723e */ /* 0x000fe200030006ff */
[C---:B------:R-:W-:Y:S01]  /*14340*/  FFMA.FTZ R5, R9.reuse, R52, -R60 ;  /* 0x0000003409057223 */ /* 0x040fe2000001083c */
[----:B------:R-:W-:Y:S01]  /*14350*/  F2FP.F16.E4M3.UNPACK_B R55, R55.H1 ;  /* 0x00000037ff37723e */ /* 0x000fe200030006ff */
[----:B------:R-:W-:Y:S01]  /*14360*/  FFMA.FTZ R9, R9, R58, R15 ;  /* 0x0000003a09097223 */ /* 0x000fe2000001000f */
[----:B------:R-:W-:Y:S01]  /*14370*/  F2FP.F16.E4M3.UNPACK_B R47, R47.H1 ;  /* 0x0000002fff2f723e */ /* 0x000fe200030006ff */
[----:B------:R-:W-:Y:S01]  /*14380*/  HADD2.F32 R15, -RZ, R33.H0_H0 ;  /* 0x20000021ff0f7230 */ /* 0x000fe20000004100 */
[----:B------:R-:W-:Y:S01]  /*14390*/  LOP3.LUT R51, R49, 0xff000000, R34, 0xf8, !PT ;  /* 0xff00000031337812 */ /* 0x000fe200078ef822 */
[----:B------:R-:W-:Y:S01]  /*143a0*/  HADD2.F32 R49, -RZ, R48.H1_H1 ;  /* 0x30000030ff317230 */ /* 0x000fe20000004100 */
[----:B------:R-:W-:Y:S01]  /*143b0*/  LOP3.LUT R53, R53, 0xff000000, R35, 0xf8, !PT ;  /* 0xff00000035357812 */ /* 0x000fe200078ef823 */
[----:B------:R-:W-:Y:S01]  /*143c0*/  HADD2.F32 R52, -RZ, R55.H0_H0 ;  /* 0x20000037ff347230 */ /* 0x000fe20000004100 */
[-C--:B------:R-:W-:Y:S01]  /*143d0*/  F2FP.F16.E4M3.UNPACK_B R34, R14.reuse ;  /* 0x0000000eff22723e */ /* 0x080fe200020006ff */
[----:B------:R-:W-:Y:S01]  /*143e0*/  HADD2.F32 R48, -RZ, R47.H0_H0 ;  /* 0x2000002fff307230 */ /* 0x000fe20000004100 */
[----:B------:R-:W-:Y:S01]  /*143f0*/  F2FP.F16.E4M3.UNPACK_B R35, R14.H1 ;  /* 0x0000000eff23723e */ /* 0x000fe200030006ff */
[----:B------:R-:W-:-:S02]  /*14400*/  HADD2.F32 R14, -RZ, R10.H1_H1 ;  /* 0x3000000aff0e7230 */ /* 0x000fc40000004100 */
[C---:B------:R-:W-:Y:S01]  /*14410*/  FMUL.FTZ R65, R15.reuse, R52 ;  /* 0x000000340f417220 */ /* 0x040fe20000410000 */
[----:B------:R-:W-:Y:S02]  /*14420*/  HADD2.F32 R10, -RZ, R7.H0_H0 ;  /* 0x20000007ff0a7230 */ /* 0x000fe40000004100 */
[-C--:B------:R-:W-:Y:S01]  /*14430*/  FMUL.FTZ R15, R15, R48.reuse ;  /* 0x000000300f0f7220 */ /* 0x080fe20000410000 */
[----:B------:R-:W-:Y:S02]  /*14440*/  HADD2.F32 R33, -RZ, R33.H1_H1 ;  /* 0x30000021ff217230 */ /* 0x000fe40000004100 */
[C---:B------:R-:W-:Y:S01]  /*14450*/  FMUL.FTZ R63, R14.reuse, R57 ;  /* 0x000000390e3f7220 */ /* 0x040fe20000410000 */
[-C--:B------:R-:W-:Y:S01]  /*14460*/  FMUL.FTZ R14, R14, R49.reuse ;  /* 0x000000310e0e7220 */ /* 0x080fe20000410000 */
[C---:B------:R-:W-:Y:S01]  /*14470*/  FFMA.FTZ R65, R10.reuse, R48, -R65 ;  /* 0x000000300a417223 */ /* 0x040fe20000010841 */
[----:B------:R-:W-:Y:S01]  /*14480*/  FFMA.FTZ R52, R10, R52, R15 ;  /* 0x000000340a347223 */ /* 0x000fe2000001000f */
[C---:B------:R-:W-:Y:S01]  /*14490*/  FFMA.FTZ R56, R6.reuse, R49, -R63 ;  /* 0x0000003106387223 */ /* 0x040fe2000001083f */
[----:B------:R-:W-:Y:S01]  /*144a0*/  F2FP.F16.E4M3.UNPACK_B R49, R61 ;  /* 0x0000003dff31723e */ /* 0x000fe200020006ff */
[----:B------:R-:W-:Y:S01]  /*144b0*/  FFMA.FTZ R58, R6, R57, R14 ;  /* 0x00000039063a7223 */ /* 0x000fe2000001000e */
[----:B------:R-:W-:Y:S01]  /*144c0*/  HADD2.F32 R48, -RZ, R55.H1_H1 ;  /* 0x30000037ff307230 */ /* 0x000fe20000004100 */
[----:B------:R-:W-:Y:S01]  /*144d0*/  F2FP.F16.E4M3.UNPACK_B R15, R53 ;  /* 0x00000035ff0f723e */ /* 0x000fe200020006ff */
[----:B------:R-:W-:Y:S01]  /*144e0*/  HADD2.F32 R14, -RZ, R47.H1_H1 ;  /* 0x3000002fff0e7230 */ /* 0x000fe20000004100 */
[----:B------:R-:W-:Y:S01]  /*144f0*/  F2FP.F16.E4M3.UNPACK_B R61, R61.H1 ;  /* 0x0000003dff3d723e */ /* 0x000fe200030006ff */
[----:B------:R-:W-:-:S02]  /*14500*/  HADD2.F32 R55, -RZ, R49.H0_H0 ;  /* 0x20000031ff377230 */ /* 0x000fc40000004100 */
[C---:B------:R-:W-:Y:S01]  /*14510*/  FMUL.FTZ R60, R33.reuse, R48 ;  /* 0x00000030213c7220 */ /* 0x040fe20000410000 */
[----:B------:R-:W-:Y:S02]  /*14520*/  HADD2.F32 R10, -RZ, R44.H0_H0 ;  /* 0x2000002cff0a7230 */ /* 0x000fe40000004100 */
[-C--:B------:R-:W-:Y:S01]  /*14530*/  FMUL.FTZ R33, R33, R14.reuse ;  /* 0x0000000e21217220 */ /* 0x080fe20000410000 */
[----:B------:R-:W-:Y:S01]  /*14540*/  HADD2.F32 R7, -RZ, R7.H1_H1 ;  /* 0x30000007ff077230 */ /* 0x000fe20000004100 */
[----:B------:R-:W-:Y:S01]  /*14550*/  F2FP.F16.E4M3.UNPACK_B R53, R53.H1 ;  /* 0x00000035ff35723e */ /* 0x000fe200030006ff */
[----:B------:R-:W-:Y:S02]  /*14560*/  HADD2.F32 R47, -RZ, R15.H0_H0 ;  /* 0x2000000fff2f7230 */ /* 0x000fe40000004100 */
[C---:B------:R-:W-:Y:S01]  /*14570*/  FMUL.FTZ R63, R10.reuse, R55 ;  /* 0x000000370a3f7220 */ /* 0x040fe20000410000 */
[----:B------:R-:W-:Y:S02]  /*14580*/  HADD2.F32 R6, -RZ, R21.H0_H0 ;  /* 0x20000015ff067230 */ /* 0x000fe40000004100 */
[C---:B------:R-:W-:Y:S01]  /*14590*/  FFMA.FTZ R60, R7.reuse, R14, -R60 ;  /* 0x0000000e073c7223 */ /* 0x040fe2000001083c */
[----:B------:R-:W-:Y:S01]  /*145a0*/  FFMA.FTZ R57, R7, R48, R33 ;  /* 0x0000003007397223 */ /* 0x000fe20000010021 */
[----:B------:R-:W-:Y:S01]  /*145b0*/  FMUL.FTZ R10, R10, R47 ;  /* 0x0000002f0a0a7220 */ /* 0x000fe20000410000 */
[----:B------:R-:W-:-:S02]  /*145c0*/  HADD2.F32 R14, -RZ, R61.H0_H0 ;  /* 0x2000003dff0e7230 */ /* 0x000fc40000004100 */
[C---:B------:R-:W-:Y:S01]  /*145d0*/  FFMA.FTZ R63, R6.reuse, R47, -R63 ;  /* 0x0000002f063f7223 */ /* 0x040fe2000001083f */
[----:B------:R-:W-:Y:S02]  /*145e0*/  HADD2.F32 R7, -RZ, R45.H0_H0 ;  /* 0x2000002dff077230 */ /* 0x000fe40000004100 */
[----:B------:R-:W-:Y:S01]  /*145f0*/  FFMA.FTZ R55, R6, R55, R10 ;  /* 0x0000003706377223 */ /* 0x000fe2000001000a */
[----:B------:R-:W-:Y:S01]  /*14600*/  HADD2.F32 R49, -RZ, R49.H1_H1 ;  /* 0x30000031ff317230 */ /* 0x000fe20000004100 */
[----:B------:R-:W-:Y:S01]  /*14610*/  F2FP.F16.E4M3.UNPACK_B R13, R12 ;  /* 0x0000000cff0d723e */ /* 0x000fe200020006ff */
[----:B------:R-:W-:Y:S02]  /*14620*/  HADD2.F32 R44, -RZ, R44.H1_H1 ;  /* 0x3000002cff2c7230 */ /* 0x000fe40000004100 */
[----:B------:R-:W-:Y:S01]  /*14630*/  FMUL.FTZ R33, R7, R14 ;  /* 0x0000000e07217220 */ /* 0x000fe20000410000 */
[----:B------:R-:W-:Y:S01]  /*14640*/  HADD2.F32 R10, -RZ, R53.H0_H0 ;  /* 0x20000035ff0a7230 */ /* 0x000fe20000004100 */
[----:B------:R-:W-:Y:S01]  /*14650*/  F2FP.F16.E4M3.UNPACK_B R12, R12.H1 ;  /* 0x0000000cff0c723e */ /* 0x000fe200030006ff */
[----:B------:R-:W-:-:S02]  /*14660*/  HADD2.F32 R6, -RZ, R32.H0_H0 ;  /* 0x20000020ff067230 */ /* 0x000fc40000004100 */
[----:B------:R-:W-:Y:S01]  /*14670*/  FMUL.FTZ R48, R44, R49 ;  /* 0x000000312c307220 */ /* 0x000fe20000410000 */
[----:B------:R-:W-:Y:S02]  /*14680*/  HADD2.F32 R15, -RZ, R15.H1_H1 ;  /* 0x3000000fff0f7230 */ /* 0x000fe40000004100 */
[-C--:B------:R-:W-:Y:S01]  /*14690*/  FMUL.FTZ R7, R7, R10.reuse ;  /* 0x0000000a07077220 */ /* 0x080fe20000410000 */
[----:B------:R-:W-:Y:S02]  /*146a0*/  HADD2.F32 R21, -RZ, R21.H1_H1 ;  /* 0x30000015ff157230 */ /* 0x000fe40000004100 */
[----:B------:R-:W-:Y:S01]  /*146b0*/  FFMA.FTZ R64, R6, R10, -R33 ;  /* 0x0000000a06407223 */ /* 0x000fe20000010821 */
[----:B------:R-:W-:Y:S01]  /*146c0*/  F2FP.F16.E4M3.UNPACK_B R10, R46.H1 ;  /* 0x0000002eff0a723e */ /* 0x000fe200030006ff */
[-C--:B------:R-:W-:Y:S01]  /*146d0*/  FMUL.FTZ R44, R44, R15.reuse ;  /* 0x0000000f2c2c7220 */ /* 0x080fe20000410000 */
[-C--:B------:R-:W-:Y:S01]  /*146e0*/  F2FP.F16.E4M3.UNPACK_B R4, R8.reuse ;  /* 0x00000008ff04723e */ /* 0x080fe200020006ff */
[----:B------:R-:W-:Y:S01]  /*146f0*/  FFMA.FTZ R48, R21, R15, -R48 ;  /* 0x0000000f15307223 */ /* 0x000fe20000010830 */
[----:B------:R-:W-:Y:S01]  /*14700*/  F2FP.F16.E4M3.UNPACK_B R8, R8.H1 ;  /* 0x00000008ff08723e */ /* 0x000fe200030006ff */
[----:B------:R-:W-:Y:S01]  /*14710*/  FFMA.FTZ R66, R6, R14, R7 ;  /* 0x0000000e06427223 */ /* 0x000fe20000010007 */
[----:B------:R-:W-:Y:S01]  /*14720*/  F2FP.F16.E4M3.UNPACK_B R15, R54.H1 ;  /* 0x00000036ff0f723e */ /* 0x000fe200030006ff */
[----:B------:R-:W-:-:S02]  /*14730*/  HADD2.F32 R7, -RZ, R12.H0_H0 ;  /* 0x2000000cff077230 */ /* 0x000fc40000004100 */
[----:B------:R-:W-:Y:S01]  /*14740*/  FFMA.FTZ R62, R21, R49, R44 ;  /* 0x00000031153e7223 */ /* 0x000fe2000001002c */
[----:B------:R-:W-:Y:S01]  /*14750*/  HADD2.F32 R14, -RZ, R10.H0_H0 ;  /* 0x2000000aff0e7230 */ /* 0x000fe20000004100 */
[----:B------:R-:W-:Y:S01]  /*14760*/  F2FP.F16.E4M3.UNPACK_B R54, R54 ;  /* 0x00000036ff36723e */ /* 0x000fe200020006ff */
[----:B------:R-:W-:Y:S01]  /*14770*/  HADD2.F32 R21, -RZ, R15.H0_H0 ;  /* 0x2000000fff157230 */ /* 0x000fe20000004100 */
[----:B------:R-:W-:Y:S01]  /*14780*/  F2FP.F16.E4M3.UNPACK_B R46, R46 ;  /* 0x0000002eff2e723e */ /* 0x000fe200020006ff */
[----:B------:R-:W-:Y:S02]  /*14790*/  HADD2.F32 R6, -RZ, R8.H0_H0 ;  /* 0x20000008ff067230 */ /* 0x000fe40000004100 */
[C---:B------:R-:W-:Y:S01]  /*147a0*/  FMUL.FTZ R44, R7.reuse, R14 ;  /* 0x0000000e072c7220 */ /* 0x040fe20000410000 */
[----:B------:R-:W-:Y:S02]  /*147b0*/  HADD2.F32 R61, -RZ, R61.H1_H1 ;  /* 0x3000003dff3d7230 */ /* 0x000fe40000004100 */
[----:B------:R-:W-:Y:S01]  /*147c0*/  FMUL.FTZ R33, R7, R21 ;  /* 0x0000001507217220 */ /* 0x000fe20000410000 */
[----:B------:R-:W-:-:S02]  /*147d0*/  HADD2.F32 R45, -RZ, R45.H1_H1 ;  /* 0x3000002dff2d7230 */ /* 0x000fc40000004100 */
[C---:B------:R-:W-:Y:S01]  /*147e0*/  FFMA.FTZ R44, R6.reuse, R21, R44 ;  /* 0x00000015062c7223 */ /* 0x040fe2000001002c */
[----:B------:R-:W-:Y:S02]  /*147f0*/  HADD2.F32 R21, -RZ, R15.H1_H1 ;  /* 0x3000000fff157230 */ /* 0x000fe40000004100 */
[----:B------:R-:W-:Y:S01]  /*14800*/  FFMA.FTZ R14, R6, R14, -R33 ;  /* 0x0000000e060e7223 */ /* 0x000fe20000010821 */
[----:B------:R-:W-:Y:S02]  /*14810*/  HADD2.F32 R12, -RZ, R12.H1_H1 ;  /* 0x3000000cff0c7230 */ /* 0x000fe40000004100 */
[----:B------:R-:W-:Y:S01]  /*14820*/  FMUL.FTZ R47, R45, R61 ;  /* 0x0000003d2d2f7220 */ /* 0x000fe20000410000 */
[----:B------:R-:W-:Y:S01]  /*14830*/  HADD2.F32 R15, -RZ, R10.H1_H1 ;  /* 0x3000000aff0f7230 */ /* 0x000fe20000004100 */
[----:B------:R-:W-:Y:S01]  /*14840*/  F2FP.SATFINITE.E4M3.F32.PACK_AB_MERGE_C R60, R60, R65, RZ ;  /* 0x000000413c3c723e */ /* 0x000fe200048070ff */
[----:B------:R-:W-:Y:S02]  /*14850*/  HADD2.F32 R53, -RZ, R53.H1_H1 ;  /* 0x30000035ff357230 */ /* 0x000fe40000004100 */
[----:B------:R-:W-:Y:S01]  /*14860*/  FMUL.FTZ R33, R12, R21 ;  /* 0x000000150c217220 */ /* 0x000fe20000410000 */
[----:B------:R-:W-:-:S02]  /*14870*/  HADD2.F32 R32, -RZ, R32.H1_H1 ;  /* 0x30000020ff207230 */ /* 0x000fc40000004100 */
[----:B------:R-:W-:Y:S01]  /*14880*/  FMUL.FTZ R12, R12, R15 ;  /* 0x0000000f0c0c7220 */ /* 0x000fe20000410000 */
[----:B------:R-:W-:Y:S02]  /*14890*/  HADD2.F32 R8, -RZ, R8.H1_H1 ;  /* 0x30000008ff087230 */ /* 0x000fe40000004100 */
[-C--:B------:R-:W-:Y:S01]  /*148a0*/  FMUL.FTZ R68, R45, R53.reuse ;  /* 0x000000352d447220 */ /* 0x080fe20000410000 */
[----:B------:R-:W-:Y:S02]  /*148b0*/  HADD2.F32 R10, -RZ, R54.H0_H0 ;  /* 0x20000036ff0a7230 */ /* 0x000fe40000004100 */
[----:B------:R-:W-:Y:S01]  /*148c0*/  FFMA.FTZ R67, R32, R53, -R47 ;  /* 0x0000003520437223 */ /* 0x000fe2000001082f */
[----:B------:R-:W-:Y:S02]  /*148d0*/  HADD2.F32 R7, -RZ, R13.H0_H0 ;  /* 0x2000000dff077230 */ /* 0x000fe40000004100 */
[C---:B------:R-:W-:Y:S01]  /*148e0*/  FFMA.FTZ R45, R8.reuse, R15, -R33 ;  /* 0x0000000f082d7223 */ /* 0x040fe20000010821 */
[----:B------:R-:W-:Y:S01]  /*148f0*/  FFMA.FTZ R47, R8, R21, R12 ;  /* 0x00000015082f7223 */ /* 0x000fe2000001000c */
[----:B------:R-:W-:-:S02]  /*14900*/  HADD2.F32 R8, -RZ, R46.H0_H0 ;  /* 0x2000002eff087230 */ /* 0x000fc40000004100 */
[----:B------:R-:W-:Y:S01]  /*14910*/  FFMA.FTZ R61, R32, R61, R68 ;  /* 0x0000003d203d7223 */ /* 0x000fe20000010044 */
[----:B------:R-:W-:Y:S02]  /*14920*/  HADD2.F32 R6, -RZ, R4.H0_H0 ;  /* 0x20000004ff067230 */ /* 0x000fe40000004100 */
[C---:B------:R-:W-:Y:S01]  /*14930*/  FMUL.FTZ R15, R7.reuse, R10 ;  /* 0x0000000a070f7220 */ /* 0x040fe20000410000 */
[----:B------:R-:W-:Y:S02]  /*14940*/  HADD2.F32 R54, -RZ, R54.H1_H1 ;  /* 0x30000036ff367230 */ /* 0x000fe40000004100 */
[-C--:B------:R-:W-:Y:S01]  /*14950*/  FMUL.FTZ R7, R7, R8.reuse ;  /* 0x0000000807077220 */ /* 0x080fe20000410000 */
[----:B------:R-:W-:Y:S02]  /*14960*/  HADD2.F32 R13, -RZ, R13.H1_H1 ;  /* 0x3000000dff0d7230 */ /* 0x000fe40000004100 */
[----:B------:R-:W-:Y:S01]  /*14970*/  FFMA.FTZ R12, R6, R8, -R15 ;  /* 0x00000008060c7223 */ /* 0x000fe2000001080f */
[----:B------:R-:W-:Y:S01]  /*14980*/  HADD2.F32 R46, -RZ, R46.H1_H1 ;  /* 0x3000002eff2e7230 */ /* 0x000fe20000004100 */
[----:B------:R-:W-:Y:S01]  /*14990*/  F2FP.F16.E4M3.UNPACK_B R8, R59.H1 ;  /* 0x0000003bff08723e */ /* 0x000fe200030006ff */
[----:B------:R-:W-:-:S02]  /*149a0*/  HADD2.F32 R4, -RZ, R4.H1_H1 ;  /* 0x30000004ff047230 */ /* 0x000fc40000004100 */
[C---:B------:R-:W-:Y:S01]  /*149b0*/  FMUL.FTZ R15, R13.reuse, R54 ;  /* 0x000000360d0f7220 */ /* 0x040fe20000410000 */
[----:B------:R-:W-:Y:S01]  /*149c0*/  FFMA.FTZ R10, R6, R10, R7 ;  /* 0x0000000a060a7223 */ /* 0x000fe20000010007 */
[----:B------:R-:W-:Y:S01]  /*149d0*/  F2FP.F16.E4M3.UNPACK_B R7, R51.H1 ;  /* 0x00000033ff07723e */ /* 0x000fe200030006ff */
[-C--:B------:R-:W-:Y:S01]  /*149e0*/  FMUL.FTZ R13, R13, R46.reuse ;  /* 0x0000002e0d0d7220 */ /* 0x080fe20000410000 */
[C---:B------:R-:W-:Y:S01]  /*149f0*/  FFMA.FTZ R21, R4.reuse, R46, -R15 ;  /* 0x0000002e04157223 */ /* 0x040fe2000001080f */
[----:B------:R-:W-:Y:S01]  /*14a00*/  HADD2.F32 R15, -RZ, R8.H0_H0 ;  /* 0x20000008ff0f7230 */ /* 0x000fe20000004100 */
[----:B------:R-:W-:Y:S01]  /*14a10*/  F2FP.F16.E4M3.UNPACK_B R59, R59 ;  /* 0x0000003bff3b723e */ /* 0x000fe200020006ff */
[----:B------:R-:W-:Y:S02]  /*14a20*/  HADD2.F32 R6, -RZ, R35.H0_H0 ;  /* 0x20000023ff067230 */ /* 0x000fe40000004100 */
[----:B------:R-:W-:Y:S01]  /*14a30*/  FFMA.FTZ R33, R4, R54, R13 ;  /* 0x0000003604217223 */ /* 0x000fe2000001000d */
[----:B------:R-:W-:Y:S01]  /*14a40*/  HADD2.F32 R13, -RZ, R7.H0_H0 ;  /* 0x20000007ff0d7230 */ /* 0x000fe20000004100 */
[----:B------:R-:W-:Y:S01]  /*14a50*/  F2FP.F16.E4M3.UNPACK_B R51, R51 ;  /* 0x00000033ff33723e */ /* 0x000fe200020006ff */
[----:B------:R-:W-:-:S02]  /*14a60*/  HADD2.F32 R4, -RZ, R20.H0_H0 ;  /* 0x20000014ff047230 */ /* 0x000fc40000004100 */
[C---:B------:R-:W-:Y:S01]  /*14a70*/  FMUL.FTZ R49, R6.reuse, R15 ;  /* 0x0000000f06317220 */ /* 0x040fe20000410000 */
[----:B------:R-:W-:Y:S02]  /*14a80*/  HADD2.F32 R8, -RZ, R8.H1_H1 ;  /* 0x30000008ff087230 */ /* 0x000fe40000004100 */
[-C--:B------:R-:W-:Y:S01]  /*14a90*/  FMUL.FTZ R53, R6, R13.reuse ;  /* 0x0000000d06357220 */ /* 0x080fe20000410000 */
[----:B------:R-:W-:Y:S02]  /*14aa0*/  HADD2.F32 R35, -RZ, R35.H1_H1 ;  /* 0x30000023ff237230 */ /* 0x000fe40000004100 */
[C---:B------:R-:W-:Y:S01]  /*14ab0*/  FFMA.FTZ R49, R4.reuse, R13, -R49 ;  /* 0x0000000d04317223 */ /* 0x040fe20000010831 */
[----:B------:R-:W-:Y:S02]  /*14ac0*/  HADD2.F32 R7, -RZ, R7.H1_H1 ;  /* 0x30000007ff077230 */ /* 0x000fe40000004100 */
[----:B------:R-:W-:Y:S01]  /*14ad0*/  FFMA.FTZ R53, R4, R15, R53 ;  /* 0x0000000f04357223 */ /* 0x000fe20000010035 */
[----:B------:R-:W-:-:S02]  /*14ae0*/  HADD2.F32 R20, -RZ, R20.H1_H1 ;  /* 0x30000014ff147230 */ /* 0x000fc40000004100 */
[CC--:B------:R-:W-:Y:S01]  /*14af0*/  FMUL.FTZ R13, R35.reuse, R8.reuse ;  /* 0x00000008230d7220 */ /* 0x0c0fe20000410000 */
[--C-:B------:R-:W-:Y:S02]  /*14b00*/  HADD2.F32 R6, -RZ, R34.reuse.H0_H0 ;  /* 0x20000022ff067230 */ /* 0x100fe40000004100 */
[-C--:B------:R-:W-:Y:S01]  /*14b10*/  FMUL.FTZ R35, R35, R7.reuse ;  /* 0x0000000723237220 */ /* 0x080fe20000410000 */
[----:B------:R-:W-:Y:S02]  /*14b20*/  HADD2.F32 R34, -RZ, R34.H1_H1 ;  /* 0x30000022ff227230 */ /* 0x000fe40000004100 */
[C---:B------:R-:W-:Y:S01]  /*14b30*/  FFMA.FTZ R32, R20.reuse, R7, -R13 ;  /* 0x0000000714207223 */ /* 0x040fe2000001080d */
[----:B------:R-:W-:Y:S02]  /*14b40*/  HADD2.F32 R13, -RZ, R59.H0_H0 ;  /* 0x2000003bff0d7230 */ /* 0x000fe40000004100 */
[----:B------:R-:W-:Y:S01]  /*14b50*/  FFMA.FTZ R46, R20, R8, R35 ;  /* 0x00000008142e7223 */ /* 0x000fe20000010023 */
[----:B------:R-:W-:Y:S01]  /*14b60*/  HADD2.F32 R7, -RZ, R51.H0_H0 ;  /* 0x20000033ff077230 */ /* 0x000fe20000004100 */
[----:B------:R-:W-:Y:S01]  /*14b70*/  F2FP.SATFINITE.E4M3.F32.PACK_AB_MERGE_C R52, R57, R52, RZ ;  /* 0x000000343934723e */ /* 0x000fe200048070ff */
[----:B------:R-:W-:-:S02]  /*14b80*/  HADD2.F32 R59, -RZ, R59.H1_H1 ;  /* 0x3000003bff3b7230 */ /* 0x000fc40000004100 */
[C---:B------:R-:W-:Y:S01]  /*14b90*/  FMUL.FTZ R15, R6.reuse, R13 ;  /* 0x0000000d060f7220 */ /* 0x040fe20000410000 */
[----:B------:R-:W-:Y:S02]  /*14ba0*/  HADD2.F32 R51, -RZ, R51.H1_H1 ;  /* 0x30000033ff337230 */ /* 0x000fe40000004100 */
[----:B------:R-:W-:Y:S01]  /*14bb0*/  FMUL.FTZ R8, R6, R7 ;  /* 0x0000000706087220 */ /* 0x000fe20000410000 */
[--C-:B------:R-:W-:Y:S02]  /*14bc0*/  HADD2.F32 R4, -RZ, R11.reuse.H0_H0 ;  /* 0x2000000bff047230 */ /* 0x100fe40000004100 */
[C---:B------:R-:W-:Y:S01]  /*14bd0*/  FMUL.FTZ R20, R34.reuse, R59 ;  /* 0x0000003b22147220 */ /* 0x040fe20000410000 */
[----:B------:R-:W-:Y:S02]  /*14be0*/  HADD2.F32 R11, -RZ, R11.H1_H1 ;  /* 0x3000000bff0b7230 */ /* 0x000fe40000004100 */
[----:B------:R-:W-:Y:S01]  /*14bf0*/  FMUL.FTZ R34, R34, R51 ;  /* 0x0000003322227220 */ /* 0x000fe20000410000 */
[----:B------:R-:W-:Y:S01]  /*14c00*/  F2FP.SATFINITE.E4M3.F32.PACK_AB_MERGE_C R32, R32, R49, RZ ;  /* 0x000000312020723e */ /* 0x000fe200048070ff */
        /* <DEDUP_REMOVED lines=8> */
[----:B------:R-:W-:Y:S02]  /*14c90*/  F2FP.SATFINITE.E4M3.F32.PACK_AB_MERGE_C R46, R46, R53, RZ ;  /* 0x000000352e2e723e */ /* 0x000fe400048070ff */
[----:B------:R-:W-:Y:S02]  /*14ca0*/  F2FP.SATFINITE.E4M3.F32.PACK_AB_MERGE_C R5, R56, R5, R60 ;  /* 0x000000053805723e */ /* 0x000fe4000480703c */
[----:B------:R-:W-:-:S02]  /*14cb0*/  F2FP.SATFINITE.E4M3.F32.PACK_AB_MERGE_C R7, R48, R63, R7 ;  /* 0x0000003f3007723e */ /* 0x000fc40004807007 */
[----:B------:R-:W-:Y:S02]  /*14cc0*/  F2FP.SATFINITE.E4M3.F32.PACK_AB_MERGE_C R4, R21, R12, R4 ;  /* 0x0000000c1504723e */ /* 0x000fe40004807004 */
[----:B------:R-:W-:Y:S02]  /*14cd0*/  F2FP.SATFINITE.E4M3.F32.PACK_AB_MERGE_C R8, R33, R10, R8 ;  /* 0x0000000a2108723e */ /* 0x000fe40004807008 */
[----:B------:R-:W-:Y:S02]  /*14ce0*/  F2FP.SATFINITE.E4M3.F32.PACK_AB_MERGE_C R6, R51, R6, R32 ;  /* 0x000000063306723e */ /* 0x000fe40004807020 */
[----:B------:R-:W-:Y:S02]  /*14cf0*/  F2FP.SATFINITE.E4M3.F32.PACK_AB_MERGE_C R9, R58, R9, R52 ;  /* 0x000000093a09723e */ /* 0x000fe40004807034 */
[----:B------:R-:W-:Y:S01]  /*14d00*/  F2FP.SATFINITE.E4M3.F32.PACK_AB_MERGE_C R11, R62, R55, R11 ;  /* 0x000000373e0b723e */ /* 0x000fe2000480700b */
[----:B------:R2:W-:Y:S01]  /*14d10*/  STS.128 [R218+0x14400], R4 ;  /* 0x01440004da007388 */ /* 0x0005e20000000c00 */
[----:B------:R-:W-:-:S05]  /*14d20*/  F2FP.SATFINITE.E4M3.F32.PACK_AB_MERGE_C R10, R34, R13, R46 ;  /* 0x0000000d220a723e */ /* 0x000fca000480702e */
[----:B------:R2:W-:Y:S02]  /*14d30*/  STS.128 [R0+0x14400], R8 ;  /* 0x0144000800007388 */ /* 0x0005e40000000c00 */
.L_x_563:
[----:B------:R-:W-:Y:S05]  /*14d40*/  BSYNC B1 ;  /* 0x0000000000017941 */ /* 0x000fea0003800000 */
.L_x_562:
[----:B------:R-:W-:Y:S04]  /*14d50*/  BSSY B1, `(.L_x_564) ;  /* 0x0000100000017945 */ /* 0x000fe80003800000 */
[----:B------:R-:W-:Y:S05]  /*14d60*/  @P1 BRA `(.L_x_565) ;  /* 0x0000000c00f81947 */ /* 0x000fea0003800000 */
[----:B--2--5:R-:W-:Y:S02]  /*14d70*/  SHF.R.U32.HI R0, RZ, 0x8, R36 ;  /* 0x00000008ff007819 */ /* 0x024fe40000011624 */
[----:B------:R-:W-:Y:S02]  /*14d80*/  LOP3.LUT R5, R36, 0xff, RZ, 0xc0, !PT ;  /* 0x000000ff24057812 */ /* 0x000fe400078ec0ff */
[----:B------:R-:W-:Y:S02]  /*14d90*/  LOP3.LUT R4, R0, 0xff, RZ, 0xc0, !PT ;  /* 0x000000ff00047812 */ /* 0x000fe400078ec0ff */
[----:B------:R-:W-:Y:S02]  /*14da0*/  LEA.HI R0, R3, R222, RZ, 0x1c ;  /* 0x000000de03007211 */ /* 0x000fe400078fe0ff */
[----:B------:R-:W-:Y:S02]  /*14db0*/  PRMT R13, R4, 0x7604, R5 ;  /* 0x00007604040d7816 */ /* 0x000fe40000000005 */
[----:B------:R-:W-:-:S02]  /*14dc0*/  SHF.R.S32.HI R5, RZ, 0x1f, R0 ;  /* 0x0000001fff057819 */ /* 0x000fc40000011400 */
[----:B------:R-:W-:Y:S02]  /*14dd0*/  SHF.R.U32.HI R8, RZ, 0x8, R39 ;  /* 0x00000008ff087819 */ /* 0x000fe40000011627 */
[----:B------:R-:W-:Y:S01]  /*14de0*/  LEA.HI R4, R5, R0, RZ, 0x2 ;  /* 0x0000000005047211 */ /* 0x000fe200078f10ff */
[----:B------:R-:W-:Y:S01]  /*14df0*/  IMAD.SHL.U32 R5, R0, 0x10, RZ ;  /* 0x0000001000057824 */ /* 0x000fe200078e00ff */
[----:B------:R-:W-:Y:S02]  /*14e00*/  LOP3.LUT R9, R39, 0xff, RZ, 0xc0, !PT ;  /* 0x000000ff27097812 */ /* 0x000fe400078ec0ff */
[----:B------:R-:W-:Y:S01]  /*14e10*/  LOP3.LUT R8, R8, 0xff, RZ, 0xc0, !PT ;  /* 0x000000ff08087812 */ /* 0x000fe200078ec0ff */
[----:B------:R-:W-:Y:S01]  /*14e20*/  IMAD.SHL.U32 R4, R4, 0x800, RZ ;  /* 0x0000080004047824 */ /* 0x000fe200078e00ff */
[----:B------:R-:W-:Y:S02]  /*14e30*/  LOP3.LUT R0, R172, 0x30, R5, 0xf8, !PT ;  /* 0x00000030ac007812 */ /* 0x000fe400078ef805 */
[----:B------:R-:W-:-:S02]  /*14e40*/  SHF.R.U32.HI R10, RZ, 0x8, R24 ;  /* 0x00000008ff0a7819 */ /* 0x000fc40000011618 */
[----:B------:R-:W-:Y:S02]  /*14e50*/  LOP3.LUT R0, R0, R173, RZ, 0x3c, !PT ;  /* 0x000000ad00007212 */ /* 0x000fe400078e3cff */
[----:B------:R-:W-:Y:S02]  /*14e60*/  LOP3.LUT R5, R4, 0xffffe000, RZ, 0xc0, !PT ;  /* 0xffffe00004057812 */ /* 0x000fe400078ec0ff */
[----:B------:R-:W-:Y:S02]  /*14e70*/  PRMT R33, R8, 0x7604, R9 ;  /* 0x0000760408217816 */ /* 0x000fe40000000009 */
[----:B------:R-:W-:Y:S02]  /*14e80*/  SHF.R.U32.HI R6, RZ, 0x8, R37 ;  /* 0x00000008ff067819 */ /* 0x000fe40000011625 */
[----:B------:R-:W-:Y:S02]  /*14e90*/  LOP3.LUT R11, R24, 0xff, RZ, 0xc0, !PT ;  /* 0x000000ff180b7812 */ /* 0x000fe400078ec0ff */
[----:B------:R-:W-:-:S02]  /*14ea0*/  LOP3.LUT R10, R10, 0xff, RZ, 0xc0, !PT ;  /* 0x000000ff0a0a7812 */ /* 0x000fc400078ec0ff */
[----:B------:R-:W-:Y:S02]  /*14eb0*/  IADD3 R9, R0, R174, R5 ;  /* 0x000000ae00097210 */ /* 0x000fe40007ffe005 */
[----:B------:R-:W-:Y:S02]  /*14ec0*/  SHF.R.U32.HI R0, RZ, 0x8, R25 ;  /* 0x00000008ff007819 */ /* 0x000fe40000011619 */
[----:B------:R-:W-:Y:S02]  /*14ed0*/  LOP3.LUT R7, R37, 0xff, RZ, 0xc0, !PT ;  /* 0x000000ff25077812 */ /* 0x000fe400078ec0ff */
[----:B------:R-:W-:Y:S02]  /*14ee0*/  LOP3.LUT R6, R6, 0xff, RZ, 0xc0, !PT ;  /* 0x000000ff06067812 */ /* 0x000fe400078ec0ff */
[----:B------:R-:W-:Y:S02]  /*14ef0*/  PRMT R35, R10, 0x7604, R11 ;  /* 0x000076040a237816 */ /* 0x000fe4000000000b */
[----:B------:R-:W-:-:S02]  /*14f00*/  LOP3.LUT R11, R25, 0xff, RZ, 0xc0, !PT ;  /* 0x000000ff190b7812 */ /* 0x000fc400078ec0ff */
[----:B------:R-:W-:Y:S02]  /*14f10*/  SHF.R.U32.HI R8, RZ, 0x8, R26 ;  /* 0x00000008ff087819 */ /* 0x000fe4000001161a */
[----:B------:R-:W-:Y:S02]  /*14f20*/  SHF.R.U32.HI R10, RZ, 0x8, R27 ;  /* 0x00000008ff0a7819 */ /* 0x000fe4000001161b */
[----:B------:R-:W-:Y:S02]  /*14f30*/  LOP3.LUT R0, R0, 0xff, RZ, 0xc0, !PT ;  /* 0x000000ff00007812 */ /* 0x000fe400078ec0ff */
[----:B------:R-:W-:Y:S02]  /*14f40*/  PRMT R15, R6, 0x7604, R7 ;  /* 0x00007604060f7816 */ /* 0x000fe40000000007 */
[----:B------:R-:W-:Y:S02]  /*14f50*/  SHF.R.U32.HI R6, RZ, 0x8, R38 ;  /* 0x00000008ff067819 */ /* 0x000fe40000011626 */
[----:B------:R-:W-:-:S02]  /*14f60*/  LOP3.LUT R8, R8, 0xff, RZ, 0xc0, !PT ;  /* 0x000000ff08087812 */ /* 0x000fc400078ec0ff */
[----:B------:R-:W-:Y:S02]  /*14f70*/  LOP3.LUT R10, R10, 0xff, RZ, 0xc0, !PT ;  /* 0x000000ff0a0a7812 */ /* 0x000fe400078ec0ff */
[----:B------:R-:W-:Y:S01]  /*14f80*/  PRMT R45, R0, 0x7604, R11 ;  /* 0x00007604002d7816 */ /* 0x000fe2000000000b */
[----:B------:R-:W-:Y:S01]  /*14f90*/  IMAD.IADD R0, R18, 0x1, R9 ;  /* 0x0000000112007824 */ /* 0x000fe200078e0209 */
[----:B------:R-:W-:Y:S02]  /*14fa0*/  LOP3.LUT R47, R26, 0xff, RZ, 0xc0, !PT ;  /* 0x000000ff1a2f7812 */ /* 0x000fe400078ec0ff */
[----:B------:R-:W-:Y:S02]  /*14fb0*/  LOP3.LUT R49, R27, 0xff, RZ, 0xc0, !PT ;  /* 0x000000ff1b317812 */ /* 0x000fe400078ec0ff */
[----:B------:R-:W-:Y:S02]  /*14fc0*/  LOP3.LUT R7, R38, 0xff, RZ, 0xc0, !PT ;  /* 0x000000ff26077812 */ /* 0x000fe400078ec0ff */
[----:B------:R-:W-:-:S02]  /*14fd0*/  LOP3.LUT R6, R6, 0xff, RZ, 0xc0, !PT ;  /* 0x000000ff06067812 */ /* 0x000fc400078ec0ff */
[----:B------:R-:W-:Y:S02]  /*14fe0*/  PRMT R47, R8, 0x7604, R47 ;  /* 0x00007604082f7816 */ /* 0x000fe4000000002f */
[----:B------:R-:W-:Y:S02]  /*14ff0*/  PRMT R49, R10, 0x7604, R49 ;  /* 0x000076040a317816 */ /* 0x000fe40000000031 */
[----:B------:R-:W2:Y:S01]  /*15000*/  LDS.128 R8, [R0+0x14400] ;  /* 0x0144000000087984 */ /* 0x000ea20000000c00 */
[----:B------:R-:W-:Y:S02]  /*15010*/  PRMT R21, R6, 0x7604, R7 ;  /* 0x0000760406157816 */ /* 0x000fe40000000007 */
[----:B------:R-:W-:Y:S01]  /*15020*/  SHF.R.U32.HI R14, RZ, 0x10, R37 ;  /* 0x00000010ff0e7819 */ /* 0x000fe20000011625 */
[----:B------:R-:W3:Y:S01]  /*15030*/  LDS.128 R4, [R217+0x14400] ;  /* 0x01440000d9047984 */ /* 0x000ee20000000c00 */
[----:B------:R-:W-:Y:S02]  /*15040*/  SHF.R.U32.HI R32, RZ, 0x10, R39 ;  /* 0x00000010ff207819 */ /* 0x000fe40000011627 */
[----:B------:R-:W-:-:S02]  /*15050*/  SHF.R.U32.HI R12, RZ, 0x10, R36 ;  /* 0x00000010ff0c7819 */ /* 0x000fc40000011624 */
[----:B------:R-:W-:Y:S02]  /*15060*/  LOP3.LUT R14, R14, 0xff, RZ, 0xc0, !PT ;  /* 0x000000ff0e0e7812 */ /* 0x000fe400078ec0ff */
[----:B------:R-:W-:Y:S02]  /*15070*/  LOP3.LUT R32, R32, 0xff, RZ, 0xc0, !PT ;  /* 0x000000ff20207812 */ /* 0x000fe400078ec0ff */
[----:B------:R-:W-:Y:S02]  /*15080*/  LOP3.LUT R12, R12, 0xff, RZ, 0xc0, !PT ;  /* 0x000000ff0c0c7812 */ /* 0x000fe400078ec0ff */
[----:B------:R-:W-:Y:S02]  /*15090*/  PRMT R15, R14, 0x7054, R15 ;  /* 0x000070540e0f7816 */ /* 0x000fe4000000000f */
[----:B------:R-:W-:Y:S02]  /*150a0*/  SHF.R.U32.HI R14, RZ, 0x10, R25 ;  /* 0x00000010ff0e7819 */ /* 0x000fe40000011619 */
[----:B------:R-:W-:-:S02]  /*150b0*/  SHF.R.U32.HI R20, RZ, 0x10, R38 ;  /* 0x00000010ff147819 */ /* 0x000fc40000011626 */
[----:B------:R-:W-:Y:S02]  /*150c0*/  PRMT R33, R32, 0x7054, R33 ;  /* 0x0000705420217816 */ /* 0x000fe40000000021 */
[----:B------:R-:W-:Y:S02]  /*150d0*/  PRMT R13, R12, 0x7054, R13 ;  /* 0x000070540c0d7816 */ /* 0x000fe4000000000d */
[----:B------:R-:W-:Y:S02]  /*150e0*/  SHF.R.U32.HI R32, RZ, 0x10, R27 ;  /* 0x00000010ff207819 */ /* 0x000fe4000001161b */
[----:B------:R-:W-:Y:S02]  /*150f0*/  SHF.R.U32.HI R12, RZ, 0x10, R24 ;  /* 0x00000010ff0c7819 */ /* 0x000fe40000011618 */
[----:B------:R-:W-:Y:S02]  /*15100*/  LOP3.LUT R14, R14, 0xff, RZ, 0xc0, !PT ;  /* 0x000000ff0e0e7812 */ /* 0x000fe400078ec0ff */
[----:B------:R-:W-:-:S02]  /*15110*/  LOP3.LUT R20, R20, 0xff, RZ, 0xc0, !PT ;  /* 0x000000ff14147812 */ /* 0x000fc400078ec0ff */
[----:B------:R-:W-:Y:S02]  /*15120*/  LOP3.LUT R32, R32, 0xff, RZ, 0xc0, !PT ;  /* 0x000000ff20207812 */ /* 0x000fe400078ec0ff */
[----:B------:R-:W-:Y:S02]  /*15130*/  LOP3.LUT R12, R12, 0xff, RZ, 0xc0, !PT ;  /* 0x000000ff0c0c7812 */ /* 0x000fe400078ec0ff */
[----:B------:R-:W-:Y:S02]  /*15140*/  PRMT R45, R14, 0x7054, R45 ;  /* 0x000070540e2d7816 */ /* 0x000fe4000000002d */
[----:B------:R-:W-:Y:S02]  /*15150*/  PRMT R21, R20, 0x7054, R21 ;  /* 0x0000705414157816 */ /* 0x000fe40000000015 */
[----:B------:R-:W-:Y:S02]  /*15160*/  PRMT R49, R32, 0x7054, R49 ;  /* 0x0000705420317816 */ /* 0x000fe40000000031 */
[----:B------:R-:W-:-:S02]  /*15170*/  PRMT R35, R12, 0x7054, R35 ;  /* 0x000070540c237816 */ /* 0x000fc40000000023 */
[----:B------:R-:W-:Y:S02]  /*15180*/  LOP3.LUT R32, R13, 0xff000000, R36, 0xf8, !PT ;  /* 0xff0000000d207812 */ /* 0x000fe400078ef824 */
[----:B------:R-:W-:Y:S02]  /*15190*/  LOP3.LUT R36, R15, 0xff000000, R37, 0xf8, !PT ;  /* 0xff0000000f247812 */ /* 0x000fe400078ef825 */
[----:B------:R-:W-:Y:S02]  /*151a0*/  LOP3.LUT R45, R45, 0xff000000, R25, 0xf8, !PT ;  /* 0xff0000002d2d7812 */ /* 0x000fe400078ef819 */
[----:B------:R-:W-:Y:S02]  /*151b0*/  SHF.R.U32.HI R20, RZ, 0x10, R26 ;  /* 0x00000010ff147819 */ /* 0x000fe4000001161a */
[----:B------:R-:W-:Y:S02]  /*151c0*/  LOP3.LUT R37, R21, 0xff000000, R38, 0xf8, !PT ;  /* 0xff00000015257812 */ /* 0x000fe400078ef826 */
[----:B------:R-:W-:-:S02]  /*151d0*/  LOP3.LUT R38, R33, 0xff000000, R39, 0xf8, !PT ;  /* 0xff00000021267812 */ /* 0x000fc400078ef827 */
[----:B------:R-:W-:Y:S02]  /*151e0*/  LOP3.LUT R39, R35, 0xff000000, R24, 0xf8, !PT ;  /* 0xff00000023277812 */ /* 0x000fe400078ef818 */
[----:B------:R-:W-:Y:S02]  /*151f0*/  F2FP.F16.E4M3.UNPACK_B R35, R45 ;  /* 0x0000002dff23723e */ /* 0x000fe400020006ff */
[----:B--2---:R-:W-:Y:S02]  /*15200*/  F2FP.F16.E4M3.UNPACK_B R21, R9 ;  /* 0x00000009ff15723e */ /* 0x004fe400020006ff */
[----:B------:R-:W-:Y:S01]  /*15210*/  LOP3.LUT R20, R20, 0xff, RZ, 0xc0, !PT ;  /* 0x000000ff14147812 */ /* 0x000fe200078ec0ff */
[----:B------:R-:W-:Y:S01]  /*15220*/  HADD2.F32 R44, -RZ, R35.H0_H0 ;  /* 0x20000023ff2c7230 */ /* 0x000fe20000004100 */
[----:B---3--:R-:W-:Y:S01]  /*15230*/  F2FP.F16.E4M3.UNPACK_B R12, R5 ;  /* 0x00000005ff0c723e */ /* 0x008fe200020006ff */
[--C-:B------:R-:W-:Y:S01]  /*15240*/  HADD2.F32 R25, -RZ, R21.reuse.H0_H0 ;  /* 0x20000015ff197230 */ /* 0x100fe20000004100 */
[----:B------:R-:W-:Y:S01]  /*15250*/  F2FP.F16.E4M3.UNPACK_B R33, R36 ;  /* 0x00000024ff21723e */ /* 0x000fe200020006ff */
[----:B------:R-:W-:Y:S01]  /*15260*/  HADD2.F32 R21, -RZ, R21.H1_H1 ;  /* 0x30000015ff157230 */ /* 0x000fe20000004100 */
[----:B------:R-:W-:-:S02]  /*15270*/  PRMT R47, R20, 0x7054, R47 ;  /* 0x00007054142f7816 */ /* 0x000fc4000000002f */
[-C--:B------:R-:W-:Y:S01]  /*15280*/  F2FP.F16.E4M3.UNPACK_B R15, R7.reuse ;  /* 0x00000007ff0f723e */ /* 0x080fe200020006ff */
[--C-:B------:R-:W-:Y:S01]  /*15290*/  HADD2.F32 R34, -RZ, R33.reuse.H0_H0 ;  /* 0x20000021ff227230 */ /* 0x100fe20000004100 */
[----:B------:R-:W-:Y:S01]  /*152a0*/  F2FP.F16.E4M3.UNPACK_B R20, R7.H1 ;  /* 0x00000007ff14723e */ /* 0x000fe200030006ff */
[----:B------:R-:W-:Y:S01]  /*152b0*/  HADD2.F32 R33, -RZ, R33.H1_H1 ;  /* 0x30000021ff217230 */ /* 0x000fe20000004100 */
[-C--:B------:R-:W-:Y:S02]  /*152c0*/  F2FP.F16.E4M3.UNPACK_B R7, R6.reuse ;  /* 0x00000006ff07723e */ /* 0x080fe400020006ff */
[----:B------:R-:W-:Y:S01]  /*152d0*/  F2FP.F16.E4M3.UNPACK_B R14, R6.H1 ;  /* 0x00000006ff0e723e */ /* 0x000fe200030006ff */
[--C-:B------:R-:W-:Y:S01]  /*152e0*/  HADD2.F32 R6, -RZ, R12.reuse.H0_H0 ;  /* 0x2000000cff067230 */ /* 0x100fe20000004100 */
[----:B------:R-:W-:Y:S01]  /*152f0*/  LOP3.LUT R46, R47, 0xff000000, R26, 0xf8, !PT ;  /* 0xff0000002f2e7812 */ /* 0x000fe200078ef81a */
[C---:B------:R-:W-:Y:S01]  /*15300*/  FMUL.FTZ R47, R25.reuse, R44 ;  /* 0x0000002c192f7220 */ /* 0x040fe20000410000 */
[----:B------:R-:W-:Y:S01]  /*15310*/  F2FP.F16.E4M3.UNPACK_B R24, R9.H1 ;  /* 0x00000009ff18723e */ /* 0x000fe200030006ff */
[-C--:B------:R-:W-:Y:S01]  /*15320*/  FMUL.FTZ R51, R25, R34.reuse ;  /* 0x0000002219337220 */ /* 0x080fe20000410000 */
[----:B------:R-:W-:Y:S01]  /*15330*/  F2FP.F16.E4M3.UNPACK_B R45, R45.H1 ;  /* 0x0000002dff2d723e */ /* 0x000fe200030006ff */
[C---:B------:R-:W-:Y:S01]  /*15340*/  FFMA.FTZ R48, R6.reuse, R34, -R47 ;  /* 0x0000002206307223 */ /* 0x040fe2000001082f */
[----:B------:R-:W-:Y:S01]  /*15350*/  HADD2.F32 R34, -RZ, R35.H1_H1 ;  /* 0x30000023ff227230 */ /* 0x000fe20000004100 */
[----:B------:R-:W-:Y:S01]  /*15360*/  F2FP.F16.E4M3.UNPACK_B R36, R36.H1 ;  /* 0x00000024ff24723e */ /* 0x000fe200030006ff */
[----:B------:R-:W-:Y:S01]  /*15370*/  HADD2.F32 R12, -RZ, R12.H1_H1 ;  /* 0x3000000cff0c7230 */ /* 0x000fe20000004100 */
[----:B------:R-:W-:Y:S01]  /*15380*/  LOP3.LUT R49, R49, 0xff000000, R27, 0xf8, !PT ;  /* 0xff00000031317812 */ /* 0x000fe200078ef81b */
[----:B------:R-:W-:Y:S01]  /*15390*/  HADD2.F32 R47, -RZ, R45.H0_H0 ;  /* 0x2000002dff2f7230 */ /* 0x000fe20000004100 */
[-C--:B------:R-:W-:Y:S01]  /*153a0*/  F2FP.F16.E4M3.UNPACK_B R26, R11.reuse ;  /* 0x0000000bff1a723e */ /* 0x080fe200020006ff */
[----:B------:R-:W-:Y:S01]  /*153b0*/  HADD2.F32 R35, -RZ, R36.H0_H0 ;  /* 0x20000024ff237230 */ /* 0x000fe20000004100 */
[----:B------:R-:W-:Y:S01]  /*153c0*/  F2FP.F16.E4M3.UNPACK_B R27, R11.H1 ;  /* 0x0000000bff1b723e */ /* 0x000fe200030006ff */
[C---:B------:R-:W-:Y:S01]  /*153d0*/  FMUL.FTZ R53, R21.reuse, R34 ;  /* 0x0000002215357220 */ /* 0x040fe20000410000 */
[-C--:B------:R-:W-:Y:S01]  /*153e0*/  F2FP.F16.E4M3.UNPACK_B R11, R10.reuse ;  /* 0x0000000aff0b723e */ /* 0x080fe200020006ff */
[----:B------:R-:W-:Y:S01]  /*153f0*/  FMUL.FTZ R21, R21, R33 ;  /* 0x0000002115157220 */ /* 0x000fe20000410000 */
[----:B------:R-:W-:Y:S01]  /*15400*/  F2FP.F16.E4M3.UNPACK_B R25, R10.H1 ;  /* 0x0000000aff19723e */ /* 0x000fe200030006ff */
[----:B------:R-:W-:Y:S01]  /*15410*/  HADD2.F32 R10, -RZ, R24.H0_H0 ;  /* 0x20000018ff0a7230 */ /* 0x000fe20000004100 */
[----:B------:R-:W-:Y:S01]  /*15420*/  F2FP.F16.E4M3.UNPACK_B R13, R5.H1 ;  /* 0x00000005ff0d723e */ /* 0x000fe200030006ff */
[----:B------:R-:W-:Y:S01]  /*15430*/  FFMA.FTZ R51, R6, R44, R51 ;  /* 0x0000002c06337223 */ /* 0x000fe20000010033 */
[C---:B------:R-:W-:Y:S01]  /*15440*/  FFMA.FTZ R53, R12.reuse, R33, -R53 ;  /* 0x000000210c357223 */ /* 0x040fe20000010835 */
[----:B------:R-:W-:Y:S01]  /*15450*/  FFMA.FTZ R34, R12, R34, R21 ;  /* 0x000000220c227223 */ /* 0x000fe20000010015 */
[----:B------:R-:W-:Y:S01]  /*15460*/  FMUL.FTZ R55, R10, R47 ;  /* 0x0000002f0a377220 */ /* 0x000fe20000410000 */
[----:B------:R-:W-:-:S02]  /*15470*/  HADD2.F32 R6, -RZ, R13.H0_H0 ;  /* 0x2000000dff067230 */ /* 0x000fc40000004100 */
[----:B------:R-:W-:Y:S01]  /*15480*/  FMUL.FTZ R10, R10, R35 ;  /* 0x000000230a0a7220 */ /* 0x000fe20000410000 */
[----:B------:R-:W-:Y:S01]  /*15490*/  F2FP.F16.E4M3.UNPACK_B R33, R49 ;  /* 0x00000031ff21723e */ /* 0x000fe200020006ff */
[----:B------:R-:W-:Y:S01]  /*154a0*/  HADD2.F32 R45, -RZ, R45.H1_H1 ;  /* 0x3000002dff2d7230 */ /* 0x000fe20000004100 */
[-C--:B------:R-:W-:Y:S01]  /*154b0*/  F2FP.F16.E4M3.UNPACK_B R12, R38.reuse ;  /* 0x00000026ff0c723e */ /* 0x080fe200020006ff */
[C---:B------:R-:W-:Y:S01]  /*154c0*/  FFMA.FTZ R55, R6.reuse, R35, -R55 ;  /* 0x0000002306377223 */ /* 0x040fe20000010837 */
[----:B------:R-:W-:Y:S01]  /*154d0*/  FFMA.FTZ R47, R6, R47, R10 ;  /* 0x0000002f062f7223 */ /* 0x000fe2000001000a */
[----:B------:R-:W-:Y:S01]  /*154e0*/  HADD2.F32 R24, -RZ, R24.H1_H1 ;  /* 0x30000018ff187230 */ /* 0x000fe20000004100 */
[----:B------:R-:W-:Y:S01]  /*154f0*/  F2FP.F16.E4M3.UNPACK_B R49, R49.H1 ;  /* 0x00000031ff31723e */ /* 0x000fe200030006ff */
[----:B------:R-:W-:Y:S01]  /*15500*/  HADD2.F32 R36, -RZ, R36.H1_H1 ;  /* 0x30000024ff247230 */ /* 0x000fe20000004100 */
[----:B------:R-:W-:Y:S01]  /*15510*/  F2FP.F16.E4M3.UNPACK_B R38, R38.H1 ;  /* 0x00000026ff26723e */ /* 0x000fe200030006ff */
[----:B------:R-:W-:-:S02]  /*15520*/  HADD2.F32 R35, -RZ, R33.H0_H0 ;  /* 0x20000021ff237230 */ /* 0x000fc40000004100 */
[C---:B------:R-:W-:Y:S01]  /*15530*/  FMUL.FTZ R44, R24.reuse, R45 ;  /* 0x0000002d182c7220 */ /* 0x040fe20000410000 */
[----:B------:R-:W-:Y:S02]  /*15540*/  HADD2.F32 R10, -RZ, R26.H0_H0 ;  /* 0x2000001aff0a7230 */ /* 0x000fe40000004100 */
[----:B------:R-:W-:Y:S01]  /*15550*/  FMUL.FTZ R24, R24, R36 ;  /* 0x0000002418187220 */ /* 0x000fe20000410000 */
[----:B------:R-:W-:Y:S01]  /*15560*/  HADD2.F32 R21, -RZ, R12.H0_H0 ;  /* 0x2000000cff157230 */ /* 0x000fe20000004100 */
[----:B------:R-:W-:Y:S01]  /*15570*/  F2FP.F16.E4M3.UNPACK_B R9, R8 ;  /* 0x00000008ff09723e */ /* 0x000fe200020006ff */
[----:B------:R-:W-:Y:S02]  /*15580*/  HADD2.F32 R13, -RZ, R13.H1_H1 ;  /* 0x3000000dff0d7230 */ /* 0x000fe40000004100 */
[C---:B-1----:R-:W-:Y:S01]  /*15590*/  FMUL.FTZ R57, R10.reuse, R35 ;  /* 0x000000230a397220 */ /* 0x042fe20000410000 */
[----:B------:R-:W-:Y:S02]  /*155a0*/  HADD2.F32 R6, -RZ, R15.H0_H0 ;  /* 0x2000000fff067230 */ /* 0x000fe40000004100 */
[----:B------:R-:W-:Y:S01]  /*155b0*/  FMUL.FTZ R10, R10, R21 ;  /* 0x000000150a0a7220 */ /* 0x000fe20000410000 */
[----:B------:R-:W-:-:S02]  /*155c0*/  HADD2.F32 R33, -RZ, R33.H1_H1 ;  /* 0x30000021ff217230 */ /* 0x000fc40000004100 */
[C---:B------:R-:W-:Y:S01]  /*155d0*/  FFMA.FTZ R44, R13.reuse, R36, -R44 ;  /* 0x000000240d2c7223 */ /* 0x040fe2000001082c */
[----:B------:R-:W-:Y:S02]  /*155e0*/  HADD2.F32 R26, -RZ, R26.H1_H1 ;  /* 0x3000001aff1a7230 */ /* 0x000fe40000004100 */
[----:B------:R-:W-:Y:S01]  /*155f0*/  FFMA.FTZ R36, R13, R45, R24 ;  /* 0x0000002d0d247223 */ /* 0x000fe20000010018 */
[----:B------:R-:W-:Y:S02]  /*15600*/  HADD2.F32 R12, -RZ, R12.H1_H1 ;  /* 0x3000000cff0c7230 */ /* 0x000fe40000004100 */
[C---:B------:R-:W-:Y:S01]  /*15610*/  FFMA.FTZ R57, R6.reuse, R21, -R57 ;  /* 0x0000001506397223 */ /* 0x040fe20000010839 */
[----:B------:R-:W-:Y:S01]  /*15620*/  FFMA.FTZ R45, R6, R35, R10 ;  /* 0x00000023062d7223 */ /* 0x000fe2000001000a */
[----:B------:R-:W-:Y:S02]  /*15630*/  HADD2.F32 R15, -RZ, R15.H1_H1 ;  /* 0x3000000fff0f7230 */ /* 0x000fe40000004100 */
[----:B------:R-:W-:Y:S01]  /*15640*/  FMUL.FTZ R24, R26, R33 ;  /* 0x000000211a187220 */ /* 0x000fe20000410000 */
[----:B------:R-:W-:-:S02]  /*15650*/  HADD2.F32 R21, -RZ, R49.H0_H0 ;  /* 0x20000031ff157230 */ /* 0x000fc40000004100 */
[-C--:B------:R-:W-:Y:S01]  /*15660*/  FMUL.FTZ R26, R26, R12.reuse ;  /* 0x0000000c1a1a7220 */ /* 0x080fe20000410000 */
[----:B------:R-:W-:Y:S02]  /*15670*/  HADD2.F32 R10, -RZ, R27.H0_H0 ;  /* 0x2000001bff0a7230 */ /* 0x000fe40000004100 */
[C---:B------:R-:W-:Y:S01]  /*15680*/  FFMA.FTZ R54, R15.reuse, R12, -R24 ;  /* 0x0000000c0f367223 */ /* 0x040fe20000010818 */
[----:B------:R-:W-:Y:S02]  /*15690*/  HADD2.F32 R13, -RZ, R38.H0_H0 ;  /* 0x20000026ff0d7230 */ /* 0x000fe40000004100 */
[----:B------:R-:W-:Y:S01]  /*156a0*/  FFMA.FTZ R56, R15, R33, R26 ;  /* 0x000000210f387223 */ /* 0x000fe2000001001a */
[----:B------:R-:W-:Y:S02]  /*156b0*/  HADD2.F32 R6, -RZ, R20.H0_H0 ;  /* 0x20000014ff067230 */ /* 0x000fe40000004100 */
[C---:B------:R-:W-:Y:S01]  /*156c0*/  FMUL.FTZ R35, R10.reuse, R21 ;  /* 0x000000150a237220 */ /* 0x040fe20000410000 */
[----:B------:R-:W-:Y:S01]  /*156d0*/  F2FP.F16.E4M3.UNPACK_B R8, R8.H1 ;  /* 0x00000008ff08723e */ /* 0x000fe200030006ff */
[----:B------:R-:W-:Y:S01]  /*156e0*/  FMUL.FTZ R10, R10, R13 ;  /* 0x0000000d0a0a7220 */ /* 0x000fe20000410000 */
[----:B------:R-:W-:Y:S01]  /*156f0*/  F2FP.F16.E4M3.UNPACK_B R15, R39.H1 ;  /* 0x00000027ff0f723e */ /* 0x000fe200030006ff */
[----:B------:R-:W-:Y:S01]  /*15700*/  HADD2.F32 R38, -RZ, R38.H1_H1 ;  /* 0x30000026ff267230 */ /* 0x000fe20000004100 */
[----:B------:R-:W-:Y:S01]  /*15710*/  F2FP.F16.E4M3.UNPACK_B R12, R32.H1 ;  /* 0x00000020ff0c723e */ /* 0x000fe200030006ff */
[----:B------:R-:W-:Y:S01]  /*15720*/  FFMA.FTZ R59, R6, R21, R10 ;  /* 0x00000015063b7223 */ /* 0x000fe2000001000a */
[-C--:B------:R-:W-:Y:S01]  /*15730*/  F2FP.F16.E4M3.UNPACK_B R5, R4.reuse ;  /* 0x00000004ff05723e */ /* 0x080fe200020006ff */
[----:B------:R-:W-:Y:S01]  /*15740*/  HADD2.F32 R49, -RZ, R49.H1_H1 ;  /* 0x30000031ff317230 */ /* 0x000fe20000004100 */
[----:B------:R-:W-:Y:S01]  /*15750*/  F2FP.F16.E4M3.UNPACK_B R4, R4.H1 ;  /* 0x00000004ff04723e */ /* 0x000fe200030006ff */
[----:B------:R-:W-:-:S02]  /*15760*/  HADD2.F32 R27, -RZ, R27.H1_H1 ;  /* 0x3000001bff1b7230 */ /* 0x000fc40000004100 */
[----:B------:R-:W-:Y:S01]  /*15770*/  FFMA.FTZ R58, R6, R13, -R35 ;  /* 0x0000000d063a7223 */ /* 0x000fe20000010823 */
[----:B------:R-:W-:Y:S01]  /*15780*/  HADD2.F32 R21, -RZ, R15.H0_H0 ;  /* 0x2000000fff157230 */ /* 0x000fe20000004100 */
[----:B------:R-:W-:Y:S01]  /*15790*/  F2FP.F16.E4M3.UNPACK_B R39, R39 ;  /* 0x00000027ff27723e */ /* 0x000fe200020006ff */
[----:B------:R-:W-:Y:S02]  /*157a0*/  HADD2.F32 R10, -RZ, R8.H0_H0 ;  /* 0x20000008ff0a7230 */ /* 0x000fe40000004100 */
[C---:B------:R-:W-:Y:S01]  /*157b0*/  FMUL.FTZ R33, R27.reuse, R49 ;  /* 0x000000311b217220 */ /* 0x040fe20000410000 */
[----:B------:R-:W-:Y:S02]  /*157c0*/  HADD2.F32 R13, -RZ, R12.H0_H0 ;  /* 0x2000000cff0d7230 */ /* 0x000fe40000004100 */
[----:B------:R-:W-:Y:S01]  /*157d0*/  FMUL.FTZ R24, R27, R38 ;  /* 0x000000261b187220 */ /* 0x000fe20000410000 */
[----:B------:R-:W-:Y:S02]  /*157e0*/  HADD2.F32 R20, -RZ, R20.H1_H1 ;  /* 0x30000014ff147230 */ /* 0x000fe40000004100 */
[----:B------:R-:W-:Y:S01]  /*157f0*/  FMUL.FTZ R27, R10, R21 ;  /* 0x000000150a1b7220 */ /* 0x000fe20000410000 */
[----:B------:R-:W-:-:S02]  /*15800*/  HADD2.F32 R6, -RZ, R4.H0_H0 ;  /* 0x20000004ff067230 */ /* 0x000fc40000004100 */
[----:B------:R-:W-:Y:S01]  /*15810*/  FMUL.FTZ R10, R10, R13 ;  /* 0x0000000d0a0a7220 */ /* 0x000fe20000410000 */
[----:B------:R-:W-:Y:S02]  /*15820*/  HADD2.F32 R8, -RZ, R8.H1_H1 ;  /* 0x30000008ff087230 */ /* 0x000fe40000004100 */
[C---:B------:R-:W-:Y:S01]  /*15830*/  FFMA.FTZ R60, R20.reuse, R49, R24 ;  /* 0x00000031143c7223 */ /* 0x040fe20000010018 */
[----:B------:R-:W-:Y:S01]  /*15840*/  FFMA.FTZ R61, R20, R38, -R33 ;  /* 0x00000026143d7223 */ /* 0x000fe20000010821 */
[C---:B------:R-:W-:Y:S01]  /*15850*/  FFMA.FTZ R24, R6.reuse, R21, R10 ;  /* 0x0000001506187223 */ /* 0x040fe2000001000a */
[----:B------:R-:W-:Y:S02]  /*15860*/  HADD2.F32 R21, -RZ, R15.H1_H1 ;  /* 0x3000000fff157230 */ /* 0x000fe40000004100 */
[----:B------:R-:W-:Y:S01]  /*15870*/  FFMA.FTZ R20, R6, R13, -R27 ;  /* 0x0000000d06147223 */ /* 0x000fe2000001081b */
[----:B------:R-:W-:Y:S01]  /*15880*/  HADD2.F32 R13, -RZ, R12.H1_H1 ;  /* 0x3000000cff0d7230 */ /* 0x000fe20000004100 */
[----:B------:R-:W-:Y:S01]  /*15890*/  F2FP.F16.E4M3.UNPACK_B R32, R32 ;  /* 0x00000020ff20723e */ /* 0x000fe200020006ff */
[----:B------:R-:W-:-:S02]  /*158a0*/  HADD2.F32 R4, -RZ, R4.H1_H1 ;  /* 0x30000004ff047230 */ /* 0x000fc40000004100 */
[C---:B------:R-:W-:Y:S01]  /*158b0*/  FMUL.FTZ R27, R8.reuse, R21 ;  /* 0x00000015081b7220 */ /* 0x040fe20000410000 */
[----:B------:R-:W-:Y:S02]  /*158c0*/  HADD2.F32 R15, -RZ, R39.H0_H0 ;  /* 0x20000027ff0f7230 */ /* 0x000fe40000004100 */
[-C--:B------:R-:W-:Y:S01]  /*158d0*/  FMUL.FTZ R8, R8, R13.reuse ;  /* 0x0000000d08087220 */ /* 0x080fe20000410000 */
[----:B------:R-:W-:Y:S02]  /*158e0*/  HADD2.F32 R6, -RZ, R9.H0_H0 ;  /* 0x20000009ff067230 */ /* 0x000fe40000004100 */
[C---:B------:R-:W-:Y:S01]  /*158f0*/  FFMA.FTZ R33, R4.reuse, R13, -R27 ;  /* 0x0000000d04217223 */ /* 0x040fe2000001081b */
[----:B------:R-:W-:Y:S02]  /*15900*/  HADD2.F32 R13, -RZ, R32.H0_H0 ;  /* 0x20000020ff0d7230 */ /* 0x000fe40000004100 */
[----:B------:R-:W-:Y:S01]  /*15910*/  FFMA.FTZ R35, R4, R21, R8 ;  /* 0x0000001504237223 */ /* 0x000fe20000010008 */
[----:B------:R-:W-:-:S02]  /*15920*/  HADD2.F32 R8, -RZ, R39.H1_H1 ;  /* 0x30000027ff087230 */ /* 0x000fc40000004100 */
[C---:B------:R-:W-:Y:S01]  /*15930*/  FMUL.FTZ R21, R6.reuse, R15 ;  /* 0x0000000f06157220 */ /* 0x040fe20000410000 */
[----:B------:R-:W-:Y:S02]  /*15940*/  HADD2.F32 R9, -RZ, R9.H1_H1 ;  /* 0x30000009ff097230 */ /* 0x000fe40000004100 */
[-C--:B------:R-:W-:Y:S01]  /*15950*/  FMUL.FTZ R27, R6, R13.reuse ;  /* 0x0000000d061b7220 */ /* 0x080fe20000410000 */
[--C-:B------:R-:W-:Y:S01]  /*15960*/  HADD2.F32 R4, -RZ, R5.reuse.H0_H0 ;  /* 0x20000005ff047230 */ /* 0x100fe20000004100 */
[----:B------:R-:W-:Y:S01]  /*15970*/  F2FP.F16.E4M3.UNPACK_B R10, R46.H1 ;  /* 0x0000002eff0a723e */ /* 0x000fe200030006ff */
[----:B------:R-:W-:Y:S02]  /*15980*/  HADD2.F32 R32, -RZ, R32.H1_H1 ;  /* 0x30000020ff207230 */ /* 0x000fe40000004100 */
[C---:B------:R-:W-:Y:S01]  /*15990*/  FMUL.FTZ R6, R9.reuse, R8 ;  /* 0x0000000809067220 */ /* 0x040fe20000410000 */
[----:B------:R-:W-:Y:S02]  /*159a0*/  HADD2.F32 R5, -RZ, R5.H1_H1 ;  /* 0x30000005ff057230 */ /* 0x000fe40000004100 */
[C---:B------:R-:W-:Y:S01]  /*159b0*/  FFMA.FTZ R21, R4.reuse, R13, -R21 ;  /* 0x0000000d04157223 */ /* 0x040fe20000010815 */
[----:B------:R-:W-:Y:S01]  /*159c0*/  FFMA.FTZ R27, R4, R15, R27 ;  /* 0x0000000f041b7223 */ /* 0x000fe2000001001b */
[----:B------:R-:W-:Y:S01]  /*159d0*/  F2FP.F16.E4M3.UNPACK_B R4, R37.H1 ;  /* 0x00000025ff04723e */ /* 0x000fe200030006ff */
[-C--:B------:R-:W-:Y:S01]  /*159e0*/  FMUL.FTZ R13, R9, R32.reuse ;  /* 0x00000020090d7220 */ /* 0x080fe20000410000 */
[----:B------:R-:W-:Y:S01]  /*159f0*/  FFMA.FTZ R32, R5, R32, -R6 ;  /* 0x0000002005207223 */ /* 0x000fe20000010806 */
[----:B------:R-:W-:Y:S01]  /*15a00*/  HADD2.F32 R9, -RZ, R10.H0_H0 ;  /* 0x2000000aff097230 */ /* 0x000fe20000004100 */
[----:B------:R-:W-:Y:S01]  /*15a10*/  F2FP.F16.E4M3.UNPACK_B R46, R46 ;  /* 0x0000002eff2e723e */ /* 0x000fe200020006ff */
[----:B------:R-:W-:-:S02]  /*15a20*/  HADD2.F32 R6, -RZ, R25.H0_H0 ;  /* 0x20000019ff067230 */ /* 0x000fc40000004100 */
[----:B------:R-:W-:Y:S01]  /*15a30*/  FFMA.FTZ R12, R5, R8, R13 ;  /* 0x00000008050c7223 */ /* 0x000fe2000001000d */
[--C-:B------:R-:W-:Y:S01]  /*15a40*/  HADD2.F32 R5, -RZ, R4.reuse.H0_H0 ;  /* 0x20000004ff057230 */ /* 0x100fe20000004100 */
[----:B------:R-:W-:Y:S01]  /*15a50*/  F2FP.F16.E4M3.UNPACK_B R37, R37 ;  /* 0x00000025ff25723e */ /* 0x000fe200020006ff */
[----:B------:R-:W-:Y:S02]  /*15a60*/  HADD2.F32 R8, -RZ, R4.H1_H1 ;  /* 0x30000004ff087230 */ /* 0x000fe40000004100 */
[C---:B------:R-:W-:Y:S01]  /*15a70*/  FMUL.FTZ R13, R6.reuse, R9 ;  /* 0x00000009060d7220 */ /* 0x040fe20000410000 */
[----:B------:R-:W-:Y:S02]  /*15a80*/  HADD2.F32 R4, -RZ, R14.H0_H0 ;  /* 0x2000000eff047230 */ /* 0x000fe40000004100 */
[----:B------:R-:W-:Y:S01]  /*15a90*/  FMUL.FTZ R15, R6, R5 ;  /* 0x00000005060f7220 */ /* 0x000fe20000410000 */
[----:B------:R-:W-:Y:S02]  /*15aa0*/  HADD2.F32 R10, -RZ, R10.H1_H1 ;  /* 0x3000000aff0a7230 */ /* 0x000fe40000004100 */
[----:B------:R-:W-:-:S02]  /*15ab0*/  HADD2.F32 R25, -RZ, R25.H1_H1 ;  /* 0x30000019ff197230 */ /* 0x000fc40000004100 */
[C---:B------:R-:W-:Y:S01]  /*15ac0*/  FFMA.FTZ R38, R4.reuse, R5, -R13 ;  /* 0x0000000504267223 */ /* 0x040fe2000001080d */
[----:B------:R-:W-:Y:S02]  /*15ad0*/  HADD2.F32 R14, -RZ, R14.H1_H1 ;  /* 0x3000000eff0e7230 */ /* 0x000fe40000004100 */
[----:B------:R-:W-:Y:S02]  /*15ae0*/  HADD2.F32 R6, -RZ, R37.H0_H0 ;  /* 0x20000025ff067230 */ /* 0x000fe40000004100 */
[C---:B------:R-:W-:Y:S01]  /*15af0*/  FMUL.FTZ R5, R25.reuse, R10 ;  /* 0x0000000a19057220 */ /* 0x040fe20000410000 */
[-C--:B------:R-:W-:Y:S01]  /*15b00*/  FMUL.FTZ R13, R25, R8.reuse ;  /* 0x00000008190d7220 */ /* 0x080fe20000410000 */
[----:B------:R-:W-:Y:S01]  /*15b10*/  FFMA.FTZ R25, R4, R9, R15 ;  /* 0x0000000904197223 */ /* 0x000fe2000001000f */
[----:B------:R-:W-:Y:S02]  /*15b20*/  HADD2.F32 R9, -RZ, R46.H0_H0 ;  /* 0x2000002eff097230 */ /* 0x000fe40000004100 */
[----:B------:R-:W-:Y:S01]  /*15b30*/  FFMA.FTZ R39, R14, R8, -R5 ;  /* 0x000000080e277223 */ /* 0x000fe20000010805 */
[----:B------:R-:W-:-:S02]  /*15b40*/  HADD2.F32 R5, -RZ, R11.H0_H0 ;  /* 0x2000000bff057230 */ /* 0x000fc40000004100 */
[----:B------:R-:W-:Y:S01]  /*15b50*/  FFMA.FTZ R52, R14, R10, R13 ;  /* 0x0000000a0e347223 */ /* 0x000fe2000001000d */
[----:B------:R-:W-:Y:S02]  /*15b60*/  HADD2.F32 R46, -RZ, R46.H1_H1 ;  /* 0x3000002eff2e7230 */ /* 0x000fe40000004100 */
[----:B------:R-:W-:Y:S02]  /*15b70*/  HADD2.F32 R11, -RZ, R11.H1_H1 ;  /* 0x3000000bff0b7230 */ /* 0x000fe40000004100 */
[C---:B------:R-:W-:Y:S01]  /*15b80*/  FMUL.FTZ R13, R5.reuse, R9 ;  /* 0x00000009050d7220 */ /* 0x040fe20000410000 */
[----:B------:R-:W-:Y:S02]  /*15b90*/  HADD2.F32 R8, -RZ, R37.H1_H1 ;  /* 0x30000025ff087230 */ /* 0x000fe40000004100 */
[----:B------:R-:W-:Y:S01]  /*15ba0*/  FMUL.FTZ R14, R5, R6 ;  /* 0x00000006050e7220 */ /* 0x000fe20000410000 */
[--C-:B------:R-:W-:Y:S02]  /*15bb0*/  HADD2.F32 R4, -RZ, R7.reuse.H0_H0 ;  /* 0x20000007ff047230 */ /* 0x100fe40000004100 */
[----:B------:R-:W-:Y:S01]  /*15bc0*/  FMUL.FTZ R26, R11, R46 ;  /* 0x0000002e0b1a7220 */ /* 0x000fe20000410000 */
[----:B------:R-:W-:-:S02]  /*15bd0*/  HADD2.F32 R7, -RZ, R7.H1_H1 ;  /* 0x30000007ff077230 */ /* 0x000fc40000004100 */
[----:B------:R-:W-:Y:S01]  /*15be0*/  FMUL.FTZ R11, R11, R8 ;  /* 0x000000080b0b7220 */ /* 0x000fe20000410000 */
[----:B------:R-:W-:Y:S01]  /*15bf0*/  F2FP.SATFINITE.E4M3.F32.PACK_AB_MERGE_C R38, R39, R38, RZ ;  /* 0x000000262726723e */ /* 0x000fe200048070ff */
[C---:B------:R-:W-:Y:S01]  /*15c00*/  FFMA.FTZ R10, R4.reuse, R6, -R13 ;  /* 0x00000006040a7223 */ /* 0x040fe2000001080d */
[----:B------:R-:W-:Y:S01]  /*15c10*/  FFMA.FTZ R6, R4, R9, R14 ;  /* 0x0000000904067223 */ /* 0x000fe2000001000e */
[C---:B------:R-:W-:Y:S01]  /*15c20*/  FFMA.FTZ R13, R7.reuse, R8, -R26 ;  /* 0x00000008070d7223 */ /* 0x040fe2000001081a */
[----:B------:R-:W-:Y:S01]  /*15c30*/  FFMA.FTZ R15, R7, R46, R11 ;  /* 0x0000002e070f7223 */ /* 0x000fe2000001000b */
[----:B------:R-:W-:Y:S02]  /*15c40*/  F2FP.SATFINITE.E4M3.F32.PACK_AB_MERGE_C R9, R44, R55, RZ ;  /* 0x000000372c09723e */ /* 0x000fe400048070ff */
[----:B------:R-:W-:Y:S02]  /*15c50*/  F2FP.SATFINITE.E4M3.F32.PACK_AB_MERGE_C R11, R61, R58, RZ ;  /* 0x0000003a3d0b723e */ /* 0x000fe400048070ff */
        /* <DEDUP_REMOVED lines=10> */
[----:B------:R-:W-:Y:S01]  /*15d00*/  F2FP.SATFINITE.E4M3.F32.PACK_AB_MERGE_C R7, R56, R45, R7 ;  /* 0x0000002d3807723e */ /* 0x000fe20004807007 */
[----:B------:R3:W-:Y:S01]  /*15d10*/  STS.128 [R217+0x14400], R8 ;  /* 0x01440008d9007388 */ /* 0x0007e20000000c00 */
[----:B------:R-:W-:Y:S02]  /*15d20*/  F2FP.SATFINITE.E4M3.F32.PACK_AB_MERGE_C R4, R12, R27, R4 ;  /* 0x0000001b0c04723e */ /* 0x000fe40004807004 */
[----:B------:R-:W-:-:S05]  /*15d30*/  F2FP.SATFINITE.E4M3.F32.PACK_AB_MERGE_C R6, R15, R6, R25 ;  /* 0x000000060f06723e */ /* 0x000fca0004807019 */
[----:B------:R3:W-:Y:S02]  /*15d40*/  STS.128 [R0+0x14400], R4 ;  /* 0x0144000400007388 */ /* 0x0007e40000000c00 */
.L_x_565:
[----:B------:R-:W-:Y:S05]  /*15d50*/  BSYNC B1 ;  /* 0x0000000000017941 */ /* 0x000fea0003800000 */
.L_x_564:
[----:B------:R-:W-:Y:S05]  /*15d60*/  @P2 BRA `(.L_x_543) ;  /* 0x0000000c00d82947 */ /* 0x000fea0003800000 */
[----:B--23-5:R-:W-:Y:S02]  /*15d70*/  SHF.R.U32.HI R4, RZ, 0x8, R40 ;  /* 0x00000008ff047819 */ /* 0x02cfe40000011628 */
[----:B------:R-:W-:Y:S02]  /*15d80*/  LOP3.LUT R0, R40, 0xff, RZ, 0xc0, !PT ;  /* 0x000000ff28007812 */ /* 0x000fe400078ec0ff */
[----:B------:R-:W-:Y:S02]  /*15d90*/  SHF.R.U32.HI R8, RZ, 0x8, R42 ;  /* 0x00000008ff087819 */ /* 0x000fe4000001162a */
[----:B------:R-:W-:Y:S02]  /*15da0*/  LOP3.LUT R5, R4, 0xff, RZ, 0xc0, !PT ;  /* 0x000000ff04057812 */ /* 0x000fe400078ec0ff */
[----:B------:R-:W-:Y:S02]  /*15db0*/  LEA.HI R3, R3, R221, RZ, 0x1c ;  /* 0x000000dd03037211 */ /* 0x000fe400078fe0ff */
[----:B------:R-:W-:-:S02]  /*15dc0*/  LOP3.LUT R4, R42, 0xff, RZ, 0xc0, !PT ;  /* 0x000000ff2a047812 */ /* 0x000fc400078ec0ff */
[----:B------:R-:W-:Y:S02]  /*15dd0*/  LOP3.LUT R9, R8, 0xff, RZ, 0xc0, !PT ;  /* 0x000000ff08097812 */ /* 0x000fe400078ec0ff */
[----:B------:R-:W-:Y:S02]  /*15de0*/  PRMT R13, R5, 0x7604, R0 ;  /* 0x00007604050d7816 */ /* 0x000fe40000000000 */
[----:B------:R-:W-:Y:S02]  /*15df0*/  SHF.R.S32.HI R0, RZ, 0x1f, R3 ;  /* 0x0000001fff007819 */ /* 0x000fe40000011403 */
[----:B------:R-:W-:Y:S02]  /*15e00*/  PRMT R15, R9, 0x7604, R4 ;  /* 0x00007604090f7816 */ /* 0x000fe40000000004 */
[----:B------:R-:W-:Y:S02]  /*15e10*/  LEA.HI R4, R0, R3, RZ, 0x2 ;  /* 0x0000000300047211 */ /* 0x000fe400078f10ff */
[----:B------:R-:W-:-:S02]  /*15e20*/  SHF.L.U32 R3, R3, 0x4, RZ ;  /* 0x0000000403037819 */ /* 0x000fc400000006ff */
[----:B------:R-:W-:Y:S01]  /*15e30*/  SHF.R.U32.HI R7, RZ, 0x8, R41 ;  /* 0x00000008ff077819 */ /* 0x000fe20000011629 */
[----:B------:R-:W-:Y:S01]  /*15e40*/  IMAD.SHL.U32 R4, R4, 0x800, RZ ;  /* 0x0000080004047824 */ /* 0x000fe200078e00ff */
[----:B------:R-:W-:Y:S02]  /*15e50*/  LOP3.LUT R0, R172, 0x30, R3, 0xf8, !PT ;  /* 0x00000030ac007812 */ /* 0x000fe400078ef803 */
[----:B------:R-:W-:Y:S02]  /*15e60*/  LOP3.LUT R6, R41, 0xff, RZ, 0xc0, !PT ;  /* 0x000000ff29067812 */ /* 0x000fe400078ec0ff */
[----:B------:R-:W-:Y:S02]  /*15e70*/  LOP3.LUT R7, R7, 0xff, RZ, 0xc0, !PT ;  /* 0x000000ff07077812 */ /* 0x000fe400078ec0ff */
[----:B------:R-:W-:Y:S02]  /*15e80*/  SHF.R.U32.HI R8, RZ, 0x8, R28 ;  /* 0x00000008ff087819 */ /* 0x000fe4000001161c */
[----:B------:R-:W-:-:S02]  /*15e90*/  LOP3.LUT R0, R0, R173, RZ, 0x3c, !PT ;  /* 0x000000ad00007212 */ /* 0x000fc400078e3cff */
[----:B------:R-:W-:Y:S02]  /*15ea0*/  LOP3.LUT R3, R4, 0xffffe000, RZ, 0xc0, !PT ;  /* 0xffffe00004037812 */ /* 0x000fe400078ec0ff */
[----:B------:R-:W-:Y:S02]  /*15eb0*/  PRMT R12, R7, 0x7604, R6 ;  /* 0x00007604070c7816 */ /* 0x000fe40000000006 */
[----:B------:R-:W-:Y:S02]  /*15ec0*/  LOP3.LUT R7, R28, 0xff, RZ, 0xc0, !PT ;  /* 0x000000ff1c077812 */ /* 0x000fe400078ec0ff */
[----:B------:R-:W-:Y:S02]  /*15ed0*/  LOP3.LUT R8, R8, 0xff, RZ, 0xc0, !PT ;  /* 0x000000ff08087812 */ /* 0x000fe400078ec0ff */
[----:B------:R-:W-:Y:S02]  /*15ee0*/  IADD3 R3, R0, R174, R3 ;  /* 0x000000ae00037210 */ /* 0x000fe40007ffe003 */
[----:B------:R-:W-:-:S02]  /*15ef0*/  PRMT R25, R8, 0x7604, R7 ;  /* 0x0000760408197816 */ /* 0x000fc40000000007 */
[----:B------:R-:W-:Y:S01]  /*15f00*/  SHF.R.U32.HI R6, RZ, 0x8, R43 ;  /* 0x00000008ff067819 */ /* 0x000fe2000001162b */
[----:B------:R-:W-:Y:S01]  /*15f10*/  IMAD.IADD R0, R18, 0x1, R3 ;  /* 0x0000000112007824 */ /* 0x000fe200078e0203 */
[----:B------:R-:W-:Y:S02]  /*15f20*/  SHF.R.U32.HI R8, RZ, 0x8, R29 ;  /* 0x00000008ff087819 */ /* 0x000fe4000001161d */
[----:B------:R-:W-:Y:S02]  /*15f30*/  LOP3.LUT R5, R43, 0xff, RZ, 0xc0, !PT ;  /* 0x000000ff2b057812 */ /* 0x000fe400078ec0ff */
[----:B------:R-:W-:Y:S02]  /*15f40*/  LOP3.LUT R6, R6, 0xff, RZ, 0xc0, !PT ;  /* 0x000000ff06067812 */ /* 0x000fe400078ec0ff */
[----:B------:R-:W-:Y:S02]  /*15f50*/  LOP3.LUT R3, R8, 0xff, RZ, 0xc0, !PT ;  /* 0x000000ff08037812 */ /* 0x000fe400078ec0ff */
[----:B------:R-:W2:Y:S01]  /*15f60*/  LDS.128 R8, [R0+0x14400] ;  /* 0x0144000000087984 */ /* 0x000ea20000000c00 */
[----:B------:R-:W-:-:S02]  /*15f70*/  PRMT R14, R6, 0x7604, R5 ;  /* 0x00007604060e7816 */ /* 0x000fc40000000005 */
[----:B------:R-:W-:Y:S01]  /*15f80*/  SHF.R.U32.HI R27, RZ, 0x8, R31 ;  /* 0x00000008ff1b7819 */ /* 0x000fe2000001161f */
[----:B------:R-:W3:Y:S01]  /*15f90*/  LDS.128 R4, [R216+0x14400] ;  /* 0x01440000d8047984 */ /* 0x000ee20000000c00 */
[----:B------:R-:W-:Y:S02]  /*15fa0*/  LOP3.LUT R20, R29, 0xff, RZ, 0xc0, !PT ;  /* 0x000000ff1d147812 */ /* 0x000fe400078ec0ff */
[----:B------:R-:W-:Y:S02]  /*15fb0*/  LOP3.LUT R26, R31, 0xff, RZ, 0xc0, !PT ;  /* 0x000000ff1f1a7812 */ /* 0x000fe400078ec0ff */
[----:B------:R-:W-:Y:S02]  /*15fc0*/  LOP3.LUT R27, R27, 0xff, RZ, 0xc0, !PT ;  /* 0x000000ff1b1b7812 */ /* 0x000fe400078ec0ff */
[----:B------:R-:W-:Y:S02]  /*15fd0*/  PRMT R20, R3, 0x7604, R20 ;  /* 0x0000760403147816 */ /* 0x000fe40000000014 */
[----:B------:R-:W-:-:S02]  /*15fe0*/  SHF.R.U32.HI R3, RZ, 0x10, R41 ;  /* 0x00000010ff037819 */ /* 0x000fc40000011629 */
[----:B------:R-:W-:Y:S02]  /*15ff0*/  PRMT R26, R27, 0x7604, R26 ;  /* 0x000076041b1a7816 */ /* 0x000fe4000000001a */
[----:B------:R-:W-:Y:S01]  /*16000*/  SHF.R.U32.HI R27, RZ, 0x10, R29 ;  /* 0x00000010ff1b7819 */ /* 0x000fe2000001161d */
[----:B------:R-:W-:Y:S01]  /*16010*/  IMAD.U32 R3, R3, 0x10000, RZ ;  /* 0x0001000003037824 */ /* 0x000fe200078e00ff */
[----:B------:R-:W-:Y:S02]  /*16020*/  SHF.R.U32.HI R24, RZ, 0x8, R30 ;  /* 0x00000008ff187819 */ /* 0x000fe4000001161e */
[----:B------:R-:W-:Y:S01]  /*16030*/  LOP3.LUT R21, R30, 0xff, RZ, 0xc0, !PT ;  /* 0x000000ff1e157812 */ /* 0x000fe200078ec0ff */
[----:B------:R-:W-:Y:S01]  /*16040*/  IMAD.U32 R27, R27, 0x10000, RZ ;  /* 0x000100001b1b7824 */ /* 0x000fe200078e00ff */
[----:B------:R-:W-:Y:S02]  /*16050*/  LOP3.LUT R24, R24, 0xff, RZ, 0xc0, !PT ;  /* 0x000000ff18187812 */ /* 0x000fe400078ec0ff */
[----:B------:R-:W-:-:S02]  /*16060*/  LOP3.LUT R13, R13, 0xff0000, R40, 0xf8, !PT ;  /* 0x00ff00000d0d7812 */ /* 0x000fc400078ef828 */
[----:B------:R-:W-:Y:S02]  /*16070*/  SHF.R.U32.HI R37, RZ, 0x10, R31 ;  /* 0x00000010ff257819 */ /* 0x000fe4000001161f */
[----:B------:R-:W-:Y:S02]  /*16080*/  LOP3.LUT R3, R12, 0xff0000, R3, 0xf8, !PT ;  /* 0x00ff00000c037812 */ /* 0x000fe400078ef803 */
[----:B------:R-:W-:Y:S01]  /*16090*/  PRMT R33, R24, 0x7604, R21 ;  /* 0x0000760418217816 */ /* 0x000fe20000000015 */
[----:B------:R-:W-:Y:S01]  /*160a0*/  IMAD.U32 R37, R37, 0x10000, RZ ;  /* 0x0001000025257824 */ /* 0x000fe200078e00ff */
[----:B------:R-:W-:Y:S02]  /*160b0*/  LOP3.LUT R35, R20, 0xff0000, R27, 0xf8, !PT ;  /* 0x00ff000014237812 */ /* 0x000fe400078ef81b */
[----:B------:R-:W-:Y:S02]  /*160c0*/  LOP3.LUT R27, R13, 0xff000000, R40, 0xf8, !PT ;  /* 0xff0000000d1b7812 */ /* 0x000fe400078ef828 */
[----:B------:R-:W-:-:S02]  /*160d0*/  LOP3.LUT R40, R3, 0xff000000, R41, 0xf8, !PT ;  /* 0xff00000003287812 */ /* 0x000fc400078ef829 */
[----:B------:R-:W-:Y:S02]  /*160e0*/  LOP3.LUT R3, R33, 0xff0000, R30, 0xf8, !PT ;  /* 0x00ff000021037812 */ /* 0x000fe400078ef81e */
[----:B------:R-:W-:Y:S02]  /*160f0*/  LOP3.LUT R35, R35, 0xff000000, R29, 0xf8, !PT ;  /* 0xff00000023237812 */ /* 0x000fe400078ef81d */
[----:B------:R-:W-:Y:S02]  /*16100*/  SHF.R.U32.HI R21, RZ, 0x10, R43 ;  /* 0x00000010ff157819 */ /* 0x000fe4000001162b */
[----:B------:R-:W-:Y:S02]  /*16110*/  LOP3.LUT R25, R25, 0xff0000, R28, 0xf8, !PT ;  /* 0x00ff000019197812 */ /* 0x000fe400078ef81c */
[----:B------:R-:W-:Y:S02]  /*16120*/  LOP3.LUT R34, R3, 0xff000000, R30, 0xf8, !PT ;  /* 0xff00000003227812 */ /* 0x000fe400078ef81e */
[----:B------:R-:W-:-:S02]  /*16130*/  LOP3.LUT R37, R26, 0xff0000, R37, 0xf8, !PT ;  /* 0x00ff00001a257812 */ /* 0x000fc400078ef825 */
[----:B------:R-:W-:Y:S02]  /*16140*/  F2FP.F16.E4M3.UNPACK_B R30, R35 ;  /* 0x00000023ff1e723e */ /* 0x000fe400020006ff */
[----:B--2---:R-:W-:Y:S02]  /*16150*/  F2FP.F16.E4M3.UNPACK_B R20, R9 ;  /* 0x00000009ff14723e */ /* 0x004fe400020006ff */
[----:B------:R-:W-:Y:S02]  /*16160*/  SHF.L.U32 R21, R21, 0x10, RZ ;  /* 0x0000001015157819 */ /* 0x000fe400000006ff */
[----:B------:R-:W-:Y:S01]  /*16170*/  LOP3.LUT R15, R15, 0xff0000, R42, 0xf8, !PT ;  /* 0x00ff00000f0f7812 */ /* 0x000fe200078ef82a */
[--C-:B------:R-:W-:Y:S01]  /*16180*/  HADD2.F32 R24, -RZ, R20.reuse.H0_H0 ;  /* 0x20000014ff187230 */ /* 0x100fe20000004100 */
[----:B------:R-:W-:Y:S01]  /*16190*/  LOP3.LUT R33, R25, 0xff000000, R28, 0xf8, !PT ;  /* 0xff00000019217812 */ /* 0x000fe200078ef81c */
[----:B------:R-:W-:Y:S01]  /*161a0*/  HADD2.F32 R20, -RZ, R20.H1_H1 ;  /* 0x30000014ff147230 */ /* 0x000fe20000004100 */
[----:B------:R-:W-:Y:S01]  /*161b0*/  LOP3.LUT R36, R37, 0xff000000, R31, 0xf8, !PT ;  /* 0xff00000025247812 */ /* 0x000fe200078ef81f */
[----:B------:R-:W-:Y:S01]  /*161c0*/  HADD2.F32 R31, -RZ, R30.H0_H0 ;  /* 0x2000001eff1f7230 */ /* 0x000fe20000004100 */
[----:B---3--:R-:W-:-:S02]  /*161d0*/  F2FP.F16.E4M3.UNPACK_B R12, R5 ;  /* 0x00000005ff0c723e */ /* 0x008fc400020006ff */
[----:B------:R-:W-:Y:S02]  /*161e0*/  F2FP.F16.E4M3.UNPACK_B R28, R40 ;  /* 0x00000028ff1c723e */ /* 0x000fe400020006ff */
[----:B------:R-:W-:Y:S01]  /*161f0*/  LOP3.LUT R21, R14, 0xff0000, R21, 0xf8, !PT ;  /* 0x00ff00000e157812 */ /* 0x000fe200078ef815 */
[C---:B------:R-:W-:Y:S01]  /*16200*/  FMUL.FTZ R37, R24.reuse, R31 ;  /* 0x0000001f18257220 */ /* 0x040fe20000410000 */
[----:B------:R-:W-:Y:S01]  /*16210*/  LOP3.LUT R32, R15, 0xff000000, R42, 0xf8, !PT ;  /* 0xff0000000f207812 */ /* 0x000fe200078ef82a */
[----:B------:R-:W-:Y:S01]  /*16220*/  HADD2.F32 R29, -RZ, R28.H0_H0 ;  /* 0x2000001cff1d7230 */ /* 0x000fe20000004100 */
[-C--:B------:R-:W-:Y:S02]  /*16230*/  F2FP.F16.E4M3.UNPACK_B R14, R7.reuse ;  /* 0x00000007ff0e723e */ /* 0x080fe400020006ff */
[----:B------:R-:W-:Y:S02]  /*16240*/  F2FP.F16.E4M3.UNPACK_B R15, R7.H1 ;  /* 0x00000007ff0f723e */ /* 0x000fe400030006ff */
[-C--:B------:R-:W-:Y:S01]  /*16250*/  F2FP.F16.E4M3.UNPACK_B R7, R6.reuse ;  /* 0x00000006ff07723e */ /* 0x080fe200020006ff */
[----:B------:R-:W-:Y:S01]  /*16260*/  FMUL.FTZ R44, R24, R29 ;  /* 0x0000001d182c7220 */ /* 0x000fe20000410000 */
[----:B------:R-:W-:Y:S01]  /*16270*/  F2FP.F16.E4M3.UNPACK_B R13, R6.H1 ;  /* 0x00000006ff0d723e */ /* 0x000fe200030006ff */
[--C-:B------:R-:W-:Y:S01]  /*16280*/  HADD2.F32 R6, -RZ, R12.reuse.H0_H0 ;  /* 0x2000000cff067230 */ /* 0x100fe20000004100 */
[----:B------:R-:W-:Y:S01]  /*16290*/  LOP3.LUT R42, R21, 0xff000000, R43, 0xf8, !PT ;  /* 0xff000000152a7812 */ /* 0x000fe200078ef82b */
[----:B------:R-:W-:Y:S01]  /*162a0*/  HADD2.F32 R12, -RZ, R12.H1_H1 ;  /* 0x3000000cff0c7230 */ /* 0x000fe20000004100 */
[----:B------:R-:W-:-:S02]  /*162b0*/  F2FP.F16.E4M3.UNPACK_B R21, R9.H1 ;  /* 0x00000009ff15723e */ /* 0x000fc400030006ff */
[C---:B------:R-:W-:Y:S01]  /*162c0*/  FFMA.FTZ R38, R6.reuse, R29, -R37 ;  /* 0x0000001d06267223 */ /* 0x040fe20000010825 */
[----:B------:R-:W-:Y:S01]  /*162d0*/  F2FP.F16.E4M3.UNPACK_B R35, R35.H1 ;  /* 0x00000023ff23723e */ /* 0x000fe200030006ff */
[----:B------:R-:W-:Y:S01]  /*162e0*/  HADD2.F32 R37, -RZ, R30.H1_H1 ;  /* 0x3000001eff257230 */ /* 0x000fe20000004100 */
[----:B------:R-:W-:Y:S01]  /*162f0*/  F2FP.F16.E4M3.UNPACK_B R40, R40.H1 ;  /* 0x00000028ff28723e */ /* 0x000fe200030006ff */
[----:B------:R-:W-:Y:S01]  /*16300*/  HADD2.F32 R29, -RZ, R28.H1_H1 ;  /* 0x3000001cff1d7230 */ /* 0x000fe20000004100 */
[----:B------:R-:W-:Y:S01]  /*16310*/  F2FP.F16.E4M3.UNPACK_B R25, R11 ;  /* 0x0000000bff19723e */ /* 0x000fe200020006ff */
[----:B------:R-:W-:Y:S01]  /*16320*/  FFMA.FTZ R44, R6, R31, R44 ;  /* 0x0000001f062c7223 */ /* 0x000fe2000001002c */
[----:B------:R-:W-:Y:S01]  /*16330*/  F2FP.F16.E4M3.UNPACK_B R26, R11.H1 ;  /* 0x0000000bff1a723e */ /* 0x000fe200030006ff */
[----:B------:R-:W-:Y:S01]  /*16340*/  HADD2.F32 R39, -RZ, R35.H0_H0 ;  /* 0x20000023ff277230 */ /* 0x000fe20000004100 */
[-C--:B------:R-:W-:Y:S01]  /*16350*/  F2FP.F16.E4M3.UNPACK_B R11, R10.reuse ;  /* 0x0000000aff0b723e */ /* 0x080fe200020006ff */
[----:B------:R-:W-:Y:S01]  /*16360*/  HADD2.F32 R31, -RZ, R40.H0_H0 ;  /* 0x20000028ff1f7230 */ /* 0x000fe20000004100 */
[----:B------:R-:W-:Y:S01]  /*16370*/  F2FP.F16.E4M3.UNPACK_B R24, R10.H1 ;  /* 0x0000000aff18723e */ /* 0x000fe200030006ff */
[----:B------:R-:W-:Y:S01]  /*16380*/  HADD2.F32 R10, -RZ, R21.H0_H0 ;  /* 0x20000015ff0a7230 */ /* 0x000fe20000004100 */
[----:B------:R-:W-:Y:S01]  /*16390*/  F2FP.F16.E4M3.UNPACK_B R5, R5.H1 ;  /* 0x00000005ff05723e */ /* 0x000fe200030006ff */
[C---:B------:R-:W-:Y:S01]  /*163a0*/  FMUL.FTZ R41, R20.reuse, R37 ;  /* 0x0000002514297220 */ /* 0x040fe20000410000 */
[----:B------:R-:W-:Y:S01]  /*163b0*/  FMUL.FTZ R20, R20, R29 ;  /* 0x0000001d14147220 */ /* 0x000fe20000410000 */
[----:B------:R-:W-:Y:S01]  /*163c0*/  F2FP.F16.E4M3.UNPACK_B R28, R36 ;  /* 0x00000024ff1c723e */ /* 0x000fe200020006ff */
[----:B------:R-:W-:Y:S01]  /*163d0*/  FMUL.FTZ R43, R10, R39 ;  /* 0x000000270a2b7220 */ /* 0x000fe20000410000 */
[----:B------:R-:W-:-:S02]  /*163e0*/  HADD2.F32 R6, -RZ, R5.H0_H0 ;  /* 0x20000005ff067230 */ /* 0x000fc40000004100 */
[----:B------:R-:W-:Y:S01]  /*163f0*/  FMUL.FTZ R10, R10, R31 ;  /* 0x0000001f0a0a7220 */ /* 0x000fe20000410000 */
[C---:B------:R-:W-:Y:S01]  /*16400*/  FFMA.FTZ R41, R12.reuse, R29, -R41 ;  /* 0x0000001d0c297223 */ /* 0x040fe20000010829 */
[----:B------:R-:W-:Y:S01]  /*16410*/  FFMA.FTZ R37, R12, R37, R20 ;  /* 0x000000250c257223 */ /* 0x000fe20000010014 */
[----:B------:R-:W-:Y:S01]  /*16420*/  F2FP.F16.E4M3.UNPACK_B R12, R42 ;  /* 0x0000002aff0c723e */ /* 0x000fe200020006ff */
[C---:B------:R-:W-:Y:S01]  /*16430*/  FFMA.FTZ R43, R6.reuse, R31, -R43 ;  /* 0x0000001f062b7223 */ /* 0x040fe2000001082b */
[----:B------:R-:W-:Y:S01]  /*16440*/  FFMA.FTZ R39, R6, R39, R10 ;  /* 0x0000002706277223 */ /* 0x000fe2000001000a */
[----:B------:R-:W-:Y:S01]  /*16450*/  HADD2.F32 R20, -RZ, R35.H1_H1 ;  /* 0x30000023ff147230 */ /* 0x000fe20000004100 */
[----:B------:R-:W-:Y:S01]  /*16460*/  F2FP.F16.E4M3.UNPACK_B R36, R36.H1 ;  /* 0x00000024ff24723e */ /* 0x000fe200030006ff */
[----:B------:R-:W-:Y:S01]  /*16470*/  HADD2.F32 R21, -RZ, R21.H1_H1 ;  /* 0x30000015ff157230 */ /* 0x000fe20000004100 */
[----:B------:R-:W-:Y:S01]  /*16480*/  F2FP.F16.E4M3.UNPACK_B R42, R42.H1 ;  /* 0x0000002aff2a723e */ /* 0x000fe200030006ff */
[----:B------:R-:W-:Y:S01]  /*16490*/  HADD2.F32 R31, -RZ, R28.H0_H0 ;  /* 0x2000001cff1f7230 */ /* 0x000fe20000004100 */
[----:B------:R-:W-:Y:S01]  /*164a0*/  F2FP.F16.E4M3.UNPACK_B R9, R8 ;  /* 0x00000008ff09723e */ /* 0x000fe200020006ff */
[----:B------:R-:W-:-:S02]  /*164b0*/  HADD2.F32 R10, -RZ, R25.H0_H0 ;  /* 0x20000019ff0a7230 */ /* 0x000fc40000004100 */
[C---:B------:R-:W-:Y:S01]  /*164c0*/  FMUL.FTZ R30, R21.reuse, R20 ;  /* 0x00000014151e7220 */ /* 0x040fe20000410000 */
[----:B------:R-:W-:Y:S01]  /*164d0*/  HADD2.F32 R40, -RZ, R40.H1_H1 ;  /* 0x30000028ff287230 */ /* 0x000fe20000004100 */
[----:B------:R-:W-:Y:S01]  /*164e0*/  F2FP.F16.E4M3.UNPACK_B R8, R8.H1 ;  /* 0x00000008ff08723e */ /* 0x000fe200030006ff */
[----:B------:R-:W-:Y:S02]  /*164f0*/  HADD2.F32 R29, -RZ, R12.H0_H0 ;  /* 0x2000000cff1d7230 */ /* 0x000fe40000004100 */
[C---:B------:R-:W-:Y:S01]  /*16500*/  FMUL.FTZ R35, R10.reuse, R31 ;  /* 0x0000001f0a237220 */ /* 0x040fe20000410000 */
[----:B------:R-:W-:Y:S02]  /*16510*/  HADD2.F32 R5, -RZ, R5.H1_H1 ;  /* 0x30000005ff057230 */ /* 0x000fe40000004100 */
[----:B------:R-:W-:Y:S01]  /*16520*/  FMUL.FTZ R21, R21, R40 ;  /* 0x0000002815157220 */ /* 0x000fe20000410000 */
[----:B------:R-:W-:Y:S02]  /*16530*/  HADD2.F32 R6, -RZ, R14.H0_H0 ;  /* 0x2000000eff067230 */ /* 0x000fe40000004100 */
[----:B------:R-:W-:Y:S01]  /*16540*/  FMUL.FTZ R10, R10, R29 ;  /* 0x0000001d0a0a7220 */ /* 0x000fe20000410000 */
[----:B------:R-:W-:-:S02]  /*16550*/  HADD2.F32 R28, -RZ, R28.H1_H1 ;  /* 0x3000001cff1c7230 */ /* 0x000fc40000004100 */
[C---:B------:R-:W-:Y:S01]  /*16560*/  FFMA.FTZ R30, R5.reuse, R40, -R30 ;  /* 0x00000028051e7223 */ /* 0x040fe2000001081e */
[----:B------:R-:W-:Y:S01]  /*16570*/  FFMA.FTZ R40, R5, R20, R21 ;  /* 0x0000001405287223 */ /* 0x000fe20000010015 */
[C---:B------:R-:W-:Y:S01]  /*16580*/  FFMA.FTZ R35, R6.reuse, R29, -R35 ;  /* 0x0000001d06237223 */ /* 0x040fe20000010823 */
[----:B------:R-:W-:Y:S01]  /*16590*/  FFMA.FTZ R45, R6, R31, R10 ;  /* 0x0000001f062d7223 */ /* 0x000fe2000001000a */
[----:B------:R-:W-:Y:S01]  /*165a0*/  HADD2.F32 R20, -RZ, R36.H0_H0 ;  /* 0x20000024ff147230 */ /* 0x000fe20000004100 */
[-C--:B------:R-:W-:Y:S01]  /*165b0*/  F2FP.F16.E4M3.UNPACK_B R3, R4.reuse ;  /* 0x00000004ff03723e */ /* 0x080fe200020006ff */
[----:B------:R-:W-:Y:S01]  /*165c0*/  HADD2.F32 R6, -RZ, R26.H0_H0 ;  /* 0x2000001aff067230 */ /* 0x000fe20000004100 */
[----:B------:R-:W-:Y:S01]  /*165d0*/  F2FP.F16.E4M3.UNPACK_B R4, R4.H1 ;  /* 0x00000004ff04723e */ /* 0x000fe200030006ff */
[----:B------:R-:W-:Y:S02]  /*165e0*/  HADD2.F32 R25, -RZ, R25.H1_H1 ;  /* 0x30000019ff197230 */ /* 0x000fe40000004100 */
[----:B------:R-:W-:-:S02]  /*165f0*/  HADD2.F32 R12, -RZ, R12.H1_H1 ;  /* 0x3000000cff0c7230 */ /* 0x000fc40000004100 */
[C---:B------:R-:W-:Y:S01]  /*16600*/  FMUL.FTZ R52, R6.reuse, R20 ;  /* 0x0000001406347220 */ /* 0x040fe20000410000 */
[----:B------:R-:W-:Y:S02]  /*16610*/  HADD2.F32 R10, -RZ, R42.H0_H0 ;  /* 0x2000002aff0a7230 */ /* 0x000fe40000004100 */
[C---:B------:R-:W-:Y:S01]  /*16620*/  FMUL.FTZ R21, R25.reuse, R28 ;  /* 0x0000001c19157220 */ /* 0x040fe20000410000 */
[----:B------:R-:W-:Y:S02]  /*16630*/  HADD2.F32 R5, -RZ, R15.H0_H0 ;  /* 0x2000000fff057230 */ /* 0x000fe40000004100 */
[----:B------:R-:W-:Y:S01]  /*16640*/  FMUL.FTZ R25, R25, R12 ;  /* 0x0000000c19197220 */ /* 0x000fe20000410000 */
[----:B------:R-:W-:Y:S02]  /*16650*/  HADD2.F32 R14, -RZ, R14.H1_H1 ;  /* 0x3000000eff0e7230 */ /* 0x000fe40000004100 */
[----:B------:R-:W-:Y:S01]  /*16660*/  FMUL.FTZ R29, R6, R10 ;  /* 0x0000000a061d7220 */ /* 0x000fe20000410000 */
[----:B------:R-:W-:-:S02]  /*16670*/  HADD2.F32 R36, -RZ, R36.H1_H1 ;  /* 0x30000024ff247230 */ /* 0x000fc40000004100 */
[C---:B------:R-:W-:Y:S01]  /*16680*/  FFMA.FTZ R52, R5.reuse, R10, -R52 ;  /* 0x0000000a05347223 */ /* 0x040fe20000010834 */
[----:B------:R-:W-:Y:S01]  /*16690*/  F2FP.F16.E4M3.UNPACK_B R10, R27.H1 ;  /* 0x0000001bff0a723e */ /* 0x000fe200030006ff */
[C---:B------:R-:W-:Y:S01]  /*166a0*/  FFMA.FTZ R46, R14.reuse, R12, -R21 ;  /* 0x0000000c0e2e7223 */ /* 0x040fe20000010815 */
[----:B------:R-:W-:Y:S01]  /*166b0*/  FFMA.FTZ R48, R14, R28, R25 ;  /* 0x0000001c0e307223 */ /* 0x000fe20000010019 */
[----:B------:R-:W-:Y:S01]  /*166c0*/  HADD2.F32 R26, -RZ, R26.H1_H1 ;  /* 0x3000001aff1a7230 */ /* 0x000fe20000004100 */
[----:B------:R-:W-:Y:S01]  /*166d0*/  F2FP.F16.E4M3.UNPACK_B R14, R33.H1 ;  /* 0x00000021ff0e723e */ /* 0x000fe200030006ff */
[----:B------:R-:W-:Y:S02]  /*166e0*/  HADD2.F32 R42, -RZ, R42.H1_H1 ;  /* 0x3000002aff2a7230 */ /* 0x000fe40000004100 */
[----:B------:R-:W-:Y:S01]  /*166f0*/  FFMA.FTZ R47, R5, R20, R29 ;  /* 0x00000014052f7223 */ /* 0x000fe2000001001d */
[----:B------:R-:W-:Y:S02]  /*16700*/  HADD2.F32 R6, -RZ, R8.H0_H0 ;  /* 0x20000008ff067230 */ /* 0x000fe40000004100 */
[----:B------:R-:W-:Y:S01]  /*16710*/  FMUL.FTZ R28, R26, R36 ;  /* 0x000000241a1c7220 */ /* 0x000fe20000410000 */
[----:B------:R-:W-:-:S02]  /*16720*/  HADD2.F32 R12, -RZ, R10.H0_H0 ;  /* 0x2000000aff0c7230 */ /* 0x000fc40000004100 */
[----:B------:R-:W-:Y:S01]  /*16730*/  FMUL.FTZ R25, R26, R42 ;  /* 0x0000002a1a197220 */ /* 0x000fe20000410000 */
[----:B------:R-:W-:Y:S01]  /*16740*/  HADD2.F32 R15, -RZ, R15.H1_H1 ;  /* 0x3000000fff0f7230 */ /* 0x000fe20000004100 */
[----:B------:R-:W-:Y:S01]  /*16750*/  F2FP.F16.E4M3.UNPACK_B R33, R33 ;  /* 0x00000021ff21723e */ /* 0x000fe200020006ff */
[----:B------:R-:W-:Y:S02]  /*16760*/  HADD2.F32 R20, -RZ, R14.H0_H0 ;  /* 0x2000000eff147230 */ /* 0x000fe40000004100 */
[----:B------:R-:W-:Y:S01]  /*16770*/  FMUL.FTZ R21, R6, R12 ;  /* 0x0000000c06157220 */ /* 0x000fe20000410000 */
[----:B------:R-:W-:Y:S02]  /*16780*/  HADD2.F32 R5, -RZ, R4.H0_H0 ;  /* 0x20000004ff057230 */ /* 0x000fe40000004100 */
[C---:B------:R-:W-:Y:S01]  /*16790*/  FFMA.FTZ R49, R15.reuse, R42, -R28 ;  /* 0x0000002a0f317223 */ /* 0x040fe2000001081c */
[----:B------:R-:W-:Y:S01]  /*167a0*/  FFMA.FTZ R42, R15, R36, R25 ;  /* 0x000000240f2a7223 */ /* 0x000fe20000010019 */
[----:B------:R-:W-:-:S02]  /*167b0*/  HADD2.F32 R8, -RZ, R8.H1_H1 ;  /* 0x30000008ff087230 */ /* 0x000fc40000004100 */
[-C--:B------:R-:W-:Y:S01]  /*167c0*/  FMUL.FTZ R26, R6, R20.reuse ;  /* 0x00000014061a7220 */ /* 0x080fe20000410000 */
[C---:B------:R-:W-:Y:S01]  /*167d0*/  FFMA.FTZ R25, R5.reuse, R20, R21 ;  /* 0x0000001405197223 */ /* 0x040fe20000010015 */
[----:B------:R-:W-:Y:S01]  /*167e0*/  HADD2.F32 R21, -RZ, R14.H1_H1 ;  /* 0x3000000eff157230 */ /* 0x000fe20000004100 */
[----:B------:R-:W-:Y:S01]  /*167f0*/  F2FP.F16.E4M3.UNPACK_B R27, R27 ;  /* 0x0000001bff1b723e */ /* 0x000fe200020006ff */
[----:B------:R-:W-:Y:S02]  /*16800*/  HADD2.F32 R15, -RZ, R10.H1_H1 ;  /* 0x3000000aff0f7230 */ /* 0x000fe40000004100 */
[----:B------:R-:W-:Y:S01]  /*16810*/  FFMA.FTZ R26, R5, R12, -R26 ;  /* 0x0000000c051a7223 */ /* 0x000fe2000001081a */
[----:B------:R-:W-:Y:S02]  /*16820*/  HADD2.F32 R4, -RZ, R4.H1_H1 ;  /* 0x30000004ff047230 */ /* 0x000fe40000004100 */
[----:B------:R-:W-:Y:S01]  /*16830*/  FMUL.FTZ R29, R8, R21 ;  /* 0x00000015081d7220 */ /* 0x000fe20000410000 */
[----:B------:R-:W-:-:S02]  /*16840*/  HADD2.F32 R5, -RZ, R9.H0_H0 ;  /* 0x20000009ff057230 */ /* 0x000fc40000004100 */
[-C--:B------:R-:W-:Y:S01]  /*16850*/  FMUL.FTZ R6, R8, R15.reuse ;  /* 0x0000000f08067220 */ /* 0x080fe20000410000 */
[--C-:B------:R-:W-:Y:S02]  /*16860*/  HADD2.F32 R8, -RZ, R33.reuse.H0_H0 ;  /* 0x20000021ff087230 */ /* 0x100fe40000004100 */
[C---:B------:R-:W-:Y:S01]  /*16870*/  FFMA.FTZ R29, R4.reuse, R15, -R29 ;  /* 0x0000000f041d7223 */ /* 0x040fe2000001081d */
[----:B------:R-:W-:Y:S02]  /*16880*/  HADD2.F32 R10, -RZ, R33.H1_H1 ;  /* 0x30000021ff0a7230 */ /* 0x000fe40000004100 */
[----:B------:R-:W-:Y:S01]  /*16890*/  FFMA.FTZ R28, R4, R21, R6 ;  /* 0x00000015041c7223 */ /* 0x000fe20000010006 */
[----:B------:R-:W-:Y:S02]  /*168a0*/  HADD2.F32 R6, -RZ, R27.H0_H0 ;  /* 0x2000001bff067230 */ /* 0x000fe40000004100 */
[----:B------:R-:W-:Y:S01]  /*168b0*/  FMUL.FTZ R15, R5, R8 ;  /* 0x00000008050f7220 */ /* 0x000fe20000410000 */
[----:B------:R-:W-:Y:S01]  /*168c0*/  HADD2.F32 R4, -RZ, R3.H0_H0 ;  /* 0x20000003ff047230 */ /* 0x000fe20000004100 */
[----:B------:R-:W-:Y:S01]  /*168d0*/  F2FP.F16.E4M3.UNPACK_B R12, R34.H1 ;  /* 0x00000022ff0c723e */ /* 0x000fe200030006ff */
[----:B------:R-:W-:-:S02]  /*168e0*/  HADD2.F32 R9, -RZ, R9.H1_H1 ;  /* 0x30000009ff097230 */ /* 0x000fc40000004100 */
[-C--:B------:R-:W-:Y:S01]  /*168f0*/  FMUL.FTZ R5, R5, R6.reuse ;  /* 0x0000000605057220 */ /* 0x080fe20000410000 */
[----:B------:R-:W-:Y:S02]  /*16900*/  HADD2.F32 R3, -RZ, R3.H1_H1 ;  /* 0x30000003ff037230 */ /* 0x000fe40000004100 */
[C---:B------:R-:W-:Y:S01]  /*16910*/  FFMA.FTZ R15, R4.reuse, R6, -R15 ;  /* 0x00000006040f7223 */ /* 0x040fe2000001080f */
[----:B------:R-:W-:Y:S02]  /*16920*/  HADD2.F32 R6, -RZ, R27.H1_H1 ;  /* 0x3000001bff067230 */ /* 0x000fe40000004100 */
[C---:B------:R-:W-:Y:S01]  /*16930*/  FMUL.FTZ R20, R9.reuse, R10 ;  /* 0x0000000a09147220 */ /* 0x040fe20000410000 */
[----:B------:R-:W-:Y:S01]  /*16940*/  FFMA.FTZ R14, R4, R8, R5 ;  /* 0x00000008040e7223 */ /* 0x000fe20000010005 */
[----:B------:R-:W-:Y:S01]  /*16950*/  F2FP.F16.E4M3.UNPACK_B R5, R32.H1 ;  /* 0x00000020ff05723e */ /* 0x000fe200030006ff */
[----:B------:R-:W-:Y:S02]  /*16960*/  HADD2.F32 R8, -RZ, R12.H0_H0 ;  /* 0x2000000cff087230 */ /* 0x000fe40000004100 */
[----:B------:R-:W-:Y:S01]  /*16970*/  FMUL.FTZ R9, R9, R6 ;  /* 0x0000000609097220 */ /* 0x000fe20000410000 */
        /* <DEDUP_REMOVED lines=10> */
[----:B------:R-:W-:Y:S01]  /*16a20*/  HADD2.F32 R5, -RZ, R5.H1_H1 ;  /* 0x30000005ff057230 */ /* 0x000fe20000004100 */
[----:B------:R-:W-:Y:S01]  /*16a30*/  F2FP.F16.E4M3.UNPACK_B R32, R32 ;  /* 0x00000020ff20723e */ /* 0x000fe200020006ff */
[----:B------:R-:W-:Y:S02]  /*16a40*/  HADD2.F32 R13, -RZ, R13.H1_H1 ;  /* 0x3000000dff0d7230 */ /* 0x000fe40000004100 */
[C---:B------:R-:W-:Y:S01]  /*16a50*/  FMUL.FTZ R6, R24.reuse, R12 ;  /* 0x0000000c18067220 */ /* 0x040fe20000410000 */
[----:B------:R-:W-:Y:S01]  /*16a60*/  F2FP.F16.E4M3.UNPACK_B R34, R34 ;  /* 0x00000022ff22723e */ /* 0x000fe200020006ff */
[-C--:B------:R-:W-:Y:S01]  /*16a70*/  FMUL.FTZ R9, R24, R5.reuse ;  /* 0x0000000518097220 */ /* 0x080fe20000410000 */
[----:B------:R-:W-:Y:S01]  /*16a80*/  FFMA.FTZ R24, R3, R8, R4 ;  /* 0x0000000803187223 */ /* 0x000fe20000010004 */
[----:B------:R-:W-:Y:S01]  /*16a90*/  FFMA.FTZ R36, R13, R5, -R6 ;  /* 0x000000050d247223 */ /* 0x000fe20000010806 */
[----:B------:R-:W-:-:S02]  /*16aa0*/  HADD2.F32 R5, -RZ, R32.H0_H0 ;  /* 0x20000020ff057230 */ /* 0x000fc40000004100 */
[----:B------:R-:W-:Y:S01]  /*16ab0*/  FFMA.FTZ R31, R13, R12, R9 ;  /* 0x0000000c0d1f7223 */ /* 0x000fe20000010009 */
[--C-:B------:R-:W-:Y:S02]  /*16ac0*/  HADD2.F32 R6, -RZ, R34.reuse.H0_H0 ;  /* 0x20000022ff067230 */ /* 0x100fe40000004100 */
[--C-:B------:R-:W-:Y:S02]  /*16ad0*/  HADD2.F32 R4, -RZ, R11.reuse.H0_H0 ;  /* 0x2000000bff047230 */ /* 0x100fe40000004100 */
[----:B------:R-:W-:Y:S01]  /*16ae0*/  HADD2.F32 R34, -RZ, R34.H1_H1 ;  /* 0x30000022ff227230 */ /* 0x000fe20000004100 */
[----:B------:R-:W-:Y:S01]  /*16af0*/  F2FP.SATFINITE.E4M3.F32.PACK_AB_MERGE_C R24, R31, R24, RZ ;  /* 0x000000181f18723e */ /* 0x000fe200048070ff */
[----:B------:R-:W-:Y:S02]  /*16b00*/  HADD2.F32 R11, -RZ, R11.H1_H1 ;  /* 0x3000000bff0b7230 */ /* 0x000fe40000004100 */
[----:B------:R-:W-:Y:S01]  /*16b10*/  FMUL.FTZ R8, R4, R6 ;  /* 0x0000000604087220 */ /* 0x000fe20000410000 */
[----:B------:R-:W-:-:S02]  /*16b20*/  HADD2.F32 R32, -RZ, R32.H1_H1 ;  /* 0x30000020ff207230 */ /* 0x000fc40000004100 */
[-C--:B------:R-:W-:Y:S01]  /*16b30*/  FMUL.FTZ R9, R4, R5.reuse ;  /* 0x0000000504097220 */ /* 0x080fe20000410000 */
[--C-:B------:R-:W-:Y:S02]  /*16b40*/  HADD2.F32 R3, -RZ, R7.reuse.H0_H0 ;  /* 0x20000007ff037230 */ /* 0x100fe40000004100 */
[C---:B------:R-:W-:Y:S01]  /*16b50*/  FMUL.FTZ R4, R11.reuse, R34 ;  /* 0x000000220b047220 */ /* 0x040fe20000410000 */
[----:B------:R-:W-:Y:S02]  /*16b60*/  HADD2.F32 R7, -RZ, R7.H1_H1 ;  /* 0x30000007ff077230 */ /* 0x000fe40000004100 */
[----:B------:R-:W-:Y:S01]  /*16b70*/  FMUL.FTZ R11, R11, R32 ;  /* 0x000000200b0b7220 */ /* 0x000fe20000410000 */
        /* <DEDUP_REMOVED lines=9> */
[----:B------:R-:W-:Y:S02]  /*16c10*/  F2FP.SATFINITE.E4M3.F32.PACK_AB_MERGE_C R11, R42, R47, RZ ;  /* 0x0000002f2a0b723e */ /* 0x000fe400048070ff */
[----:B------:R-:W-:-:S02]  /*16c20*/  F2FP.SATFINITE.E4M3.F32.PACK_AB_MERGE_C R8, R28, R25, RZ ;  /* 0x000000191c08723e */ /* 0x000fc400048070ff */
[----:B------:R-:W-:Y:S02]  /*16c30*/  F2FP.SATFINITE.E4M3.F32.PACK_AB_MERGE_C R5, R41, R38, R5 ;  /* 0x000000262905723e */ /* 0x000fe40004807005 */
[----:B------:R-:W-:Y:S02]  /*16c40*/  F2FP.SATFINITE.E4M3.F32.PACK_AB_MERGE_C R7, R46, R35, R7 ;  /* 0x000000232e07723e */ /* 0x000fe40004807007 */
[----:B------:R-:W-:Y:S02]  /*16c50*/  F2FP.SATFINITE.E4M3.F32.PACK_AB_MERGE_C R4, R20, R15, R4 ;  /* 0x0000000f1404723e */ /* 0x000fe40004807004 */
[----:B------:R-:W-:Y:S02]  /*16c60*/  F2FP.SATFINITE.E4M3.F32.PACK_AB_MERGE_C R6, R13, R10, R6 ;  /* 0x0000000a0d06723e */ /* 0x000fe40004807006 */
[----:B------:R-:W-:Y:S02]  /*16c70*/  F2FP.SATFINITE.E4M3.F32.PACK_AB_MERGE_C R9, R37, R44, R9 ;  /* 0x0000002c2509723e */ /* 0x000fe40004807009 */
[----:B------:R-:W-:Y:S01]  /*16c80*/  F2FP.SATFINITE.E4M3.F32.PACK_AB_MERGE_C R11, R48, R45, R11 ;  /* 0x0000002d300b723e */ /* 0x000fe2000480700b */
[----:B------:R4:W-:Y:S01]  /*16c90*/  STS.128 [R216+0x14400], R4 ;  /* 0x01440004d8007388 */ /* 0x0009e20000000c00 */
[----:B------:R-:W-:-:S02]  /*16ca0*/  F2FP.SATFINITE.E4M3.F32.PACK_AB_MERGE_C R8, R21, R14, R8 ;  /* 0x0000000e1508723e */ /* 0x000fc40004807008 */
[----:B------:R-:W-:-:S05]  /*16cb0*/  F2FP.SATFINITE.E4M3.F32.PACK_AB_MERGE_C R10, R34, R3, R24 ;  /* 0x00000003220a723e */ /* 0x000fca0004807018 */
[----:B------:R4:W-:Y:S02]  /*16cc0*/  STS.128 [R0+0x14400], R8 ;  /* 0x0144000800007388 */ /* 0x0009e40000000c00 */
.L_x_543:
[----:B------:R-:W-:Y:S05]  /*16cd0*/  BSYNC B0 ;  /* 0x0000000000007941 */ /* 0x000fea0003800000 */
.L_x_533:
[----:B------:R-:W-:Y:S01]  /*16ce0*/  @!PT LDS RZ, [RZ] ;  /* 0x00000000fffff984 */ /* 0x000fe20000000800 */
[----:B------:R-:W-:Y:S01]  /*16cf0*/  @!PT LDS RZ, [RZ] ;  /* 0x00000000fffff984 */ /* 0x000fe20000000800 */
[----:B------:R-:W-:Y:S01]  /*16d00*/  @!PT LDS RZ, [RZ] ;  /* 0x00000000fffff984 */ /* 0x000fe20000000800 */
[----:B------:R-:W-:Y:S01]  /*16d10*/  @!PT LDS RZ, [RZ] ;  /* 0x00000000fffff984 */ /* 0x000fe20000000800 */
[----:B------:R0:W-:Y:S06]  /*16d20*/  MEMBAR.ALL.CTA ;  /* 0x0000000000007992 */ /* 0x0001ec0000008000 */
[----:B0-----:R-:W0:Y:S01]  /*16d30*/  FENCE.VIEW.ASYNC.S ;  /* 0x00000000000073c6 */ /* 0x001e220000000000 */
[----:B------:R-:W-:Y:S05]  /*16d40*/  WARPSYNC.ALL ;  /* 0x0000000000007948 */ /* 0x000fea0003800000 */
[----:B0-----:R-:W-:Y:S06]  /*16d50*/  BAR.SYNC.DEFER_BLOCKING 0xd, 0x100 ;  /* 0x0344000000007b1d */ /* 0x001fec0000010000 */
.L_x_531:
[----:B--234-:R-:W-:-:S05]  /*16d60*/  IMAD.U32 R0, RZ, RZ, UR53 ;  /* 0x00000035ff007e24 */ /* 0x01cfca000f8e00ff */
[----:B------:R-:W-:-:S13]  /*16d70*/  ISETP.NE.AND P0, PT, R0, 0x3, PT ;  /* 0x000000030000780c */ /* 0x000fda0003f05270 */
[----:B------:R-:W-:Y:S05]  /*16d80*/  @!P0 BRA `(.L_x_566) ;  /* 0x0000000000048947 */ /* 0x000fea0003800000 */
[----:B------:R-:W-:Y:S01]  /*16d90*/  BPT.TRAP 0x1 ;  /* 0x000000040000795c */ /* 0x000fe20000300000 */
.L_x_566:
[----:B-1----:R-:W-:Y:S02]  /*16da0*/  LEA R3, R148, R18, 0x3 ;  /* 0x0000001294037211 */ /* 0x002fe400078e18ff */
[----:B------:R-:W-:-:S04]  /*16db0*/  SHF.L.U32 R0, R175, 0x1f, RZ ;  /* 0x0000001faf007819 */ /* 0x000fc800000006ff */
[----:B------:R1:W2:Y:S01]  /*16dc0*/  SYNCS.PHASECHK.TRANS64.TRYWAIT P2, [R3+URZ+0x29830], R0 ;  /* 0x02983000030075a7 */ /* 0x0002a2000804017f */
[----:B------:R-:W-:Y:S05]  /*16dd0*/  @!P0 BRA `(.L_x_567) ;  /* 0x0000000000048947 */ /* 0x000fea0003800000 */
[----:B------:R-:W-:Y:S01]  /*16de0*/  BPT.TRAP 0x1 ;  /* 0x000000040000795c */ /* 0x000fe20000300000 */
.L_x_567:
[----:B-----5:R-:W3:Y:S01]  /*16df0*/  S2R R4, SR_TID.X ;  /* 0x0000000000047919 */ /* 0x020ee20000002100 */
[----:B------:R-:W-:Y:S01]  /*16e00*/  IMAD.MOV.U32 R87, RZ, RZ, RZ ;  /* 0x000000ffff577224 */ /* 0x000fe200078e00ff */
[----:B---3--:R-:W-:-:S04]  /*16e10*/  LOP3.LUT R4, R4, 0x7f, RZ, 0xc0, !PT ;  /* 0x0000007f04047812 */ /* 0x008fc800078ec0ff */
[----:B------:R-:W-:Y:S01]  /*16e20*/  ISETP.NE.AND P1, PT, R4, RZ, PT ;  /* 0x000000ff0400720c */ /* 0x000fe20003f25270 */
[----:B--2---:R-:W-:-:S12]  /*16e30*/  @P2 BRA `(.L_x_568) ;  /* 0x0000000000082947 */ /* 0x004fd80003800000 */
[----:B------:R-:W2:Y:S02]  /*16e40*/  SYNCS.PHASECHK.TRANS64.TRYWAIT P2, [R3+URZ+0x29830], R0 ;  /* 0x02983000030075a7 */ /* 0x000ea4000804017f */
[----:B--2---:R-:W-:Y:S05]  /*16e50*/  @!P2 BRA `(.L_x_569) ;  /* 0x0000010000d4a947 */ /* 0x004fea0003800000 */
.L_x_568:
[----:B------:R-:W-:Y:S05]  /*16e60*/  WARPSYNC.ALL ;  /* 0x0000000000007948 */ /* 0x000fea0003800000 */
[----:B-12---:R-:W-:Y:S01]  /*16e70*/  VIADD R0, R18, 0x1a400 ;  /* 0x0001a40012007836 */ /* 0x006fe20000000000 */
[----:B------:R-:W-:Y:S01]  /*16e80*/  R2UR UR24, R50 ;  /* 0x00000000321872ca */ /* 0x000fe200000e0000 */
[----:B------:R-:W-:Y:S01]  /*16e90*/  IMAD.MOV.U32 R7, RZ, RZ, -0x7fffffe0 ;  /* 0x80000020ff077424 */ /* 0x000fe200078e00ff */
[----:B------:R-:W-:Y:S01]  /*16ea0*/  WARPGROUP.ARRIVE ;  /* 0x00000000000079c5 */ /* 0x000fe20000000000 */
[----:B------:R-:W-:Y:S01]  /*16eb0*/  UMOV UR25, 0x80000020 ;  /* 0x8000002000197882 */ /* 0x000fe20000000000 */
[----:B------:R-:W-:Y:S01]  /*16ec0*/  SHF.R.U32.HI R0, RZ, 0x4, R0 ;  /* 0x00000004ff007819 */ /* 0x000fe20000011600 */
[----:B------:R-:W-:Y:S01]  /*16ed0*/  IMAD.MOV.U32 R5, RZ, RZ, -0x7fffffe0 ;  /* 0x80000020ff057424 */ /* 0x000fe200078e00ff */
[----:B------:R-:W-:Y:S01]  /*16ee0*/  R2UR UR27, R7 ;  /* 0x00000000071b72ca */ /* 0x000fe200000e0000 */
[----:B------:R-:W-:Y:S01]  /*16ef0*/  UMOV UR5, UR25 ;  /* 0x0000001900057c82 */ /* 0x000fe20008000000 */
[----:B------:R-:W-:Y:S01]  /*16f00*/  LOP3.LUT R0, R0, 0x3fff, RZ, 0xc0, !PT ;  /* 0x00003fff00007812 */ /* 0x000fe200078ec0ff */
[----:B------:R-:W-:Y:S01]  /*16f10*/  UMOV UR9, UR25 ;  /* 0x0000001900097c82 */ /* 0x000fe20008000000 */
[----:B------:R-:W-:Y:S01]  /*16f20*/  R2UR UR7, R5 ;  /* 0x00000000050772ca */ /* 0x000fe200000e0000 */
[----:B------:R-:W-:Y:S01]  /*16f30*/  IMAD.MOV.U32 R9, RZ, RZ, -0x7fffffe0 ;  /* 0x80000020ff097424 */ /* 0x000fe200078e00ff */
[----:B------:R-:W-:Y:S01]  /*16f40*/  LOP3.LUT R0, R0, 0x10000, RZ, 0xfc, !PT ;  /* 0x0001000000007812 */ /* 0x000fe200078efcff */
[----:B------:R-:W-:Y:S01]  /*16f50*/  ULOP3.LUT UR24, UR24, 0x10000, URZ, 0xfc, !UPT ;  /* 0x0001000018187892 */ /* 0x000fe2000f8efc3f */
[----:B------:R-:W-:Y:S01]  /*16f60*/  MOV R5, 0x80000020 ;  /* 0x8000002000057802 */ /* 0x000fe20000000f00 */
[----:B------:R-:W-:Y:S01]  /*16f70*/  UMOV UR13, UR25 ;  /* 0x00000019000d7c82 */ /* 0x000fe20008000000 */
[----:B------:R-:W-:Y:S01]  /*16f80*/  R2UR UR15, R9 ;  /* 0x00000000090f72ca */ /* 0x000fe200000e0000 */
[----:B------:R-:W-:Y:S01]  /*16f90*/  IMAD R6, R148, 0x780, R0 ;  /* 0x0000078094067824 */ /* 0x000fe200078e0200 */
[----:B------:R-:W-:Y:S01]  /*16fa0*/  R2UR UR11, R5 ;  /* 0x00000000050b72ca */ /* 0x000fe200000e0000 */
[----:B------:R-:W-:Y:S01]  /*16fb0*/  UMOV UR17, UR25 ;  /* 0x0000001900117c82 */ /* 0x000fe20008000000 */
[----:B------:R-:W-:Y:S01]  /*16fc0*/  UMOV UR4, UR24 ;  /* 0x0000001800047c82 */ /* 0x000fe20008000000 */
[----:B------:R-:W-:Y:S01]  /*16fd0*/  UMOV UR8, UR24 ;  /* 0x0000001800087c82 */ /* 0x000fe20008000000 */
[C---:B------:R-:W-:Y:S01]  /*16fe0*/  R2UR UR26, R6.reuse ;  /* 0x00000000061a72ca */ /* 0x040fe200000e0000 */
[C---:B------:R-:W-:Y:S01]  /*16ff0*/  VIADD R8, R6.reuse, 0x180 ;  /* 0x0000018006087836 */ /* 0x040fe20000000000 */
[----:B------:R-:W-:Y:S01]  /*17000*/  IADD3 R4, R6, 0x80, RZ ;  /* 0x0000008006047810 */ /* 0x000fe20007ffe0ff */
[----:B------:R-:W-:Y:S01]  /*17010*/  UMOV UR12, UR24 ;  /* 0x00000018000c7c82 */ /* 0x000fe20008000000 */
[----:B------:R-:W-:Y:S01]  /*17020*/  MOV R5, 0x80000020 ;  /* 0x8000002000057802 */ /* 0x000fe20000000f00 */
[----:B------:R-:W-:Y:S01]  /*17030*/  UMOV UR16, UR24 ;  /* 0x0000001800107c82 */ /* 0x000fe20008000000 */
[----:B------:R-:W-:Y:S01]  /*17040*/  R2UR UR6, R4 ;  /* 0x00000000040672ca */ /* 0x000fe200000e0000 */
[----:B------:R-:W-:Y:S01]  /*17050*/  VIADD R4, R6, 0x100 ;  /* 0x0000010006047836 */ /* 0x000fe20000000000 */
[----:B------:R-:W-:Y:S01]  /*17060*/  R2UR UR14, R8 ;  /* 0x00000000080e72ca */ /* 0x000fe200000e0000 */
[----:B------:R-:W-:Y:S01]  /*17070*/  VIADD R10, R6, 0x2 ;  /* 0x00000002060a7836 */ /* 0x000fe20000000000 */
[----:B------:R-:W-:Y:S01]  /*17080*/  R2UR UR19, R5 ;  /* 0x00000000051372ca */ /* 0x000fe200000e0000 */
[----:B------:R-:W-:Y:S01]  /*17090*/  IMAD.MOV.U32 R11, RZ, RZ, -0x7fffffe0 ;  /* 0x80000020ff0b7424 */ /* 0x000fe200078e00ff */
[----:B------:R-:W-:Y:S01]  /*170a0*/  R2UR UR10, R4 ;  /* 0x00000000040a72ca */ /* 0x000fe200000e0000 */
[----:B------:R-:W-:Y:S01]  /*170b0*/  QGMMA.64x32x32.F32.E4M3.E4M3 R104, gdesc[UR24], RZ, !UPT, gsb0 ;  /* 0x00600000186879f3 */ /* 0x000fe2000c0008ff */
[C---:B------:R-:W-:Y:S01]  /*170c0*/  VIADD R4, R6.reuse, 0x200 ;  /* 0x0000020006047836 */ /* 0x040fe20000000000 */
[----:B------:R-:W-:Y:S01]  /*170d0*/  P2R R20, PR, RZ, 0x2 ;  /* 0x00000002ff147803 */ /* 0x000fe20000000000 */
[----:B------:R-:W-:Y:S01]  /*170e0*/  IMAD.MOV.U32 R5, RZ, RZ, -0x7fffffe0 ;  /* 0x80000020ff057424 */ /* 0x000fe200078e00ff */
[----:B------:R-:W-:Y:S01]  /*170f0*/  P2R R12, PR, RZ, 0x1 ;  /* 0x00000001ff0c7803 */ /* 0x000fe20000000000 */
[----:B------:R-:W-:Y:S01]  /*17100*/  VIADD R8, R6, 0x182 ;  /* 0x0000018206087836 */ /* 0x000fe20000000000 */
[----:B------:R-:W-:Y:S01]  /*17110*/  R2UR UR18, R4 ;  /* 0x00000000041272ca */ /* 0x000fe200000e0000 */
[----:B------:R-:W-:Y:S01]  /*17120*/  VIADD R4, R6, 0x82 ;  /* 0x0000008206047836 */ /* 0x000fe20000000000 */
[----:B------:R-:W-:Y:S01]  /*17130*/  MOV R86, R87 ;  /* 0x0000005700567202 */ /* 0x000fe20000000f00 */
[----:B------:R-:W-:-:S02]  /*17140*/  IMAD.MOV.U32 R9, RZ, RZ, -0x7fffffe0 ;  /* 0x80000020ff097424 */ /* 0x000fc400078e00ff */
[----:B------:R-:W-:Y:S02]  /*17150*/  VIADD R72, R6, 0x682 ;  /* 0x0000068206487836 */ /* 0x000fe40000000000 */
[----:B------:R-:W-:Y:S01]  /*17160*/  IMAD.MOV.U32 R73, RZ, RZ, -0x7fffffe0 ;  /* 0x80000020ff497424 */ /* 0x000fe200078e00ff */
[----:B------:R-:W-:Y:S02]  /*17170*/  WARPGROUP.DEPBAR.LE gsb0, 0x0 ;  /* 0x00008000000079c5 */ /* 0x000fe40000010000 */
[----:B------:R-:W-:-:S06]  /*17180*/  WARPGROUP.ARRIVE ;  /* 0x00000000000079c5 */ /* 0x000fcc0000000000 */
[----:B------:R-:W-:Y:S01]  /*17190*/  QGMMA.64x32x32.F32.E4M3.E4M3 R88, gdesc[UR4], RZ, !UPT, gsb0 ;  /* 0x00600000045879f3 */ /* 0x000fe2000c0008ff */
[----:B------:R-:W-:Y:S01]  /*171a0*/  R2UR UR6, R10 ;  /* 0x000000000a0672ca */ /* 0x000fe200000e0000 */
[----:B------:R-:W-:Y:S01]  /*171b0*/  UIADD3 UR4, UR24, 0x2, URZ ;  /* 0x0000000218047890 */ /* 0x000fe2000fffe03f */
[----:B------:R-:W-:Y:S01]  /*171c0*/  R2UR UR7, R11 ;  /* 0x000000000b0772ca */ /* 0x000fe200000e0000 */
[----:B------:R-:W-:Y:S01]  /*171d0*/  UMOV UR5, 0x80000020 ;  /* 0x8000002000057882 */ /* 0x000fe20000000000 */
[----:B------:R-:W-:Y:S01]  /*171e0*/  IMAD.MOV.U32 R11, RZ, RZ, -0x7fffffe0 ;  /* 0x80000020ff0b7424 */ /* 0x000fe200078e00ff */
[----:B------:R-:W-:Y:S01]  /*171f0*/  IADD3 R10, R6, 0x280, RZ ;  /* 0x00000280060a7810 */ /* 0x000fe20007ffe0ff */
[----:B------:R-:W-:Y:S02]  /*17200*/  WARPGROUP.DEPBAR.LE gsb0, 0x0 ;  /* 0x00008000000079c5 */ /* 0x000fe40000010000 */
[----:B------:R-:W-:-:S06]  /*17210*/  WARPGROUP.ARRIVE ;  /* 0x00000000000079c5 */ /* 0x000fcc0000000000 */
[----:B------:R-:W-:Y:S01]  /*17220*/  QGMMA.64x32x32.F32.E4M3.E4M3 R56, gdesc[UR8], RZ, !UPT, gsb0 ;  /* 0x00600000083879f3 */ /* 0x000fe2000c0008ff */
[----:B------:R-:W-:Y:S01]  /*17230*/  R2UR UR10, R4 ;  /* 0x00000000040a72ca */ /* 0x000fe200000e0000 */
[----:B------:R-:W-:Y:S01]  /*17240*/  UMOV UR8, UR4 ;  /* 0x0000000400087c82 */ /* 0x000fe20008000000 */
[----:B------:R-:W-:Y:S01]  /*17250*/  R2UR UR11, R5 ;  /* 0x00000000050b72ca */ /* 0x000fe200000e0000 */
[----:B------:R-:W-:Y:S01]  /*17260*/  UMOV UR9, UR5 ;  /* 0x0000000500097c82 */ /* 0x000fe20008000000 */
        /* <DEDUP_REMOVED lines=9> */
[----:B------:R-:W-:Y:S02]  /*17300*/  VIADD R8, R6, 0x400 ;  /* 0x0000040006087836 */ /* 0x000fe40000000000 */
[----:B------:R-:W-:Y:S01]  /*17310*/  IMAD.MOV.U32 R9, RZ, RZ, -0x7fffffe0 ;  /* 0x80000020ff097424 */ /* 0x000fe200078e00ff */
[----:B------:R-:W-:Y:S02]  /*17320*/  WARPGROUP.DEPBAR.LE gsb0, 0x0 ;  /* 0x00008000000079c5 */ /* 0x000fe40000010000 */
[----:B------:R-:W-:-:S06]  /*17330*/  WARPGROUP.ARRIVE ;  /* 0x00000000000079c5 */ /* 0x000fcc0000000000 */
[----:B------:R-:W-:Y:S01]  /*17340*/  QGMMA.64x32x32.F32.E4M3.E4M3 R24, gdesc[UR16], RZ, !UPT, gsb0 ;  /* 0x00600000101879f3 */ /* 0x000fe2000c0008ff */
[----:B------:R-:W-:Y:S01]  /*17350*/  UMOV UR16, UR4 ;  /* 0x0000000400107c82 */ /* 0x000fe20008000000 */
[----:B------:R-:W-:Y:S01]  /*17360*/  UMOV UR17, UR5 ;  /* 0x0000000500117c82 */ /* 0x000fe20008000000 */
[----:B------:R-:W-:Y:S02]  /*17370*/  WARPGROUP.DEPBAR.LE gsb0, 0x0 ;  /* 0x00008000000079c5 */ /* 0x000fe40000010000 */
[----:B------:R-:W-:-:S06]  /*17380*/  WARPGROUP.ARRIVE ;  /* 0x00000000000079c5 */ /* 0x000fcc0000000000 */
[----:B------:R-:W-:Y:S01]  /*17390*/  QGMMA.64x32x32.F32.E4M3.E4M3 R104, gdesc[UR4], R104, gsb0 ;  /* 0x00600000046879f3 */ /* 0x000fe20008000868 */
[----:B------:R-:W-:Y:S01]  /*173a0*/  R2UR UR6, R4 ;  /* 0x00000000040672ca */ /* 0x000fe200000e0000 */
[----:B------:R-:W-:Y:S01]  /*173b0*/  VIADD R4, R6, 0x202 ;  /* 0x0000020206047836 */ /* 0x000fe20000000000 */
[----:B------:R-:W-:Y:S01]  /*173c0*/  R2UR UR7, R5 ;  /* 0x00000000050772ca */ /* 0x000fe200000e0000 */
[----:B------:R-:W-:-:S03]  /*173d0*/  IMAD.MOV.U32 R5, RZ, RZ, -0x7fffffe0 ;  /* 0x80000020ff057424 */ /* 0x000fc600078e00ff */
[----:B------:R-:W-:Y:S02]  /*173e0*/  R2UR UR18, R4 ;  /* 0x00000000041272ca */ /* 0x000fe400000e0000 */
[----:B------:R-:W-:Y:S01]  /*173f0*/  R2UR UR19, R5 ;  /* 0x00000000051372ca */ /* 0x000fe200000e0000 */
[----:B------:R-:W-:Y:S01]  /*17400*/  IMAD.MOV.U32 R5, RZ, RZ, -0x7fffffe0 ;  /* 0x80000020ff057424 */ /* 0x000fe200078e00ff */
[----:B------:R-:W-:Y:S01]  /*17410*/  IADD3 R4, R6, 0x300, RZ ;  /* 0x0000030006047810 */ /* 0x000fe20007ffe0ff */
[----:B------:R-:W-:Y:S02]  /*17420*/  WARPGROUP.DEPBAR.LE gsb0, 0x0 ;  /* 0x00008000000079c5 */ /* 0x000fe40000010000 */
[----:B------:R-:W-:-:S06]  /*17430*/  WARPGROUP.ARRIVE ;  /* 0x00000000000079c5 */ /* 0x000fcc0000000000 */
[----:B------:R-:W-:Y:S01]  /*17440*/  QGMMA.64x32x32.F32.E4M3.E4M3 R88, gdesc[UR8], R88, gsb0 ;  /* 0x00600000085879f3 */ /* 0x000fe20008000858 */
[----:B------:R-:W-:Y:S01]  /*17450*/  R2UR UR10, R10 ;  /* 0x000000000a0a72ca */ /* 0x000fe200000e0000 */
[----:B------:R-:W-:Y:S01]  /*17460*/  UIADD3 UR8, UR24, 0x200, URZ ;  /* 0x0000020018087890 */ /* 0x000fe2000fffe03f */
[----:B------:R-:W-:Y:S01]  /*17470*/  R2UR UR11, R11 ;  /* 0x000000000b0b72ca */ /* 0x000fe200000e0000 */
[----:B------:R-:W-:Y:S01]  /*17480*/  UMOV UR9, 0x80000020 ;  /* 0x8000002000097882 */ /* 0x000fe20000000000 */
[----:B------:R-:W-:Y:S01]  /*17490*/  VIADD R10, R6, 0x282 ;  /* 0x00000282060a7836 */ /* 0x000fe20000000000 */
[----:B------:R-:W-:Y:S01]  /*174a0*/  UMOV UR21, UR9 ;  /* 0x0000000900157c82 */ /* 0x000fe20008000000 */
[----:B------:R-:W-:Y:S02]  /*174b0*/  IMAD.MOV.U32 R11, RZ, RZ, -0x7fffffe0 ;  /* 0x80000020ff0b7424 */ /* 0x000fe400078e00ff */
[----:B------:R-:W-:Y:S01]  /*174c0*/  UMOV UR20, UR8 ;  /* 0x0000000800147c82 */ /* 0x000fe20008000000 */
[----:B------:R-:W-:-:S02]  /*174d0*/  WARPGROUP.DEPBAR.LE gsb0, 0x0 ;  /* 0x00008000000079c5 */ /* 0x000fc40000010000 */
[----:B------:R-:W-:-:S06]  /*174e0*/  WARPGROUP.ARRIVE ;  /* 0x00000000000079c5 */ /* 0x000fcc0000000000 */
[----:B------:R-:W-:Y:S03]  /*174f0*/  QGMMA.64x32x32.F32.E4M3.E4M3 R56, gdesc[UR4], R56, gsb0 ;  /* 0x00600000043879f3 */ /* 0x000fe60008000838 */
[----:B------:R-:W-:Y:S02]  /*17500*/  WARPGROUP.DEPBAR.LE gsb0, 0x0 ;  /* 0x00008000000079c5 */ /* 0x000fe40000010000 */
[----:B------:R-:W-:-:S06]  /*17510*/  WARPGROUP.ARRIVE ;  /* 0x00000000000079c5 */ /* 0x000fcc0000000000 */
[----:B------:R-:W-:Y:S01]  /*17520*/  QGMMA.64x32x32.F32.E4M3.E4M3 R40, gdesc[UR12], R40, gsb0 ;  /* 0x006000000c2879f3 */ /* 0x000fe20008000828 */
[----:B------:R-:W-:Y:S01]  /*17530*/  R2UR UR14, R4 ;  /* 0x00000000040e72ca */ /* 0x000fe200000e0000 */
[----:B------:R-:W-:Y:S01]  /*17540*/  UMOV UR12, UR8 ;  /* 0x00000008000c7c82 */ /* 0x000fe20008000000 */
[----:B------:R-:W-:Y:S01]  /*17550*/  R2UR UR15, R5 ;  /* 0x00000000050f72ca */ /* 0x000fe200000e0000 */
[----:B------:R-:W-:Y:S01]  /*17560*/  UMOV UR13, UR9 ;  /* 0x00000009000d7c82 */ /* 0x000fe20008000000 */
[----:B------:R-:W-:Y:S01]  /*17570*/  VIADD R4, R6, 0x380 ;  /* 0x0000038006047836 */ /* 0x000fe20000000000 */
[----:B------:R-:W-:Y:S01]  /*17580*/  MOV R5, 0x80000020 ;  /* 0x8000002000057802 */ /* 0x000fe20000000f00 */
[----:B------:R-:W-:Y:S02]  /*17590*/  WARPGROUP.DEPBAR.LE gsb0, 0x0 ;  /* 0x00008000000079c5 */ /* 0x000fe40000010000 */
[----:B------:R-:W-:-:S06]  /*175a0*/  WARPGROUP.ARRIVE ;  /* 0x00000000000079c5 */ /* 0x000fcc0000000000 */
[----:B------:R-:W-:Y:S01]  /*175b0*/  QGMMA.64x32x32.F32.E4M3.E4M3 R24, gdesc[UR16], R24, gsb0 ;  /* 0x00600000101879f3 */ /* 0x000fe20008000818 */
        /* <DEDUP_REMOVED lines=8> */
[----:B------:R-:W-:Y:S01]  /*17640*/  QGMMA.64x32x32.F32.E4M3.E4M3 R104, gdesc[UR8], R104, gsb0 ;  /* 0x00600000086879f3 */ /* 0x000fe20008000868 */
[----:B------:R-:W-:Y:S01]  /*17650*/  R2UR UR10, R4 ;  /* 0x00000000040a72ca */ /* 0x000fe200000e0000 */
[----:B------:R-:W-:Y:S01]  /*17660*/  VIADD R4, R6, 0x480 ;  /* 0x0000048006047836 */ /* 0x000fe20000000000 */
[----:B------:R-:W-:Y:S02]  /*17670*/  R2UR UR11, R5 ;  /* 0x00000000050b72ca */ /* 0x000fe400000e0000 */
[----:B------:R-:W-:Y:S02]  /*17680*/  MOV R5, 0x80000020 ;  /* 0x8000002000057802 */ /* 0x000fe40000000f00 */
[----:B------:R-:W-:Y:S01]  /*17690*/  R2UR UR22, R4 ;  /* 0x00000000041672ca */ /* 0x000fe200000e0000 */
[----:B------:R-:W-:Y:S01]  /*176a0*/  VIADD R4, R6, 0x302 ;  /* 0x0000030206047836 */ /* 0x000fe20000000000 */
[----:B------:R-:W-:Y:S01]  /*176b0*/  R2UR UR23, R5 ;  /* 0x00000000051772ca */ /* 0x000fe200000e0000 */
[----:B------:R-:W-:Y:S01]  /*176c0*/  IMAD.MOV.U32 R5, RZ, RZ, -0x7fffffe0 ;  /* 0x80000020ff057424 */ /* 0x000fe200078e00ff */
[----:B------:R-:W-:-:S02]  /*176d0*/  WARPGROUP.DEPBAR.LE gsb0, 0x0 ;  /* 0x00008000000079c5 */ /* 0x000fc40000010000 */
[----:B------:R-:W-:-:S06]  /*176e0*/  WARPGROUP.ARRIVE ;  /* 0x00000000000079c5 */ /* 0x000fcc0000000000 */
[----:B------:R-:W-:Y:S01]  /*176f0*/  QGMMA.64x32x32.F32.E4M3.E4M3 R88, gdesc[UR12], R88, gsb0 ;  /* 0x006000000c5879f3 */ /* 0x000fe20008000858 */
[----:B------:R-:W-:Y:S01]  /*17700*/  R2UR UR14, R10 ;  /* 0x000000000a0e72ca */ /* 0x000fe200000e0000 */
[----:B------:R-:W-:Y:S01]  /*17710*/  UIADD3 UR12, UR24, 0x202, URZ ;  /* 0x00000202180c7890 */ /* 0x000fe2000fffe03f */
[----:B------:R-:W-:Y:S01]  /*17720*/  R2UR UR15, R11 ;  /* 0x000000000b0f72ca */ /* 0x000fe200000e0000 */
[----:B------:R-:W-:Y:S01]  /*17730*/  UMOV UR13, 0x80000020 ;  /* 0x80000020000d7882 */ /* 0x000fe20000000000 */
[----:B------:R-:W-:Y:S01]  /*17740*/  IMAD.MOV.U32 R11, RZ, RZ, -0x7fffffe0 ;  /* 0x80000020ff0b7424 */ /* 0x000fe200078e00ff */
[----:B------:R-:W-:Y:S01]  /*17750*/  UMOV UR29, UR13 ;  /* 0x0000000d001d7c82 */ /* 0x000fe20008000000 */
[----:B------:R-:W-:Y:S02]  /*17760*/  IADD3 R10, R6, 0x500, RZ ;  /* 0x00000500060a7810 */ /* 0x000fe40007ffe0ff */
        /* <DEDUP_REMOVED lines=95> */
[----:B------:R-:W-:Y:S02]  /*17d60*/  WARPGROUP.DEPBAR.LE gsb0, 0x0 ;  /* 0x00008000000079c5 */ /* 0x000fe40000010000 */
[----:B------:R-:W-:-:S06]  /*17d70*/  WARPGROUP.ARRIVE ;  /* 0x00000000000079c5 */ /* 0x000fcc0000000000 */
[----:B------:R-:W-:Y:S03]  /*17d80*/  QGMMA.64x32x32.F32.E4M3.E4M3 R24, gdesc[UR32], R24, gsb0 ;  /* 0x00600000201879f3 */ /* 0x000fe60008000818 */
[----:B------:R-:W-:Y:S02]  /*17d90*/  WARPGROUP.DEPBAR.LE gsb0, 0x0 ;  /* 0x00008000000079c5 */ /* 0x000fe40000010000 */
[----:B------:R-:W-:-:S06]  /*17da0*/  WARPGROUP.ARRIVE ;  /* 0x00000000000079c5 */ /* 0x000fcc0000000000 */
[----:B------:R-:W-:Y:S01]  /*17db0*/  QGMMA.64x32x32.F32.E4M3.E4M3 R104, gdesc[UR20], R104, gsb0 ;  /* 0x00600000146879f3 */ /* 0x000fe20008000868 */
[----:B------:R-:W-:Y:S02]  /*17dc0*/  R2UR UR22, R4 ;  /* 0x00000000041672ca */ /* 0x000fe400000e0000 */
[----:B------:R-:W-:Y:S02]  /*17dd0*/  R2UR UR23, R5 ;  /* 0x00000000051772ca */ /* 0x000fe400000e0000 */
[----:B------:R-:W-:-:S05]  /*17de0*/  IADD3 R4, R223, R147, RZ ;  /* 0x00000093df047210 */ /* 0x000fca0007ffe0ff */
[----:B------:R-:W-:-:S05]  /*17df0*/  IMAD R4, R161, -0xa0, R4 ;  /* 0xffffff60a1047824 */ /* 0x000fca00078e0204 */
[C---:B------:R-:W-:Y:S02]  /*17e00*/  ISETP.GT.AND P4, PT, R4.reuse, RZ, PT ;  /* 0x000000ff0400720c */ /* 0x040fe40003f84270 */
[C---:B------:R-:W-:Y:S02]  /*17e10*/  ISETP.GT.AND P5, PT, R4.reuse, 0x1, PT ;  /* 0x000000010400780c */ /* 0x040fe40003fa4270 */
[C---:B------:R-:W-:Y:S02]  /*17e20*/  ISETP.GT.AND P2, PT, R4.reuse, 0x8, PT ;  /* 0x000000080400780c */ /* 0x040fe40003f44270 */
[C---:B------:R-:W-:Y:S02]  /*17e30*/  ISETP.GT.AND P3, PT, R4.reuse, 0x9, PT ;  /* 0x000000090400780c */ /* 0x040fe40003f64270 */
[C---:B------:R-:W-:Y:S02]  /*17e40*/  ISETP.GT.AND P6, PT, R4.reuse, 0x80, PT ;  /* 0x000000800400780c */ /* 0x040fe40003fc4270 */
[----:B------:R-:W-:-:S02]  /*17e50*/  ISETP.GT.AND P1, PT, R4, 0x81, PT ;  /* 0x000000810400780c */ /* 0x000fc40003f24270 */
[----:B------:R-:W-:-:S04]  /*17e60*/  ISETP.GT.AND P0, PT, R4, 0x88, PT ;  /* 0x000000880400780c */ /* 0x000fc80003f04270 */
[----:B------:R-:W-:Y:S01]  /*17e70*/  P2R R10, PR, RZ, 0x1 ;  /* 0x00000001ff0a7803 */ /* 0x000fe20000000000 */
[----:B------:R-:W-:Y:S02]  /*17e80*/  WARPGROUP.DEPBAR.LE gsb0, 0x0 ;  /* 0x00008000000079c5 */ /* 0x000fe40000010000 */
[----:B------:R-:W-:Y:S01]  /*17e90*/  WARPGROUP.ARRIVE ;  /* 0x00000000000079c5 */ /* 0x000fe20000000000 */
[----:B------:R-:W-:Y:S02]  /*17ea0*/  FSEL R13, R104, -INF , P4 ;  /* 0xff800000680d7808 */ /* 0x000fe40002000000 */
[----:B------:R-:W-:Y:S02]  /*17eb0*/  FSEL R105, R105, -INF , P5 ;  /* 0xff80000069697808 */ /* 0x000fe40002800000 */
[----:B------:R-:W-:Y:S01]  /*17ec0*/  FSEL R79, R108, -INF , P2 ;  /* 0xff8000006c4f7808 */ /* 0x000fe20001000000 */
[----:B------:R-:W-:Y:S01]  /*17ed0*/  QGMMA.64x32x32.F32.E4M3.E4M3 R88, gdesc[UR20], R88, gsb0 ;  /* 0x00600000145879f3 */ /* 0x000fe20008000858 */
[----:B------:R-:W-:-:S02]  /*17ee0*/  R2UR UR22, R8 ;  /* 0x00000000081672ca */ /* 0x000fc400000e0000 */
[----:B------:R-:W-:Y:S02]  /*17ef0*/  R2UR UR23, R9 ;  /* 0x00000000091772ca */ /* 0x000fe400000e0000 */
        /* <DEDUP_REMOVED lines=18> */
[----:B------:R-:W-:Y:S02]  /*18020*/  FSEL R117, R117, -INF , P3 ;  /* 0xff80000075757808 */ /* 0x000fe40001800000 */
[----:B------:R-:W-:Y:S02]  /*18030*/  ISETP.GT.AND P5, PT, R4, 0x20, PT ;  /* 0x000000200400780c */ /* 0x000fe40003fa4270 */
[----:B------:R-:W-:Y:S02]  /*18040*/  FMNMX.FTZ R8, R83, R8, !PT ;  /* 0x0000000853087209 */ /* 0x000fe40007810000 */
[----:B------:R-:W-:Y:S02]  /*18050*/  FSEL R9, R114, -INF , P4 ;  /* 0xff80000072097808 */ /* 0x000fe40002000000 */
[----:B------:R-:W-:-:S02]  /*18060*/  ISETP.GT.AND P4, PT, R4, 0x21, PT ;  /* 0x000000210400780c */ /* 0x000fc40003f84270 */
[----:B------:R-:W-:Y:S02]  /*18070*/  FMNMX.FTZ R8, R117, R8, !PT ;  /* 0x0000000875087209 */ /* 0x000fe40007810000 */
[----:B------:R-:W-:Y:S02]  /*18080*/  FSEL R119, R119, -INF , P3 ;  /* 0xff80000077777808 */ /* 0x000fe40001800000 */
[----:B------:R-:W-:Y:S02]  /*18090*/  ISETP.GT.AND P3, PT, R4, 0x28, PT ;  /* 0x000000280400780c */ /* 0x000fe40003f64270 */
[----:B------:R-:W-:Y:S02]  /*180a0*/  FSEL R15, R118, -INF , P2 ;  /* 0xff800000760f7808 */ /* 0x000fe40001000000 */
[----:B------:R-:W-:Y:S01]  /*180b0*/  ISETP.GT.AND P2, PT, R4, 0x29, PT ;  /* 0x000000290400780c */ /* 0x000fe20003f44270 */
[----:B------:R-:W-:Y:S02]  /*180c0*/  WARPGROUP.DEPBAR.LE gsb0, 0x0 ;  /* 0x00008000000079c5 */ /* 0x000fe40000010000 */
[----:B------:R-:W-:Y:S01]  /*180d0*/  WARPGROUP.ARRIVE ;  /* 0x00000000000079c5 */ /* 0x000fe20000000000 */
[----:B------:R-:W-:-:S02]  /*180e0*/  FSEL R149, R88, -INF , P5 ;  /* 0xff80000058957808 */ /* 0x000fc40002800000 */
[----:B------:R-:W-:Y:S02]  /*180f0*/  FSEL R133, R89, -INF , P4 ;  /* 0xff80000059857808 */ /* 0x000fe40002000000 */
[----:B------:R-:W-:Y:S01]  /*18100*/  FMNMX.FTZ R8, R149, R8, !PT ;  /* 0x0000000895087209 */ /* 0x000fe20007810000 */
[----:B------:R-:W-:Y:S01]  /*18110*/  QGMMA.64x32x32.F32.E4M3.E4M3 R56, gdesc[UR20], R56, gsb0 ;  /* 0x00600000143879f3 */ /* 0x000fe20008000838 */
[----:B------:R-:W-:Y:S02]  /*18120*/  R2UR UR22, R72 ;  /* 0x00000000481672ca */ /* 0x000fe400000e0000 */
[----:B------:R-:W-:Y:S02]  /*18130*/  R2UR UR23, R73 ;  /* 0x00000000491772ca */ /* 0x000fe400000e0000 */
[----:B------:R-:W-:Y:S02]  /*18140*/  FSEL R123, R92, -INF , P3 ;  /* 0xff8000005c7b7808 */ /* 0x000fe40001800000 */
[----:B------:R-:W-:-:S02]  /*18150*/  FMNMX.FTZ R8, R133, R8, !PT ;  /* 0x0000000885087209 */ /* 0x000fc40007810000 */
[----:B------:R-:W-:Y:S02]  /*18160*/  FSEL R21, R90, -INF , P5 ;  /* 0xff8000005a157808 */ /* 0x000fe40002800000 */
[C---:B------:R-:W-:Y:S02]  /*18170*/  ISETP.GT.AND P5, PT, R4.reuse, 0x30, PT ;  /* 0x000000300400780c */ /* 0x040fe40003fa4270 */
        /* <DEDUP_REMOVED lines=20> */
[----:B------:R-:W-:Y:S02]  /*182c0*/  FMNMX.FTZ R8, R137, R8, !PT ;  /* 0x0000000889087209 */ /* 0x000fe40007810000 */
[----:B------:R-:W-:-:S02]  /*182d0*/  FSEL R77, R102, -INF , P3 ;  /* 0xff800000664d7808 */ /* 0x000fc40001800000 */
[----:B------:R-:W-:Y:S02]  /*182e0*/  ISETP.GT.AND P3, PT, R4, 0x48, PT ;  /* 0x000000480400780c */ /* 0x000fe40003f64270 */
[----:B------:R-:W-:Y:S01]  /*182f0*/  FSEL R103, R103, -INF , P2 ;  /* 0xff80000067677808 */ /* 0x000fe20001000000 */
[----:B------:R-:W-:Y:S02]  /*18300*/  WARPGROUP.DEPBAR.LE gsb0, 0x0 ;  /* 0x00008000000079c5 */ /* 0x000fe40000010000 */
[----:B------:R-:W-:Y:S01]  /*18310*/  WARPGROUP.ARRIVE ;  /* 0x00000000000079c5 */ /* 0x000fe20000000000 */
[----:B------:R-:W-:Y:S02]  /*18320*/  FSEL R127, R56, -INF , P5 ;  /* 0xff800000387f7808 */ /* 0x000fe40002800000 */
[----:B------:R-:W-:Y:S02]  /*18330*/  FSEL R101, R57, -INF , P4 ;  /* 0xff80000039657808 */ /* 0x000fe40002000000 */
[----:B------:R-:W-:Y:S01]  /*18340*/  FMNMX.FTZ R8, R127, R8, !PT ;  /* 0x000000087f087209 */ /* 0x000fe20007810000 */
[----:B------:R-:W-:Y:S01]  /*18350*/  QGMMA.64x32x32.F32.E4M3.E4M3 R40, gdesc[UR20], R40, gsb0 ;  /* 0x00600000142879f3 */ /* 0x000fe20008000828 */
        /* <DEDUP_REMOVED lines=25> */
[----:B------:R-:W-:Y:S02]  /*184f0*/  FMNMX.FTZ R8, R135, R8, !PT ;  /* 0x0000000887087209 */ /* 0x000fe40007810000 */
[----:B------:R-:W-:Y:S02]  /*18500*/  FSEL R69, R70, -INF , P3 ;  /* 0xff80000046457808 */ /* 0x000fe40001800000 */
[C---:B------:R-:W-:Y:S02]  /*18510*/  ISETP.GT.AND P3, PT, R4.reuse, 0x68, PT ;  /* 0x000000680400780c */ /* 0x040fe40003f64270 */
        /* <DEDUP_REMOVED lines=27> */
[----:B------:R-:W-:Y:S02]  /*186d0*/  FMNMX.FTZ R8, R157, R8, !PT ;  /* 0x000000089d087209 */ /* 0x000fe40007810000 */
[----:B------:R-:W-:Y:S02]  /*186e0*/  FSEL R55, R55, -INF , P2 ;  /* 0xff80000037377808 */ /* 0x000fe40001000000 */
[----:B------:R-:W-:-:S02]  /*186f0*/  FMNMX.FTZ R8, R159, R8, !PT ;  /* 0x000000089f087209 */ /* 0x000fc40007810000 */
[----:B------:R-:W-:Y:S02]  /*18700*/  ISETP.GT.AND P2, PT, R4, 0x89, PT ;  /* 0x000000890400780c */ /* 0x000fe40003f44270 */
[----:B------:R-:W-:Y:S02]  /*18710*/  FSEL R53, R54, -INF , P3 ;  /* 0xff80000036357808 */ /* 0x000fe40001800000 */
[C---:B------:R-:W-:Y:S02]  /*18720*/  ISETP.GT.AND P3, PT, R4.reuse, 0x90, PT ;  /* 0x000000900400780c */ /* 0x040fe40003f64270 */
[----:B------:R-:W-:Y:S02]  /*18730*/  FSEL R51, R51, -INF , P4 ;  /* 0xff80000033337808 */ /* 0x000fe40002000000 */
[----:B------:R-:W-:Y:S02]  /*18740*/  ISETP.GT.AND P4, PT, R4, 0x91, PT ;  /* 0x000000910400780c */ /* 0x000fe40003f84270 */
[----:B------:R-:W-:-:S02]  /*18750*/  FSEL R49, R50, -INF , P5 ;  /* 0xff80000032317808 */ /* 0x000fc40002800000 */
[----:B------:R-:W-:Y:S01]  /*18760*/  ISETP.GT.AND P5, PT, R4, 0x98, PT ;  /* 0x000000980400780c */ /* 0x000fe20003fa4270 */
[----:B------:R-:W-:Y:S02]  /*18770*/  WARPGROUP.DEPBAR.LE gsb0, 0x0 ;  /* 0x00008000000079c5 */ /* 0x000fe40000010000 */
[----:B------:R-:W-:Y:S02]  /*18780*/  FSEL R163, R24, -INF , P6 ;  /* 0xff80000018a37808 */ /* 0x000fe40003000000 */
[----:B------:R-:W-:Y:S02]  /*18790*/  FSEL R165, R25, -INF , P1 ;  /* 0xff80000019a57808 */ /* 0x000fe40000800000 */
[----:B------:R-:W-:Y:S02]  /*187a0*/  FMNMX.FTZ R8, R163, R8, !PT ;  /* 0x00000008a3087209 */ /* 0x000fe40007810000 */
[----:B------:R-:W-:Y:S02]  /*187b0*/  FSEL R167, R28, -INF , P0 ;  /* 0xff8000001ca77808 */ /* 0x000fe40000000000 */
[----:B------:R-:W-:-:S02]  /*187c0*/  FMNMX.FTZ R8, R165, R8, !PT ;  /* 0x00000008a5087209 */ /* 0x000fc40007810000 */
[----:B------:R-:W-:Y:S02]  /*187d0*/  FSEL R177, R29, -INF , P2 ;  /* 0xff8000001db17808 */ /* 0x000fe40001000000 */
[----:B------:R-:W-:Y:S02]  /*187e0*/  FMNMX.FTZ R8, R167, R8, !PT ;  /* 0x00000008a7087209 */ /* 0x000fe40007810000 */
[----:B------:R-:W-:Y:S02]  /*187f0*/  FSEL R179, R32, -INF , P3 ;  /* 0xff80000020b37808 */ /* 0x000fe40001800000 */
[----:B------:R-:W-:Y:S02]  /*18800*/  FMNMX.FTZ R8, R177, R8, !PT ;  /* 0x00000008b1087209 */ /* 0x000fe40007810000 */
[----:B------:R-:W-:Y:S02]  /*18810*/  FSEL R183, R33, -INF , P4 ;  /* 0xff80000021b77808 */ /* 0x000fe40002000000 */
[----:B------:R-:W-:-:S02]  /*18820*/  FMNMX.FTZ R8, R179, R8, !PT ;  /* 0x00000008b3087209 */ /* 0x000fc40007810000 */
[----:B------:R-:W-:Y:S02]  /*18830*/  FSEL R181, R36, -INF , P5 ;  /* 0xff80000024b57808 */ /* 0x000fe40002800000 */
[----:B------:R-:W-:Y:S02]  /*18840*/  FMNMX.FTZ R8, R183, R8, !PT ;  /* 0x00000008b7087209 */ /* 0x000fe40007810000 */
[----:B------:R-:W-:Y:S02]  /*18850*/  ISETP.GT.AND P6, PT, R4, 0x99, PT ;  /* 0x000000990400780c */ /* 0x000fe40003fc4270 */
[----:B------:R-:W-:Y:S02]  /*18860*/  FMNMX.FTZ R8, R181, R8, !PT ;  /* 0x00000008b5087209 */ /* 0x000fe40007810000 */
[----:B------:R-:W-:Y:S02]  /*18870*/  FSEL R185, R37, -INF , P6 ;  /* 0xff80000025b97808 */ /* 0x000fe40003000000 */
[----:B------:R-:W-:-:S02]  /*18880*/  P2R R24, PR, RZ, 0x2 ;  /* 0x00000002ff187803 */ /* 0x000fc40000000000 */
[----:B------:R-:W-:Y:S02]  /*18890*/  FMNMX.FTZ R8, R185, R8, !PT ;  /* 0x00000008b9087209 */ /* 0x000fe40007810000 */
[----:B------:R-:W-:Y:S02]  /*188a0*/  ISETP.GT.AND P1, PT, R4, 0x80, PT ;  /* 0x000000800400780c */ /* 0x000fe40003f24270 */
[----:B------:R-:W-:Y:S01]  /*188b0*/  FSEL R31, R31, -INF , P2 ;  /* 0xff8000001f1f7808 */ /* 0x000fe20001000000 */
[----:B------:R-:W1:Y:S01]  /*188c0*/  SHFL.BFLY PT, R11, R8, 0x2, 0x1f ;  /* 0x0c401f00080b7f89 */ /* 0x000e6200000e0000 */
[----:B------:R-:W-:Y:S02]  /*188d0*/  FSEL R25, R26, -INF , P1 ;  /* 0xff8000001a197808 */ /* 0x000fe40000800000 */
[----:B------:R-:W-:Y:S02]  /*188e0*/  ISETP.NE.AND P1, PT, R24, RZ, PT ;  /* 0x000000ff1800720c */ /* 0x000fe40003f25270 */
[----:B------:R-:W-:-:S02]  /*188f0*/  FSEL R35, R35, -INF , P4 ;  /* 0xff80000023237808 */ /* 0x000fc40002000000 */
[----:B------:R-:W-:Y:S02]  /*18900*/  FSEL R27, R27, -INF , P1 ;  /* 0xff8000001b1b7808 */ /* 0x000fe40000800000 */
[----:B------:R-:W-:Y:S02]  /*18910*/  ISETP.NE.AND P1, PT, R20, RZ, PT ;  /* 0x000000ff1400720c */ /* 0x000fe40003f25270 */
[----:B-1----:R-:W-:-:S05]  /*18920*/  FMNMX.FTZ R6, R8, R11, !PT ;  /* 0x0000000b08067209 */ /* 0x002fca0007810000 */
[----:B------:R-:W1:Y:S02]  /*18930*/  SHFL.BFLY PT, R11, R6, 0x1, 0x1f ;  /* 0x0c201f00060b7f89 */ /* 0x000e6400000e0000 */
[----:B-1----:R-:W-:-:S04]  /*18940*/  FMNMX.FTZ R11, R6, R11, !PT ;  /* 0x0000000b060b7209 */ /* 0x002fc80007810000 */
[----:B------:R-:W-:Y:S01]  /*18950*/  FSETP.NEU.FTZ.AND P0, PT, R11, -INF , PT ;  /* 0xff8000000b00780b */ /* 0x000fe20003f1d000 */
[----:B------:R-:W-:-:S05]  /*18960*/  FFMA.FTZ R14, R2, R11, -8 ;  /* 0xc1000000020e7423 */ /* 0x000fca000001000b */
[----:B------:R-:W-:Y:S02]  /*18970*/  FSEL R14, R14, RZ, P0 ;  /* 0x000000ff0e0e7208 */ /* 0x000fe40000000000 */
[----:B------:R-:W-:-:S03]  /*18980*/  ISETP.NE.AND P0, PT, R10, RZ, PT ;  /* 0x000000ff0a00720c */ /* 0x000fc60003f05270 */
[--C-:B------:R-:W-:Y:S01]  /*18990*/  FFMA.FTZ R97, R2, R97, -R14.reuse ;  /* 0x0000006102617223 */ /* 0x100fe2000001080e */
[----:B------:R-:W-:Y:S01]  /*189a0*/  FSEL R29, R30, -INF , P0 ;  /* 0xff8000001e1d7808 */ /* 0x000fe20000000000 */
[--C-:B------:R-:W-:Y:S01]  /*189b0*/  FFMA.FTZ R4, R2, R13, -R14.reuse ;  /* 0x0000000d02047223 */ /* 0x100fe2000001080e */
[----:B------:R-:W-:Y:S01]  /*189c0*/  ISETP.NE.AND P0, PT, R12, RZ, PT ;  /* 0x000000ff0c00720c */ /* 0x000fe20003f05270 */
[C-C-:B------:R-:W-:Y:S01]  /*189d0*/  FFMA.FTZ R8, R2.reuse, R81, -R14.reuse ;  /* 0x0000005102087223 */ /* 0x140fe2000001080e */
[----:B------:R-:W-:Y:S01]  /*189e0*/  FMNMX.FTZ R12, R5, R107, !PT ;  /* 0x0000006b050c7209 */ /* 0x000fe20007810000 */
[C-C-:B------:R-:W-:Y:S01]  /*189f0*/  FFMA.FTZ R13, R2.reuse, R85, -R14.reuse ;  /* 0x00000055020d7223 */ /* 0x140fe2000001080e */
[----:B------:R-:W-:-:S01]  /*18a00*/  FFMA.FTZ R81, R2, R117, -R14 ;  /* 0x0000007502517223 */ /* 0x000fc2000001080e */
[----:B------:R-:W-:Y:S01]  /*18a10*/  FSEL R117, R38, -INF , P5 ;  /* 0xff80000026757808 */ /* 0x000fe20002800000 */
[----:B------:R-:W-:-:S01]  /*18a20*/  FFMA.FTZ R85, R2, R121, -R14 ;  /* 0x0000007902557223 */ /* 0x000fc2000001080e */
[----:B------:R-:W-:Y:S01]  /*18a30*/  FMNMX.FTZ R12, R7, R12, !PT ;  /* 0x0000000c070c7209 */ /* 0x000fe20007810000 */
[----:B------:R-:W-:-:S01]  /*18a40*/  FFMA.FTZ R123, R2, R123, -R14 ;  /* 0x0000007b027b7223 */ /* 0x000fc2000001080e */
[----:B------:R-:W-:Y:S01]  /*18a50*/  FSEL R121, R39, -INF , P6 ;  /* 0xff80000027797808 */ /* 0x000fe20003000000 */
[----:B------:R-:W-:-:S01]  /*18a60*/  FFMA.FTZ R131, R2, R131, -R14 ;  /* 0x0000008302837223 */ /* 0x000fc2000001080e */
[----:B------:R-:W-:Y:S01]  /*18a70*/  FMNMX.FTZ R20, R111, R12, !PT ;  /* 0x0000000c6f147209 */ /* 0x000fe20007810000 */
[----:B------:R-:W-:-:S01]  /*18a80*/  FFMA.FTZ R125, R2, R125, -R14 ;  /* 0x0000007d027d7223 */ /* 0x000fc2000001080e */
[C-C-:B------:R-:W-:Y:S01]  /*18a90*/  FFMA.FTZ R127, R2.reuse, R127, -R14.reuse ;  /* 0x0000007f027f7223 */ /* 0x140fe2000001080e */
        /* <DEDUP_REMOVED lines=15> */
[----:B------:R1:W-:Y:S01]  /*18b90*/  MUFU.EX2 R20, R123 ;  /* 0x0000007b00147308 */ /* 0x0003e20000000800 */
        /* <DEDUP_REMOVED lines=8> */
[----:B-1----:R-:W-:-:S01]  /*18c20*/  FFMA.FTZ R123, R2, R151, -R14 ;  /* 0x00000097027b7223 */ /* 0x002fc2000001080e */
[----:B------:R-:W-:Y:S01]  /*18c30*/  FMNMX.FTZ R24, R73, R24, !PT ;  /* 0x0000001849187209 */ /* 0x000fe20007810000 */
[----:B------:R-:W-:-:S01]  /*18c40*/  FFMA.FTZ R48, R2, R179, -R14 ;  /* 0x000000b302307223 */ /* 0x000fc2000001080e */
[----:B------:R-:W-:Y:S01]  /*18c50*/  FFMA.FTZ R133, R2, R183, -R14 ;  /* 0x000000b702857223 */ /* 0x000fe2000001080e */
[----:B------:R-:W-:Y:S01]  /*18c60*/  MUFU.EX2 R4, R4 ;  /* 0x0000000400047308 */ /* 0x000fe20000000800 */
[----:B------:R-:W-:-:S04]  /*18c70*/  FMNMX.FTZ R26, R95, R24, !PT ;  /* 0x000000185f1a7209 */ /* 0x000fc80007810000 */
[----:B------:R-:W-:-:S03]  /*18c80*/  FMNMX.FTZ R26, R75, R26, !PT ;  /* 0x0000001a4b1a7209 */ /* 0x000fc60007810000 */
[----:B------:R1:W-:Y:S01]  /*18c90*/  MUFU.EX2 R24, R131 ;  /* 0x0000008300187308 */ /* 0x0003e20000000800 */
[----:B------:R-:W-:-:S04]  /*18ca0*/  FMNMX.FTZ R26, R99, R26, !PT ;  /* 0x0000001a631a7209 */ /* 0x000fc80007810000 */
[----:B------:R-:W-:-:S03]  /*18cb0*/  FMNMX.FTZ R26, R77, R26, !PT ;  /* 0x0000001a4d1a7209 */ /* 0x000fc60007810000 */
[----:B------:R-:W-:Y:S01]  /*18cc0*/  MUFU.EX2 R33, R33 ;  /* 0x0000002100217308 */ /* 0x000fe20000000800 */
[----:B------:R-:W-:Y:S01]  /*18cd0*/  FMNMX.FTZ R28, R103, R26, !PT ;  /* 0x0000001a671c7209 */ /* 0x000fe20007810000 */
[----:B-1----:R-:W-:-:S03]  /*18ce0*/  FFMA.FTZ R131, R2, R177, -R14 ;  /* 0x000000b102837223 */ /* 0x002fc6000001080e */
        /* <DEDUP_REMOVED lines=11> */
[----:B------:R-:W2:Y:S01]  /*18da0*/  MUFU.EX2 R37, R37 ;  /* 0x0000002500257308 */ /* 0x000ea20000000800 */
        /* <DEDUP_REMOVED lines=8> */
[C-C-:B-1----:R-:W-:Y:S01]  /*18e30*/  FFMA.FTZ R13, R2.reuse, R89, -R14.reuse ;  /* 0x00000059020d7223 */ /* 0x142fe2000001080e */
[----:B------:R-:W-:-:S01]  /*18e40*/  FFMA.FTZ R89, R2, R135, -R14 ;  /* 0x0000008702597223 */ /* 0x000fc2000001080e */
[----:B------:R-:W-:Y:S01]  /*18e50*/  FFMA.FTZ R135, R2, R185, -R14 ;  /* 0x000000b902877223 */ /* 0x000fe2000001080e */
[----:B------:R-:W-:Y:S02]  /*18e60*/  FMNMX.FTZ R36, R49, R36, !PT ;  /* 0x0000002431247209 */ /* 0x000fe40007810000 */
[----:B--2---:R-:W-:Y:S01]  /*18e70*/  F2FP.SATFINITE.E4M3.F32.PACK_AB_MERGE_C R176, R37, R6, RZ ;  /* 0x0000000625b0723e */ /* 0x004fe200048070ff */
[----:B------:R1:W-:Y:S01]  /*18e80*/  MUFU.EX2 R32, R97 ;  /* 0x0000006100207308 */ /* 0x0003e20000000800 */
[----:B------:R-:W-:Y:S02]  /*18e90*/  FMNMX.FTZ R36, R51, R36, !PT ;  /* 0x0000002433247209 */ /* 0x000fe40007810000 */
[----:B------:R-:W-:-:S02]  /*18ea0*/  F2FP.SATFINITE.E4M3.F32.PACK_AB_MERGE_C R176, R33, R4, R176 ;  /* 0x0000000421b0723e */ /* 0x000fc400048070b0 */
[----:B------:R-:W-:-:S03]  /*18eb0*/  FMNMX.FTZ R36, R53, R36, !PT ;  /* 0x0000002435247209 */ /* 0x000fc60007810000 */
[----:B------:R-:W-:Y:S01]  /*18ec0*/  MUFU.EX2 R79, R79 ;  /* 0x0000004f004f7308 */ /* 0x000fe20000000800 */
[----:B------:R-:W-:Y:S02]  /*18ed0*/  FMNMX.FTZ R40, R55, R36, !PT ;  /* 0x0000002437287209 */ /* 0x000fe40007810000 */
[----:B-1----:R-:W-:Y:S01]  /*18ee0*/  FSEL R97, R34, -INF , P3 ;  /* 0xff80000022617808 */ /* 0x002fe20001800000 */
[----:B------:R-:W-:-:S01]  /*18ef0*/  FFMA.FTZ R34, R2, R141, -R14 ;  /* 0x0000008d02227223 */ /* 0x000fc2000001080e */
[----:B------:R-:W-:-:S03]  /*18f00*/  FMNMX.FTZ R40, R25, R40, !PT ;  /* 0x0000002819287209 */ /* 0x000fc60007810000 */
[----:B------:R1:W-:Y:S01]  /*18f10*/  MUFU.EX2 R36, R13 ;  /* 0x0000000d00247308 */ /* 0x0003e20000000800 */
[----:B------:R-:W-:-:S04]  /*18f20*/  FMNMX.FTZ R40, R27, R40, !PT ;  /* 0x000000281b287209 */ /* 0x000fc80007810000 */
[----:B------:R-:W-:-:S03]  /*18f30*/  FMNMX.FTZ R40, R29, R40, !PT ;  /* 0x000000281d287209 */ /* 0x000fc60007810000 */
[----:B------:R-:W-:Y:S01]  /*18f40*/  MUFU.EX2 R10, R10 ;  /* 0x0000000a000a7308 */ /* 0x000fe20000000800 */
[----:B------:R-:W-:-:S04]  /*18f50*/  FMNMX.FTZ R40, R31, R40, !PT ;  /* 0x000000281f287209 */ /* 0x000fc80007810000 */
[----:B------:R-:W-:-:S03]  /*18f60*/  FMNMX.FTZ R40, R97, R40, !PT ;  /* 0x0000002861287209 */ /* 0x000fc60007810000 */
[----:B------:R-:W2:Y:S01]  /*18f70*/  MUFU.EX2 R81, R81 ;  /* 0x0000005100517308 */ /* 0x000ea20000000800 */
[----:B------:R-:W-:-:S04]  /*18f80*/  FMNMX.FTZ R40, R35, R40, !PT ;  /* 0x0000002823287209 */ /* 0x000fc80007810000 */
[----:B------:R-:W-:-:S03]  /*18f90*/  FMNMX.FTZ R40, R117, R40, !PT ;  /* 0x0000002875287209 */ /* 0x000fc60007810000 */
[----:B------:R-:W-:Y:S01]  /*18fa0*/  MUFU.EX2 R12, R149 ;  /* 0x00000095000c7308 */ /* 0x000fe20000000800 */
[----:B-1----:R-:W-:Y:S01]  /*18fb0*/  FMNMX.FTZ R13, R121, R40, !PT ;  /* 0x00000028790d7209 */ /* 0x002fe20007810000 */
[----:B------:R-:W-:-:S04]  /*18fc0*/  FFMA.FTZ R40, R2, R153, -R14 ;  /* 0x0000009902287223 */ /* 0x000fc8000001080e */
[----:B------:R-:W1:Y:S02]  /*18fd0*/  SHFL.BFLY PT, R44, R13, 0x2, 0x1f ;  /* 0x0c401f000d2c7f89 */ /* 0x000e6400000e0000 */
[----:B------:R-:W-:Y:S01]  /*18fe0*/  MUFU.EX2 R83, R83 ;  /* 0x0000005300537308 */ /* 0x000fe20000000800 */
[----:B--2---:R-:W-:-:S04]  /*18ff0*/  F2FP.SATFINITE.E4M3.F32.PACK_AB_MERGE_C R178, R81, R10, RZ ;  /* 0x0000000a51b2723e */ /* 0x004fc800048070ff */
[----:B------:R-:W-:-:S03]  /*19000*/  F2FP.SATFINITE.E4M3.F32.PACK_AB_MERGE_C R178, R79, R8, R178 ;  /* 0x000000084fb2723e */ /* 0x000fc600048070b2 */
[----:B------:R-:W2:Y:S08]  /*19010*/  MUFU.EX2 R105, R105 ;  /* 0x0000006900697308 */ /* 0x000eb00000000800 */
[----:B------:R-:W-:Y:S01]  /*19020*/  MUFU.EX2 R109, R109 ;  /* 0x0000006d006d7308 */ /* 0x000fe20000000800 */
[----:B-1----:R-:W-:Y:S01]  /*19030*/  FMNMX.FTZ R50, R13, R44, !PT ;  /* 0x0000002c0d327209 */ /* 0x002fe20007810000 */
[----:B------:R-:W-:-:S06]  /*19040*/  FFMA.FTZ R44, R2, R163, -R14 ;  /* 0x000000a3022c7223 */ /* 0x000fcc000001080e */
[----:B------:R-:W1:Y:S01]  /*19050*/  MUFU.EX2 R113, R113 ;  /* 0x0000007100717308 */ /* 0x000e620000000800 */
[----:B--2---:R-:W-:Y:S01]  /*19060*/  F2FP.SATFINITE.E4M3.F32.PACK_AB_MERGE_C R180, R105, R20, RZ ;  /* 0x0000001469b4723e */ /* 0x004fe200048070ff */
[----:B------:R-:W2:Y:S03]  /*19070*/  SHFL.BFLY PT, R13, R50, 0x1, 0x1f ;  /* 0x0c201f00320d7f89 */ /* 0x000ea600000e0000 */
[----:B------:R-:W-:-:S03]  /*19080*/  F2FP.SATFINITE.E4M3.F32.PACK_AB_MERGE_C R180, R83, R12, R180 ;  /* 0x0000000c53b4723e */ /* 0x000fc600048070b4 */
[----:B------:R-:W-:Y:S08]  /*19090*/  MUFU.EX2 R101, R101 ;  /* 0x0000006500657308 */ /* 0x000ff00000000800 */
[----:B------:R-:W-:Y:S01]  /*190a0*/  MUFU.EX2 R85, R85 ;  /* 0x0000005500557308 */ /* 0x000fe20000000800 */
[----:B-1----:R-:W-:-:S04]  /*190b0*/  F2FP.SATFINITE.E4M3.F32.PACK_AB_MERGE_C R182, R113, R26, RZ ;  /* 0x0000001a71b6723e */ /* 0x002fc800048070ff */
[----:B------:R-:W-:-:S03]  /*190c0*/  F2FP.SATFINITE.E4M3.F32.PACK_AB_MERGE_C R182, R109, R24, R182 ;  /* 0x000000186db6723e */ /* 0x000fc600048070b6 */
[----:B------:R-:W-:Y:S01]  /*190d0*/  MUFU.EX2 R93, R93 ;  /* 0x0000005d005d7308 */ /* 0x000fe20000000800 */
[----:B--2---:R-:W-:Y:S01]  /*190e0*/  FMNMX.FTZ R13, R50, R13, !PT ;  /* 0x0000000d320d7209 */ /* 0x004fe20007810000 */
[----:B------:R-:W-:-:S03]  /*190f0*/  FFMA.FTZ R50, R2, R181, -R14 ;  /* 0x000000b502327223 */ /* 0x000fc6000001080e */
[----:B------:R-:W-:Y:S01]  /*19100*/  FSETP.NEU.FTZ.AND P2, PT, R13, -INF , PT ;  /* 0xff8000000d00780b */ /* 0x000fe20003f5d000 */
[----:B------:R-:W-:-:S02]  /*19110*/  FFMA.FTZ R54, R2, R13, -8 ;  /* 0xc100000002367423 */ /* 0x000fc4000001000d */
[----:B------:R-:W-:Y:S03]  /*19120*/  MUFU.EX2 R89, R89 ;  /* 0x0000005900597308 */ /* 0x000fe60000000800 */
[----:B------:R-:W-:Y:S02]  /*19130*/  FSEL R54, R54, RZ, P2 ;  /* 0x000000ff36367208 */ /* 0x000fe40001000000 */
[----:B------:R-:W-:-:S03]  /*19140*/  ISETP.GE.AND P2, PT, R147, 0xa1, PT ;  /* 0x000000a19300780c */ /* 0x000fc60003f46270 */
[----:B------:R-:W-:Y:S01]  /*19150*/  MUFU.EX2 R34, R34 ;  /* 0x0000002200227308 */ /* 0x000fe20000000800 */
[----:B------:R-:W-:-:S01]  /*19160*/  FFMA.FTZ R5, R2, R5, -R54 ;  /* 0x0000000502057223 */ /* 0x000fc20000010836 */
[C-C-:B------:R-:W-:Y:S01]  /*19170*/  FFMA.FTZ R14, R2.reuse, R107, -R54.reuse ;  /* 0x0000006b020e7223 */ /* 0x140fe20000010836 */
[----:B------:R-:W-:-:S01]  /*19180*/  FFMA.FTZ R56, R2, R7, -R54 ;  /* 0x0000000702387223 */ /* 0x000fc20000010836 */
[C-C-:B------:R-:W-:Y:S01]  /*19190*/  FFMA.FTZ R107, R2.reuse, R111, -R54.reuse ;  /* 0x0000006f026b7223 */ /* 0x140fe20000010836 */
[----:B------:R-:W-:-:S01]  /*191a0*/  FFMA.FTZ R7, R2, R9, -R54 ;  /* 0x0000000902077223 */ /* 0x000fc20000010836 */
[C-C-:B------:R-:W-:Y:S01]  /*191b0*/  FFMA.FTZ R52, R2.reuse, R115, -R54.reuse ;  /* 0x0000007302347223 */ /* 0x140fe20000010836 */
[----:B------:R-:W-:-:S01]  /*191c0*/  FFMA.FTZ R66, R2, R15, -R54 ;  /* 0x0000000f02427223 */ /* 0x000fc20000010836 */
[----:B------:R-:W-:Y:S01]  /*191d0*/  MUFU.EX2 R5, R5 ;  /* 0x0000000500057308 */ /* 0x000fe20000000800 */
[----:B------:R-:W-:-:S01]  /*191e0*/  FFMA.FTZ R9, R2, R21, -R54 ;  /* 0x0000001502097223 */ /* 0x000fc20000010836 */
[C-C-:B------:R-:W-:Y:S01]  /*191f0*/  FFMA.FTZ R21, R2.reuse, R57, -R54.reuse ;  /* 0x0000003902157223 */ /* 0x140fe20000010836 */
[----:B------:R-:W-:-:S01]  /*19200*/  FFMA.FTZ R62, R2, R59, -R54 ;  /* 0x0000003b023e7223 */ /* 0x000fc20000010836 */
[----:B------:R-:W-:Y:S01]  /*19210*/  FFMA.FTZ R57, R2, R65, -R54 ;  /* 0x0000004102397223 */ /* 0x000fe20000010836 */
[----:B------:R-:W-:-:S01]  /*19220*/  FADD.FTZ R59, R4, R33 ;  /* 0x00000021043b7221 */ /* 0x000fc20000010000 */
[C-C-:B------:R-:W-:Y:S01]  /*19230*/  FFMA.FTZ R111, R2.reuse, R119, -R54.reuse ;  /* 0x00000077026f7223 */ /* 0x140fe20000010836 */
[----:B------:R-:W-:-:S01]  /*19240*/  FFMA.FTZ R63, R2, R63, -R54 ;  /* 0x0000003f023f7223 */ /* 0x000fc20000010836 */
[----:B------:R-:W1:Y:S01]  /*19250*/  MUFU.EX2 R14, R14 ;  /* 0x0000000e000e7308 */ /* 0x000e620000000800 */
[----:B------:R-:W-:-:S01]  /*19260*/  FADD.FTZ R68, R6, R59 ;  /* 0x0000003b06447221 */ /* 0x000fc20000010000 */
[C-C-:B------:R-:W-:Y:S01]  /*19270*/  FFMA.FTZ R58, R2.reuse, R91, -R54.reuse ;  /* 0x0000005b023a7223 */ /* 0x140fe20000010836 */
[----:B------:R-:W-:-:S01]  /*19280*/  FFMA.FTZ R59, R2, R41, -R54 ;  /* 0x00000029023b7223 */ /* 0x000fc20000010836 */
[----:B------:R-:W-:Y:S01]  /*19290*/  FFMA.FTZ R70, R2, R73, -R54 ;  /* 0x0000004902467223 */ /* 0x000fe20000010836 */
[----:B------:R-:W-:-:S02]  /*192a0*/  @!P1 VIADD R41, R3, 0x29840 ;  /* 0x0002984003299836 */ /* 0x000fc40000000000 */
[C-C-:B------:R-:W-:Y:S01]  /*192b0*/  FFMA.FTZ R95, R2.reuse, R95, -R54.reuse ;  /* 0x0000005f025f7223 */ /* 0x140fe20000010836 */
[----:B------:R-:W-:-:S01]  /*192c0*/  FFMA.FTZ R15, R2, R75, -R54 ;  /* 0x0000004b020f7223 */ /* 0x000fc20000010836 */
[----:B------:R-:W2:Y:S01]  /*192d0*/  MUFU.EX2 R56, R56 ;  /* 0x0000003800387308 */ /* 0x000ea20000000800 */
[----:B------:R-:W-:-:S01]  /*192e0*/  FFMA.FTZ R60, R2, R99, -R54 ;  /* 0x00000063023c7223 */ /* 0x000fc20000010836 */
[----:B------:R-:W-:Y:S01]  /*192f0*/  @!P1 PRMT R41, RZ, 0x654, R41 ;  /* 0x00000654ff299816 */ /* 0x000fe20000000029 */
[----:B------:R-:W-:-:S01]  /*19300*/  FFMA.FTZ R77, R2, R77, -R54 ;  /* 0x0000004d024d7223 */ /* 0x000fc20000010836 */
[C-C-:B------:R-:W-:Y:S01]  /*19310*/  FFMA.FTZ R103, R2.reuse, R103, -R54.reuse ;  /* 0x0000006702677223 */ /* 0x140fe20000010836 */
[----:B------:R-:W-:-:S01]  /*19320*/  FFMA.FTZ R47, R2, R47, -R54 ;  /* 0x0000002f022f7223 */ /* 0x000fc20000010836 */
[----:B------:R3:W-:Y:S01]  /*19330*/  @!P1 SYNCS.ARRIVE.TRANS64.RED.A1T0 RZ, [R41+URZ], RZ ;  /* 0x000000ff29ff99a7 */ /* 0x0007e2000810043f */
[----:B------:R-:W-:-:S01]  /*19340*/  FFMA.FTZ R61, R2, R61, -R54 ;  /* 0x0000003d023d7223 */ /* 0x000fc20000010836 */
[----:B------:R-:W4:Y:S01]  /*19350*/  MUFU.EX2 R107, R107 ;  /* 0x0000006b006b7308 */ /* 0x000f220000000800 */
[----:B-1----:R-:W-:-:S01]  /*19360*/  FADD.FTZ R65, R5, R14 ;  /* 0x0000000e05417221 */ /* 0x002fc20000010000 */
[C-C-:B------:R-:W-:Y:S01]  /*19370*/  FFMA.FTZ R64, R2.reuse, R67, -R54.reuse ;  /* 0x0000004302407223 */ /* 0x140fe20000010836 */
[----:B------:R-:W-:-:S01]  /*19380*/  FFMA.FTZ R69, R2, R69, -R54 ;  /* 0x0000004502457223 */ /* 0x000fc20000010836 */
[C-C-:B------:R-:W-:Y:S01]  /*19390*/  FFMA.FTZ R71, R2.reuse, R71, -R54.reuse ;  /* 0x0000004702477223 */ /* 0x140fe20000010836 */
[----:B------:R-:W-:-:S01]  /*193a0*/  FFMA.FTZ R45, R2, R45, -R54 ;  /* 0x0000002d022d7223 */ /* 0x000fc20000010836 */
[C-C-:B------:R-:W-:Y:S01]  /*193b0*/  FFMA.FTZ R49, R2.reuse, R49, -R54.reuse ;  /* 0x0000003102317223 */ /* 0x140fe20000010836 */
[----:B------:R-:W-:-:S01]  /*193c0*/  FFMA.FTZ R27, R2, R27, -R54 ;  /* 0x0000001b021b7223 */ /* 0x000fc20000010836 */
[----:B------:R-:W1:Y:S01]  /*193d0*/  MUFU.EX2 R7, R7 ;  /* 0x0000000700077308 */ /* 0x000e620000000800 */
[----:B--2---:R-:W-:-:S01]  /*193e0*/  FADD.FTZ R78, R56, R65 ;  /* 0x00000041384e7221 */ /* 0x004fc20000010000 */
[C-C-:B------:R-:W-:Y:S01]  /*193f0*/  FFMA.FTZ R51, R2.reuse, R51, -R54.reuse ;  /* 0x0000003302337223 */ /* 0x140fe20000010836 */
[----:B------:R-:W-:-:S01]  /*19400*/  FFMA.FTZ R53, R2, R53, -R54 ;  /* 0x0000003502357223 */ /* 0x000fc20000010836 */
[C-C-:B------:R-:W-:Y:S01]  /*19410*/  FFMA.FTZ R55, R2.reuse, R55, -R54.reuse ;  /* 0x0000003702377223 */ /* 0x140fe20000010836 */
[----:B------:R-:W-:-:S01]  /*19420*/  FFMA.FTZ R31, R2, R31, -R54 ;  /* 0x0000001f021f7223 */ /* 0x000fc20000010836 */
[C-C-:B------:R-:W-:Y:S01]  /*19430*/  FFMA.FTZ R29, R2.reuse, R29, -R54.reuse ;  /* 0x0000001d021d7223 */ /* 0x140fe20000010836 */
[----:B------:R-:W-:-:S01]  /*19440*/  FFMA.FTZ R97, R2, R97, -R54 ;  /* 0x0000006102617223 */ /* 0x000fc20000010836 */
[----:B------:R-:W2:Y:S01]  /*19450*/  MUFU.EX2 R52, R52 ;  /* 0x0000003400347308 */ /* 0x000ea20000000800 */
[----:B----4-:R-:W-:-:S01]  /*19460*/  FADD.FTZ R78, R107, R78 ;  /* 0x0000004e6b4e7221 */ /* 0x010fc20000010000 */
[----:B------:R-:W-:Y:S01]  /*19470*/  F2FP.SATFINITE.E4M3.F32.PACK_AB_MERGE_C R56, R107, R56, RZ ;  /* 0x000000386b38723e */ /* 0x000fe200048070ff */
[----:B------:R-:W-:-:S01]  /*19480*/  FFMA.FTZ R35, R2, R35, -R54 ;  /* 0x0000002302237223 */ /* 0x000fc20000010836 */
[----:B------:R-:W-:Y:S01]  /*19490*/  FFMA.FTZ R117, R2, R117, -R54 ;  /* 0x0000007502757223 */ /* 0x000fe20000010836 */
[--C-:B------:R-:W-:Y:S01]  /*194a0*/  IMAD.MOV.U32 R75, RZ, RZ, R87.reuse ;  /* 0x000000ffff4b7224 */ /* 0x100fe200078e0057 */
[----:B------:R-:W-:Y:S01]  /*194b0*/  F2FP.SATFINITE.E4M3.F32.PACK_AB_MERGE_C R177, R14, R5, R56 ;  /* 0x000000050eb1723e */ /* 0x000fe20004807038 */
[--C-:B------:R-:W-:Y:S01]  /*194c0*/  IMAD.MOV.U32 R73, RZ, RZ, R87.reuse ;  /* 0x000000ffff497224 */ /* 0x100fe200078e0057 */
[----:B------:R-:W4:Y:S01]  /*194d0*/  MUFU.EX2 R66, R66 ;  /* 0x0000004200427308 */ /* 0x000f220000000800 */
[----:B------:R-:W-:-:S02]  /*194e0*/  IMAD.MOV.U32 R67, RZ, RZ, R87 ;  /* 0x000000ffff437224 */ /* 0x000fc400078e0057 */
[--C-:B------:R-:W-:Y:S02]  /*194f0*/  IMAD.MOV.U32 R65, RZ, RZ, R87.reuse ;  /* 0x000000ffff417224 */ /* 0x100fe400078e0057 */
[----:B------:R-:W-:-:S03]  /*19500*/  IMAD.MOV.U32 R56, RZ, RZ, R87 ;  /* 0x000000ffff387224 */ /* 0x000fc600078e0057 */
[----:B------:R5:W-:Y:S08]  /*19510*/  MUFU.EX2 R74, R63 ;  /* 0x0000003f004a7308 */ /* 0x000bf00000000800 */
[----:B------:R-:W0:Y:S01]  /*19520*/  MUFU.EX2 R111, R111 ;  /* 0x0000006f006f7308 */ /* 0x000e220000000800 */
[----:B-----5:R-:W-:-:S01]  /*19530*/  FADD.FTZ R63, R37, R68 ;  /* 0x00000044253f7221 */ /* 0x020fc20000010000 */
[----:B------:R-:W-:-:S03]  /*19540*/  FFMA.FTZ R68, R2, R43, -R54 ;  /* 0x0000002b02447223 */ /* 0x000fc60000010836 */
[----:B------:R-:W-:Y:S01]  /*19550*/  FADD.FTZ R80, R8, R63 ;  /* 0x0000003f08507221 */ /* 0x000fe20000010000 */
[----:B-1----:R-:W-:-:S02]  /*19560*/  FADD.FTZ R63, R7, R78 ;  /* 0x0000004e073f7221 */ /* 0x002fc40000010000 */
[----:B------:R-:W1:Y:S01]  /*19570*/  MUFU.EX2 R9, R9 ;  /* 0x0000000900097308 */ /* 0x000e620000000800 */
[----:B------:R-:W-:-:S01]  /*19580*/  FADD.FTZ R43, R79, R80 ;  /* 0x000000504f2b7221 */ /* 0x000fc20000010000 */
[----:B--2---:R-:W-:Y:S01]  /*19590*/  FADD.FTZ R63, R52, R63 ;  /* 0x0000003f343f7221 */ /* 0x004fe20000010000 */
[----:B------:R-:W-:Y:S02]  /*195a0*/  IMAD.MOV.U32 R79, RZ, RZ, R87 ;  /* 0x000000ffff4f7224 */ /* 0x000fe400078e0057 */
[----:B------:R-:W-:Y:S01]  /*195b0*/  FADD.FTZ R78, R10, R43 ;  /* 0x0000002b0a4e7221 */ /* 0x000fe20000010000 */
[----:B----4-:R-:W-:-:S01]  /*195c0*/  FADD.FTZ R80, R66, R63 ;  /* 0x0000003f42507221 */ /* 0x010fc20000010000 */
[----:B------:R-:W-:Y:S01]  /*195d0*/  IMAD.MOV.U32 R63, RZ, RZ, R87 ;  /* 0x000000ffff3f7224 */ /* 0x000fe200078e0057 */
[----:B------:R-:W2:Y:S01]  /*195e0*/  MUFU.EX2 R58, R58 ;  /* 0x0000003a003a7308 */ /* 0x000ea20000000800 */
[----:B---3--:R-:W-:-:S01]  /*195f0*/  FADD.FTZ R41, R81, R78 ;  /* 0x0000004e51297221 */ /* 0x008fc20000010000 */
[C---:B0-----:R-:W-:Y:S01]  /*19600*/  FADD.FTZ R80, R111.reuse, R80 ;  /* 0x000000506f507221 */ /* 0x041fe20000010000 */
[----:B------:R-:W-:Y:S01]  /*19610*/  F2FP.SATFINITE.E4M3.F32.PACK_AB_MERGE_C R66, R111, R66, RZ ;  /* 0x000000426f42723e */ /* 0x000fe200048070ff */
[----:B------:R-:W-:-:S02]  /*19620*/  IMAD.MOV.U32 R81, RZ, RZ, R87 ;  /* 0x000000ffff517224 */ /* 0x000fc400078e0057 */
[----:B------:R-:W-:-:S01]  /*19630*/  FADD.FTZ R78, R12, R41 ;  /* 0x000000290c4e7221 */ /* 0x000fc20000010000 */
[----:B------:R-:W-:Y:S01]  /*19640*/  F2FP.SATFINITE.E4M3.F32.PACK_AB_MERGE_C R179, R52, R7, R66 ;  /* 0x0000000734b3723e */ /* 0x000fe20004807042 */
[----:B------:R-:W0:Y:S01]  /*19650*/  MUFU.EX2 R70, R70 ;  /* 0x0000004600467308 */ /* 0x000e220000000800 */
[----:B-1----:R-:W-:-:S01]  /*19660*/  FADD.FTZ R41, R9, R80 ;  /* 0x0000005009297221 */ /* 0x002fc20000010000 */
[----:B------:R-:W-:Y:S01]  /*19670*/  FADD.FTZ R43, R83, R78 ;  /* 0x0000004e532b7221 */ /* 0x000fe20000010000 */
[--C-:B------:R-:W-:Y:S01]  /*19680*/  IMAD.MOV.U32 R83, RZ, RZ, R87.reuse ;  /* 0x000000ffff537224 */ /* 0x100fe200078e0057 */
[----:B------:R-:W-:Y:S01]  /*19690*/  MOV R66, R87 ;  /* 0x0000005700427202 */ /* 0x000fe20000000f00 */
[----:B------:R-:W-:Y:S02]  /*196a0*/  IMAD.MOV.U32 R52, RZ, RZ, R87 ;  /* 0x000000ffff347224 */ /* 0x000fe400078e0057 */
[----:B------:R-:W-:Y:S01]  /*196b0*/  FADD.FTZ R80, R20, R43 ;  /* 0x0000002b14507221 */ /* 0x000fe20000010000 */
[----:B------:R-:W1:Y:S03]  /*196c0*/  MUFU.EX2 R95, R95 ;  /* 0x0000005f005f7308 */ /* 0x000e660000000800 */
[----:B------:R-:W-:-:S04]  /*196d0*/  FADD.FTZ R43, R105, R80 ;  /* 0x00000050692b7221 */ /* 0x000fc80000010000 */
[----:B------:R-:W-:Y:S01]  /*196e0*/  FADD.FTZ R80, R24, R43 ;  /* 0x0000002b18507221 */ /* 0x000fe20000010000 */
[----:B------:R-:W-:Y:S01]  /*196f0*/  IMAD.MOV.U32 R24, RZ, RZ, R87 ;  /* 0x000000ffff187224 */ /* 0x000fe200078e0057 */
[----:B------:R-:W3:Y:S08]  /*19700*/  MUFU.EX2 R15, R15 ;  /* 0x0000000f000f7308 */ /* 0x000ef00000000800 */
[----:B------:R-:W4:Y:S08]  /*19710*/  MUFU.EX2 R60, R60 ;  /* 0x0000003c003c7308 */ /* 0x000f300000000800 */
[----:B------:R2:W-:Y:S08]  /*19720*/  MUFU.EX2 R3, R59 ;  /* 0x0000003b00037308 */ /* 0x0005f00000000800 */
[----:B------:R-:W5:Y:S01]  /*19730*/  MUFU.EX2 R77, R77 ;  /* 0x0000004d004d7308 */ /* 0x000f620000000800 */
[----:B--2---:R-:W-:-:S01]  /*19740*/  FADD.FTZ R59, R58, R41 ;  /* 0x000000293a3b7221 */ /* 0x004fc20000010000 */
[C-C-:B------:R-:W-:Y:S01]  /*19750*/  FFMA.FTZ R41, R2.reuse, R25, -R54.reuse ;  /* 0x0000001902297223 */ /* 0x140fe20000010836 */
[----:B------:R-:W-:-:S02]  /*19760*/  FFMA.FTZ R54, R2, R121, -R54 ;  /* 0x0000007902367223 */ /* 0x000fc40000010836 */
[----:B0-----:R-:W-:Y:S01]  /*19770*/  FADD.FTZ R82, R70, R59 ;  /* 0x0000003b46527221 */ /* 0x001fe20000010000 */
[C---:B-1----:R-:W-:Y:S01]  /*19780*/  F2FP.SATFINITE.E4M3.F32.PACK_AB_MERGE_C R70, R95.reuse, R70, RZ ;  /* 0x000000465f46723e */ /* 0x042fe200048070ff */
[----:B------:R-:W-:Y:S01]  /*19790*/  IMAD.MOV.U32 R59, RZ, RZ, R87 ;  /* 0x000000ffff3b7224 */ /* 0x000fe200078e0057 */
[----:B------:R-:W0:Y:S01]  /*197a0*/  MUFU.EX2 R72, R103 ;  /* 0x0000006700487308 */ /* 0x000e220000000800 */
[----:B------:R-:W-:-:S01]  /*197b0*/  FADD.FTZ R82, R95, R82 ;  /* 0x000000525f527221 */ /* 0x000fc20000010000 */
[----:B------:R-:W-:Y:S02]  /*197c0*/  F2FP.SATFINITE.E4M3.F32.PACK_AB_MERGE_C R181, R58, R9, R70 ;  /* 0x000000093ab5723e */ /* 0x000fe40004807046 */
[-C--:B------:R-:W-:Y:S01]  /*197d0*/  MOV R70, R87.reuse ;  /* 0x0000005700467202 */ /* 0x080fe20000000f00 */
[----:B---3--:R-:W-:Y:S01]  /*197e0*/  FADD.FTZ R43, R15, R82 ;  /* 0x000000520f2b7221 */ /* 0x008fe20000010000 */
[----:B------:R-:W-:Y:S02]  /*197f0*/  MOV R58, R87 ;  /* 0x00000057003a7202 */ /* 0x000fe40000000f00 */
[----:B------:R-:W1:Y:S01]  /*19800*/  MUFU.EX2 R21, R21 ;  /* 0x0000001500157308 */ /* 0x000e620000000800 */
[----:B----4-:R-:W-:-:S04]  /*19810*/  FADD.FTZ R82, R60, R43 ;  /* 0x0000002b3c527221 */ /* 0x010fc80000010000 */
[----:B-----5:R-:W-:-:S03]  /*19820*/  FADD.FTZ R43, R77, R82 ;  /* 0x000000524d2b7221 */ /* 0x020fc60000010000 */
[----:B------:R2:W-:Y:S01]  /*19830*/  MUFU.EX2 R78, R47 ;  /* 0x0000002f004e7308 */ /* 0x0005e20000000800 */
[----:B0-----:R-:W-:-:S01]  /*19840*/  FADD.FTZ R6, R72, R43 ;  /* 0x0000002b48067221 */ /* 0x001fc20000010000 */
[----:B------:R-:W-:Y:S01]  /*19850*/  F2FP.SATFINITE.E4M3.F32.PACK_AB_MERGE_C R72, R72, R77, RZ ;  /* 0x0000004d4848723e */ /* 0x000fe200048070ff */
[----:B------:R-:W-:-:S03]  /*19860*/  IMAD.MOV.U32 R77, RZ, RZ, R87 ;  /* 0x000000ffff4d7224 */ /* 0x000fc600078e0057 */
[----:B------:R-:W-:Y:S01]  /*19870*/  F2FP.SATFINITE.E4M3.F32.PACK_AB_MERGE_C R183, R60, R15, R72 ;  /* 0x0000000f3cb7723e */ /* 0x000fe20004807048 */
[----:B------:R-:W-:Y:S01]  /*19880*/  IMAD.MOV.U32 R72, RZ, RZ, R87 ;  /* 0x000000ffff487224 */ /* 0x000fe200078e0057 */
[----:B------:R-:W0:Y:S01]  /*19890*/  MUFU.EX2 R62, R62 ;  /* 0x0000003e003e7308 */ /* 0x000e220000000800 */
[----:B--2---:R-:W-:-:S01]  /*198a0*/  FADD.FTZ R47, R109, R80 ;  /* 0x000000506d2f7221 */ /* 0x004fc20000010000 */
[----:B-1----:R-:W-:Y:S01]  /*198b0*/  FADD.FTZ R37, R21, R6 ;  /* 0x0000000615257221 */ /* 0x002fe20000010000 */
[----:B------:R-:W-:Y:S02]  /*198c0*/  IMAD.MOV.U32 R60, RZ, RZ, R87 ;  /* 0x000000ffff3c7224 */ /* 0x000fe400078e0057 */
[----:B------:R-:W-:-:S03]  /*198d0*/  FADD.FTZ R84, R26, R47 ;  /* 0x0000002f1a547221 */ /* 0x000fc60000010000 */
[----:B------:R-:W1:Y:S01]  /*198e0*/  MUFU.EX2 R61, R61 ;  /* 0x0000003d003d7308 */ /* 0x000e620000000800 */
[----:B------:R-:W-:-:S01]  /*198f0*/  FADD.FTZ R47, R113, R84 ;  /* 0x00000054712f7221 */ /* 0x000fc20000010000 */
[----:B------:R-:W-:-:S03]  /*19900*/  IMAD.MOV.U32 R84, RZ, RZ, R87 ;  /* 0x000000ffff547224 */ /* 0x000fc600078e0057 */
[----:B------:R-:W-:Y:S01]  /*19910*/  FADD.FTZ R82, R28, R47 ;  /* 0x0000002f1c527221 */ /* 0x000fe20000010000 */
[----:B------:R-:W-:Y:S02]  /*19920*/  IMAD.MOV.U32 R47, RZ, RZ, R87 ;  /* 0x000000ffff2f7224 */ /* 0x000fe400078e0057 */
[----:B------:R-:W2:Y:S01]  /*19930*/  MUFU.EX2 R57, R57 ;  /* 0x0000003900397308 */ /* 0x000ea20000000800 */
[----:B------:R-:W-:-:S01]  /*19940*/  FADD.FTZ R43, R101, R82 ;  /* 0x00000052652b7221 */ /* 0x000fc20000010000 */
[----:B0-----:R-:W-:Y:S01]  /*19950*/  FADD.FTZ R10, R62, R37 ;  /* 0x000000253e0a7221 */ /* 0x001fe20000010000 */
[----:B------:R-:W-:Y:S02]  /*19960*/  MOV R82, R87 ;  /* 0x0000005700527202 */ /* 0x000fe40000000f00 */
[----:B------:R-:W-:Y:S01]  /*19970*/  FADD.FTZ R20, R30, R43 ;  /* 0x0000002b1e147221 */ /* 0x000fe20000010000 */
[----:B------:R-:W-:Y:S02]  /*19980*/  F2FP.SATFINITE.E4M3.F32.PACK_AB_MERGE_C R30, R85, R30, RZ ;  /* 0x0000001e551e723e */ /* 0x000fe400048070ff */
[----:B------:R-:W0:Y:S01]  /*19990*/  MUFU.EX2 R64, R64 ;  /* 0x0000004000407308 */ /* 0x000e220000000800 */
[----:B-1----:R-:W-:-:S01]  /*199a0*/  FADD.FTZ R37, R61, R10 ;  /* 0x0000000a3d257221 */ /* 0x002fc20000010000 */
[----:B------:R-:W-:Y:S01]  /*199b0*/  FADD.FTZ R85, R85, R20 ;  /* 0x0000001455557221 */ /* 0x000fe20000010000 */
[----:B------:R-:W-:-:S02]  /*199c0*/  F2FP.SATFINITE.E4M3.F32.PACK_AB_MERGE_C R61, R74, R61, RZ ;  /* 0x0000003d4a3d723e */ /* 0x000fc400048070ff */
[----:B------:R-:W-:Y:S01]  /*199d0*/  FADD.FTZ R10, R74, R37 ;  /* 0x000000254a0a7221 */ /* 0x000fe20000010000 */
[----:B------:R-:W-:-:S01]  /*199e0*/  FADD.FTZ R20, R32, R85 ;  /* 0x0000005520147221 */ /* 0x000fc20000010000 */
[----:B------:R-:W-:Y:S01]  /*199f0*/  F2FP.SATFINITE.E4M3.F32.PACK_AB_MERGE_C R184, R101, R28, R30 ;  /* 0x0000001c65b8723e */ /* 0x000fe2000480701e */
[----:B------:R-:W1:Y:S01]  /*19a00*/  MUFU.EX2 R69, R69 ;  /* 0x0000004500457308 */ /* 0x000e620000000800 */
[----:B--2---:R-:W-:-:S01]  /*19a10*/  FADD.FTZ R37, R57, R10 ;  /* 0x0000000a39257221 */ /* 0x004fc20000010000 */
[----:B------:R-:W-:Y:S01]  /*19a20*/  FADD.FTZ R43, R93, R20 ;  /* 0x000000145d2b7221 */ /* 0x000fe20000010000 */
[----:B------:R-:W-:Y:S01]  /*19a30*/  F2FP.SATFINITE.E4M3.F32.PACK_AB_MERGE_C R185, R62, R21, R61 ;  /* 0x000000153eb9723e */ /* 0x000fe2000480703d */
[----:B------:R-:W-:Y:S01]  /*19a40*/  IMAD.MOV.U32 R85, RZ, RZ, R87 ;  /* 0x000000ffff557224 */ /* 0x000fe200078e0057 */
[----:B------:R-:W-:Y:S01]  /*19a50*/  MOV R74, R87 ;  /* 0x00000057004a7202 */ /* 0x000fe20000000f00 */
[----:B------:R-:W-:Y:S01]  /*19a60*/  FADD.FTZ R26, R36, R43 ;  /* 0x0000002b241a7221 */ /* 0x000fe20000010000 */
[----:B------:R-:W-:Y:S01]  /*19a70*/  F2FP.SATFINITE.E4M3.F32.PACK_AB_MERGE_C R36, R89, R36, RZ ;  /* 0x000000245924723e */ /* 0x000fe200048070ff */
[----:B------:R2:W3:Y:S01]  /*19a80*/  MUFU.EX2 R76, R71 ;  /* 0x00000047004c7308 */ /* 0x0004e20000000800 */
[----:B0-----:R-:W-:-:S01]  /*19a90*/  FADD.FTZ R20, R64, R37 ;  /* 0x0000002540147221 */ /* 0x001fc20000010000 */
[----:B------:R-:W-:Y:S01]  /*19aa0*/  FADD.FTZ R89, R89, R26 ;  /* 0x0000001a59597221 */ /* 0x000fe20000010000 */
[----:B------:R-:W-:Y:S01]  /*19ab0*/  F2FP.SATFINITE.E4M3.F32.PACK_AB_MERGE_C R186, R93, R32, R36 ;  /* 0x000000205dba723e */ /* 0x000fe20004807024 */
[----:B------:R-:W-:Y:S01]  /*19ac0*/  IMAD.MOV.U32 R61, RZ, RZ, R87 ;  /* 0x000000ffff3d7224 */ /* 0x000fe200078e0057 */
[----:B------:R-:W-:Y:S01]  /*19ad0*/  MOV R62, R87 ;  /* 0x00000057003e7202 */ /* 0x000fe20000000f00 */
[----:B------:R-:W-:Y:S01]  /*19ae0*/  FADD.FTZ R4, R34, R89 ;  /* 0x0000005922047221 */ /* 0x000fe20000010000 */
[----:B------:R-:W-:Y:S01]  /*19af0*/  IMAD.MOV.U32 R43, RZ, RZ, R87 ;  /* 0x000000ffff2b7224 */ /* 0x000fe200078e0057 */
[----:B------:R-:W0:Y:S01]  /*19b00*/  MUFU.EX2 R39, R143 ;  /* 0x0000008f00277308 */ /* 0x000e220000000800 */
[----:B-1----:R-:W-:-:S01]  /*19b10*/  FADD.FTZ R33, R69, R20 ;  /* 0x0000001445217221 */ /* 0x002fc20000010000 */
[--C-:B--2---:R-:W-:Y:S01]  /*19b20*/  IMAD.MOV.U32 R71, RZ, RZ, R87.reuse ;  /* 0x000000ffff477224 */ /* 0x104fe200078e0057 */
[-C--:B------:R-:W-:Y:S01]  /*19b30*/  MOV R30, R87.reuse ;  /* 0x00000057001e7202 */ /* 0x080fe20000000f00 */
[--C-:B------:R-:W-:Y:S01]  /*19b40*/  IMAD.MOV.U32 R37, RZ, RZ, R87.reuse ;  /* 0x000000ffff257224 */ /* 0x100fe200078e0057 */
[----:B------:R-:W-:Y:S01]  /*19b50*/  MOV R26, R87 ;  /* 0x00000057001a7202 */ /* 0x000fe20000000f00 */
[----:B------:R-:W-:-:S02]  /*19b60*/  IMAD.MOV.U32 R36, RZ, RZ, R87 ;  /* 0x000000ffff247224 */ /* 0x000fc400078e0057 */
[----:B------:R-:W-:Y:S01]  /*19b70*/  MUFU.EX2 R68, R68 ;  /* 0x0000004400447308 */ /* 0x000fe20000000800 */
[C---:B---3--:R-:W-:Y:S01]  /*19b80*/  F2FP.SATFINITE.E4M3.F32.PACK_AB_MERGE_C R69, R76.reuse, R69, RZ ;  /* 0x000000454c45723e */ /* 0x048fe200048070ff */
[----:B------:R-:W-:Y:S01]  /*19b90*/  FADD.FTZ R76, R76, R33 ;  /* 0x000000214c4c7221 */ /* 0x000fe20000010000 */
[----:B------:R-:W-:Y:S02]  /*19ba0*/  IMAD.MOV.U32 R32, RZ, RZ, R87 ;  /* 0x000000ffff207224 */ /* 0x000fe400078e0057 */
[----:B------:R-:W-:Y:S01]  /*19bb0*/  F2FP.SATFINITE.E4M3.F32.PACK_AB_MERGE_C R187, R64, R57, R69 ;  /* 0x0000003940bb723e */ /* 0x000fe20004807045 */
[----:B------:R-:W-:Y:S02]  /*19bc0*/  IMAD.MOV.U32 R69, RZ, RZ, R87 ;  /* 0x000000ffff457224 */ /* 0x000fe400078e0057 */
[----:B------:R-:W1:Y:S01]  /*19bd0*/  MUFU.EX2 R38, R38 ;  /* 0x0000002600267308 */ /* 0x000e620000000800 */
[----:B0-----:R-:W-:-:S01]  /*19be0*/  FADD.FTZ R33, R39, R4 ;  /* 0x0000000427217221 */ /* 0x001fc20000010000 */
[----:B------:R-:W-:-:S02]  /*19bf0*/  IMAD.MOV.U32 R64, RZ, RZ, R87 ;  /* 0x000000ffff407224 */ /* 0x000fc400078e0057 */
[--C-:B------:R-:W-:Y:S02]  /*19c00*/  IMAD.MOV.U32 R57, RZ, RZ, R87.reuse ;  /* 0x000000ffff397224 */ /* 0x100fe400078e0057 */
[----:B------:R-:W-:Y:S02]  /*19c10*/  IMAD.MOV.U32 R28, RZ, RZ, R87 ;  /* 0x000000ffff1c7224 */ /* 0x000fe400078e0057 */
[----:B------:R-:W-:Y:S08]  /*19c20*/  MUFU.EX2 R45, R45 ;  /* 0x0000002d002d7308 */ /* 0x000ff00000000800 */
[----:B------:R-:W0:Y:S01]  /*19c30*/  MUFU.EX2 R123, R123 ;  /* 0x0000007b007b7308 */ /* 0x000e220000000800 */
[----:B-1----:R-:W-:-:S01]  /*19c40*/  FADD.FTZ R12, R38, R33 ;  /* 0x00000021260c7221 */ /* 0x002fc20000010000 */
[----:B------:R-:W-:-:S06]  /*19c50*/  IMAD.MOV.U32 R33, RZ, RZ, R87 ;  /* 0x000000ffff217224 */ /* 0x000fcc00078e0057 */
[----:B------:R-:W1:Y:S08]  /*19c60*/  MUFU.EX2 R40, R40 ;  /* 0x0000002800287308 */ /* 0x000e700000000800 */
[----:B------:R2:W3:Y:S01]  /*19c70*/  MUFU.EX2 R25, R49 ;  /* 0x0000003100197308 */ /* 0x0004e20000000800 */
[C---:B0-----:R-:W-:Y:S01]  /*19c80*/  F2FP.SATFINITE.E4M3.F32.PACK_AB_MERGE_C R38, R123.reuse, R38, RZ ;  /* 0x000000267b26723e */ /* 0x041fe200048070ff */
[----:B------:R-:W-:-:S03]  /*19c90*/  FADD.FTZ R123, R123, R12 ;  /* 0x0000000c7b7b7221 */ /* 0x000fc60000010000 */
[----:B------:R-:W-:Y:S01]  /*19ca0*/  F2FP.SATFINITE.E4M3.F32.PACK_AB_MERGE_C R188, R39, R34, R38 ;  /* 0x0000002227bc723e */ /* 0x000fe20004807026 */
[--C-:B------:R-:W-:Y:S01]  /*19cb0*/  IMAD.MOV.U32 R39, RZ, RZ, R87.reuse ;  /* 0x000000ffff277224 */ /* 0x100fe200078e0057 */
[-C--:B------:R-:W-:Y:S01]  /*19cc0*/  MOV R38, R87.reuse ;  /* 0x0000005700267202 */ /* 0x080fe20000000f00 */
[----:B------:R0:W-:Y:S01]  /*19cd0*/  MUFU.EX2 R10, R27 ;  /* 0x0000001b000a7308 */ /* 0x0001e20000000800 */
[----:B--2---:R-:W-:Y:S01]  /*19ce0*/  IMAD.MOV.U32 R49, RZ, RZ, R87 ;  /* 0x000000ffff317224 */ /* 0x004fe200078e0057 */
[----:B------:R-:W-:-:S06]  /*19cf0*/  MOV R34, R87 ;  /* 0x0000005700227202 */ /* 0x000fcc0000000f00 */
[----:B------:R-:W-:Y:S01]  /*19d00*/  MUFU.EX2 R125, R125 ;  /* 0x0000007d007d7308 */ /* 0x000fe20000000800 */
[----:B0-----:R-:W-:-:S01]  /*19d10*/  FADD.FTZ R27, R3, R76 ;  /* 0x0000004c031b7221 */ /* 0x001fc20000010000 */
[----:B------:R-:W-:-:S03]  /*19d20*/  IMAD.MOV.U32 R76, RZ, RZ, R87 ;  /* 0x000000ffff4c7224 */ /* 0x000fc600078e0057 */
[----:B------:R-:W-:-:S03]  /*19d30*/  FADD.FTZ R8, R68, R27 ;  /* 0x0000001b44087221 */ /* 0x000fc60000010000 */
[----:B------:R0:W2:Y:S01]  /*19d40*/  MUFU.EX2 R80, R51 ;  /* 0x0000003300507308 */ /* 0x0000a20000000800 */
[----:B------:R-:W-:-:S01]  /*19d50*/  FADD.FTZ R27, R45, R8 ;  /* 0x000000082d1b7221 */ /* 0x000fc20000010000 */
[----:B------:R-:W-:Y:S01]  /*19d60*/  F2FP.SATFINITE.E4M3.F32.PACK_AB_MERGE_C R45, R78, R45, RZ ;  /* 0x0000002d4e2d723e */ /* 0x000fe200048070ff */
[----:B-1----:R-:W-:-:S02]  /*19d70*/  FADD.FTZ R8, R40, R123 ;  /* 0x0000007b28087221 */ /* 0x002fc40000010000 */
[----:B------:R-:W-:Y:S01]  /*19d80*/  FADD.FTZ R78, R78, R27 ;  /* 0x0000001b4e4e7221 */ /* 0x000fe20000010000 */
[----:B------:R-:W-:Y:S01]  /*19d90*/  F2FP.SATFINITE.E4M3.F32.PACK_AB_MERGE_C R189, R68, R3, R45 ;  /* 0x0000000344bd723e */ /* 0x000fe2000480702d */
[----:B------:R-:W-:Y:S01]  /*19da0*/  IMAD.MOV.U32 R68, RZ, RZ, R87 ;  /* 0x000000ffff447224 */ /* 0x000fe200078e0057 */
[----:B------:R-:W-:Y:S01]  /*19db0*/  MUFU.EX2 R42, R42 ;  /* 0x0000002a002a7308 */ /* 0x000fe20000000800 */
[----:B---3--:R-:W-:-:S01]  /*19dc0*/  FADD.FTZ R27, R25, R78 ;  /* 0x0000004e191b7221 */ /* 0x008fc20000010000 */
[----:B------:R-:W-:Y:S01]  /*19dd0*/  MOV R78, R87 ;  /* 0x00000057004e7202 */ /* 0x000fe20000000f00 */
[----:B0-----:R-:W-:-:S02]  /*19de0*/  IMAD.MOV.U32 R51, RZ, RZ, R87 ;  /* 0x000000ffff337224 */ /* 0x001fc400078e0057 */
[----:B------:R-:W-:-:S03]  /*19df0*/  IMAD.MOV.U32 R45, RZ, RZ, R87 ;  /* 0x000000ffff2d7224 */ /* 0x000fc600078e0057 */
[----:B------:R-:W0:Y:S01]  /*19e00*/  MUFU.EX2 R127, R127 ;  /* 0x0000007f007f7308 */ /* 0x000e220000000800 */
[----:B--2---:R-:W-:-:S07]  /*19e10*/  FADD.FTZ R12, R80, R27 ;  /* 0x0000001b500c7221 */ /* 0x004fce0000010000 */
[----:B------:R-:W1:Y:S08]  /*19e20*/  MUFU.EX2 R53, R53 ;  /* 0x0000003500357308 */ /* 0x000e700000000800 */
[----:B------:R2:W3:Y:S01]  /*19e30*/  MUFU.EX2 R6, R55 ;  /* 0x0000003700067308 */ /* 0x0004e20000000800 */
[----:B0-----:R-:W-:-:S04]  /*19e40*/  F2FP.SATFINITE.E4M3.F32.PACK_AB_MERGE_C R20, R127, R42, RZ ;  /* 0x0000002a7f14723e */ /* 0x001fc800048070ff */
[----:B------:R-:W-:Y:S01]  /*19e50*/  F2FP.SATFINITE.E4M3.F32.PACK_AB_MERGE_C R190, R125, R40, R20 ;  /* 0x000000287dbe723e */ /* 0x000fe20004807014 */
[----:B------:R-:W-:Y:S02]  /*19e60*/  IMAD.MOV.U32 R40, RZ, RZ, R87 ;  /* 0x000000ffff287224 */ /* 0x000fe400078e0057 */
[----:B------:R-:W-:Y:S01]  /*19e70*/  MUFU.EX2 R46, R46 ;  /* 0x0000002e002e7308 */ /* 0x000fe20000000800 */
[----:B-1----:R-:W-:-:S01]  /*19e80*/  FADD.FTZ R27, R53, R12 ;  /* 0x0000000c351b7221 */ /* 0x002fc20000010000 */
[----:B--2---:R-:W-:-:S06]  /*19e90*/  IMAD.MOV.U32 R55, RZ, RZ, R87 ;  /* 0x000000ffff377224 */ /* 0x004fcc00078e0057 */
[----:B------:R-:W0:Y:S01]  /*19ea0*/  MUFU.EX2 R131, R131 ;  /* 0x0000008300837308 */ /* 0x000e220000000800 */
[C---:B---3--:R-:W-:Y:S01]  /*19eb0*/  F2FP.SATFINITE.E4M3.F32.PACK_AB_MERGE_C R53, R6.reuse, R53, RZ ;  /* 0x000000350635723e */ /* 0x048fe200048070ff */
[----:B------:R-:W-:Y:S01]  /*19ec0*/  FADD.FTZ R6, R6, R27 ;  /* 0x0000001b06067221 */ /* 0x000fe20000010000 */
[----:B------:R-:W-:Y:S02]  /*19ed0*/  IMAD.MOV.U32 R27, RZ, RZ, R87 ;  /* 0x000000ffff1b7224 */ /* 0x000fe400078e0057 */
[----:B------:R-:W-:Y:S01]  /*19ee0*/  F2FP.SATFINITE.E4M3.F32.PACK_AB_MERGE_C R191, R80, R25, R53 ;  /* 0x0000001950bf723e */ /* 0x000fe20004807035 */
[--C-:B------:R-:W-:Y:S02]  /*19ef0*/  IMAD.MOV.U32 R80, RZ, RZ, R87.reuse ;  /* 0x000000ffff507224 */ /* 0x100fe400078e0057 */
[----:B------:R-:W-:Y:S01]  /*19f00*/  MUFU.EX2 R44, R44 ;  /* 0x0000002c002c7308 */ /* 0x000fe20000000800 */
[--C-:B------:R-:W-:Y:S02]  /*19f10*/  IMAD.MOV.U32 R53, RZ, RZ, R87.reuse ;  /* 0x000000ffff357224 */ /* 0x100fe400078e0057 */
[----:B------:R-:W-:-:S05]  /*19f20*/  IMAD.MOV.U32 R25, RZ, RZ, R87 ;  /* 0x000000ffff197224 */ /* 0x000fca00078e0057 */
[----:B------:R-:W1:Y:S01]  /*19f30*/  MUFU.EX2 R41, R41 ;  /* 0x0000002900297308 */ /* 0x000e620000000800 */
[----:B0-----:R-:W-:-:S07]  /*19f40*/  F2FP.SATFINITE.E4M3.F32.PACK_AB_MERGE_C R14, R131, R46, RZ ;  /* 0x0000002e830e723e */ /* 0x001fce00048070ff */
[----:B------:R-:W0:Y:S08]  /*19f50*/  MUFU.EX2 R129, R129 ;  /* 0x0000008100817308 */ /* 0x000e300000000800 */
[----:B------:R2:W-:Y:S01]  /*19f60*/  MUFU.EX2 R4, R31 ;  /* 0x0000001f00047308 */ /* 0x0005e20000000800 */
[----:B-1----:R-:W-:-:S04]  /*19f70*/  FADD.FTZ R5, R41, R6 ;  /* 0x0000000629057221 */ /* 0x002fc80000010000 */
[----:B------:R-:W-:-:S03]  /*19f80*/  FADD.FTZ R6, R10, R5 ;  /* 0x000000050a067221 */ /* 0x000fc60000010000 */
[----:B------:R-:W1:Y:S01]  /*19f90*/  MUFU.EX2 R29, R29 ;  /* 0x0000001d001d7308 */ /* 0x000e620000000800 */
[----:B--2---:R-:W-:-:S01]  /*19fa0*/  FADD.FTZ R31, R125, R8 ;  /* 0x000000087d1f7221 */ /* 0x004fc20000010000 */
[----:B0-----:R-:W-:-:S03]  /*19fb0*/  F2FP.SATFINITE.E4M3.F32.PACK_AB_MERGE_C R192, R129, R44, R14 ;  /* 0x0000002c81c0723e */ /* 0x001fc6000480700e */
[----:B------:R-:W-:Y:S01]  /*19fc0*/  FADD.FTZ R42, R42, R31 ;  /* 0x0000001f2a2a7221 */ /* 0x000fe20000010000 */
[----:B------:R-:W-:Y:S02]  /*19fd0*/  IMAD.MOV.U32 R31, RZ, RZ, R87 ;  /* 0x000000ffff1f7224 */ /* 0x000fe400078e0057 */
[----:B------:R-:W-:Y:S01]  /*19fe0*/  MUFU.EX2 R50, R50 ;  /* 0x0000003200327308 */ /* 0x000fe20000000800 */
[----:B------:R-:W-:-:S01]  /*19ff0*/  FADD.FTZ R127, R127, R42 ;  /* 0x0000002a7f7f7221 */ /* 0x000fc20000010000 */
[----:B------:R-:W-:-:S03]  /*1a000*/  MOV R42, R87 ;  /* 0x00000057002a7202 */ /* 0x000fc60000000f00 */
[----:B------:R-:W-:Y:S01]  /*1a010*/  FADD.FTZ R12, R44, R127 ;  /* 0x0000007f2c0c7221 */ /* 0x000fe20000010000 */
[----:B------:R-:W-:Y:S02]  /*1a020*/  IMAD.MOV.U32 R44, RZ, RZ, R87 ;  /* 0x000000ffff2c7224 */ /* 0x000fe400078e0057 */
[----:B------:R-:W0:Y:S01]  /*1a030*/  MUFU.EX2 R135, R135 ;  /* 0x0000008700877308 */ /* 0x000e220000000800 */
[----:B------:R-:W-:-:S01]  /*1a040*/  FADD.FTZ R129, R129, R12 ;  /* 0x0000000c81817221 */ /* 0x000fc20000010000 */
[----:B-1----:R-:W-:Y:S01]  /*1a050*/  FADD.FTZ R5, R29, R6 ;  /* 0x000000061d057221 */ /* 0x002fe20000010000 */
[----:B------:R-:W-:Y:S02]  /*1a060*/  F2FP.SATFINITE.E4M3.F32.PACK_AB_MERGE_C R29, R4, R29, RZ ;  /* 0x0000001d041d723e */ /* 0x000fe400048070ff */
[----:B------:R-:W-:Y:S01]  /*1a070*/  FADD.FTZ R46, R46, R129 ;  /* 0x000000812e2e7221 */ /* 0x000fe20000010000 */
[----:B------:R-:W-:-:S01]  /*1a080*/  FADD.FTZ R4, R4, R5 ;  /* 0x0000000504047221 */ /* 0x000fc20000010000 */
[----:B------:R-:W-:Y:S01]  /*1a090*/  F2FP.SATFINITE.E4M3.F32.PACK_AB_MERGE_C R193, R10, R41, R29 ;  /* 0x000000290ac1723e */ /* 0x000fe2000480701d */
[----:B------:R-:W1:Y:S01]  /*1a0a0*/  MUFU.EX2 R48, R48 ;  /* 0x0000003000307308 */ /* 0x000e620000000800 */
[----:B------:R-:W-:-:S01]  /*1a0b0*/  FADD.FTZ R131, R131, R46 ;  /* 0x0000002e83837221 */ /* 0x000fc20000010000 */
[----:B------:R-:W-:Y:S01]  /*1a0c0*/  MOV R46, R87 ;  /* 0x00000057002e7202 */ /* 0x000fe20000000f00 */
[----:B------:R-:W-:-:S02]  /*1a0d0*/  IMAD.MOV.U32 R41, RZ, RZ, R87 ;  /* 0x000000ffff297224 */ /* 0x000fc400078e0057 */
[----:B------:R-:W-:-:S03]  /*1a0e0*/  IMAD.MOV.U32 R29, RZ, RZ, R87 ;  /* 0x000000ffff1d7224 */ /* 0x000fc600078e0057 */
[----:B------:R-:W2:Y:S01]  /*1a0f0*/  MUFU.EX2 R97, R97 ;  /* 0x0000006100617308 */ /* 0x000ea20000000800 */
[----:B0-----:R-:W-:-:S07]  /*1a100*/  F2FP.SATFINITE.E4M3.F32.PACK_AB_MERGE_C R7, R135, R50, RZ ;  /* 0x000000328707723e */ /* 0x001fce00048070ff */
[----:B------:R-:W0:Y:S01]  /*1a110*/  MUFU.EX2 R133, R133 ;  /* 0x0000008500857308 */ /* 0x000e220000000800 */
[----:B-1----:R-:W-:-:S07]  /*1a120*/  FADD.FTZ R6, R48, R131 ;  /* 0x0000008330067221 */ /* 0x002fce0000010000 */
[----:B------:R1:W3:Y:S01]  /*1a130*/  MUFU.EX2 R8, R35 ;  /* 0x0000002300087308 */ /* 0x0002e20000000800 */
[----:B--2---:R-:W-:-:S07]  /*1a140*/  FADD.FTZ R5, R97, R4 ;  /* 0x0000000461057221 */ /* 0x004fce0000010000 */
[----:B------:R-:W-:Y:S01]  /*1a150*/  MUFU.EX2 R117, R117 ;  /* 0x0000007500757308 */ /* 0x000fe20000000800 */
[C---:B0-----:R-:W-:Y:S01]  /*1a160*/  F2FP.SATFINITE.E4M3.F32.PACK_AB_MERGE_C R194, R133.reuse, R48, R7 ;  /* 0x0000003085c2723e */ /* 0x041fe20004807007 */
[----:B------:R-:W-:Y:S01]  /*1a170*/  FADD.FTZ R133, R133, R6 ;  /* 0x0000000685857221 */ /* 0x000fe20000010000 */
[--C-:B------:R-:W-:Y:S02]  /*1a180*/  IMAD.MOV.U32 R48, RZ, RZ, R87.reuse ;  /* 0x000000ffff307224 */ /* 0x100fe400078e0057 */
[----:B-1----:R-:W-:Y:S02]  /*1a190*/  IMAD.MOV.U32 R35, RZ, RZ, R87 ;  /* 0x000000ffff237224 */ /* 0x002fe400078e0057 */
[----:B------:R-:W-:-:S01]  /*1a1a0*/  FADD.FTZ R50, R50, R133 ;  /* 0x0000008532327221 */ /* 0x000fc20000010000 */
[----:B------:R-:W0:Y:S01]  /*1a1b0*/  MUFU.EX2 R54, R54 ;  /* 0x0000003600367308 */ /* 0x000e220000000800 */
[----:B---3--:R-:W-:-:S01]  /*1a1c0*/  FADD.FTZ R4, R8, R5 ;  /* 0x0000000508047221 */ /* 0x008fc20000010000 */
[----:B0-----:R-:W-:-:S03]  /*1a1d0*/  F2FP.SATFINITE.E4M3.F32.PACK_AB_MERGE_C R3, R54, R117, RZ ;  /* 0x000000753603723e */ /* 0x001fc600048070ff */
[----:B------:R-:W-:Y:S01]  /*1a1e0*/  FADD.FTZ R117, R117, R4 ;  /* 0x0000000475757221 */ /* 0x000fe20000010000 */
[----:B------:R-:W-:Y:S01]  /*1a1f0*/  F2FP.SATFINITE.E4M3.F32.PACK_AB_MERGE_C R195, R8, R97, R3 ;  /* 0x0000006108c3723e */ /* 0x000fe20004807003 */
[----:B------:R-:W-:Y:S02]  /*1a200*/  FADD.FTZ R3, R135, R50 ;  /* 0x0000003287037221 */ /* 0x000fe40000010000 */
[----:B------:R-:W-:-:S01]  /*1a210*/  FADD.FTZ R4, R54, R117 ;  /* 0x0000007536047221 */ /* 0x000fc20000010000 */
[-C--:B------:R-:W-:Y:S02]  /*1a220*/  MOV R54, R87.reuse ;  /* 0x0000005700367202 */ /* 0x080fe40000000f00 */
[----:B------:R-:W-:Y:S01]  /*1a230*/  MOV R50, R87 ;  /* 0x0000005700327202 */ /* 0x000fe20000000f00 */
[----:B------:R-:W-:Y:S06]  /*1a240*/  @!P2 BRA `(.L_x_570) ;  /* 0x000000340024a947 */ /* 0x000fec0003800000 */
[----:B------:R-:W-:Y:S01]  /*1a250*/  VIADD R5, R161, 0xfffffffe ;  /* 0xfffffffea1057836 */ /* 0x000fe20000000000 */
[----:B------:R-:W-:Y:S01]  /*1a260*/  MOV R6, R13 ;  /* 0x0000000d00067202 */ /* 0x000fe20000000f00 */
[----:B------:R-:W-:Y:S01]  /*1a270*/  IMAD.MOV.U32 R7, RZ, RZ, R11 ;  /* 0x000000ffff077224 */ /* 0x000fe200078e000b */
[----:B------:R-:W-:Y:S01]  /*1a280*/  CS2R R86, SRZ ;  /* 0x0000000000567805 */ /* 0x000fe2000001ff00 */
[----:B------:R-:W-:Y:S01]  /*1a290*/  IMAD.MOV.U32 R8, RZ, RZ, R175 ;  /* 0x000000ffff087224 */ /* 0x000fe200078e00af */
[----:B------:R-:W-:Y:S01]  /*1a2a0*/  CS2R R84, SRZ ;  /* 0x0000000000547805 */ /* 0x000fe2000001ff00 */
[----:B------:R-:W-:Y:S01]  /*1a2b0*/  IMAD.MOV.U32 R9, RZ, RZ, R148 ;  /* 0x000000ffff097224 */ /* 0x000fe200078e0094 */
        /* <DEDUP_REMOVED lines=29> */
[----:B------:R-:W-:-:S07]  /*1a490*/  CS2R R24, SRZ ;  /* 0x0000000000187805 */ /* 0x000fce000001ff00 */
.L_x_582:
[----:B------:R-:W-:Y:S01]  /*1a4a0*/  ISETP.NE.AND P1, PT, R9, 0x1, PT ;  /* 0x000000010900780c */ /* 0x000fe20003f25270 */
[----:B------:R-:W-:Y:S05]  /*1a4b0*/  YIELD ;  /* 0x0000000000007946 */ /* 0x000fea0003800000 */
[----:B------:R-:W-:Y:S02]  /*1a4c0*/  SEL R175, RZ, 0x1, P1 ;  /* 0x00000001ffaf7807 */ /* 0x000fe40000800000 */
[----:B------:R-:W-:Y:S02]  /*1a4d0*/  ISETP.NE.AND P1, PT, R198, RZ, PT ;  /* 0x000000ffc600720c */ /* 0x000fe40003f25270 */
[----:B------:R-:W-:-:S11]  /*1a4e0*/  LOP3.LUT R175, R8, R175, RZ, 0x3c, !PT ;  /* 0x000000af08af7212 */ /* 0x000fd600078e3cff */
[----:B------:R-:W-:Y:S05]  /*1a4f0*/  @P1 BRA `(.L_x_571) ;  /* 0x00000000003c1947 */ /* 0x000fea0003800000 */
[----:B------:R-:W-:Y:S05]  /*1a500*/  @!P0 BRA `(.L_x_572) ;  /* 0x0000000000048947 */ /* 0x000fea0003800000 */
[----:B------:R-:W-:Y:S01]  /*1a510*/  BPT.TRAP 0x1 ;  /* 0x000000040000795c */ /* 0x000fe20000300000 */
.L_x_572:
[----:B------:R-:W-:-:S04]  /*1a520*/  IADD3 R10, R9, 0x1, RZ ;  /* 0x00000001090a7810 */ /* 0x000fc80007ffe0ff */
[----:B------:R-:W-:-:S04]  /*1a530*/  ISETP.NE.AND P2, PT, R10, 0x2, PT ;  /* 0x000000020a00780c */ /* 0x000fc80003f45270 */
[----:B------:R-:W-:Y:S02]  /*1a540*/  SEL R11, R10, RZ, P2 ;  /* 0x000000ff0a0b7207 */ /* 0x000fe40001000000 */
[----:B------:R-:W-:-:S03]  /*1a550*/  SHF.L.U32 R10, R175, 0x1f, RZ ;  /* 0x0000001faf0a7819 */ /* 0x000fc600000006ff */
[----:B------:R-:W-:-:S04]  /*1a560*/  IMAD R11, R11, 0x8, R18 ;  /* 0x000000080b0b7824 */ /* 0x000fc800078e0212 */
[----:B------:R0:W1:Y:S01]  /*1a570*/  SYNCS.PHASECHK.TRANS64.TRYWAIT P2, [R11+URZ+0x29830], R10 ;  /* 0x0298300a0b0075a7 */ /* 0x000062000804017f */
[----:B------:R-:W-:Y:S05]  /*1a580*/  @!P0 BRA `(.L_x_573) ;  /* 0x0000000000048947 */ /* 0x000fea0003800000 */
[----:B------:R-:W-:Y:S01]  /*1a590*/  BPT.TRAP 0x1 ;  /* 0x000000040000795c */ /* 0x000fe20000300000 */
.L_x_573:
[----:B------:R-:W-:Y:S04]  /*1a5a0*/  BSSY B0, `(.L_x_571) ;  /* 0x0000004000007945 */ /* 0x000fe80003800000 */
[----:B-1----:R-:W-:Y:S05]  /*1a5b0*/  @P2 BRA `(.L_x_574) ;  /* 0x0000000000082947 */ /* 0x002fea0003800000 */
[----:B------:R-:W1:Y:S02]  /*1a5c0*/  SYNCS.PHASECHK.TRANS64.TRYWAIT P2, [R11+URZ+0x29830], R10 ;  /* 0x0298300a0b0075a7 */ /* 0x000e64000804017f */
[----:B-1----:R-:W-:Y:S05]  /*1a5d0*/  @!P2 BRA `(.L_x_575) ;  /* 0x000000cc0008a947 */ /* 0x002fea0003800000 */
.L_x_574:
[----:B------:R-:W-:Y:S05]  /*1a5e0*/  BSYNC B0 ;  /* 0x0000000000007941 */ /* 0x000fea0003800000 */
.L_x_571:
[----:B01----:R-:W0:Y:S01]  /*1a5f0*/  S2R R11, SR_TID.X ;  /* 0x00000000000b7919 */ /* 0x003e220000002100 */
[----:B------:R-:W-:Y:S01]  /*1a600*/  VIADD R10, R9, 0x1 ;  /* 0x00000001090a7836 */ /* 0x000fe20000000000 */
[----:B------:R-:W-:Y:S05]  /*1a610*/  WARPSYNC.ALL ;  /* 0x0000000000007948 */ /* 0x000fea0003800000 */
[C---:B------:R-:W-:Y:S01]  /*1a620*/  ISETP.NE.AND P2, PT, R10.reuse, 0x2, PT ;  /* 0x000000020a00780c */ /* 0x040fe20003f45270 */
[----:B------:R-:W-:Y:S01]  /*1a630*/  IMAD.MOV.U32 R13, RZ, RZ, -0x7fffffe0 ;  /* 0x80000020ff0d7424 */ /* 0x000fe200078e00ff */
[----:B------:R-:W-:Y:S01]  /*1a640*/  UMOV UR28, UR24 ;  /* 0x00000018001c7c82 */ /* 0x000fe20008000000 */
[----:B------:R-:W-:Y:S01]  /*1a650*/  IMAD.MOV.U32 R15, RZ, RZ, -0x7fffffe0 ;  /* 0x80000020ff0f7424 */ /* 0x000fe200078e00ff */
[----:B------:R-:W-:Y:S01]  /*1a660*/  SEL R10, R10, RZ, P2 ;  /* 0x000000ff0a0a7207 */ /* 0x000fe20001000000 */
[----:B------:R-:W-:Y:S01]  /*1a670*/  UMOV UR29, UR25 ;  /* 0x00000019001d7c82 */ /* 0x000fe20008000000 */
[----:B------:R-:W-:Y:S01]  /*1a680*/  R2UR UR27, R13 ;  /* 0x000000000d1b72ca */ /* 0x000fe200000e0000 */
[----:B------:R-:W-:Y:S01]  /*1a690*/  IMAD.MOV.U32 R21, RZ, RZ, -0x7fffffe0 ;  /* 0x80000020ff157424 */ /* 0x000fe200078e00ff */
[----:B------:R-:W-:Y:S01]  /*1a6a0*/  R2UR UR31, R15 ;  /* 0x000000000f1f72ca */ /* 0x000fe200000e0000 */
[----:B------:R-:W-:Y:S01]  /*1a6b0*/  IMAD R12, R10, 0x780, R0 ;  /* 0x000007800a0c7824 */ /* 0x000fe200078e0200 */
[----:B------:R-:W-:Y:S01]  /*1a6c0*/  UMOV UR32, UR24 ;  /* 0x0000001800207c82 */ /* 0x000fe20008000000 */
[----:B------:R-:W-:Y:S01]  /*1a6d0*/  UMOV UR33, UR25 ;  /* 0x0000001900217c82 */ /* 0x000fe20008000000 */
[----:B------:R-:W-:Y:S01]  /*1a6e0*/  R2UR UR35, R21 ;  /* 0x00000000152372ca */ /* 0x000fe200000e0000 */
[C---:B------:R-:W-:Y:S01]  /*1a6f0*/  VIADD R14, R12.reuse, 0x80 ;  /* 0x000000800c0e7836 */ /* 0x040fe20000000000 */
[C---:B------:R-:W-:Y:S01]  /*1a700*/  R2UR UR26, R12.reuse ;  /* 0x000000000c1a72ca */ /* 0x040fe200000e0000 */
[----:B------:R-:W-:Y:S01]  /*1a710*/  UMOV UR44, UR24 ;  /* 0x00000018002c7c82 */ /* 0x000fe20008000000 */
[----:B------:R-:W-:Y:S01]  /*1a720*/  IADD3 R20, R12, 0x100, RZ ;  /* 0x000001000c147810 */ /* 0x000fe20007ffe0ff */
[----:B------:R-:W-:Y:S01]  /*1a730*/  UMOV UR45, UR25 ;  /* 0x00000019002d7c82 */ /* 0x000fe20008000000 */
[----:B------:R-:W-:Y:S01]  /*1a740*/  R2UR UR30, R14 ;  /* 0x000000000e1e72ca */ /* 0x000fe200000e0000 */
[----:B------:R-:W-:Y:S01]  /*1a750*/  UMOV UR48, UR24 ;  /* 0x0000001800307c82 */ /* 0x000fe20008000000 */
[----:B------:R-:W-:Y:S01]  /*1a760*/  R2UR UR34, R20 ;  /* 0x00000000142272ca */ /* 0x000fe200000e0000 */
[C---:B------:R-:W-:Y:S01]  /*1a770*/  VIADD R20, R12.reuse, 0x200 ;  /* 0x000002000c147836 */ /* 0x040fe20000000000 */
[----:B------:R-:W-:Y:S01]  /*1a780*/  IADD3 R14, R12, 0x180, RZ ;  /* 0x000001800c0e7810 */ /* 0x000fe20007ffe0ff */
[----:B------:R-:W-:Y:S01]  /*1a790*/  UMOV UR49, UR25 ;  /* 0x0000001900317c82 */ /* 0x000fe20008000000 */
[----:B------:R-:W-:-:S02]  /*1a7a0*/  R2UR UR47, R15 ;  /* 0x000000000f2f72ca */ /* 0x000fc400000e0000 */
[----:B0-----:R-:W-:Y:S02]  /*1a7b0*/  SHF.R.U32.HI R11, RZ, 0x7, R11 ;  /* 0x00000007ff0b7819 */ /* 0x001fe4000001160b */
[----:B------:R-:W-:Y:S01]  /*1a7c0*/  R2UR UR46, R14 ;  /* 0x000000000e2e72ca */ /* 0x000fe200000e0000 */
[----:B------:R-:W-:Y:S01]  /*1a7d0*/  VIADD R14, R12, 0x2 ;  /* 0x000000020c0e7836 */ /* 0x000fe20000000000 */
[----:B------:R-:W-:Y:S01]  /*1a7e0*/  R2UR UR50, R20 ;  /* 0x00000000143272ca */ /* 0x000fe200000e0000 */
[----:B------:R-:W-:Y:S01]  /*1a7f0*/  VIADD R11, R11, 0x8 ;  /* 0x000000080b0b7836 */ /* 0x000fe20000000000 */
[----:B------:R-:W-:Y:S02]  /*1a800*/  R2UR UR51, R21 ;  /* 0x00000000153372ca */ /* 0x000fe400000e0000 */
[----:B------:R-:W-:Y:S02]  /*1a810*/  MOV R15, 0x80000020 ;  /* 0x80000020000f7802 */ /* 0x000fe40000000f00 */
[----:B------:R0:W-:Y:S01]  /*1a820*/  BAR.SYNC.DEFER_BLOCKING R11, 0x100 ;  /* 0x0004000b0000751d */ /* 0x0001e20000010000 */
[----:B------:R-:W-:Y:S01]  /*1a830*/  R2UR UR6, R14 ;  /* 0x000000000e0672ca */ /* 0x000fe200000e0000 */
[----:B------:R-:W-:Y:S01]  /*1a840*/  VIADD R14, R12, 0x82 ;  /* 0x000000820c0e7836 */ /* 0x000fe20000000000 */
[----:B------:R-:W-:Y:S01]  /*1a850*/  R2UR UR7, R15 ;  /* 0x000000000f0772ca */ /* 0x000fe200000e0000 */
[----:B------:R-:W-:Y:S01]  /*1a860*/  IMAD.MOV.U32 R15, RZ, RZ, -0x7fffffe0 ;  /* 0x80000020ff0f7424 */ /* 0x000fe200078e00ff */
[----:B------:R-:W-:Y:S01]  /*1a870*/  MOV R13, 0x80000020 ;  /* 0x80000020000d7802 */ /* 0x000fe20000000f00 */
[----:B------:R-:W-:-:S06]  /*1a880*/  WARPGROUP.ARRIVE ;  /* 0x00000000000079c5 */ /* 0x000fcc0000000000 */
[----:B------:R-:W-:Y:S03]  /*1a890*/  QGMMA.64x32x32.F32.E4M3.E4M3 R152, gdesc[UR24], RZ, !UPT, gsb0 ;  /* 0x00600000189879f3 */ /* 0x000fe6000c0008ff */
[----:B------:R-:W-:Y:S02]  /*1a8a0*/  WARPGROUP.DEPBAR.LE gsb0, 0x0 ;  /* 0x00008000000079c5 */ /* 0x000fe40000010000 */
[----:B------:R-:W-:-:S06]  /*1a8b0*/  WARPGROUP.ARRIVE ;  /* 0x00000000000079c5 */ /* 0x000fcc0000000000 */
[----:B------:R-:W-:Y:S01]  /*1a8c0*/  QGMMA.64x32x32.F32.E4M3.E4M3 R136, gdesc[UR28], RZ, !UPT, gsb0 ;  /* 0x006000001c8879f3 */ /* 0x000fe2000c0008ff */
        /* <DEDUP_REMOVED lines=32> */
[----:B------:R-:W-:-:S03]  /*1aad0*/  IMAD.MOV.U32 R15, RZ, RZ, -0x7fffffe0 ;  /* 0x80000020ff0f7424 */ /* 0x000fc600078e00ff */
[----:B------:R-:W-:Y:S01]  /*1aae0*/  R2UR UR10, R14 ;  /* 0x000000000e0a72ca */ /* 0x000fe200000e0000 */
[----:B------:R-:W-:Y:S01]  /*1aaf0*/  VIADD R14, R12, 0x300 ;  /* 0x000003000c0e7836 */ /* 0x000fe20000000000 */
[----:B------:R-:W-:Y:S02]  /*1ab00*/  R2UR UR11, R15 ;  /* 0x000000000f0b72ca */ /* 0x000fe400000e0000 */
[----:B------:R-:W-:Y:S01]  /*1ab10*/  MOV R15, 0x80000020 ;  /* 0x80000020000f7802 */ /* 0x000fe20000000f00 */
        /* <DEDUP_REMOVED lines=38> */
[----:B------:R-:W-:-:S04]  /*1ad80*/  MOV R15, 0x80000020 ;  /* 0x80000020000f7802 */ /* 0x000fc80000000f00 */
[----:B------:R-:W-:Y:S01]  /*1ad90*/  R2UR UR14, R14 ;  /* 0x000000000e0e72ca */ /* 0x000fe200000e0000 */
[----:B------:R-:W-:Y:S01]  /*1ada0*/  VIADD R14, R12, 0x302 ;  /* 0x000003020c0e7836 */ /* 0x000fe20000000000 */
[----:B------:R-:W-:Y:S01]  /*1adb0*/  R2UR UR15, R15 ;  /* 0x000000000f0f72ca */ /* 0x000fe200000e0000 */
[----:B------:R-:W-:Y:S01]  /*1adc0*/  IMAD.MOV.U32 R15, RZ, RZ, -0x7fffffe0 ;  /* 0x80000020ff0f7424 */ /* 0x000fe200078e00ff */
        /* <DEDUP_REMOVED lines=105> */
[C---:B------:R-:W-:Y:S02]  /*1b460*/  VIADD R14, R12.reuse, 0x682 ;  /* 0x000006820c0e7836 */ /* 0x040fe40000000000 */
[----:B------:R-:W-:Y:S02]  /*1b470*/  IMAD.MOV.U32 R15, RZ, RZ, -0x7fffffe0 ;  /* 0x80000020ff0f7424 */ /* 0x000fe400078e00ff */
[----:B------:R-:W-:Y:S01]  /*1b480*/  VIADD R12, R12, 0x702 ;  /* 0x000007020c0c7836 */ /* 0x000fe20000000000 */
[----:B------:R-:W-:-:S02]  /*1b490*/  WARPGROUP.DEPBAR.LE gsb0, 0x0 ;  /* 0x00008000000079c5 */ /* 0x000fc40000010000 */
        /* <DEDUP_REMOVED lines=29> */
[----:B0-----:R-:W-:Y:S05]  /*1b670*/  @P1 BRA `(.L_x_576) ;  /* 0x0000000000301947 */ /* 0x001fea0003800000 */
[----:B------:R-:W-:Y:S05]  /*1b680*/  @!P0 BRA `(.L_x_577) ;  /* 0x0000000000048947 */ /* 0x000fea0003800000 */
[----:B------:R-:W-:Y:S01]  /*1b690*/  BPT.TRAP 0x1 ;  /* 0x000000040000795c */ /* 0x000fe20000300000 */
.L_x_577:
[----:B------:R-:W-:Y:S01]  /*1b6a0*/  SHF.L.U32 R8, R8, 0x1f, RZ ;  /* 0x0000001f08087819 */ /* 0x000fe200000006ff */
[----:B------:R-:W-:-:S04]  /*1b6b0*/  IMAD R11, R9, 0x8, R18 ;  /* 0x00000008090b7824 */ /* 0x000fc800078e0212 */
[----:B------:R0:W1:Y:S01]  /*1b6c0*/  SYNCS.PHASECHK.TRANS64.TRYWAIT P1, [R11+URZ+0x29850], R8 ;  /* 0x029850080b0075a7 */ /* 0x000062000802017f */
[----:B------:R-:W-:Y:S05]  /*1b6d0*/  @!P0 BRA `(.L_x_578) ;  /* 0x0000000000048947 */ /* 0x000fea0003800000 */
[----:B------:R-:W-:Y:S01]  /*1b6e0*/  BPT.TRAP 0x1 ;  /* 0x000000040000795c */ /* 0x000fe20000300000 */
.L_x_578:
[----:B------:R-:W-:Y:S04]  /*1b6f0*/  BSSY B0, `(.L_x_576) ;  /* 0x0000004000007945 */ /* 0x000fe80003800000 */
[----:B-1----:R-:W-:Y:S05]  /*1b700*/  @P1 BRA `(.L_x_579) ;  /* 0x0000000000081947 */ /* 0x002fea0003800000 */
[----:B------:R-:W1:Y:S02]  /*1b710*/  SYNCS.PHASECHK.TRANS64.TRYWAIT P1, [R11+URZ+0x29850], R8 ;  /* 0x029850080b0075a7 */ /* 0x000e64000802017f */
[----:B-1----:R-:W-:Y:S05]  /*1b720*/  @!P1 BRA `(.L_x_580) ;  /* 0x000000b800c89947 */ /* 0x002fea0003800000 */
.L_x_579:
[----:B------:R-:W-:Y:S05]  /*1b730*/  BSYNC B0 ;  /* 0x0000000000007941 */ /* 0x000fea0003800000 */
.L_x_576:
[----:B01----:R-:W-:Y:S01]  /*1b740*/  FMNMX.FTZ R8, R152, R7, !PT ;  /* 0x0000000798087209 */ /* 0x003fe20007810000 */
[----:B------:R-:W-:Y:S05]  /*1b750*/  WARPSYNC.ALL ;  /* 0x0000000000007948 */ /* 0x000fea0003800000 */
[----:B------:R-:W-:Y:S01]  /*1b760*/  FMNMX.FTZ R12, R154, R6, !PT ;  /* 0x000000069a0c7209 */ /* 0x000fe20007810000 */
[----:B------:R-:W-:Y:S01]  /*1b770*/  WARPGROUP.ARRIVE ;  /* 0x00000000000079c5 */ /* 0x000fe20000000000 */
[----:B------:R-:W-:-:S05]  /*1b780*/  FMNMX.FTZ R11, R153, R8, !PT ;  /* 0x00000008990b7209 */ /* 0x000fca0007810000 */
[----:B------:R-:W0:Y:S01]  /*1b790*/  S2R R225, SR_TID.X ;  /* 0x0000000000e17919 */ /* 0x000e220000002100 */
        /* <DEDUP_REMOVED lines=75> */
[----:B------:R-:W-:Y:S01]  /*1bc50*/  FMNMX.FTZ R11, R101, R8, !PT ;  /* 0x00000008650b7209 */ /* 0x000fe20007810000 */
[----:B------:R-:W-:Y:S01]  /*1bc60*/  VIADD R8, R18, 0x400 ;  /* 0x0000040012087836 */ /* 0x000fe20000000000 */
[----:B------:R-:W-:Y:S02]  /*1bc70*/  FMNMX.FTZ R14, R103, R12, !PT ;  /* 0x0000000c670e7209 */ /* 0x000fe40007810000 */
[----:B0-----:R-:W-:Y:S01]  /*1bc80*/  LOP3.LUT R226, R225, 0x7f, RZ, 0xc0, !PT ;  /* 0x0000007fe1e27812 */ /* 0x001fe200078ec0ff */
[----:B------:R-:W0:Y:S01]  /*1bc90*/  SHFL.BFLY PT, R12, R11, 0x2, 0x1f ;  /* 0x0c401f000b0c7f89 */ /* 0x000e2200000e0000 */
[----:B------:R-:W-:-:S02]  /*1bca0*/  SHF.R.U32.HI R8, RZ, 0x4, R8 ;  /* 0x00000004ff087819 */ /* 0x000fc40000011608 */
[----:B------:R-:W-:Y:S01]  /*1bcb0*/  ISETP.NE.AND P1, PT, R226, RZ, PT ;  /* 0x000000ffe200720c */ /* 0x000fe20003f25270 */
[----:B------:R-:W1:Y:S01]  /*1bcc0*/  SHFL.BFLY PT, R13, R14, 0x2, 0x1f ;  /* 0x0c401f000e0d7f89 */ /* 0x000e6200000e0000 */
[----:B------:R-:W-:Y:S01]  /*1bcd0*/  LOP3.LUT R8, R8, 0x3fff, RZ, 0xc0, !PT ;  /* 0x00003fff08087812 */ /* 0x000fe200078ec0ff */
[----:B------:R-:W2:Y:S01]  /*1bce0*/  S2R R225, SR_TID.X ;  /* 0x0000000000e17919 */ /* 0x000ea20000002100 */
[----:B0-----:R-:W-:Y:S02]  /*1bcf0*/  FMNMX.FTZ R15, R11, R12, !PT ;  /* 0x0000000c0b0f7209 */ /* 0x001fe40007810000 */
[----:B------:R-:W-:Y:S02]  /*1bd00*/  LOP3.LUT R12, R8, 0x10000, RZ, 0xfc, !PT ;  /* 0x00010000080c7812 */ /* 0x000fe400078efcff */
[----:B-1----:R-:W-:Y:S01]  /*1bd10*/  FMNMX.FTZ R20, R14, R13, !PT ;  /* 0x0000000d0e147209 */ /* 0x002fe20007810000 */
[----:B------:R-:W-:Y:S01]  /*1bd20*/  IMAD.MOV.U32 R13, RZ, RZ, -0x3ffffff0 ;  /* 0xc0000010ff0d7424 */ /* 0x000fe200078e00ff */
[----:B------:R-:W0:Y:S01]  /*1bd30*/  SHFL.BFLY PT, R8, R15, 0x1, 0x1f ;  /* 0x0c201f000f087f89 */ /* 0x000e2200000e0000 */
[----:B------:R-:W-:-:S03]  /*1bd40*/  IMAD R12, R9, 0x500, R12 ;  /* 0x00000500090c7824 */ /* 0x000fc600078e020c */
[----:B------:R-:W-:Y:S01]  /*1bd50*/  R2UR UR7, R13 ;  /* 0x000000000d0772ca */ /* 0x000fe200000e0000 */
[----:B------:R-:W1:Y:S01]  /*1bd60*/  SHFL.BFLY PT, R21, R20, 0x1, 0x1f ;  /* 0x0c201f0014157f89 */ /* 0x000e6200000e0000 */
[----:B------:R-:W-:Y:S02]  /*1bd70*/  R2UR UR6, R12 ;  /* 0x000000000c0672ca */ /* 0x000fe400000e0000 */
[----:B--2---:R-:W-:-:S11]  /*1bd80*/  SHF.R.U32.HI R225, RZ, 0x7, R225 ;  /* 0x00000007ffe17819 */ /* 0x004fd600000116e1 */
[----:B------:R-:W-:Y:S01]  /*1bd90*/  QGMMA.64x128x32.F32.E4M3.E4M3 R24, R176, gdesc[UR4], R24, gsb0 ;  /* 0x01e00004b0187df3 */ /* 0x000fe20008000818 */
[----:B0-----:R-:W-:-:S05]  /*1bda0*/  FMNMX.FTZ R11, R15, R8, !PT ;  /* 0x000000080f0b7209 */ /* 0x001fca0007810000 */
[----:B------:R-:W-:Y:S01]  /*1bdb0*/  FADD.FTZ R7, -R11, R7 ;  /* 0x000000070b077221 */ /* 0x000fe20000010100 */
[----:B-1----:R-:W-:-:S03]  /*1bdc0*/  FMNMX.FTZ R13, R20, R21, !PT ;  /* 0x00000015140d7209 */ /* 0x002fc60007810000 */
[----:B------:R-:W-:Y:S02]  /*1bdd0*/  FMUL.FTZ R7, R2, R7 ;  /* 0x0000000702077220 */ /* 0x000fe40000410000 */
[----:B------:R-:W-:-:S01]  /*1bde0*/  FADD.FTZ R21, -R13, R6 ;  /* 0x000000060d157221 */ /* 0x000fc20000010100 */
[----:B------:R-:W-:Y:S01]  /*1bdf0*/  IADD3 R6, R12, 0x100, RZ ;  /* 0x000001000c067810 */ /* 0x000fe20007ffe0ff */
[----:B------:R0:W-:Y:S02]  /*1be00*/  MUFU.EX2 R8, R7 ;  /* 0x0000000700087308 */ /* 0x0001e40000000800 */
[----:B------:R-:W-:Y:S01]  /*1be10*/  FMUL.FTZ R15, R2, R21 ;  /* 0x00000015020f7220 */ /* 0x000fe20000410000 */
[----:B------:R-:W-:Y:S01]  /*1be20*/  R2UR UR6, R6 ;  /* 0x00000000060672ca */ /* 0x000fe200000e0000 */
[----:B------:R-:W-:-:S04]  /*1be30*/  VIADD R6, R12, 0x200 ;  /* 0x000002000c067836 */ /* 0x000fc80000000000 */
[----:B------:R-:W-:Y:S01]  /*1be40*/  MUFU.EX2 R15, R15 ;  /* 0x0000000f000f7308 */ /* 0x000fe20000000800 */
[----:B0-----:R-:W-:-:S05]  /*1be50*/  IMAD.MOV.U32 R7, RZ, RZ, -0x3ffffff0 ;  /* 0xc0000010ff077424 */ /* 0x001fca00078e00ff */
[----:B------:R-:W-:Y:S01]  /*1be60*/  R2UR UR7, R7 ;  /* 0x00000000070772ca */ /* 0x000fe200000e0000 */
[----:B------:R-:W-:Y:S01]  /*1be70*/  IMAD.MOV.U32 R7, RZ, RZ, -0x3ffffff0 ;  /* 0xc0000010ff077424 */ /* 0x000fe200078e00ff */
[----:B------:R-:W-:Y:S02]  /*1be80*/  WARPGROUP.DEPBAR.LE gsb0, 0x0 ;  /* 0x00008000000079c5 */ /* 0x000fe40000010000 */
[----:B------:R-:W-:Y:S01]  /*1be90*/  WARPGROUP.ARRIVE ;  /* 0x00000000000079c5 */ /* 0x000fe20000000000 */
[----:B------:R-:W-:-:S04]  /*1bea0*/  FFMA.FTZ R177, R2, R11, -8 ;  /* 0xc100000002b17423 */ /* 0x000fc8000001000b */
[----:B------:R-:W-:-:S04]  /*1beb0*/  FFMA.FTZ R14, R2, R153, -R177 ;  /* 0x00000099020e7223 */ /* 0x000fc800000108b1 */
[----:B------:R-:W-:Y:S01]  /*1bec0*/  QGMMA.64x128x32.F32.E4M3.E4M3 R24, R180, gdesc[UR4], R24, gsb0 ;  /* 0x01e00004b4187df3 */ /* 0x000fe20008000818 */
[----:B------:R-:W-:Y:S01]  /*1bed0*/  R2UR UR6, R6 ;  /* 0x00000000060672ca */ /* 0x000fe200000e0000 */
[--C-:B------:R-:W-:Y:S01]  /*1bee0*/  FFMA.FTZ R153, R2, R157, -R177.reuse ;  /* 0x0000009d02997223 */ /* 0x100fe200000108b1 */
[----:B------:R-:W-:Y:S01]  /*1bef0*/  R2UR UR7, R7 ;  /* 0x00000000070772ca */ /* 0x000fe200000e0000 */
[----:B------:R-:W-:Y:S01]  /*1bf00*/  IMAD.MOV.U32 R7, RZ, RZ, -0x3ffffff0 ;  /* 0xc0000010ff077424 */ /* 0x000fe200078e00ff */
[----:B------:R-:W-:Y:S01]  /*1bf10*/  IADD3 R6, R12, 0x300, RZ ;  /* 0x000003000c067810 */ /* 0x000fe20007ffe0ff */
[C-C-:B------:R-:W-:Y:S01]  /*1bf20*/  FFMA.FTZ R157, R2.reuse, R161, -R177.reuse ;  /* 0x000000a1029d7223 */ /* 0x140fe200000108b1 */
[----:B------:R-:W-:-:S01]  /*1bf30*/  FFMA.FTZ R161, R2, R165, -R177 ;  /* 0x000000a502a17223 */ /* 0x000fc200000108b1 */
[C---:B------:R-:W-:Y:S01]  /*1bf40*/  FFMA.FTZ R165, R2.reuse, R13, -8 ;  /* 0xc100000002a57423 */ /* 0x040fe2000001000d */
[----:B------:R-:W-:-:S01]  /*1bf50*/  FFMA.FTZ R21, R2, R152, -R177 ;  /* 0x0000009802157223 */ /* 0x000fc200000108b1 */
[C-C-:B------:R-:W-:Y:S01]  /*1bf60*/  FFMA.FTZ R152, R2.reuse, R160, -R177.reuse ;  /* 0x000000a002987223 */ /* 0x140fe200000108b1 */
[----:B------:R-:W-:-:S01]  /*1bf70*/  FFMA.FTZ R20, R2, R156, -R177 ;  /* 0x0000009c02147223 */ /* 0x000fc200000108b1 */
[C-C-:B------:R-:W-:Y:S01]  /*1bf80*/  FFMA.FTZ R154, R2.reuse, R154, -R165.reuse ;  /* 0x0000009a029a7223 */ /* 0x140fe200000108a5 */
[----:B------:R-:W-:-:S01]  /*1bf90*/  FFMA.FTZ R155, R2, R155, -R165 ;  /* 0x0000009b029b7223 */ /* 0x000fc200000108a5 */
[C-C-:B------:R-:W-:Y:S01]  /*1bfa0*/  FFMA.FTZ R158, R2.reuse, R158, -R165.reuse ;  /* 0x0000009e029e7223 */ /* 0x140fe200000108a5 */
[----:B------:R-:W-:-:S01]  /*1bfb0*/  FFMA.FTZ R159, R2, R159, -R165 ;  /* 0x0000009f029f7223 */ /* 0x000fc200000108a5 */
[C-C-:B------:R-:W-:Y:S01]  /*1bfc0*/  FFMA.FTZ R160, R2.reuse, R162, -R165.reuse ;  /* 0x000000a202a07223 */ /* 0x140fe200000108a5 */
[----:B------:R-:W-:-:S01]  /*1bfd0*/  FFMA.FTZ R163, R2, R163, -R165 ;  /* 0x000000a302a37223 */ /* 0x000fc200000108a5 */
[----:B------:R-:W0:Y:S01]  /*1bfe0*/  MUFU.EX2 R154, R154 ;  /* 0x0000009a009a7308 */ /* 0x000e220000000800 */
        /* <DEDUP_REMOVED lines=16> */
[----:B0-----:R-:W-:-:S01]  /*1c0f0*/  FFMA.FTZ R4, R15, R4, R154 ;  /* 0x000000040f047223 */ /* 0x001fc2000001009a */
[C---:B------:R-:W-:Y:S01]  /*1c100*/  FFMA.FTZ R147, R2.reuse, R147, -R165 ;  /* 0x0000009302937223 */ /* 0x040fe200000108a5 */
[----:B------:R-:W-:-:S01]  /*1c110*/  FFMA.FTZ R148, R2, R148, -R177 ;  /* 0x0000009402947223 */ /* 0x000fc200000108b1 */
[C---:B------:R-:W-:Y:S01]  /*1c120*/  FFMA.FTZ R150, R2.reuse, R150, -R165 ;  /* 0x0000009602967223 */ /* 0x040fe200000108a5 */
[----:B------:R-:W-:-:S01]  /*1c130*/  FFMA.FTZ R149, R2, R149, -R177 ;  /* 0x0000009502957223 */ /* 0x000fc200000108b1 */
[C---:B------:R-:W-:Y:S01]  /*1c140*/  FFMA.FTZ R151, R2.reuse, R151, -R165 ;  /* 0x0000009702977223 */ /* 0x040fe200000108a5 */
[----:B------:R-:W-:-:S01]  /*1c150*/  FFMA.FTZ R120, R2, R120, -R177 ;  /* 0x0000007802787223 */ /* 0x000fc200000108b1 */
[----:B------:R-:W-:Y:S01]  /*1c160*/  MUFU.EX2 R159, R159 ;  /* 0x0000009f009f7308 */ /* 0x000fe20000000800 */
[----:B------:R-:W-:-:S01]  /*1c170*/  FFMA.FTZ R122, R2, R122, -R165 ;  /* 0x0000007a027a7223 */ /* 0x000fc200000108a5 */
[C---:B------:R-:W-:Y:S01]  /*1c180*/  FFMA.FTZ R121, R2.reuse, R121, -R177 ;  /* 0x0000007902797223 */ /* 0x040fe200000108b1 */
[----:B------:R-:W-:-:S01]  /*1c190*/  FFMA.FTZ R123, R2, R123, -R165 ;  /* 0x0000007b027b7223 */ /* 0x000fc200000108a5 */
[C---:B------:R-:W-:Y:S01]  /*1c1a0*/  FFMA.FTZ R124, R2.reuse, R124, -R177 ;  /* 0x0000007c027c7223 */ /* 0x040fe200000108b1 */
        /* <DEDUP_REMOVED lines=45> */
[----:B------:R-:W-:-:S06]  /*1c480*/  FFMA.FTZ R103, R2, R103, -R165 ;  /* 0x0000006702677223 */ /* 0x000fcc00000108a5 */
[----:B------:R-:W-:Y:S08]  /*1c490*/  MUFU.EX2 R139, R139 ;  /* 0x0000008b008b7308 */ /* 0x000ff00000000800 */
[----:B------:R-:W1:Y:S01]  /*1c4a0*/  MUFU.EX2 R14, R14 ;  /* 0x0000000e000e7308 */ /* 0x000e620000000800 */
[----:B0-----:R-:W-:-:S07]  /*1c4b0*/  FFMA.FTZ R3, R8, R3, R21 ;  /* 0x0000000308037223 */ /* 0x001fce0000010015 */
[----:B------:R-:W-:Y:S08]  /*1c4c0*/  MUFU.EX2 R142, R142 ;  /* 0x0000008e008e7308 */ /* 0x000ff00000000800 */
[----:B------:R-:W0:Y:S01]  /*1c4d0*/  MUFU.EX2 R20, R20 ;  /* 0x0000001400147308 */ /* 0x000e220000000800 */
[----:B-1----:R-:W-:-:S07]  /*1c4e0*/  FADD.FTZ R3, R14, R3 ;  /* 0x000000030e037221 */ /* 0x002fce0000010000 */
[----:B------:R-:W-:Y:S08]  /*1c4f0*/  MUFU.EX2 R143, R143 ;  /* 0x0000008f008f7308 */ /* 0x000ff00000000800 */
[----:B------:R-:W1:Y:S01]  /*1c500*/  MUFU.EX2 R153, R153 ;  /* 0x0000009900997308 */ /* 0x000e620000000800 */
[----:B------:R-:W-:Y:S02]  /*1c510*/  WARPGROUP.DEPBAR.LE gsb0, 0x0 ;  /* 0x00008000000079c5 */ /* 0x000fe40000010000 */
[----:B------:R-:W-:-:S05]  /*1c520*/  WARPGROUP.ARRIVE ;  /* 0x00000000000079c5 */ /* 0x000fca0000000000 */
[----:B------:R-:W-:Y:S01]  /*1c530*/  MUFU.EX2 R146, R146 ;  /* 0x0000009200927308 */ /* 0x000fe20000000800 */
[----:B------:R-:W-:Y:S01]  /*1c540*/  QGMMA.64x128x32.F32.E4M3.E4M3 R24, R184, gdesc[UR4], R24, gsb0 ;  /* 0x01e00004b8187df3 */ /* 0x000fe20008000818 */
[----:B------:R-:W-:Y:S02]  /*1c550*/  R2UR UR6, R6 ;  /* 0x00000000060672ca */ /* 0x000fe400000e0000 */
[----:B------:R-:W-:Y:S01]  /*1c560*/  R2UR UR7, R7 ;  /* 0x00000000070772ca */ /* 0x000fe200000e0000 */
[----:B------:R-:W-:-:S03]  /*1c570*/  FADD.FTZ R7, R155, R4 ;  /* 0x000000049b077221 */ /* 0x000fc60000010000 */
[----:B------:R-:W2:Y:S01]  /*1c580*/  MUFU.EX2 R152, R152 ;  /* 0x0000009800987308 */ /* 0x000ea20000000800 */
[----:B0-----:R-:W-:-:S01]  /*1c590*/  FADD.FTZ R4, R20, R3 ;  /* 0x0000000314047221 */ /* 0x001fc20000010000 */
[----:B------:R-:W-:-:S03]  /*1c5a0*/  FADD.FTZ R6, R158, R7 ;  /* 0x000000079e067221 */ /* 0x000fc60000010000 */
[----:B-1----:R-:W-:Y:S01]  /*1c5b0*/  FADD.FTZ R3, R153, R4 ;  /* 0x0000000499037221 */ /* 0x002fe20000010000 */
[----:B------:R-:W-:-:S02]  /*1c5c0*/  FADD.FTZ R7, R159, R6 ;  /* 0x000000069f077221 */ /* 0x000fc40000010000 */
[----:B------:R-:W0:Y:S02]  /*1c5d0*/  MUFU.EX2 R157, R157 ;  /* 0x0000009d009d7308 */ /* 0x000e240000000800 */
[----:B------:R-:W-:-:S04]  /*1c5e0*/  FADD.FTZ R6, R160, R7 ;  /* 0x00000007a0067221 */ /* 0x000fc80000010000 */
[----:B------:R-:W-:Y:S02]  /*1c5f0*/  FADD.FTZ R7, R163, R6 ;  /* 0x00000006a3077221 */ /* 0x000fe40000010000 */
[----:B------:R-:W1:Y:S01]  /*1c600*/  MUFU.EX2 R156, R156 ;  /* 0x0000009c009c7308 */ /* 0x000e620000000800 */
[----:B--2---:R-:W-:-:S01]  /*1c610*/  FADD.FTZ R4, R152, R3 ;  /* 0x0000000398047221 */ /* 0x004fc20000010000 */
[----:B------:R-:W-:-:S04]  /*1c620*/  FADD.FTZ R6, R162, R7 ;  /* 0x00000007a2067221 */ /* 0x000fc80000010000 */
[----:B------:R-:W-:Y:S02]  /*1c630*/  FADD.FTZ R7, R167, R6 ;  /* 0x00000006a7077221 */ /* 0x000fe40000010000 */
[----:B------:R-:W2:Y:S01]  /*1c640*/  MUFU.EX2 R161, R161 ;  /* 0x000000a100a17308 */ /* 0x000ea20000000800 */
[----:B0-----:R-:W-:-:S01]  /*1c650*/  FADD.FTZ R3, R157, R4 ;  /* 0x000000049d037221 */ /* 0x001fc20000010000 */
[----:B------:R-:W-:-:S04]  /*1c660*/  FADD.FTZ R6, R138, R7 ;  /* 0x000000078a067221 */ /* 0x000fc80000010000 */
[----:B------:R-:W-:Y:S01]  /*1c670*/  FADD.FTZ R7, R139, R6 ;  /* 0x000000068b077221 */ /* 0x000fe20000010000 */
[----:B------:R-:W-:Y:S01]  /*1c680*/  VIADD R6, R12, 0x400 ;  /* 0x000004000c067836 */ /* 0x000fe20000000000 */
[----:B------:R-:W0:Y:S01]  /*1c690*/  MUFU.EX2 R136, R136 ;  /* 0x0000008800887308 */ /* 0x000e220000000800 */
[----:B-1----:R-:W-:-:S01]  /*1c6a0*/  FADD.FTZ R4, R156, R3 ;  /* 0x000000039c047221 */ /* 0x002fc20000010000 */
[----:B------:R-:W-:-:S04]  /*1c6b0*/  FADD.FTZ R164, R142, R7 ;  /* 0x000000078ea47221 */ /* 0x000fc80000010000 */
[----:B------:R-:W-:Y:S02]  /*1c6c0*/  FADD.FTZ R7, R143, R164 ;  /* 0x000000a48f077221 */ /* 0x000fe40000010000 */
[----:B------:R-:W1:Y:S01]  /*1c6d0*/  MUFU.EX2 R137, R137 ;  /* 0x0000008900897308 */ /* 0x000e620000000800 */
[----:B--2---:R-:W-:-:S01]  /*1c6e0*/  FADD.FTZ R3, R161, R4 ;  /* 0x00000004a1037221 */ /* 0x004fc20000010000 */
[----:B------:R-:W-:Y:S01]  /*1c6f0*/  FADD.FTZ R12, R146, R7 ;  /* 0x00000007920c7221 */ /* 0x000fe20000010000 */
[----:B------:R-:W-:-:S05]  /*1c700*/  IMAD.MOV.U32 R7, RZ, RZ, -0x3ffffff0 ;  /* 0xc0000010ff077424 */ /* 0x000fca00078e00ff */
        /* <DEDUP_REMOVED lines=16> */
[----:B------:R-:W-:Y:S01]  /*1c810*/  MUFU.EX2 R151, R151 ;  /* 0x0000009700977308 */ /* 0x000fe20000000800 */
[----:B--2---:R-:W-:-:S07]  /*1c820*/  FADD.FTZ R12, R150, R177 ;  /* 0x000000b1960c7221 */ /* 0x004fce0000010000 */
[----:B------:R-:W1:Y:S01]  /*1c830*/  MUFU.EX2 R120, R120 ;  /* 0x0000007800787308 */ /* 0x000e620000000800 */
[----:B0-----:R-:W-:-:S07]  /*1c840*/  FADD.FTZ R3, R149, R4 ;  /* 0x0000000495037221 */ /* 0x001fce0000010000 */
[----:B------:R-:W0:Y:S01]  /*1c850*/  MUFU.EX2 R122, R122 ;  /* 0x0000007a007a7308 */ /* 0x000e220000000800 */
[----:B------:R-:W-:Y:S02]  /*1c860*/  WARPGROUP.DEPBAR.LE gsb0, 0x0 ;  /* 0x00008000000079c5 */ /* 0x000fe40000010000 */
[----:B------:R-:W-:-:S05]  /*1c870*/  WARPGROUP.ARRIVE ;  /* 0x00000000000079c5 */ /* 0x000fca0000000000 */
[----:B------:R-:W2:Y:S01]  /*1c880*/  MUFU.EX2 R121, R121 ;  /* 0x0000007900797308 */ /* 0x000ea20000000800 */
[----:B-1----:R-:W-:-:S01]  /*1c890*/  FADD.FTZ R4, R120, R3 ;  /* 0x0000000378047221 */ /* 0x002fc20000010000 */
[----:B------:R-:W-:Y:S01]  /*1c8a0*/  QGMMA.64x128x32.F32.E4M3.E4M3 R24, R188, gdesc[UR4], R24, gsb0 ;  /* 0x01e00004bc187df3 */ /* 0x000fe20008000818 */
[----:B------:R-:W-:Y:S02]  /*1c8b0*/  R2UR UR6, R6 ;  /* 0x00000000060672ca */ /* 0x000fe400000e0000 */
[----:B------:R-:W-:-:S03]  /*1c8c0*/  R2UR UR7, R7 ;  /* 0x00000000070772ca */ /* 0x000fc600000e0000 */
[----:B------:R-:W1:Y:S01]  /*1c8d0*/  MUFU.EX2 R123, R123 ;  /* 0x0000007b007b7308 */ /* 0x000e620000000800 */
[----:B------:R-:W-:-:S01]  /*1c8e0*/  FFMA.FTZ R7, R2, R115, -R165 ;  /* 0x0000007302077223 */ /* 0x000fc200000108a5 */
[----:B------:R-:W-:Y:S01]  /*1c8f0*/  FADD.FTZ R115, R151, R12 ;  /* 0x0000000c97737221 */ /* 0x000fe20000010000 */
[----:B------:R-:W-:-:S03]  /*1c900*/  FFMA.FTZ R12, R2, R118, -R165 ;  /* 0x00000076020c7223 */ /* 0x000fc600000108a5 */
[----:B0-----:R-:W-:Y:S02]  /*1c910*/  FADD.FTZ R164, R122, R115 ;  /* 0x000000737aa47221 */ /* 0x001fe40000010000 */
[----:B------:R-:W0:Y:S01]  /*1c920*/  MUFU.EX2 R124, R124 ;  /* 0x0000007c007c7308 */ /* 0x000e220000000800 */
[----:B--2---:R-:W-:-:S07]  /*1c930*/  FADD.FTZ R3, R121, R4 ;  /* 0x0000000479037221 */ /* 0x004fce0000010000 */
[----:B------:R-:W-:Y:S01]  /*1c940*/  MUFU.EX2 R126, R126 ;  /* 0x0000007e007e7308 */ /* 0x000fe20000000800 */
[----:B-1----:R-:W-:-:S07]  /*1c950*/  FADD.FTZ R115, R123, R164 ;  /* 0x000000a47b737221 */ /* 0x002fce0000010000 */
[----:B------:R-:W1:Y:S01]  /*1c960*/  MUFU.EX2 R125, R125 ;  /* 0x0000007d007d7308 */ /* 0x000e620000000800 */
[----:B0-----:R-:W-:-:S07]  /*1c970*/  FADD.FTZ R4, R124, R3 ;  /* 0x000000037c047221 */ /* 0x001fce0000010000 */
[----:B------:R-:W-:Y:S08]  /*1c980*/  MUFU.EX2 R127, R127 ;  /* 0x0000007f007f7308 */ /* 0x000ff00000000800 */
[----:B------:R-:W0:Y:S01]  /*1c990*/  MUFU.EX2 R128, R128 ;  /* 0x0000008000807308 */ /* 0x000e220000000800 */
[----:B-1----:R-:W-:-:S07]  /*1c9a0*/  FADD.FTZ R3, R125, R4 ;  /* 0x000000047d037221 */ /* 0x002fce0000010000 */
[----:B------:R-:W-:Y:S08]  /*1c9b0*/  MUFU.EX2 R130, R130 ;  /* 0x0000008200827308 */ /* 0x000ff00000000800 */
[----:B------:R-:W1:Y:S01]  /*1c9c0*/  MUFU.EX2 R129, R129 ;  /* 0x0000008100817308 */ /* 0x000e620000000800 */
[----:B0-----:R-:W-:-:S07]  /*1c9d0*/  FADD.FTZ R4, R128, R3 ;  /* 0x0000000380047221 */ /* 0x001fce0000010000 */
[----:B------:R-:W-:Y:S08]  /*1c9e0*/  MUFU.EX2 R131, R131 ;  /* 0x0000008300837308 */ /* 0x000ff00000000800 */
[----:B------:R-:W0:Y:S01]  /*1c9f0*/  MUFU.EX2 R132, R132 ;  /* 0x0000008400847308 */ /* 0x000e220000000800 */
[----:B-1----:R-:W-:-:S07]  /*1ca00*/  FADD.FTZ R3, R129, R4 ;  /* 0x0000000481037221 */ /* 0x002fce0000010000 */
[----:B------:R-:W1:Y:S08]  /*1ca10*/  MUFU.EX2 R134, R134 ;  /* 0x0000008600867308 */ /* 0x000e700000000800 */
[----:B------:R2:W-:Y:S01]  /*1ca20*/  MUFU.EX2 R6, R114 ;  /* 0x0000007200067308 */ /* 0x0005e20000000800 */
[----:B0-----:R-:W-:-:S07]  /*1ca30*/  FADD.FTZ R4, R132, R3 ;  /* 0x0000000384047221 */ /* 0x001fce0000010000 */
[----:B------:R-:W0:Y:S01]  /*1ca40*/  MUFU.EX2 R133, R133 ;  /* 0x0000008500857308 */ /* 0x000e220000000800 */
[----:B--2---:R-:W-:-:S01]  /*1ca50*/  FADD.FTZ R114, R126, R115 ;  /* 0x000000737e727221 */ /* 0x004fc20000010000 */
[----:B------:R-:W-:-:S03]  /*1ca60*/  FFMA.FTZ R115, R2, R119, -R165 ;  /* 0x0000007702737223 */ /* 0x000fc600000108a5 */
[----:B------:R-:W-:-:S03]  /*1ca70*/  FADD.FTZ R119, R127, R114 ;  /* 0x000000727f777221 */ /* 0x000fc60000010000 */
[----:B------:R-:W2:Y:S01]  /*1ca80*/  MUFU.EX2 R135, R135 ;  /* 0x0000008700877308 */ /* 0x000ea20000000800 */
[----:B------:R-:W-:-:S04]  /*1ca90*/  FADD.FTZ R114, R130, R119 ;  /* 0x0000007782727221 */ /* 0x000fc80000010000 */
[----:B------:R-:W-:-:S03]  /*1caa0*/  FADD.FTZ R119, R131, R114 ;  /* 0x0000007283777221 */ /* 0x000fc60000010000 */
[----:B------:R-:W3:Y:S01]  /*1cab0*/  MUFU.EX2 R104, R104 ;  /* 0x0000006800687308 */ /* 0x000ee20000000800 */
[----:B-1----:R-:W-:-:S01]  /*1cac0*/  FADD.FTZ R114, R134, R119 ;  /* 0x0000007786727221 */ /* 0x002fc20000010000 */
[----:B0-----:R-:W-:-:S06]  /*1cad0*/  FADD.FTZ R3, R133, R4 ;  /* 0x0000000485037221 */ /* 0x001fcc0000010000 */
[----:B------:R-:W0:Y:S01]  /*1cae0*/  MUFU.EX2 R106, R106 ;  /* 0x0000006a006a7308 */ /* 0x000e220000000800 */
[----:B--2---:R-:W-:-:S07]  /*1caf0*/  FADD.FTZ R119, R135, R114 ;  /* 0x0000007287777221 */ /* 0x004fce0000010000 */
[----:B------:R-:W1:Y:S01]  /*1cb00*/  MUFU.EX2 R105, R105 ;  /* 0x0000006900697308 */ /* 0x000e620000000800 */
[----:B---3--:R-:W-:-:S07]  /*1cb10*/  FADD.FTZ R4, R104, R3 ;  /* 0x0000000368047221 */ /* 0x008fce0000010000 */
[----:B------:R-:W2:Y:S01]  /*1cb20*/  MUFU.EX2 R107, R107 ;  /* 0x0000006b006b7308 */ /* 0x000ea20000000800 */
[----:B0-----:R-:W-:-:S01]  /*1cb30*/  FADD.FTZ R114, R106, R119 ;  /* 0x000000776a727221 */ /* 0x001fc20000010000 */
[----:B------:R-:W-:Y:S02]  /*1cb40*/  WARPGROUP.DEPBAR.LE gsb0, 0x0 ;  /* 0x00008000000079c5 */ /* 0x000fe40000010000 */
[----:B------:R-:W-:-:S04]  /*1cb50*/  WARPGROUP.ARRIVE ;  /* 0x00000000000079c5 */ /* 0x000fc80000000000 */
[----:B------:R-:W0:Y:S01]  /*1cb60*/  MUFU.EX2 R108, R108 ;  /* 0x0000006c006c7308 */ /* 0x000e220000000800 */
[----:B-1----:R-:W-:-:S01]  /*1cb70*/  FADD.FTZ R3, R105, R4 ;  /* 0x0000000469037221 */ /* 0x002fc20000010000 */
[----:B------:R-:W-:Y:S06]  /*1cb80*/  QGMMA.64x128x32.F32.E4M3.E4M3 R24, R192, gdesc[UR4], R24, gsb0 ;  /* 0x01e00004c0187df3 */ /* 0x000fec0008000818 */
        /* <DEDUP_REMOVED lines=9> */
[----:B0-----:R-:W-:-:S04]  /*1cc20*/  FADD.FTZ R119, R111, R114 ;  /* 0x000000726f777221 */ /* 0x001fc80000010000 */
[----:B------:R-:W-:-:S03]  /*1cc30*/  FADD.FTZ R114, R6, R119 ;  /* 0x0000007706727221 */ /* 0x000fc60000010000 */
        /* <DEDUP_REMOVED lines=13> */
[----:B------:R-:W-:-:S05]  /*1cd10*/  @!P1 LEA R4, R10, R18, 0x3 ;  /* 0x000000120a049211 */ /* 0x000fca00078e18ff */
[----:B------:R-:W-:Y:S01]  /*1cd20*/  @!P1 VIADD R4, R4, 0x29840 ;  /* 0x0002984004049836 */ /* 0x000fe20000000000 */
[----:B------:R-:W0:Y:S01]  /*1cd30*/  MUFU.EX2 R90, R90 ;  /* 0x0000005a005a7308 */ /* 0x000e220000000800 */
[----:B-1----:R-:W-:-:S03]  /*1cd40*/  FADD.FTZ R177, R115, R114 ;  /* 0x0000007273b17221 */ /* 0x002fc60000010000 */
[----:B------:R-:W-:-:S04]  /*1cd50*/  @!P1 PRMT R4, RZ, 0x654, R4 ;  /* 0x00000654ff049816 */ /* 0x000fc80000000004 */
[----:B------:R-:W1:Y:S01]  /*1cd60*/  MUFU.EX2 R89, R89 ;  /* 0x0000005900597308 */ /* 0x000e620000000800 */
[----:B--2---:R-:W-:-:S07]  /*1cd70*/  FADD.FTZ R114, R88, R119 ;  /* 0x0000007758727221 */ /* 0x004fce0000010000 */
[----:B------:R-:W-:Y:S01]  /*1cd80*/  MUFU.EX2 R91, R91 ;  /* 0x0000005b005b7308 */ /* 0x000fe20000000800 */
[----:B0-----:R-:W-:-:S07]  /*1cd90*/  FADD.FTZ R118, R90, R177 ;  /* 0x000000b15a767221 */ /* 0x001fce0000010000 */
[----:B------:R-:W0:Y:S01]  /*1cda0*/  MUFU.EX2 R92, R92 ;  /* 0x0000005c005c7308 */ /* 0x000e220000000800 */
[----:B-1----:R-:W-:-:S07]  /*1cdb0*/  FADD.FTZ R119, R89, R114 ;  /* 0x0000007259777221 */ /* 0x002fce0000010000 */
[----:B------:R-:W1:Y:S08]  /*1cdc0*/  MUFU.EX2 R94, R94 ;  /* 0x0000005e005e7308 */ /* 0x000e700000000800 */
[----:B------:R-:W2:Y:S01]  /*1cdd0*/  MUFU.EX2 R93, R93 ;  /* 0x0000005d005d7308 */ /* 0x000ea20000000800 */
[----:B0-----:R-:W-:-:S07]  /*1cde0*/  FADD.FTZ R114, R92, R119 ;  /* 0x000000775c727221 */ /* 0x001fce0000010000 */
[----:B------:R-:W0:Y:S01]  /*1cdf0*/  MUFU.EX2 R95, R95 ;  /* 0x0000005f005f7308 */ /* 0x000e220000000800 */
[----:B------:R-:W-:Y:S02]  /*1ce00*/  WARPGROUP.DEPBAR.LE gsb0, 0x0 ;  /* 0x00008000000079c5 */ /* 0x000fe40000010000 */
[----:B------:R3:W-:Y:S06]  /*1ce10*/  BAR.ARV R3, 0x100 ;  /* 0x000400030000751d */ /* 0x0007ec0000002000 */
[----:B------:R-:W4:Y:S01]  /*1ce20*/  MUFU.EX2 R96, R96 ;  /* 0x0000006000607308 */ /* 0x000f220000000800 */
[----:B------:R4:W-:Y:S01]  /*1ce30*/  @!P1 SYNCS.ARRIVE.TRANS64.RED.A1T0 RZ, [R4+URZ], RZ ;  /* 0x000000ff04ff99a7 */ /* 0x0009e2000810043f */
[----:B---3--:R-:W-:-:S04]  /*1ce40*/  FADD.FTZ R3, R91, R118 ;  /* 0x000000765b037221 */ /* 0x008fc80000010000 */
[----:B-1----:R-:W-:Y:S01]  /*1ce50*/  FADD.FTZ R118, R94, R3 ;  /* 0x000000035e767221 */ /* 0x002fe20000010000 */
[----:B--2---:R-:W-:-:S01]  /*1ce60*/  FADD.FTZ R3, R93, R114 ;  /* 0x000000725d037221 */ /* 0x004fc20000010000 */
[----:B------:R-:W1:Y:S02]  /*1ce70*/  MUFU.EX2 R98, R98 ;  /* 0x0000006200627308 */ /* 0x000e640000000800 */
[----:B0-----:R-:W-:-:S06]  /*1ce80*/  FADD.FTZ R119, R95, R118 ;  /* 0x000000765f777221 */ /* 0x001fcc0000010000 */
[----:B------:R-:W0:Y:S01]  /*1ce90*/  MUFU.EX2 R97, R97 ;  /* 0x0000006100617308 */ /* 0x000e220000000800 */
[----:B----4-:R-:W-:-:S07]  /*1cea0*/  FADD.FTZ R4, R96, R3 ;  /* 0x0000000360047221 */ /* 0x010fce0000010000 */
[----:B------:R-:W2:Y:S01]  /*1ceb0*/  MUFU.EX2 R99, R99 ;  /* 0x0000006300637308 */ /* 0x000ea20000000800 */
[----:B-1----:R-:W-:-:S07]  /*1cec0*/  FADD.FTZ R114, R98, R119 ;  /* 0x0000007762727221 */ /* 0x002fce0000010000 */
[----:B------:R-:W1:Y:S01]  /*1ced0*/  MUFU.EX2 R100, R100 ;  /* 0x0000006400647308 */ /* 0x000e620000000800 */
[----:B0-----:R-:W-:-:S07]  /*1cee0*/  FADD.FTZ R3, R97, R4 ;  /* 0x0000000461037221 */ /* 0x001fce0000010000 */
[----:B------:R-:W0:Y:S01]  /*1cef0*/  MUFU.EX2 R102, R102 ;  /* 0x0000006600667308 */ /* 0x000e220000000800 */
[----:B--2---:R-:W-:-:S07]  /*1cf00*/  FADD.FTZ R119, R99, R114 ;  /* 0x0000007263777221 */ /* 0x004fce0000010000 */
[----:B------:R-:W2:Y:S01]  /*1cf10*/  MUFU.EX2 R101, R101 ;  /* 0x0000006500657308 */ /* 0x000ea20000000800 */
[----:B-1----:R-:W-:-:S07]  /*1cf20*/  FADD.FTZ R4, R100, R3 ;  /* 0x0000000364047221 */ /* 0x002fce0000010000 */
[----:B------:R-:W1:Y:S01]  /*1cf30*/  MUFU.EX2 R103, R103 ;  /* 0x0000006700677308 */ /* 0x000e620000000800 */
[----:B0-----:R-:W-:-:S01]  /*1cf40*/  FADD.FTZ R119, R102, R119 ;  /* 0x0000007766777221 */ /* 0x001fc20000010000 */
[----:B--2---:R-:W-:-:S03]  /*1cf50*/  FADD.FTZ R3, R101, R4 ;  /* 0x0000000465037221 */ /* 0x004fc60000010000 */
[----:B-1----:R-:W-:Y:S01]  /*1cf60*/  FADD.FTZ R4, R103, R119 ;  /* 0x0000007767047221 */ /* 0x002fe20000010000 */
[----:B------:R-:W-:Y:S06]  /*1cf70*/  @!P0 BRA `(.L_x_581) ;  /* 0x0000000000048947 */ /* 0x000fec0003800000 */
[----:B------:R-:W-:Y:S01]  /*1cf80*/  BPT.TRAP 0x1 ;  /* 0x000000040000795c */ /* 0x000fe20000300000 */
.L_x_581:
[----:B------:R-:W-:Y:S01]  /*1cf90*/  F2FP.SATFINITE.E4M3.F32.PACK_AB_MERGE_C R20, R153, R20, RZ ;  /* 0x000000149914723e */ /* 0x000fe200048070ff */
[----:B------:R-:W-:Y:S01]  /*1cfa0*/  IMAD R9, R9, 0x8, R18 ;  /* 0x0000000809097824 */ /* 0x000fe200078e0212 */
[----:B------:R-:W-:Y:S01]  /*1cfb0*/  ISETP.GT.AND P1, PT, R5, RZ, PT ;  /* 0x000000ff0500720c */ /* 0x000fe20003f24270 */
[-C--:B------:R-:W-:Y:S01]  /*1cfc0*/  FMUL.FTZ R24, R24, R8.reuse ;  /* 0x0000000818187220 */ /* 0x080fe20000410000 */
[----:B------:R-:W-:Y:S01]  /*1cfd0*/  F2FP.SATFINITE.E4M3.F32.PACK_AB_MERGE_C R176, R14, R21, R20 ;  /* 0x000000150eb0723e */ /* 0x000fe20004807014 */
[----:B------:R-:W-:Y:S01]  /*1cfe0*/  IMAD.U32 R14, RZ, RZ, UR37 ;  /* 0x00000025ff0e7e24 */ /* 0x000fe2000f8e00ff */
[----:B------:R-:W-:Y:S01]  /*1cff0*/  IADD3 R9, R9, 0x29860, RZ ;  /* 0x0002986009097810 */ /* 0x000fe20007ffe0ff */
        /* <DEDUP_REMOVED lines=41> */
[----:B------:R-:W-:Y:S01]  /*1d290*/  F2FP.SATFINITE.E4M3.F32.PACK_AB_MERGE_C R191, R7, R6, R12 ;  /* 0x0000000607bf723e */ /* 0x000fe2000480700c */
        /* <DEDUP_REMOVED lines=12> */
[-C--:B------:R-:W-:Y:S01]  /*1d360*/  FMUL.FTZ R26, R26, R15.reuse ;  /* 0x0000000f1a1a7220 */ /* 0x080fe20000410000 */
        /* <DEDUP_REMOVED lines=48> */
[----:B------:R-:W-:Y:S01]  /*1d670*/  VIADD R5, R5, 0xffffffff ;  /* 0xffffffff05057836 */ /* 0x000fe20000000000 */
[----:B------:R-:W-:Y:S01]  /*1d680*/  MOV R8, R175 ;  /* 0x000000af00087202 */ /* 0x000fe20000000f00 */
[----:B------:R-:W-:-:S02]  /*1d690*/  IMAD.MOV.U32 R6, RZ, RZ, R13 ;  /* 0x000000ffff067224 */ /* 0x000fc400078e000d */
[----:B------:R-:W-:Y:S02]  /*1d6a0*/  IMAD.MOV.U32 R7, RZ, RZ, R11 ;  /* 0x000000ffff077224 */ /* 0x000fe400078e000b */
[----:B0-----:R-:W-:Y:S01]  /*1d6b0*/  IMAD.MOV.U32 R9, RZ, RZ, R10 ;  /* 0x000000ffff097224 */ /* 0x001fe200078e000a */
[----:B------:R-:W-:Y:S06]  /*1d6c0*/  @P1 BRA `(.L_x_582) ;  /* 0xffffffcc00741947 */ /* 0x000fec000383ffff */
[----:B------:R-:W-:-:S07]  /*1d6d0*/  IMAD.MOV.U32 R148, RZ, RZ, R10 ;  /* 0x000000ffff947224 */ /* 0x000fce00078e000a */
.L_x_570:
[----:B------:R-:W-:Y:S05]  /*1d6e0*/  WARPSYNC.ALL ;  /* 0x0000000000007948 */ /* 0x000fea0003800000 */
[----:B------:R-:W-:Y:S06]  /*1d6f0*/  BAR.ARV 0x8, 0x120 ;  /* 0x0204800000007b1d */ /* 0x000fec0000002000 */
[----:B------:R-:W-:Y:S05]  /*1d700*/  @!P0 BRA `(.L_x_583) ;  /* 0x0000000000048947 */ /* 0x000fea0003800000 */
[----:B------:R-:W-:Y:S01]  /*1d710*/  BPT.TRAP 0x1 ;  /* 0x000000040000795c */ /* 0x000fe20000300000 */
.L_x_583:
[----:B------:R-:W-:Y:S01]  /*1d720*/  IMAD R21, R148, 0x8, R18 ;  /* 0x0000000894157824 */ /* 0x000fe200078e0212 */
[----:B------:R-:W-:-:S04]  /*1d730*/  SHF.L.U32 R0, R175, 0x1f, RZ ;  /* 0x0000001faf007819 */ /* 0x000fc800000006ff */
[----:B------:R0:W1:Y:S01]  /*1d740*/  SYNCS.PHASECHK.TRANS64.TRYWAIT P1, [R21+URZ+0x29850], R0 ;  /* 0x02985000150075a7 */ /* 0x000062000802017f */
[----:B------:R-:W-:Y:S05]  /*1d750*/  @!P0 BRA `(.L_x_584) ;  /* 0x0000000000048947 */ /* 0x000fea0003800000 */
[----:B------:R-:W-:Y:S01]  /*1d760*/  BPT.TRAP 0x1 ;  /* 0x000000040000795c */ /* 0x000fe20000300000 */
.L_x_584:
[----:B------:R-:W-:-:S04]  /*1d770*/  IADD3 R18, R18, 0x400, RZ ;  /* 0x0000040012127810 */ /* 0x000fc80007ffe0ff */
[----:B------:R-:W-:-:S04]  /*1d780*/  SHF.R.U32.HI R18, RZ, 0x4, R18 ;  /* 0x00000004ff127819 */ /* 0x000fc80000011612 */
[----:B------:R-:W-:-:S04]  /*1d790*/  LOP3.LUT R18, R18, 0x3fff, RZ, 0xc0, !PT ;  /* 0x00003fff12127812 */ /* 0x000fc800078ec0ff */
[----:B------:R-:W-:Y:S01]  /*1d7a0*/  LOP3.LUT R7, R18, 0x10000, RZ, 0xfc, !PT ;  /* 0x0001000012077812 */ /* 0x000fe200078efcff */
[----:B-1----:R-:W-:Y:S06]  /*1d7b0*/  @P1 BRA `(.L_x_585) ;  /* 0x0000000000081947 */ /* 0x002fec0003800000 */
[----:B------:R-:W1:Y:S02]  /*1d7c0*/  SYNCS.PHASECHK.TRANS64.TRYWAIT P1, [R21+URZ+0x29850], R0 ;  /* 0x02985000150075a7 */ /* 0x000e64000802017f */
[----:B-1----:R-:W-:Y:S05]  /*1d7d0*/  @!P1 BRA `(.L_x_586) ;  /* 0x0000009800b09947 */ /* 0x002fea0003800000 */
.L_x_585:
[----:B------:R-:W-:Y:S01]  /*1d7e0*/  IMAD R6, R148, 0x500, R7 ;  /* 0x0000050094067824 */ /* 0x000fe200078e0207 */
[----:B------:R-:W-:Y:S05]  /*1d7f0*/  WARPSYNC.ALL ;  /* 0x0000000000007948 */ /* 0x000fea0003800000 */
[----:B------:R-:W-:Y:S01]  /*1d800*/  IMAD.MOV.U32 R7, RZ, RZ, -0x3ffffff0 ;  /* 0xc0000010ff077424 */ /* 0x000fe200078e00ff */
[C---:B------:R-:W-:Y:S01]  /*1d810*/  R2UR UR6, R6.reuse ;  /* 0x00000000060672ca */ /* 0x040fe200000e0000 */
[----:B------:R-:W-:Y:S01]  /*1d820*/  WARPGROUP.ARRIVE ;  /* 0x00000000000079c5 */ /* 0x000fe20000000000 */
[C---:B------:R-:W-:Y:S01]  /*1d830*/  VIADD R8, R6.reuse, 0x100 ;  /* 0x0000010006087836 */ /* 0x040fe20000000000 */
[----:B------:R-:W-:Y:S01]  /*1d840*/  ULDC.64 UR4, c[0x0][0x9a0] ;  /* 0x0002680000047ab9 */ /* 0x000fe20000000a00 */
[----:B------:R-:W-:Y:S01]  /*1d850*/  R2UR UR7, R7 ;  /* 0x00000000070772ca */ /* 0x000fe200000e0000 */
[----:B------:R-:W-:Y:S01]  /*1d860*/  IMAD.MOV.U32 R9, RZ, RZ, -0x3ffffff0 ;  /* 0xc0000010ff097424 */ /* 0x000fe200078e00ff */
[----:B------:R-:W-:Y:S01]  /*1d870*/  ISETP.NE.U32.AND P1, PT, RZ, UR4, PT ;  /* 0x00000004ff007c0c */ /* 0x000fe2000bf25070 */
[----:B------:R-:W-:Y:S01]  /*1d880*/  VIADD R88, R6, 0x200 ;  /* 0x0000020006587836 */ /* 0x000fe20000000000 */
[----:B------:R-:W-:-:S02]  /*1d890*/  MOV R89, 0xc0000010 ;  /* 0xc000001000597802 */ /* 0x000fc40000000f00 */
[----:B------:R-:W-:-:S07]  /*1d8a0*/  ISETP.NE.AND.EX P1, PT, RZ, UR5, PT, P1 ;  /* 0x00000005ff007c0c */ /* 0x000fce000bf25310 */
[----:B------:R-:W-:Y:S01]  /*1d8b0*/  QGMMA.64x128x32.F32.E4M3.E4M3 R24, R176, gdesc[UR4], R24, gsb0 ;  /* 0x01e00004b0187df3 */ /* 0x000fe20008000818 */
[----:B------:R-:W-:Y:S02]  /*1d8c0*/  R2UR UR6, R8 ;  /* 0x00000000080672ca */ /* 0x000fe400000e0000 */
[----:B------:R-:W-:-:S03]  /*1d8d0*/  R2UR UR7, R9 ;  /* 0x00000000090772ca */ /* 0x000fc600000e0000 */
[----:B------:R-:W0:Y:S01]  /*1d8e0*/  @P1 LDC.64 R8, c[0x0][0x9c8] ;  /* 0x00027200ff081b82 */ /* 0x000e220000000a00 */
[----:B------:R-:W-:-:S07]  /*1d8f0*/  @P1 SHF.R.S32.HI R5, RZ, 0x1f, R206 ;  /* 0x0000001fff051819 */ /* 0x000fce00000114ce */
[----:B------:R-:W2:Y:S01]  /*1d900*/  @P1 LDC.64 R14, c[0x0][0x9d0] ;  /* 0x00027400ff0e1b82 */ /* 0x000ea20000000a00 */
[----:B01----:R-:W-:-:S04]  /*1d910*/  @P1 IMAD R0, R210, R8, RZ ;  /* 0x00000008d2001224 */ /* 0x003fc800078e02ff */
[C---:B------:R-:W-:Y:S02]  /*1d920*/  @P1 IMAD R7, R205.reuse, R9, R0 ;  /* 0x00000009cd071224 */ /* 0x040fe400078e0200 */
[----:B------:R-:W-:-:S04]  /*1d930*/  @P1 IMAD.WIDE.U32 R8, R205, R8, RZ ;  /* 0x00000008cd081225 */ /* 0x000fc800078e00ff */
[-C--:B--2---:R-:W-:Y:S01]  /*1d940*/  @P1 IMAD R5, R5, R14.reuse, RZ ;  /* 0x0000000e05051224 */ /* 0x084fe200078e02ff */
[----:B------:R-:W-:Y:S01]  /*1d950*/  @P1 IADD3 R9, R9, R7, RZ ;  /* 0x0000000709091210 */ /* 0x000fe20007ffe0ff */
[----:B------:R-:W-:Y:S02]  /*1d960*/  IMAD.MOV.U32 R0, RZ, RZ, 0x3f800000 ;  /* 0x3f800000ff007424 */ /* 0x000fe400078e00ff */
[C---:B------:R-:W-:Y:S02]  /*1d970*/  @P1 IMAD R5, R206.reuse, R15, R5 ;  /* 0x0000000fce051224 */ /* 0x040fe400078e0205 */
[----:B------:R-:W-:-:S04]  /*1d980*/  @P1 IMAD.WIDE.U32 R8, R206, R14, R8 ;  /* 0x0000000ece081225 */ /* 0x000fc800078e0008 */
[----:B------:R-:W-:Y:S01]  /*1d990*/  @P1 IMAD.IADD R5, R9, 0x1, R5 ;  /* 0x0000000109051824 */ /* 0x000fe200078e0205 */
[----:B------:R-:W-:-:S04]  /*1d9a0*/  @P1 LEA R14, P2, R8, UR4, 0x2 ;  /* 0x00000004080e1c11 */ /* 0x000fc8000f8410ff */
[----:B------:R-:W-:-:S05]  /*1d9b0*/  @P1 LEA.HI.X R15, R8, UR5, R5, 0x2, P2 ;  /* 0x00000005080f1c11 */ /* 0x000fca00090f1405 */
[----:B------:R0:W2:Y:S01]  /*1d9c0*/  @P1 LDG.E R0, desc[UR54][R14.64] ;  /* 0x000000360e001981 */ /* 0x0000a2000c1e1900 */
[----:B------:R-:W-:Y:S02]  /*1d9d0*/  WARPGROUP.DEPBAR.LE gsb0, 0x0 ;  /* 0x00008000000079c5 */ /* 0x000fe40000010000 */
[----:B------:R-:W-:-:S06]  /*1d9e0*/  WARPGROUP.ARRIVE ;  /* 0x00000000000079c5 */ /* 0x000fcc0000000000 */
[----:B------:R-:W-:Y:S01]  /*1d9f0*/  QGMMA.64x128x32.F32.E4M3.E4M3 R24, R180, gdesc[UR4], R24, gsb0 ;  /* 0x01e00004b4187df3 */ /* 0x000fe20008000818 */
[----:B------:R-:W-:Y:S02]  /*1da00*/  R2UR UR6, R88 ;  /* 0x00000000580672ca */ /* 0x000fe400000e0000 */
[----:B------:R-:W-:Y:S01]  /*1da10*/  R2UR UR7, R89 ;  /* 0x00000000590772ca */ /* 0x000fe200000e0000 */
[----:B------:R-:W-:Y:S02]  /*1da20*/  VIADD R8, R6, 0x300 ;  /* 0x0000030006087836 */ /* 0x000fe40000000000 */
[----:B------:R-:W-:Y:S01]  /*1da30*/  IMAD.MOV.U32 R9, RZ, RZ, -0x3ffffff0 ;  /* 0xc0000010ff097424 */ /* 0x000fe200078e00ff */
[----:B------:R-:W-:Y:S02]  /*1da40*/  WARPGROUP.DEPBAR.LE gsb0, 0x0 ;  /* 0x00008000000079c5 */ /* 0x000fe40000010000 */
[----:B------:R-:W-:-:S07]  /*1da50*/  WARPGROUP.ARRIVE ;  /* 0x00000000000079c5 */ /* 0x000fce0000000000 */
[----:B------:R-:W-:Y:S01]  /*1da60*/  QGMMA.64x128x32.F32.E4M3.E4M3 R24, R184, gdesc[UR4], R24, gsb0 ;  /* 0x01e00004b8187df3 */ /* 0x000fe20008000818 */
[----:B------:R-:W-:Y:S02]  /*1da70*/  R2UR UR6, R8 ;  /* 0x00000000080672ca */ /* 0x000fe400000e0000 */
[----:B------:R-:W-:Y:S01]  /*1da80*/  R2UR UR7, R9 ;  /* 0x00000000090772ca */ /* 0x000fe200000e0000 */
[----:B------:R-:W-:Y:S01]  /*1da90*/  VIADD R6, R6, 0x400 ;  /* 0x0000040006067836 */ /* 0x000fe20000000000 */
[----:B------:R-:W-:Y:S01]  /*1daa0*/  MOV R7, 0xc0000010 ;  /* 0xc000001000077802 */ /* 0x000fe20000000f00 */
[----:B------:R-:W1:Y:S01]  /*1dab0*/  SHFL.BFLY PT, R8, R3, 0x2, 0x1f ;  /* 0x0c401f0003087f89 */ /* 0x000e6200000e0000 */
[----:B------:R-:W-:Y:S02]  /*1dac0*/  WARPGROUP.DEPBAR.LE gsb0, 0x0 ;  /* 0x00008000000079c5 */ /* 0x000fe40000010000 */
[----:B------:R-:W-:-:S07]  /*1dad0*/  WARPGROUP.ARRIVE ;  /* 0x00000000000079c5 */ /* 0x000fce0000000000 */
[----:B------:R-:W-:Y:S01]  /*1dae0*/  QGMMA.64x128x32.F32.E4M3.E4M3 R24, R188, gdesc[UR4], R24, gsb0 ;  /* 0x01e00004bc187df3 */ /* 0x000fe20008000818 */
[----:B------:R-:W-:Y:S02]  /*1daf0*/  R2UR UR6, R6 ;  /* 0x00000000060672ca */ /* 0x000fe400000e0000 */
[----:B------:R-:W-:Y:S02]  /*1db00*/  R2UR UR7, R7 ;  /* 0x00000000070772ca */ /* 0x000fe400000e0000 */
[----:B------:R-:W3:Y:S01]  /*1db10*/  SHFL.BFLY PT, R7, R4, 0x2, 0x1f ;  /* 0x0c401f0004077f89 */ /* 0x000ee200000e0000 */
[----:B-1----:R-:W-:-:S05]  /*1db20*/  FADD.FTZ R8, R8, R3 ;  /* 0x0000000308087221 */ /* 0x002fca0000010000 */
[----:B------:R-:W1:Y:S01]  /*1db30*/  SHFL.BFLY PT, R5, R8, 0x1, 0x1f ;  /* 0x0c201f0008057f89 */ /* 0x000e6200000e0000 */
[----:B---3--:R-:W-:-:S05]  /*1db40*/  FADD.FTZ R7, R7, R4 ;  /* 0x0000000407077221 */ /* 0x008fca0000010000 */
[----:B------:R-:W3:Y:S01]  /*1db50*/  SHFL.BFLY PT, R6, R7, 0x1, 0x1f ;  /* 0x0c201f0007067f89 */ /* 0x000ee200000e0000 */
[----:B-1----:R-:W-:-:S05]  /*1db60*/  FADD.FTZ R9, R8, R5 ;  /* 0x0000000508097221 */ /* 0x002fca0000010000 */
[C---:B------:R-:W-:Y:S01]  /*1db70*/  FSETP.NE.FTZ.AND P1, PT, R9.reuse, RZ, PT ;  /* 0x000000ff0900720b */ /* 0x040fe20003f35000 */
[----:B------:R-:W-:Y:S01]  /*1db80*/  FMUL.FTZ R12, R9, 0.00390625 ;  /* 0x3b800000090c7820 */ /* 0x000fe20000410000 */
[----:B------:R-:W-:-:S04]  /*1db90*/  IMAD.MOV.U32 R3, RZ, RZ, RZ ;  /* 0x000000ffff037224 */ /* 0x000fc800078e00ff */
[----:B------:R-:W-:Y:S01]  /*1dba0*/  FSETP.NE.FTZ.AND P2, PT, R12, RZ, PT ;  /* 0x000000ff0c00720b */ /* 0x000fe20003f55000 */
[----:B---3--:R-:W-:-:S04]  /*1dbb0*/  FADD.FTZ R10, R7, R6 ;  /* 0x00000006070a7221 */ /* 0x008fc80000010000 */
[----:B0-----:R-:W-:Y:S02]  /*1dbc0*/  FMUL.FTZ R14, R10, 0.00390625 ;  /* 0x3b8000000a0e7820 */ /* 0x001fe40000410000 */
[----:B------:R-:W-:Y:S03]  /*1dbd0*/  @P1 MUFU.RCP R3, R9 ;  /* 0x0000000900031308 */ /* 0x000fe60000001000 */
[----:B------:R-:W-:Y:S01]  /*1dbe0*/  FSETP.NE.FTZ.AND P3, PT, R14, RZ, PT ;  /* 0x000000ff0e00720b */ /* 0x000fe20003f75000 */
[----:B------:R-:W-:Y:S02]  /*1dbf0*/  WARPGROUP.DEPBAR.LE gsb0, 0x0 ;  /* 0x00008000000079c5 */ /* 0x000fe40000010000 */
[----:B------:R-:W-:-:S06]  /*1dc00*/  WARPGROUP.ARRIVE ;  /* 0x00000000000079c5 */ /* 0x000fcc0000000000 */
[----:B------:R-:W-:Y:S01]  /*1dc10*/  QGMMA.64x128x32.F32.E4M3.E4M3 R24, R192, gdesc[UR4], R24, gsb0 ;  /* 0x01e00004c0187df3 */ /* 0x000fe20008000818 */
[----:B------:R-:W-:Y:S01]  /*1dc20*/  FSETP.NE.FTZ.AND P1, PT, R10, RZ, PT ;  /* 0x000000ff0a00720b */ /* 0x000fe20003f35000 */
[----:B------:R-:W-:Y:S01]  /*1dc30*/  IMAD.MOV.U32 R7, RZ, RZ, RZ ;  /* 0x000000ffff077224 */ /* 0x000fe200078e00ff */
[----:B------:R-:W0:Y:S08]  /*1dc40*/  @P2 MUFU.LG2 R5, R12 ;  /* 0x0000000c00052308 */ /* 0x000e300000000c00 */
[----:B------:R-:W1:Y:S08]  /*1dc50*/  @P3 MUFU.LG2 R6, R14 ;  /* 0x0000000e00063308 */ /* 0x000e700000000c00 */
[----:B------:R-:W3:Y:S01]  /*1dc60*/  @P1 MUFU.RCP R7, R10 ;  /* 0x0000000a00071308 */ /* 0x000ee20000001000 */
[C---:B------:R-:W-:Y:S01]  /*1dc70*/  @P2 FMUL.FTZ R4, R2.reuse, 0.69314718246459960938 ;  /* 0x3f31721802042820 */ /* 0x040fe20000410000 */
[----:B------:R-:W-:Y:S01]  /*1dc80*/  @P3 FMUL.FTZ R15, R2, 0.69314718246459960938 ;  /* 0x3f317218020f3820 */ /* 0x000fe20000410000 */
[----:B0-----:R-:W-:Y:S01]  /*1dc90*/  @P2 FMUL.FTZ R5, R5, 0.69314718246459960938 ;  /* 0x3f31721805052820 */ /* 0x001fe20000410000 */
[----:B------:R-:W-:Y:S01]  /*1dca0*/  IMAD.MOV.U32 R89, RZ, RZ, -0x800000 ;  /* 0xff800000ff597424 */ /* 0x000fe200078e00ff */
[----:B------:R-:W-:Y:S01]  /*1dcb0*/  MOV R88, 0xff800000 ;  /* 0xff80000000587802 */ /* 0x000fe20000000f00 */
[----:B-1----:R-:W-:Y:S01]  /*1dcc0*/  @P3 FMUL.FTZ R6, R6, 0.69314718246459960938 ;  /* 0x3f31721806063820 */ /* 0x002fe20000410000 */
[----:B------:R-:W-:-:S01]  /*1dcd0*/  @P2 FFMA.FTZ R89, R4, R11, R5 ;  /* 0x0000000b04592223 */ /* 0x000fc20000010005 */
[----:B--2---:R-:W-:-:S02]  /*1dce0*/  FMUL.FTZ R3, R3, R0 ;  /* 0x0000000003037220 */ /* 0x004fc40000410000 */
[----:B------:R-:W-:-:S01]  /*1dcf0*/  @P3 FFMA.FTZ R88, R15, R13, R6 ;  /* 0x0000000d0f583223 */ /* 0x000fc20000010006 */
[----:B---3--:R-:W-:Y:S01]  /*1dd00*/  FMUL.FTZ R2, R7, R0 ;  /* 0x0000000007027220 */ /* 0x008fe20000410000 */
[----:B------:R-:W-:Y:S02]  /*1dd10*/  WARPGROUP.DEPBAR.LE gsb0, 0x0 ;  /* 0x00008000000079c5 */ /* 0x000fe40000010000 */
[----:B------:R-:W-:Y:S05]  /*1dd20*/  @!P0 BRA `(.L_x_587) ;  /* 0x0000000000048947 */ /* 0x000fea0003800000 */
[----:B------:R-:W-:Y:S01]  /*1dd30*/  BPT.TRAP 0x1 ;  /* 0x000000040000795c */ /* 0x000fe20000300000 */
.L_x_587:
[----:B------:R-:W-:Y:S02]  /*1dd40*/  VIADD R0, R21, 0x29860 ;  /* 0x0002986015007836 */ /* 0x000fe40000000000 */
[-C--:B------:R-:W-:Y:S01]  /*1dd50*/  FMUL.FTZ R103, R24, R3.reuse ;  /* 0x0000000318677220 */ /* 0x080fe20000410000 */
[----:B------:R-:W-:Y:S02]  /*1dd60*/  IMAD.U32 R5, RZ, RZ, UR37 ;  /* 0x00000025ff057e24 */ /* 0x000fe4000f8e00ff */
[-C--:B------:R-:W-:Y:S01]  /*1dd70*/  FMUL.FTZ R98, R29, R3.reuse ;  /* 0x000000031d627220 */ /* 0x080fe20000410000 */
[----:B------:R-:W-:Y:S02]  /*1dd80*/  VIADD R148, R148, 0x1 ;  /* 0x0000000194947836 */ /* 0x000fe40000000000 */
[-C--:B------:R-:W-:Y:S01]  /*1dd90*/  FMUL.FTZ R99, R32, R3.reuse ;  /* 0x0000000320637220 */ /* 0x080fe20000410000 */
[-C--:B------:R-:W-:Y:S01]  /*1dda0*/  FMUL.FTZ R97, R33, R3.reuse ;  /* 0x0000000321617220 */ /* 0x080fe20000410000 */
[----:B------:R-:W-:Y:S01]  /*1ddb0*/  PRMT R0, R5, 0x654, R0 ;  /* 0x0000065405007816 */ /* 0x000fe20000000000 */
[-C--:B------:R-:W-:Y:S01]  /*1ddc0*/  FMUL.FTZ R96, R36, R3.reuse ;  /* 0x0000000324607220 */ /* 0x080fe20000410000 */
[----:B------:R-:W-:Y:S01]  /*1ddd0*/  ISETP.NE.AND P1, PT, R148, 0x2, PT ;  /* 0x000000029400780c */ /* 0x000fe20003f25270 */
        /* <DEDUP_REMOVED lines=9> */
[----:B0-----:R-:W-:Y:S01]  /*1de70*/  SEL R0, RZ, 0x1, P1 ;  /* 0x00000001ff007807 */ /* 0x001fe20000800000 */
        /* <DEDUP_REMOVED lines=51> */
[----:B------:R-:W-:Y:S01]  /*1e1b0*/  FMUL.FTZ R87, R87, R2 ;  /* 0x0000000257577220 */ /* 0x000fe20000410000 */
[----:B------:R-:W-:Y:S01]  /*1e1c0*/  LOP3.LUT R175, R175, R0, RZ, 0x3c, !PT ;  /* 0x00000000afaf7212 */ /* 0x000fe200078e3cff */
[----:B------:R-:W-:Y:S01]  /*1e1d0*/  UIADD3 UR43, UR43, 0x1, URZ ;  /* 0x000000012b2b7890 */ /* 0x000fe2000fffe03f */
[----:B------:R-:W-:-:S11]  /*1e1e0*/  SEL R148, R148, RZ, P1 ;  /* 0x000000ff94947207 */ /* 0x000fd60000800000 */
.L_x_524:
[----:B------:R-:W-:Y:S05]  /*1e1f0*/  WARPSYNC.ALL ;  /* 0x0000000000007948 */ /* 0x000fea0003800000 */
[----:B------:R-:W0:Y:S08]  /*1e200*/  S2UR UR37, SR_CgaCtaId ;  /* 0x00000000002579c3 */ /* 0x000e300000008800 */
[----:B------:R-:W-:Y:S06]  /*1e210*/  BAR.SYNC.DEFER_BLOCKING 0x5, 0x180 ;  /* 0x0146000000007b1d */ /* 0x000fec0000010000 */
[----:B------:R-:W-:Y:S01]  /*1e220*/  UMOV UR4, 0x400 ;  /* 0x0000040000047882 */ /* 0x000fe20000000000 */
[----:B------:R-:W-:Y:S01]  /*1e230*/  BSSY B0, `(.L_x_588) ;  /* 0x0000242000007945 */ /* 0x000fe20003800000 */
[----:B0-----:R-:W-:-:S06]  /*1e240*/  ULEA UR4, UR37, UR4, 0x18 ;  /* 0x0000000425047291 */ /* 0x001fcc000f8ec03f */
[----:B------:R-:W-:-:S05]  /*1e250*/  MOV R18, UR4 ;  /* 0x0000000400127c02 */ /* 0x000fca0008000f00 */
[----:B------:R0:W1:Y:S01]  /*1e260*/  LDS.128 R144, [R18+0x298d0] ;  /* 0x0298d00012907984 */ /* 0x0000620000000c00 */
[----:B------:R-:W-:Y:S06]  /*1e270*/  BAR.ARV 0x4, 0x180 ;  /* 0x0106000000007b1d */ /* 0x000fec0000002000 */
[----:B------:R-:W-:Y:S05]  /*1e280*/  @P0 BRA `(.L_x_589) ;  /* 0x0000001800740947 */ /* 0x000fea0003800000 */
[----:B------:R-:W2:Y:S01]  /*1e290*/  S2R R54, SR_TID.X ;  /* 0x0000000000367919 */ /* 0x000ea20000002100 */
[----:B------:R-:W-:Y:S01]  /*1e2a0*/  ULDC.64 UR4, c[0x4][0x40] ;  /* 0x0100100000047ab9 */ /* 0x000fe20000000a00 */
[----:B--2---:R-:W-:-:S05]  /*1e2b0*/  IMAD.SHL.U32 R0, R54, 0x4, RZ ;  /* 0x0000000436007824 */ /* 0x004fca00078e00ff */
[----:B------:R-:W-:-:S04]  /*1e2c0*/  LOP3.LUT R0, R0, 0xc, RZ, 0xc0, !PT ;  /* 0x0000000c00007812 */ /* 0x000fc800078ec0ff */
[----:B------:R-:W-:-:S05]  /*1e2d0*/  IADD3 R2, P0, R0, UR4, RZ ;  /* 0x0000000400027c10 */ /* 0x000fca000ff1e0ff */
[----:B------:R-:W-:-:S05]  /*1e2e0*/  IMAD.X R3, RZ, RZ, UR5, P0 ;  /* 0x00000005ff037e24 */ /* 0x000fca00080e06ff */
[----:B------:R2:W3:Y:S01]  /*1e2f0*/  LDG.E.CONSTANT R0, desc[UR54][R2.64] ;  /* 0x0000003602007981 */ /* 0x0004e2000c1e9900 */
[----:B------:R-:W-:Y:S01]  /*1e300*/  F2FP.BF16.F32.PACK_AB R68, R61, R68 ;  /* 0x000000443d44723e */ /* 0x000fe200000010ff */
[----:B------:R-:W-:Y:S01]  /*1e310*/  UMOV UR4, 0xffffffff ;  /* 0xffffffff00047882 */ /* 0x000fe20000000000 */
[----:B------:R-:W-:Y:S01]  /*1e320*/  F2FP.BF16.F32.PACK_AB R50, R53, R60 ;  /* 0x0000003c3532723e */ /* 0x000fe200000010ff */
[----:B------:R-:W4:Y:S01]  /*1e330*/  S2R R63, SR_SWINHI ;  /* 0x00000000003f7919 */ /* 0x000f220000002f00 */
[----:B------:R-:W-:Y:S02]  /*1e340*/  F2FP.BF16.F32.PACK_AB R46, R43, R46 ;  /* 0x0000002e2b2e723e */ /* 0x000fe400000010ff */
[----:B------:R-:W-:Y:S02]  /*1e350*/  F2FP.BF16.F32.PACK_AB R43, R4, R5 ;  /* 0x00000005042b723e */ /* 0x000fe400000010ff */
[----:B------:R-:W-:Y:S02]  /*1e360*/  F2FP.BF16.F32.PACK_AB R37, R36, R37 ;  /* 0x000000252425723e */ /* 0x000fe400000010ff */
[----:B------:R-:W-:-:S02]  /*1e370*/  F2FP.BF16.F32.PACK_AB R77, R9, R10 ;  /* 0x0000000a094d723e */ /* 0x000fc400000010ff */
[----:B------:R-:W-:Y:S02]  /*1e380*/  F2FP.BF16.F32.PACK_AB R36, R7, R8 ;  /* 0x000000080724723e */ /* 0x000fe400000010ff */
[----:B------:R-:W-:Y:S02]  /*1e390*/  F2FP.BF16.F32.PACK_AB R59, R39, R42 ;  /* 0x0000002a273b723e */ /* 0x000fe400000010ff */
        /* <DEDUP_REMOVED lines=10> */
[----:B------:R-:W-:Y:S02]  /*1e440*/  MOV R60, R18 ;  /* 0x00000012003c7202 */ /* 0x000fe40000000f00 */
[----:B----4-:R-:W-:Y:S02]  /*1e450*/  MOV R61, R63 ;  /* 0x0000003f003d7202 */ /* 0x010fe40000000f00 */
[----:B--2---:R-:W-:Y:S02]  /*1e460*/  LOP3.LUT P0, R2, R54, 0x3, RZ, 0xc0, !PT ;  /* 0x0000000336027812 */ /* 0x004fe4000780c0ff */
[----:B------:R-:W-:Y:S01]  /*1e470*/  F2FP.BF16.F32.PACK_AB R100, R100, R103 ;  /* 0x000000676464723e */ /* 0x000fe200000010ff */
[----:B------:R-:W-:Y:S01]  /*1e480*/  IMAD.WIDE R4, R234, 0x2, R60 ;  /* 0x00000002ea047825 */ /* 0x000fe200078e023c */
[----:B------:R-:W-:Y:S02]  /*1e490*/  F2FP.BF16.F32.PACK_AB R101, R98, R101 ;  /* 0x000000656265723e */ /* 0x000fe400000010ff */
[----:B------:R-:W-:-:S02]  /*1e4a0*/  ISETP.EQ.OR P0, PT, R2, 0x3, !P0 ;  /* 0x000000030200780c */ /* 0x000fc40004702670 */
[C---:B------:R-:W-:Y:S02]  /*1e4b0*/  IADD3 R9, P1, R4.reuse, 0x4040, RZ ;  /* 0x0000404004097810 */ /* 0x040fe40007f3e0ff */
[C---:B------:R-:W-:Y:S02]  /*1e4c0*/  IADD3 R7, P5, R4.reuse, 0x4060, RZ ;  /* 0x0000406004077810 */ /* 0x040fe40007fbe0ff */
[----:B------:R-:W-:Y:S02]  /*1e4d0*/  LOP3.LUT R8, R9, 0x380, RZ, 0xc0, !PT ;  /* 0x0000038009087812 */ /* 0x000fe400078ec0ff */
[----:B------:R-:W-:Y:S02]  /*1e4e0*/  LOP3.LUT R6, R7, 0x380, RZ, 0xc0, !PT ;  /* 0x0000038007067812 */ /* 0x000fe400078ec0ff */
[----:B------:R-:W-:Y:S02]  /*1e4f0*/  IADD3 R15, P3, R4, 0x4000, RZ ;  /* 0x00004000040f7810 */ /* 0x000fe40007f7e0ff */
[----:B------:R-:W-:-:S02]  /*1e500*/  SHF.R.U64 R8, R8, 0x3, RZ ;  /* 0x0000000308087819 */ /* 0x000fc400000012ff */
[----:B------:R-:W-:Y:S02]  /*1e510*/  SHF.R.U64 R6, R6, 0x3, RZ ;  /* 0x0000000306067819 */ /* 0x000fe400000012ff */
[----:B------:R-:W-:Y:S02]  /*1e520*/  LOP3.LUT R14, R15, 0x380, RZ, 0xc0, !PT ;  /* 0x000003800f0e7812 */ /* 0x000fe400078ec0ff */
[----:B------:R-:W-:Y:S02]  /*1e530*/  LOP3.LUT R8, R8, R9, RZ, 0x3c, !PT ;  /* 0x0000000908087212 */ /* 0x000fe400078e3cff */
[----:B------:R-:W-:Y:S01]  /*1e540*/  LOP3.LUT R6, R6, R7, RZ, 0x3c, !PT ;  /* 0x0000000706067212 */ /* 0x000fe200078e3cff */
[----:B------:R-:W-:Y:S01]  /*1e550*/  IMAD.X R7, RZ, RZ, R5, P5 ;  /* 0x000000ffff077224 */ /* 0x000fe200028e0605 */
[----:B------:R-:W-:Y:S02]  /*1e560*/  SHF.R.U64 R14, R14, 0x3, RZ ;  /* 0x000000030e0e7819 */ /* 0x000fe400000012ff */
[----:B------:R-:W-:-:S02]  /*1e570*/  IADD3.X R9, RZ, R5, RZ, P1, !PT ;  /* 0x00000005ff097210 */ /* 0x000fc40000ffe4ff */
[C---:B------:R-:W-:Y:S02]  /*1e580*/  IADD3 R11, P2, R4.reuse, 0x4020, RZ ;  /* 0x00004020040b7810 */ /* 0x040fe40007f5e0ff */
[C---:B------:R-:W-:Y:S02]  /*1e590*/  IADD3 R21, P4, R4.reuse, 0x60, RZ ;  /* 0x0000006004157810 */ /* 0x040fe40007f9e0ff */
[C---:B------:R-:W-:Y:S02]  /*1e5a0*/  IADD3 R27, P1, R4.reuse, 0x20, RZ ;  /* 0x00000020041b7810 */ /* 0x040fe40007f3e0ff */
[----:B------:R-:W-:Y:S02]  /*1e5b0*/  IADD3 R25, P5, R4, 0x40, RZ ;  /* 0x0000004004197810 */ /* 0x000fe40007fbe0ff */
[----:B------:R-:W-:Y:S02]  /*1e5c0*/  LOP3.LUT R14, R14, R15, RZ, 0x3c, !PT ;  /* 0x0000000f0e0e7212 */ /* 0x000fe400078e3cff */
[----:B------:R-:W-:-:S02]  /*1e5d0*/  LOP3.LUT R10, R11, 0x380, RZ, 0xc0, !PT ;  /* 0x000003800b0a7812 */ /* 0x000fc400078ec0ff */
[----:B------:R-:W-:Y:S02]  /*1e5e0*/  LOP3.LUT R20, R21, 0x380, RZ, 0xc0, !PT ;  /* 0x0000038015147812 */ /* 0x000fe400078ec0ff */
[----:B------:R-:W-:Y:S02]  /*1e5f0*/  LOP3.LUT R26, R27, 0x380, RZ, 0xc0, !PT ;  /* 0x000003801b1a7812 */ /* 0x000fe400078ec0ff */
[----:B------:R-:W-:Y:S02]  /*1e600*/  LOP3.LUT R15, R4, 0x380, RZ, 0xc0, !PT ;  /* 0x00000380040f7812 */ /* 0x000fe400078ec0ff */
[----:B------:R-:W-:Y:S02]  /*1e610*/  LOP3.LUT R24, R25, 0x380, RZ, 0xc0, !PT ;  /* 0x0000038019187812 */ /* 0x000fe400078ec0ff */
[----:B------:R-:W-:Y:S02]  /*1e620*/  SHF.R.U64 R10, R10, 0x3, RZ ;  /* 0x000000030a0a7819 */ /* 0x000fe400000012ff */
[----:B------:R-:W-:-:S02]  /*1e630*/  SHF.R.U64 R20, R20, 0x3, RZ ;  /* 0x0000000314147819 */ /* 0x000fc400000012ff */
[----:B------:R-:W-:Y:S02]  /*1e640*/  SHF.R.U64 R26, R26, 0x3, RZ ;  /* 0x000000031a1a7819 */ /* 0x000fe400000012ff */
[----:B------:R-:W-:Y:S02]  /*1e650*/  SHF.R.U64 R15, R15, 0x3, RZ ;  /* 0x000000030f0f7819 */ /* 0x000fe400000012ff */
[----:B------:R-:W-:Y:S02]  /*1e660*/  SHF.R.U64 R24, R24, 0x3, RZ ;  /* 0x0000000318187819 */ /* 0x000fe400000012ff */
        /* <DEDUP_REMOVED lines=8> */
[----:B------:R-:W-:-:S02]  /*1e6f0*/  LOP3.LUT R24, R24, R25, RZ, 0x3c, !PT ;  /* 0x0000001918187212 */ /* 0x000fc400078e3cff */
[----:B------:R-:W-:Y:S02]  /*1e700*/  IADD3.X R25, RZ, R5, RZ, P5, !PT ;  /* 0x00000005ff197210 */ /* 0x000fe40002ffe4ff */
        /* <DEDUP_REMOVED lines=12> */
[----:B------:R-:W-:Y:S02]  /*1e7d0*/  SEL R13, R100, R101, P0 ;  /* 0x00000065640d7207 */ /* 0x000fe40000000000 */
[----:B------:R-:W-:Y:S02]  /*1e7e0*/  SEL R3, R101, R100, P0 ;  /* 0x0000006465037207 */ /* 0x000fe40000000000 */
[----:B------:R-:W-:Y:S02]  /*1e7f0*/  MOV R79, R4 ;  /* 0x00000004004f7202 */ /* 0x000fe40000000f00 */
[----:B------:R-:W-:Y:S02]  /*1e800*/  MOV R64, R6 ;  /* 0x0000000600407202 */ /* 0x000fe40000000f00 */
[----:B------:R-:W-:-:S02]  /*1e810*/  MOV R66, R8 ;  /* 0x0000000800427202 */ /* 0x000fc40000000f00 */
[----:B------:R-:W-:Y:S02]  /*1e820*/  MOV R70, R10 ;  /* 0x0000000a00467202 */ /* 0x000fe40000000f00 */
[----:B------:R-:W-:Y:S02]  /*1e830*/  MOV R72, R14 ;  /* 0x0000000e00487202 */ /* 0x000fe40000000f00 */
[----:B------:R-:W-:Y:S02]  /*1e840*/  MOV R74, R20 ;  /* 0x00000014004a7202 */ /* 0x000fe40000000f00 */
[----:B------:R-:W-:Y:S02]  /*1e850*/  MOV R76, R24 ;  /* 0x00000018004c7202 */ /* 0x000fe40000000f00 */
[----:B------:R-:W-:Y:S02]  /*1e860*/  MOV R78, R26 ;  /* 0x0000001a004e7202 */ /* 0x000fe40000000f00 */
[----:B---3--:R-:W-:Y:S01]  /*1e870*/  LOP3.LUT R2, R0, 0x2, RZ, 0x3c, !PT ;  /* 0x0000000200027812 */ /* 0x008fe200078e3cff */
[----:B------:R-:W-:Y:S06]  /*1e880*/  BRA.DIV UR4, `(.L_x_590) ;  /* 0x0000008a04987947 */ /* 0x000fec000b800000 */
[----:B------:R-:W-:Y:S01]  /*1e890*/  SEL R25, R48, R45, P0 ;  /* 0x0000002d30197207 */ /* 0x000fe20000000000 */
[----:B------:R-:W-:Y:S01]  /*1e8a0*/  SHFL.IDX PT, R6, R13, R0, 0x1c1f ;  /* 0x001c1f000d067589 */ /* 0x000fe200000e0000 */
[----:B------:R-:W-:Y:S02]  /*1e8b0*/  SEL R27, R45, R48, P0 ;  /* 0x000000302d1b7207 */ /* 0x000fe40000000000 */
[----:B------:R-:W-:Y:S01]  /*1e8c0*/  SEL R33, R32, R35, P0 ;  /* 0x0000002320217207 */ /* 0x000fe20000000000 */
[----:B------:R-:W-:Y:S01]  /*1e8d0*/  SHFL.IDX PT, R3, R3, R2, 0x1c1f ;  /* 0x001c1f0203037589 */ /* 0x000fe200000e0000 */
[----:B------:R-:W-:Y:S02]  /*1e8e0*/  SEL R7, R97, R96, P0 ;  /* 0x0000006061077207 */ /* 0x000fe40000000000 */
[----:B------:R-:W-:Y:S01]  /*1e8f0*/  SEL R29, R40, R37, P0 ;  /* 0x00000025281d7207 */ /* 0x000fe20000000000 */
[----:B------:R-:W-:Y:S01]  /*1e900*/  SHFL.IDX PT, R27, R27, R2, 0x1c1f ;  /* 0x001c1f021b1b7589 */ /* 0x000fe200000e0000 */
[----:B------:R-:W-:-:S02]  /*1e910*/  SEL R31, R37, R40, P0 ;  /* 0x00000028251f7207 */ /* 0x000fc40000000000 */
        /* <DEDUP_REMOVED lines=10> */
[----:B------:R-:W2:Y:S01]  /*1e9c0*/  SHFL.IDX PT, R10, R5, R0, 0x1c1f ;  /* 0x001c1f00050a7589 */ /* 0x000ea200000e0000 */
[----:B------:R-:W-:Y:S02]  /*1e9d0*/  SEL R65, R67, R38, P0 ;  /* 0x0000002643417207 */ /* 0x000fe40000000000 */
[----:B------:R-:W-:Y:S01]  /*1e9e0*/  SEL R9, R92, R93, P0 ;  /* 0x0000005d5c097207 */ /* 0x000fe20000000000 */
[----:B------:R-:W3:Y:S01]  /*1e9f0*/  SHFL.IDX PT, R38, R33, R0, 0x1c1f ;  /* 0x001c1f0021267589 */ /* 0x000ee200000e0000 */
[----:B------:R-:W-:Y:S02]  /*1ea00*/  SEL R39, R28, R39, P0 ;  /* 0x000000271c277207 */ /* 0x000fe40000000000 */
[----:B------:R-:W-:Y:S01]  /*1ea10*/  SEL R41, R43, R36, P0 ;  /* 0x000000242b297207 */ /* 0x000fe20000000000 */
[----:B------:R-:W-:Y:S01]  /*1ea20*/  SHFL.IDX PT, R26, R9, R0, 0x1c1f ;  /* 0x001c1f00091a7589 */ /* 0x000fe200000e0000 */
[----:B------:R-:W-:-:S02]  /*1ea30*/  SEL R49, R51, R50, P0 ;  /* 0x0000003233317207 */ /* 0x000fc40000000000 */
[----:B------:R-:W-:Y:S01]  /*1ea40*/  SEL R53, R55, R52, P0 ;  /* 0x0000003437357207 */ /* 0x000fe20000000000 */
[----:B------:R-:W4:Y:S01]  /*1ea50*/  SHFL.IDX PT, R21, R21, R2, 0x1c1f ;  /* 0x001c1f0215157589 */ /* 0x000f2200000e0000 */
[----:B------:R-:W-:Y:S02]  /*1ea60*/  SEL R57, R46, R59, P0 ;  /* 0x0000003b2e397207 */ /* 0x000fe40000000000 */
[----:B------:R-:W-:Y:S01]  /*1ea70*/  SEL R67, R30, R69, P0 ;  /* 0x000000451e437207 */ /* 0x000fe20000000000 */
[----:B------:R-:W-:Y:S01]  /*1ea80*/  SHFL.IDX PT, R37, R37, R0, 0x1c1f ;  /* 0x001c1f0025257589 */ /* 0x000fe200000e0000 */
[----:B------:R-:W-:Y:S02]  /*1ea90*/  SEL R71, R73, R34, P0 ;  /* 0x0000002249477207 */ /* 0x000fe40000000000 */
[----:B------:R-:W-:Y:S01]  /*1eaa0*/  SEL R43, R36, R43, P0 ;  /* 0x0000002b242b7207 */ /* 0x000fe20000000000 */
[----:B------:R-:W0:Y:S01]  /*1eab0*/  SHFL.IDX PT, R20, R39, R2, 0x1c1f ;  /* 0x001c1f0227147589 */ /* 0x000e2200000e0000 */
[----:B------:R-:W-:-:S02]  /*1eac0*/  SEL R51, R50, R51, P0 ;  /* 0x0000003332337207 */ /* 0x000fc40000000000 */
[----:B------:R-:W-:Y:S01]  /*1ead0*/  SEL R55, R52, R55, P0 ;  /* 0x0000003734377207 */ /* 0x000fe20000000000 */
[----:B------:R-:W-:Y:S01]  /*1eae0*/  SHFL.IDX PT, R41, R41, R0, 0x1c1f ;  /* 0x001c1f0029297589 */ /* 0x000fe200000e0000 */
[----:B------:R-:W-:Y:S02]  /*1eaf0*/  SEL R59, R59, R46, P0 ;  /* 0x0000002e3b3b7207 */ /* 0x000fe40000000000 */
[----:B------:R-:W-:Y:S01]  /*1eb00*/  SEL R69, R69, R30, P0 ;  /* 0x0000001e45457207 */ /* 0x000fe20000000000 */
[----:B------:R-:W1:Y:S01]  /*1eb10*/  SHFL.IDX PT, R40, R43, R2, 0x1c1f ;  /* 0x001c1f022b287589 */ /* 0x000e6200000e0000 */
[----:B------:R-:W-:Y:S02]  /*1eb20*/  SEL R73, R34, R73, P0 ;  /* 0x0000004922497207 */ /* 0x000fe40000000000 */
[----:B------:R-:W-:Y:S01]  /*1eb30*/  SEL R75, R77, R42, P0 ;  /* 0x0000002a4d4b7207 */ /* 0x000fe20000000000 */
[----:B------:R-:W1:Y:S01]  /*1eb40*/  SHFL.IDX PT, R30, R25, R0, 0x1c1f ;  /* 0x001c1f00191e7589 */ /* 0x000e6200000e0000 */
[----:B------:R-:W-:-:S02]  /*1eb50*/  SEL R77, R42, R77, P0 ;  /* 0x0000004d2a4d7207 */ /* 0x000fc40000000000 */
[----:B--2---:R-:W-:Y:S01]  /*1eb60*/  SEL R8, R10, R7, P0 ;  /* 0x000000070a087207 */ /* 0x004fe20000000000 */
[----:B------:R-:W2:Y:S01]  /*1eb70*/  SHFL.IDX PT, R34, R29, R0, 0x1c1f ;  /* 0x001c1f001d227589 */ /* 0x000ea200000e0000 */
[----:B---3--:R-:W-:Y:S02]  /*1eb80*/  SEL R36, R38, R35, P0 ;  /* 0x0000002326247207 */ /* 0x008fe40000000000 */
[----:B------:R-:W-:Y:S01]  /*1eb90*/  SEL R4, R6, R3, P0 ;  /* 0x0000000306047207 */ /* 0x000fe20000000000 */
[----:B------:R-:W-:Y:S01]  /*1eba0*/  SHFL.IDX PT, R45, R45, R0, 0x1c1f ;  /* 0x001c1f002d2d7589 */ /* 0x000fe200000e0000 */
[----:B------:R-:W-:Y:S02]  /*1ebb0*/  SEL R10, R7, R10, P0 ;  /* 0x0000000a070a7207 */ /* 0x000fe40000000000 */
[----:B----4-:R-:W-:Y:S01]  /*1ebc0*/  SEL R24, R26, R21, P0 ;  /* 0x000000151a187207 */ /* 0x010fe20000000000 */
[----:B------:R-:W-:Y:S01]  /*1ebd0*/  SHFL.IDX PT, R49, R49, R0, 0x1c1f ;  /* 0x001c1f0031317589 */ /* 0x000fe200000e0000 */
[----:B------:R-:W-:-:S02]  /*1ebe0*/  SEL R38, R35, R38, P0 ;  /* 0x0000002623267207 */ /* 0x000fc40000000000 */
[----:B0-----:R-:W-:Y:S01]  /*1ebf0*/  SEL R12, R37, R20, P0 ;  /* 0x00000014250c7207 */ /* 0x001fe20000000000 */
[----:B------:R-:W-:Y:S01]  /*1ec00*/  SHFL.IDX PT, R53, R53, R0, 0x1c1f ;  /* 0x001c1f0035357589 */ /* 0x000fe200000e0000 */
[----:B------:R-:W-:Y:S01]  /*1ec10*/  SEL R14, R20, R37, P0 ;  /* 0x00000025140e7207 */ /* 0x000fe20000000000 */
[----:B------:R-:W-:Y:S01]  /*1ec20*/  IMAD.MOV.U32 R20, RZ, RZ, RZ ;  /* 0x000000ffff147224 */ /* 0x000fe200078e00ff */
[----:B------:R-:W-:Y:S01]  /*1ec30*/  SEL R6, R3, R6, P0 ;  /* 0x0000000603067207 */ /* 0x000fe20000000000 */
[----:B------:R-:W-:Y:S01]  /*1ec40*/  SHFL.IDX PT, R57, R57, R0, 0x1c1f ;  /* 0x001c1f0039397589 */ /* 0x000fe200000e0000 */
[----:B------:R-:W-:Y:S02]  /*1ec50*/  SEL R26, R21, R26, P0 ;  /* 0x0000001a151a7207 */ /* 0x000fe40000000000 */
[----:B-1----:R-:W-:Y:S01]  /*1ec60*/  SEL R44, R41, R40, P0 ;  /* 0x00000028292c7207 */ /* 0x002fe20000000000 */
[----:B------:R-:W-:Y:S01]  /*1ec70*/  SHFL.IDX PT, R63, R63, R0, 0x1c1f ;  /* 0x001c1f003f3f7589 */ /* 0x000fe200000e0000 */
[----:B------:R-:W-:-:S02]  /*1ec80*/  SEL R28, R30, R27, P0 ;  /* 0x0000001b1e1c7207 */ /* 0x000fc40000000000 */
[----:B------:R-:W-:Y:S01]  /*1ec90*/  SEL R30, R27, R30, P0 ;  /* 0x0000001e1b1e7207 */ /* 0x000fe20000000000 */
[----:B------:R-:W-:Y:S01]  /*1eca0*/  SHFL.IDX PT, R67, R67, R0, 0x1c1f ;  /* 0x001c1f0043437589 */ /* 0x000fe200000e0000 */
[----:B--2---:R-:W-:Y:S02]  /*1ecb0*/  SEL R32, R34, R31, P0 ;  /* 0x0000001f22207207 */ /* 0x004fe40000000000 */
[----:B------:R-:W-:Y:S01]  /*1ecc0*/  SEL R34, R31, R34, P0 ;  /* 0x000000221f227207 */ /* 0x000fe20000000000 */
[----:B------:R-:W-:Y:S01]  /*1ecd0*/  SHFL.IDX PT, R71, R71, R0, 0x1c1f ;  /* 0x001c1f0047477589 */ /* 0x000fe200000e0000 */
[----:B------:R-:W-:-:S03]  /*1ece0*/  SEL R46, R40, R41, P0 ;  /* 0x00000029282e7207 */ /* 0x000fc60000000000 */
[----:B------:R-:W0:Y:S04]  /*1ecf0*/  SHFL.IDX PT, R42, R47, R2, 0x1c1f ;  /* 0x001c1f022f2a7589 */ /* 0x000e2800000e0000 */
[----:B------:R-:W1:Y:S04]  /*1ed00*/  SHFL.IDX PT, R48, R51, R2, 0x1c1f ;  /* 0x001c1f0233307589 */ /* 0x000e6800000e0000 */
[----:B------:R-:W2:Y:S04]  /*1ed10*/  SHFL.IDX PT, R50, R55, R2, 0x1c1f ;  /* 0x001c1f0237327589 */ /* 0x000ea800000e0000 */
[----:B------:R-:W3:Y:S04]  /*1ed20*/  SHFL.IDX PT, R52, R59, R2, 0x1c1f ;  /* 0x001c1f023b347589 */ /* 0x000ee800000e0000 */
[----:B------:R-:W4:Y:S04]  /*1ed30*/  SHFL.IDX PT, R54, R65, R2, 0x1c1f ;  /* 0x001c1f0241367589 */ /* 0x000f2800000e0000 */
[----:B------:R-:W4:Y:S04]  /*1ed40*/  SHFL.IDX PT, R56, R69, R2, 0x1c1f ;  /* 0x001c1f0245387589 */ /* 0x000f2800000e0000 */
[----:B------:R-:W4:Y:S01]  /*1ed50*/  SHFL.IDX PT, R58, R73, R2, 0x1c1f ;  /* 0x001c1f02493a7589 */ /* 0x000f2200000e0000 */
[----:B0-----:R-:W-:-:S02]  /*1ed60*/  SEL R5, R45, R42, P0 ;  /* 0x0000002a2d057207 */ /* 0x001fc40000000000 */
[----:B------:R-:W-:Y:S01]  /*1ed70*/  SEL R7, R42, R45, P0 ;  /* 0x0000002d2a077207 */ /* 0x000fe20000000000 */
[----:B------:R0:W0:Y:S01]  /*1ed80*/  SHFL.IDX PT, R75, R75, R0, 0x1c1f ;  /* 0x001c1f004b4b7589 */ /* 0x00002200000e0000 */
[----:B-1----:R-:W-:Y:S02]  /*1ed90*/  SEL R9, R49, R48, P0 ;  /* 0x0000003031097207 */ /* 0x002fe40000000000 */
[----:B------:R-:W-:Y:S01]  /*1eda0*/  SEL R11, R48, R49, P0 ;  /* 0x00000031300b7207 */ /* 0x000fe20000000000 */
[----:B------:R1:W0:Y:S01]  /*1edb0*/  SHFL.IDX PT, R62, R77, R2, 0x1c1f ;  /* 0x001c1f024d3e7589 */ /* 0x00022200000e0000 */
[----:B--2---:R-:W-:Y:S02]  /*1edc0*/  SEL R25, R53, R50, P0 ;  /* 0x0000003235197207 */ /* 0x004fe40000000000 */
[----:B------:R-:W-:Y:S02]  /*1edd0*/  SEL R27, R50, R53, P0 ;  /* 0x00000035321b7207 */ /* 0x000fe40000000000 */
[----:B---3--:R-:W-:-:S02]  /*1ede0*/  SEL R29, R57, R52, P0 ;  /* 0x00000034391d7207 */ /* 0x008fc40000000000 */
[----:B------:R-:W-:Y:S02]  /*1edf0*/  SEL R31, R52, R57, P0 ;  /* 0x00000039341f7207 */ /* 0x000fe40000000000 */
[----:B----4-:R-:W-:Y:S02]  /*1ee00*/  SEL R33, R63, R54, P0 ;  /* 0x000000363f217207 */ /* 0x010fe40000000000 */
[----:B------:R-:W-:Y:S02]  /*1ee10*/  SEL R35, R54, R63, P0 ;  /* 0x0000003f36237207 */ /* 0x000fe40000000000 */
[----:B------:R-:W-:Y:S02]  /*1ee20*/  SEL R37, R67, R56, P0 ;  /* 0x0000003843257207 */ /* 0x000fe40000000000 */
[----:B------:R-:W-:Y:S02]  /*1ee30*/  SEL R39, R56, R67, P0 ;  /* 0x0000004338277207 */ /* 0x000fe40000000000 */
[----:B------:R-:W-:-:S02]  /*1ee40*/  SEL R13, R71, R58, P0 ;  /* 0x0000003a470d7207 */ /* 0x000fc40000000000 */
[----:B-1----:R-:W-:-:S07]  /*1ee50*/  SEL R15, R58, R71, P0 ;  /* 0x000000473a0f7207 */ /* 0x002fce0000000000 */
.L_x_801:
[----:B------:R-:W-:Y:S05]  /*1ee60*/  WARPSYNC.ALL ;  /* 0x0000000000007948 */ /* 0x000fea0003800000 */
[----:B------:R-:W-:Y:S01]  /*1ee70*/  BAR.SYNC.DEFER_BLOCKING 0x1, 0x100 ;  /* 0x0044000000007b1d */ /* 0x000fe20000010000 */
[----:B0-----:R-:W-:Y:S02]  /*1ee80*/  SEL R45, R75, R62, P0 ;  /* 0x0000003e4b2d7207 */ /* 0x001fe40000000000 */
[----:B------:R-:W-:-:S03]  /*1ee90*/  SEL R47, R62, R75, P0 ;  /* 0x0000004b3e2f7207 */ /* 0x000fc60000000000 */
[----:B------:R-:W-:Y:S02]  /*1eea0*/  ULDC.64 UR4, c[0x0][0xbd8] ;  /* 0x0002f60000047ab9 */ /* 0x000fe40000000a00 */
[----:B------:R-:W-:Y:S02]  /*1eeb0*/  ISETP.NE.U32.AND P2, PT, RZ, UR4, PT ;  /* 0x00000004ff007c0c */ /* 0x000fe4000bf45070 */
[----:B------:R-:W-:Y:S02]  /*1eec0*/  IADD3 R2, P1, R208, UR4, RZ ;  /* 0x00000004d0027c10 */ /* 0x000fe4000ff3e0ff */
[----:B------:R-:W-:Y:S02]  /*1eed0*/  ISETP.NE.AND.EX P2, PT, RZ, UR5, PT, P2 ;  /* 0x00000005ff007c0c */ /* 0x000fe4000bf45320 */
[----:B------:R-:W-:Y:S01]  /*1eee0*/  IADD3.X R3, R209, UR5, RZ, P1, !PT ;  /* 0x00000005d1037c10 */ /* 0x000fe20008ffe4ff */
[----:B------:R-:W-:Y:S02]  /*1eef0*/  ULDC.64 UR4, c[0x0][0xbe0] ;  /* 0x0002f80000047ab9 */ /* 0x000fe40000000a00 */
[----:B------:R-:W-:Y:S01]  /*1ef00*/  ISETP.NE.U32.AND P0, PT, RZ, UR4, PT ;  /* 0x00000004ff007c0c */ /* 0x000fe2000bf05070 */
[----:B------:R0:W-:Y:S04]  /*1ef10*/  STSM.16.M88.4 [R79], R4 ;  /* 0x000000044f007844 */ /* 0x0001e80000000200 */
[----:B------:R1:W-:Y:S04]  /*1ef20*/  STSM.16.M88.4 [R78], R8 ;  /* 0x000000084e007844 */ /* 0x0003e80000000200 */
[----:B------:R1:W-:Y:S04]  /*1ef30*/  STSM.16.M88.4 [R76], R24 ;  /* 0x000000184c007844 */ /* 0x0003e80000000200 */
[----:B------:R1:W-:Y:S04]  /*1ef40*/  STSM.16.M88.4 [R74], R28 ;  /* 0x0000001c4a007844 */ /* 0x0003e80000000200 */
[----:B------:R1:W-:Y:S04]  /*1ef50*/  STSM.16.M88.4 [R72], R32 ;  /* 0x0000002048007844 */ /* 0x0003e80000000200 */
[----:B------:R1:W-:Y:S04]  /*1ef60*/  STSM.16.M88.4 [R70], R36 ;  /* 0x0000002446007844 */ /* 0x0003e80000000200 */
[----:B------:R1:W-:Y:S01]  /*1ef70*/  STSM.16.M88.4 [R66], R12 ;  /* 0x0000000c42007844 */ /* 0x0003e20000000200 */
[----:B------:R-:W-:-:S03]  /*1ef80*/  ISETP.NE.AND.EX P0, PT, RZ, UR5, PT, P0 ;  /* 0x00000005ff007c0c */ /* 0x000fc6000bf05300 */
[----:B------:R1:W-:Y:S01]  /*1ef90*/  STSM.16.M88.4 [R64], R44 ;  /* 0x0000002c40007844 */ /* 0x0003e20000000200 */
[----:B------:R-:W-:Y:S09]  /*1efa0*/  BAR.SYNC.DEFER_BLOCKING 0x1, 0x100 ;  /* 0x0044000000007b1d */ /* 0x000ff20000010000 */
[----:B------:R-:W-:Y:S01]  /*1efb0*/  @P0 IADD3 R208, P1, R208, UR4, RZ ;  /* 0x00000004d0d00c10 */ /* 0x000fe2000ff3e0ff */
[----:B------:R-:W-:-:S02]  /*1efc0*/  ULDC UR4, c[0x0][0xa88] ;  /* 0x0002a20000047ab9 */ /* 0x000fc40000000800 */
[----:B------:R-:W-:Y:S02]  /*1efd0*/  MOV R49, UR4 ;  /* 0x0000000400317c02 */ /* 0x000fe40008000f00 */
[----:B------:R-:W-:Y:S01]  /*1efe0*/  @P0 IADD3.X R209, R209, UR5, RZ, P1, !PT ;  /* 0x00000005d1d10c10 */ /* 0x000fe20008ffe4ff */
[----:B------:R1:W5:Y:S01]  /*1eff0*/  @P2 LDG.E R20, desc[UR54][R2.64] ;  /* 0x0000003602142981 */ /* 0x000362000c1e1900 */
[----:B0-----:R-:W-:-:S03]  /*1f000*/  IMAD R5, R200, 0x40, R199 ;  /* 0x00000040c8057824 */ /* 0x001fc600078e02c7 */
[----:B------:R1:W5:Y:S01]  /*1f010*/  @P0 LDG.E R49, desc[UR54][R208.64] ;  /* 0x00000036d0310981 */ /* 0x000362000c1e1900 */
[----:B------:R-:W-:Y:S01]  /*1f020*/  IMAD.WIDE R60, R5, 0x2, R60 ;  /* 0x00000002053c7825 */ /* 0x000fe200078e023c */
[----:B------:R-:W-:Y:S06]  /*1f030*/  @P0 BRA `(.L_x_591) ;  /* 0x0000000000100947 */ /* 0x000fec0003800000 */
[----:B------:R-:W-:Y:S05]  /*1f040*/  @!P2 BRA `(.L_x_591) ;  /* 0x00000000000ca947 */ /* 0x000fea0003800000 */
[----:B------:R-:W2:Y:S04]  /*1f050*/  LDG.E R0, desc[UR54][R2.64] ;  /* 0x0000003602007981 */ /* 0x000ea8000c1e1900 */
[----:B-----5:R-:W2:Y:S02]  /*1f060*/  LDG.E R49, desc[UR54][R2.64+0x4] ;  /* 0x0000043602317981 */ /* 0x020ea4000c1e1900 */
[----:B--2---:R-:W-:-:S07]  /*1f070*/  IMAD.IADD R49, R49, 0x1, -R0 ;  /* 0x0000000131317824 */ /* 0x004fce00078e0a00 */
.L_x_591:
[----:B-1----:R-:W-:Y:S01]  /*1f080*/  SHF.R.S32.HI R46, RZ, 0x1f, R207 ;  /* 0x0000001fff2e7819 */ /* 0x002fe200000114cf */
[----:B------:R-:W-:Y:S01]  /*1f090*/  ULDC.64 UR4, c[0x0][0xb70] ;  /* 0x0002dc0000047ab9 */ /* 0x000fe20000000a00 */
[----:B-----5:R-:W-:Y:S01]  /*1f0a0*/  SHF.R.S32.HI R21, RZ, 0x1f, R20 ;  /* 0x0000001fff157819 */ /* 0x020fe20000011414 */
[----:B------:R-:W-:Y:S01]  /*1f0b0*/  IMAD R6, R212, 0x80, R224 ;  /* 0x00000080d4067824 */ /* 0x000fe200078e02e0 */
[----:B------:R-:W-:Y:S01]  /*1f0c0*/  SEL R210, R210, RZ, !P2 ;  /* 0x000000ffd2d27207 */ /* 0x000fe20005000000 */
[----:B------:R-:W-:Y:S01]  /*1f0d0*/  IMAD R0, R46, UR4, RZ ;  /* 0x000000042e007c24 */ /* 0x000fe2000f8e02ff */
[----:B------:R-:W-:Y:S01]  /*1f0e0*/  SEL R205, R205, RZ, !P2 ;  /* 0x000000ffcdcd7207 */ /* 0x000fe20005000000 */
[C---:B------:R-:W-:Y:S01]  /*1f0f0*/  IMAD.WIDE.U32 R2, R207.reuse, UR4, R20 ;  /* 0x00000004cf027c25 */ /* 0x040fe2000f8e0014 */
[C---:B------:R-:W-:Y:S02]  /*1f100*/  IADD3 R9, P0, R60.reuse, 0x1000, RZ ;  /* 0x000010003c097810 */ /* 0x040fe40007f1e0ff */
[----:B------:R-:W-:Y:S01]  /*1f110*/  IADD3 R25, P2, R60, 0x3000, RZ ;  /* 0x000030003c197810 */ /* 0x000fe20007f5e0ff */
[----:B------:R-:W-:Y:S01]  /*1f120*/  IMAD R5, R207, UR5, R0 ;  /* 0x00000005cf057c24 */ /* 0x000fe2000f8e0200 */
[----:B------:R-:W-:Y:S01]  /*1f130*/  ULDC.64 UR4, c[0x0][0xb78] ;  /* 0x0002de0000047ab9 */ /* 0x000fe20000000a00 */
[----:B------:R-:W-:Y:S01]  /*1f140*/  LOP3.LUT R8, R9, 0x380, RZ, 0xc0, !PT ;  /* 0x0000038009087812 */ /* 0x000fe200078ec0ff */
[----:B------:R-:W-:Y:S01]  /*1f150*/  IMAD R0, R210, UR4, RZ ;  /* 0x00000004d2007c24 */ /* 0x000fe2000f8e02ff */
[----:B------:R-:W-:Y:S01]  /*1f160*/  IADD3 R13, P1, R60, 0x2000, RZ ;  /* 0x000020003c0d7810 */ /* 0x000fe20007f3e0ff */
[----:B------:R-:W-:Y:S01]  /*1f170*/  IMAD.IADD R3, R3, 0x1, R5 ;  /* 0x0000000103037824 */ /* 0x000fe200078e0205 */
[----:B------:R-:W-:Y:S01]  /*1f180*/  SHF.R.S32.HI R5, RZ, 0x1f, R6 ;  /* 0x0000001fff057819 */ /* 0x000fe20000011406 */
[----:B------:R-:W-:Y:S01]  /*1f190*/  IMAD R4, R205, UR5, R0 ;  /* 0x00000005cd047c24 */ /* 0x000fe2000f8e0200 */
[----:B------:R-:W-:Y:S01]  /*1f1a0*/  LOP3.LUT R24, R25, 0x380, RZ, 0xc0, !PT ;  /* 0x0000038019187812 */ /* 0x000fe200078ec0ff */
[----:B------:R-:W-:Y:S01]  /*1f1b0*/  IMAD.WIDE.U32 R2, R205, UR4, R2 ;  /* 0x00000004cd027c25 */ /* 0x000fe2000f8e0002 */
[----:B------:R-:W-:Y:S01]  /*1f1c0*/  ULDC.64 UR4, c[0x0][0xb40] ;  /* 0x0002d00000047ab9 */ /* 0x000fe20000000a00 */
[----:B------:R-:W-:-:S02]  /*1f1d0*/  SHF.R.U64 R8, R8, 0x3, RZ ;  /* 0x0000000308087819 */ /* 0x000fc400000012ff */
[----:B------:R-:W-:Y:S02]  /*1f1e0*/  LOP3.LUT R12, R13, 0x380, RZ, 0xc0, !PT ;  /* 0x000003800d0c7812 */ /* 0x000fe400078ec0ff */
[----:B------:R-:W-:Y:S02]  /*1f1f0*/  IADD3 R0, P4, R6, R2, RZ ;  /* 0x0000000206007210 */ /* 0x000fe40007f9e0ff */
[----:B------:R-:W-:Y:S02]  /*1f200*/  SHF.R.U64 R24, R24, 0x3, RZ ;  /* 0x0000000318187819 */ /* 0x000fe400000012ff */
[----:B------:R-:W-:Y:S02]  /*1f210*/  IADD3.X R5, R5, R3, R4, P4, !PT ;  /* 0x0000000305057210 */ /* 0x000fe400027fe404 */
[----:B------:R-:W-:Y:S02]  /*1f220*/  LEA R44, P5, R0, UR4, 0x2 ;  /* 0x00000004002c7c11 */ /* 0x000fe4000f8a10ff */
[----:B------:R-:W-:-:S02]  /*1f230*/  LOP3.LUT R8, R8, R9, RZ, 0x3c, !PT ;  /* 0x0000000908087212 */ /* 0x000fc400078e3cff */
[----:B------:R-:W-:Y:S02]  /*1f240*/  SHF.R.U64 R12, R12, 0x3, RZ ;  /* 0x000000030c0c7819 */ /* 0x000fe400000012ff */
[----:B------:R-:W-:Y:S01]  /*1f250*/  LEA.HI.X R45, R0, UR5, R5, 0x2, P5 ;  /* 0x00000005002d7c11 */ /* 0x000fe2000a8f1405 */
[----:B------:R-:W-:Y:S01]  /*1f260*/  VIADD R0, R6, 0x8 ;  /* 0x0000000806007836 */ /* 0x000fe20000000000 */
[----:B------:R-:W-:Y:S01]  /*1f270*/  IADD3.X R9, RZ, R61, RZ, P0, !PT ;  /* 0x0000003dff097210 */ /* 0x000fe200007fe4ff */
[----:B------:R-:W-:Y:S01]  /*1f280*/  ULDC.64 UR4, c[0x0][0xaa0] ;  /* 0x0002a80000047ab9 */ /* 0x000fe20000000a00 */
[----:B------:R-:W-:Y:S01]  /*1f290*/  LOP3.LUT R24, R24, R25, RZ, 0x3c, !PT ;  /* 0x0000001918187212 */ /* 0x000fe200078e3cff */
[----:B------:R-:W-:Y:S01]  /*1f2a0*/  IMAD.X R25, RZ, RZ, R61, P2 ;  /* 0x000000ffff197224 */ /* 0x000fe200010e063d */
[----:B------:R-:W-:Y:S02]  /*1f2b0*/  LOP3.LUT P0, RZ, R215, 0x3, RZ, 0xc0, !PT ;  /* 0x00000003d7ff7812 */ /* 0x000fe4000780c0ff */
[----:B------:R-:W-:-:S02]  /*1f2c0*/  IADD3 R29, P3, R60, 0x4000, RZ ;  /* 0x000040003c1d7810 */ /* 0x000fc40007f7e0ff */
[C---:B------:R-:W-:Y:S02]  /*1f2d0*/  IADD3 R33, P4, R60.reuse, 0x5000, RZ ;  /* 0x000050003c217810 */ /* 0x040fe40007f9e0ff */
[----:B------:R-:W-:Y:S02]  /*1f2e0*/  IADD3 R37, P5, R60, 0x6000, RZ ;  /* 0x000060003c257810 */ /* 0x000fe40007fbe0ff */
[----:B------:R-:W-:Y:S01]  /*1f2f0*/  LOP3.LUT R12, R12, R13, RZ, 0x3c, !PT ;  /* 0x0000000d0c0c7212 */ /* 0x000fe200078e3cff */
[--C-:B------:R-:W-:Y:S01]  /*1f300*/  IMAD.X R13, RZ, RZ, R61.reuse, P1 ;  /* 0x000000ffff0d7224 */ /* 0x100fe200008e063d */
[----:B------:R-:W-:Y:S02]  /*1f310*/  IADD3 R3, P2, R60, 0x7000, RZ ;  /* 0x000070003c037810 */ /* 0x000fe40007f5e0ff */
[----:B------:R-:W-:Y:S02]  /*1f320*/  ISETP.GE.OR P1, PT, R6, R49, P0 ;  /* 0x000000310600720c */ /* 0x000fe40000726670 */
[----:B------:R-:W-:Y:S01]  /*1f330*/  LOP3.LUT R28, R29, 0x380, RZ, 0xc0, !PT ;  /* 0x000003801d1c7812 */ /* 0x000fe200078ec0ff */
[----:B------:R-:W-:Y:S01]  /*1f340*/  IMAD.X R41, RZ, RZ, R61, P2 ;  /* 0x000000ffff297224 */ /* 0x000fe200010e063d */
[----:B------:R-:W-:-:S02]  /*1f350*/  LOP3.LUT R32, R33, 0x380, RZ, 0xc0, !PT ;  /* 0x0000038021207812 */ /* 0x000fc400078ec0ff */
[----:B------:R-:W-:Y:S02]  /*1f360*/  LOP3.LUT R36, R37, 0x380, RZ, 0xc0, !PT ;  /* 0x0000038025247812 */ /* 0x000fe400078ec0ff */
[----:B------:R-:W-:Y:S02]  /*1f370*/  ISETP.GE.OR P0, PT, R0, R49, P0 ;  /* 0x000000310000720c */ /* 0x000fe40000706670 */
[----:B------:R-:W-:Y:S02]  /*1f380*/  LOP3.LUT R0, R3, 0x380, RZ, 0xc0, !PT ;  /* 0x0000038003007812 */ /* 0x000fe400078ec0ff */
[----:B------:R-:W-:Y:S01]  /*1f390*/  LOP3.LUT R5, R60, 0x380, RZ, 0xc0, !PT ;  /* 0x000003803c057812 */ /* 0x000fe200078ec0ff */
[----:B------:R-:W-:Y:S01]  /*1f3a0*/  @!P1 STG.E desc[UR54][R44.64], R89 ;  /* 0x000000592c009986 */ /* 0x000fe2000c101936 */
[----:B------:R-:W-:Y:S02]  /*1f3b0*/  SHF.R.U64 R28, R28, 0x3, RZ ;  /* 0x000000031c1c7819 */ /* 0x000fe400000012ff */
[----:B------:R-:W-:-:S02]  /*1f3c0*/  SHF.R.U64 R32, R32, 0x3, RZ ;  /* 0x0000000320207819 */ /* 0x000fc400000012ff */
[----:B------:R-:W-:Y:S02]  /*1f3d0*/  SHF.R.U64 R36, R36, 0x3, RZ ;  /* 0x0000000324247819 */ /* 0x000fe400000012ff */
[----:B------:R-:W-:Y:S01]  /*1f3e0*/  SHF.R.U64 R0, R0, 0x3, RZ ;  /* 0x0000000300007819 */ /* 0x000fe200000012ff */
[----:B------:R0:W-:Y:S01]  /*1f3f0*/  @!P0 STG.E desc[UR54][R44.64+0x20], R88 ;  /* 0x000020582c008986 */ /* 0x0001e2000c101936 */
[----:B------:R-:W-:Y:S02]  /*1f400*/  SHF.R.U64 R5, R5, 0x3, RZ ;  /* 0x0000000305057819 */ /* 0x000fe400000012ff */
[----:B------:R-:W-:Y:S01]  /*1f410*/  LOP3.LUT R28, R28, R29, RZ, 0x3c, !PT ;  /* 0x0000001d1c1c7212 */ /* 0x000fe200078e3cff */
[----:B------:R-:W5:Y:S01]  /*1f420*/  LD.E.128 R8, desc[UR54][R8.64] ;  /* 0x0000003608087980 */ /* 0x000f62000c101d00 */
[----:B------:R-:W-:Y:S01]  /*1f430*/  LOP3.LUT R32, R32, R33, RZ, 0x3c, !PT ;  /* 0x0000002120207212 */ /* 0x000fe200078e3cff */
[--C-:B------:R-:W-:Y:S01]  /*1f440*/  IMAD.X R33, RZ, RZ, R61.reuse, P4 ;  /* 0x000000ffff217224 */ /* 0x100fe200020e063d */
[----:B------:R-:W-:Y:S01]  /*1f450*/  LOP3.LUT R36, R36, R37, RZ, 0x3c, !PT ;  /* 0x0000002524247212 */ /* 0x000fe200078e3cff */
[----:B------:R-:W-:Y:S01]  /*1f460*/  IMAD.X R37, RZ, RZ, R61, P5 ;  /* 0x000000ffff257224 */ /* 0x000fe200028e063d */
[----:B------:R-:W-:Y:S01]  /*1f470*/  IADD3.X R29, RZ, R61, RZ, P3, !PT ;  /* 0x0000003dff1d7210 */ /* 0x000fe20001ffe4ff */
[----:B------:R-:W5:Y:S01]  /*1f480*/  LD.E.128 R12, desc[UR54][R12.64] ;  /* 0x000000360c0c7980 */ /* 0x000f62000c101d00 */
[----:B------:R-:W-:-:S02]  /*1f490*/  LOP3.LUT R40, R0, R3, RZ, 0x3c, !PT ;  /* 0x0000000300287212 */ /* 0x000fc400078e3cff */
[----:B------:R-:W-:Y:S01]  /*1f4a0*/  LOP3.LUT R60, R5, R60, RZ, 0x3c, !PT ;  /* 0x0000003c053c7212 */ /* 0x000fe200078e3cff */
[----:B------:R-:W5:Y:S01]  /*1f4b0*/  LD.E.128 R24, desc[UR54][R24.64] ;  /* 0x0000003618187980 */ /* 0x000f62000c101d00 */
[----:B------:R-:W-:-:S03]  /*1f4c0*/  SHF.R.S32.HI R3, RZ, 0x1f, R199 ;  /* 0x0000001fff037819 */ /* 0x000fc600000114c7 */
[----:B------:R1:W5:Y:S01]  /*1f4d0*/  LD.E.128 R4, desc[UR54][R60.64] ;  /* 0x000000363c047980 */ /* 0x000362000c101d00 */
[----:B------:R-:W-:-:S03]  /*1f4e0*/  MOV R2, R199 ;  /* 0x000000c700027202 */ /* 0x000fc60000000f00 */
[----:B------:R-:W5:Y:S04]  /*1f4f0*/  LD.E.128 R28, desc[UR54][R28.64] ;  /* 0x000000361c1c7980 */ /* 0x000f68000c101d00 */
[----:B------:R-:W5:Y:S04]  /*1f500*/  LD.E.128 R32, desc[UR54][R32.64] ;  /* 0x0000003620207980 */ /* 0x000f68000c101d00 */
[----:B------:R-:W5:Y:S04]  /*1f510*/  LD.E.128 R36, desc[UR54][R36.64] ;  /* 0x0000003624247980 */ /* 0x000f68000c101d00 */
[----:B------:R-:W5:Y:S01]  /*1f520*/  LD.E.128 R40, desc[UR54][R40.64] ;  /* 0x0000003628287980 */ /* 0x000f62000c101d00 */
[----:B------:R-:W-:Y:S01]  /*1f530*/  IMAD R21, R21, UR4, RZ ;  /* 0x0000000415157c24 */ /* 0x000fe2000f8e02ff */
[----:B------:R-:W-:Y:S01]  /*1f540*/  @!PT LDS RZ, [RZ] ;  /* 0x00000000fffff984 */ /* 0x000fe20000000800 */
[----:B------:R-:W-:Y:S01]  /*1f550*/  @!PT LDS RZ, [RZ] ;  /* 0x00000000fffff984 */ /* 0x000fe20000000800 */
[----:B------:R-:W-:Y:S01]  /*1f560*/  @!PT LDS RZ, [RZ] ;  /* 0x00000000fffff984 */ /* 0x000fe20000000800 */
[----:B------:R-:W-:Y:S01]  /*1f570*/  @!PT LDS RZ, [RZ] ;  /* 0x00000000fffff984 */ /* 0x000fe20000000800 */
[----:B------:R2:W-:Y:S06]  /*1f580*/  MEMBAR.ALL.CTA ;  /* 0x0000000000007992 */ /* 0x0005ec0000008000 */
[----:B--2---:R-:W2:Y:S01]  /*1f590*/  FENCE.VIEW.ASYNC.S ;  /* 0x00000000000073c6 */ /* 0x004ea20000000000 */
[----:B------:R-:W-:-:S04]  /*1f5a0*/  IMAD.WIDE.U32 R2, R20, UR4, R2 ;  /* 0x0000000414027c25 */ /* 0x000fc8000f8e0002 */
[----:B------:R-:W-:Y:S01]  /*1f5b0*/  IMAD R21, R20, UR5, R21 ;  /* 0x0000000514157c24 */ /* 0x000fe2000f8e0215 */
[----:B------:R-:W-:Y:S01]  /*1f5c0*/  ULDC.64 UR4, c[0x0][0xae0] ;  /* 0x0002b80000047ab9 */ /* 0x000fe20000000a00 */
[----:B------:R-:W-:Y:S02]  /*1f5d0*/  IMAD R49, R212, -0x80, R49 ;  /* 0xffffff80d4317824 */ /* 0x000fe400078e0231 */
[C---:B------:R-:W-:Y:S02]  /*1f5e0*/  VIADD R0, R200.reuse, 0x20 ;  /* 0x00000020c8007836 */ /* 0x040fe40000000000 */
[----:B------:R-:W-:Y:S01]  /*1f5f0*/  IMAD.IADD R3, R3, 0x1, R21 ;  /* 0x0000000103037824 */ /* 0x000fe200078e0215 */
[-C--:B------:R-:W-:Y:S01]  /*1f600*/  ISETP.GE.AND P3, PT, R200, R49.reuse, PT ;  /* 0x00000031c800720c */ /* 0x080fe20003f66270 */
[----:B0-----:R-:W-:Y:S01]  /*1f610*/  IMAD R44, R46, UR4, RZ ;  /* 0x000000042e2c7c24 */ /* 0x001fe2000f8e02ff */
[----:B------:R-:W-:Y:S01]  /*1f620*/  ISETP.GE.AND P0, PT, R0, R49, PT ;  /* 0x000000310000720c */ /* 0x000fe20003f06270 */
[----:B------:R-:W-:-:S02]  /*1f630*/  VIADD R20, R200, 0x40 ;  /* 0x00000040c8147836 */ /* 0x000fc40000000000 */
[C---:B------:R-:W-:Y:S02]  /*1f640*/  IMAD R45, R207.reuse, UR5, R44 ;  /* 0x00000005cf2d7c24 */ /* 0x040fe4000f8e022c */
[----:B------:R-:W-:Y:S01]  /*1f650*/  IMAD.WIDE.U32 R2, R207, UR4, R2 ;  /* 0x00000004cf027c25 */ /* 0x000fe2000f8e0002 */
[----:B------:R-:W-:-:S03]  /*1f660*/  ULDC.64 UR4, c[0x0][0xae8] ;  /* 0x0002ba0000047ab9 */ /* 0x000fc60000000a00 */
[----:B------:R-:W-:Y:S01]  /*1f670*/  VIADD R0, R18, 0x29820 ;  /* 0x0002982012007836 */ /* 0x000fe20000000000 */
[-C--:B------:R-:W-:Y:S01]  /*1f680*/  ISETP.GE.AND P1, PT, R20, R49.reuse, PT ;  /* 0x000000311400720c */ /* 0x080fe20003f26270 */
[----:B------:R-:W-:Y:S02]  /*1f690*/  IMAD.IADD R3, R3, 0x1, R45 ;  /* 0x0000000103037824 */ /* 0x000fe400078e022d */
[----:B------:R-:W-:Y:S01]  /*1f6a0*/  IMAD R20, R210, UR4, RZ ;  /* 0x00000004d2147c24 */ /* 0x000fe2000f8e02ff */
[----:B------:R-:W-:Y:S01]  /*1f6b0*/  PRMT R0, RZ, 0x654, R0 ;  /* 0x00000654ff007816 */ /* 0x000fe20000000000 */
[C---:B------:R-:W-:Y:S01]  /*1f6c0*/  IMAD.WIDE.U32 R44, R205.reuse, UR4, R2 ;  /* 0x00000004cd2c7c25 */ /* 0x040fe2000f8e0002 */
[----:B------:R-:W-:Y:S02]  /*1f6d0*/  IADD3 R21, R200, 0x60, RZ ;  /* 0x00000060c8157810 */ /* 0x000fe40007ffe0ff */
[----:B------:R-:W-:Y:S01]  /*1f6e0*/  SHF.R.S32.HI R201, RZ, 0x1f, R200 ;  /* 0x0000001fffc97819 */ /* 0x000fe200000114c8 */
[----:B------:R-:W-:Y:S01]  /*1f6f0*/  IMAD R47, R205, UR5, R20 ;  /* 0x00000005cd2f7c24 */ /* 0x000fe2000f8e0214 */
[----:B--2---:R1:W-:Y:S01]  /*1f700*/  SYNCS.ARRIVE.TRANS64.RED.A1T0 RZ, [R0+URZ], RZ ;  /* 0x000000ff00ff79a7 */ /* 0x0043e2000810043f */
[----:B------:R-:W-:Y:S01]  /*1f710*/  BSSY B1, `(.L_x_592) ;  /* 0x0000015000017945 */ /* 0x000fe20003800000 */
[----:B------:R-:W-:Y:S01]  /*1f720*/  ISETP.GE.AND P2, PT, R21, R49, PT ;  /* 0x000000311500720c */ /* 0x000fe20003f46270 */
[----:B------:R-:W-:-:S04]  /*1f730*/  IMAD.WIDE R20, R212, 0x80, R200 ;  /* 0x00000080d4147825 */ /* 0x000fc800078e02c8 */
[----:B------:R-:W-:Y:S01]  /*1f740*/  IMAD.IADD R49, R45, 0x1, R47 ;  /* 0x000000012d317824 */ /* 0x000fe200078e022f */
[----:B-1----:R-:W-:Y:S07]  /*1f750*/  @P3 BRA `(.L_x_593) ;  /* 0x0000000000403947 */ /* 0x002fee0003800000 */
[----:B------:R-:W-:Y:S01]  /*1f760*/  ULDC.64 UR4, c[0x0][0xad8] ;  /* 0x0002b60000047ab9 */ /* 0x000fe20000000a00 */
[----:B------:R-:W-:Y:S01]  /*1f770*/  IMAD.MOV.U32 R2, RZ, RZ, R44 ;  /* 0x000000ffff027224 */ /* 0x000fe200078e002c */
[----:B------:R-:W-:Y:S01]  /*1f780*/  IADD3 R0, R199, 0x40, RZ ;  /* 0x00000040c7007810 */ /* 0x000fe20007ffe0ff */
[----:B------:R-:W-:Y:S01]  /*1f790*/  IMAD.MOV.U32 R3, RZ, RZ, R49 ;  /* 0x000000ffff037224 */ /* 0x000fe200078e0031 */
[----:B------:R-:W-:Y:S01]  /*1f7a0*/  ULDC.64 UR6, c[0x0][0xa80] ;  /* 0x0002a00000067ab9 */ /* 0x000fe20000000a00 */
[----:B------:R-:W-:Y:S02]  /*1f7b0*/  IMAD R47, R21, UR4, RZ ;  /* 0x00000004152f7c24 */ /* 0x000fe4000f8e02ff */
[C---:B------:R-:W-:Y:S01]  /*1f7c0*/  IMAD.WIDE.U32 R2, R20.reuse, UR4, R2 ;  /* 0x0000000414027c25 */ /* 0x040fe2000f8e0002 */
[----:B------:R-:W-:Y:S02]  /*1f7d0*/  ULDC UR4, c[0x0][0xa8c] ;  /* 0x0002a30000047ab9 */ /* 0x000fe40000000800 */
[----:B------:R-:W-:Y:S01]  /*1f7e0*/  ISETP.GE.AND P3, PT, R199, UR4, PT ;  /* 0x00000004c7007c0c */ /* 0x000fe2000bf66270 */
[----:B------:R-:W-:Y:S01]  /*1f7f0*/  IMAD R47, R20, UR5, R47 ;  /* 0x00000005142f7c24 */ /* 0x000fe2000f8e022f */
[----:B------:R-:W-:-:S02]  /*1f800*/  ISETP.GE.AND P4, PT, R0, UR4, PT ;  /* 0x0000000400007c0c */ /* 0x000fc4000bf86270 */
[----:B------:R-:W-:Y:S01]  /*1f810*/  LEA R46, P5, R2, UR6, 0x1 ;  /* 0x00000006022e7c11 */ /* 0x000fe2000f8a08ff */
[----:B------:R-:W-:-:S05]  /*1f820*/  IMAD.IADD R3, R3, 0x1, R47 ;  /* 0x0000000103037824 */ /* 0x000fca00078e022f */
[----:B------:R-:W-:-:S05]  /*1f830*/  LEA.HI.X R47, R2, UR7, R3, 0x1, P5 ;  /* 0x00000007022f7c11 */ /* 0x000fca000a8f0c03 */
[----:B-----5:R0:W-:Y:S04]  /*1f840*/  @!P3 STG.E.128 desc[UR54][R46.64], R4 ;  /* 0x000000042e00b986 */ /* 0x0201e8000c101d36 */
[----:B------:R0:W-:Y:S02]  /*1f850*/  @!P4 STG.E.128 desc[UR54][R46.64+0x80], R28 ;  /* 0x0000801c2e00c986 */ /* 0x0001e4000c101d36 */
.L_x_593:
[----:B------:R-:W-:Y:S05]  /*1f860*/  BSYNC B1 ;  /* 0x0000000000017941 */ /* 0x000fea0003800000 */
.L_x_592:
[----:B------:R-:W-:Y:S04]  /*1f870*/  BSSY B1, `(.L_x_594) ;  /* 0x0000014000017945 */ /* 0x000fe80003800000 */
[----:B------:R-:W-:Y:S05]  /*1f880*/  @P0 BRA `(.L_x_595) ;  /* 0x0000000000480947 */ /* 0x000fea0003800000 */
[----:B0----5:R-:W-:Y:S01]  /*1f890*/  IADD3 R5, P0, R20, 0x20, RZ ;  /* 0x0000002014057810 */ /* 0x021fe20007f1e0ff */
[----:B------:R-:W-:Y:S01]  /*1f8a0*/  ULDC.64 UR4, c[0x0][0xad8] ;  /* 0x0002b60000047ab9 */ /* 0x000fe20000000a00 */
[----:B------:R-:W-:Y:S01]  /*1f8b0*/  IMAD.MOV.U32 R2, RZ, RZ, R44 ;  /* 0x000000ffff027224 */ /* 0x000fe200078e002c */
[----:B------:R-:W-:Y:S01]  /*1f8c0*/  ULDC.64 UR6, c[0x0][0xa80] ;  /* 0x0002a00000067ab9 */ /* 0x000fe20000000a00 */
[----:B------:R-:W-:Y:S01]  /*1f8d0*/  IADD3.X R0, RZ, R21, RZ, P0, !PT ;  /* 0x00000015ff007210 */ /* 0x000fe200007fe4ff */
[----:B------:R-:W-:Y:S02]  /*1f8e0*/  IMAD.MOV.U32 R3, RZ, RZ, R49 ;  /* 0x000000ffff037224 */ /* 0x000fe400078e0031 */
[----:B------:R-:W-:Y:S02]  /*1f8f0*/  VIADD R4, R199, 0x40 ;  /* 0x00000040c7047836 */ /* 0x000fe40000000000 */
[----:B------:R-:W-:Y:S02]  /*1f900*/  IMAD R0, R0, UR4, RZ ;  /* 0x0000000400007c24 */ /* 0x000fe4000f8e02ff */
[----:B------:R-:W-:Y:S01]  /*1f910*/  IMAD.WIDE.U32 R2, R5, UR4, R2 ;  /* 0x0000000405027c25 */ /* 0x000fe2000f8e0002 */
[----:B------:R-:W-:-:S02]  /*1f920*/  ULDC UR4, c[0x0][0xa8c] ;  /* 0x0002a30000047ab9 */ /* 0x000fc40000000800 */
[----:B------:R-:W-:Y:S01]  /*1f930*/  ISETP.GE.AND P3, PT, R199, UR4, PT ;  /* 0x00000004c7007c0c */ /* 0x000fe2000bf66270 */
[----:B------:R-:W-:Y:S01]  /*1f940*/  IMAD R5, R5, UR5, R0 ;  /* 0x0000000505057c24 */ /* 0x000fe2000f8e0200 */
[----:B------:R-:W-:Y:S02]  /*1f950*/  ISETP.GE.AND P4, PT, R4, UR4, PT ;  /* 0x0000000404007c0c */ /* 0x000fe4000bf86270 */
[----:B------:R-:W-:Y:S02]  /*1f960*/  LEA R4, P0, R2, UR6, 0x1 ;  /* 0x0000000602047c11 */ /* 0x000fe4000f8008ff */
[----:B------:R-:W-:-:S04]  /*1f970*/  IADD3 R3, R3, R5, RZ ;  /* 0x0000000503037210 */ /* 0x000fc80007ffe0ff */
[----:B------:R-:W-:-:S05]  /*1f980*/  LEA.HI.X R5, R2, UR7, R3, 0x1, P0 ;  /* 0x0000000702057c11 */ /* 0x000fca00080f0c03 */
[----:B------:R1:W-:Y:S04]  /*1f990*/  @!P3 STG.E.128 desc[UR54][R4.64], R8 ;  /* 0x000000080400b986 */ /* 0x0003e8000c101d36 */
[----:B------:R1:W-:Y:S02]  /*1f9a0*/  @!P4 STG.E.128 desc[UR54][R4.64+0x80], R32 ;  /* 0x000080200400c986 */ /* 0x0003e4000c101d36 */
.L_x_595:
[----:B------:R-:W-:Y:S05]  /*1f9b0*/  BSYNC B1 ;  /* 0x0000000000017941 */ /* 0x000fea0003800000 */
.L_x_594:
[----:B------:R-:W-:Y:S04]  /*1f9c0*/  BSSY B1, `(.L_x_596) ;  /* 0x0000014000017945 */ /* 0x000fe80003800000 */
[----:B------:R-:W-:Y:S05]  /*1f9d0*/  @P1 BRA `(.L_x_597) ;  /* 0x0000000000481947 */ /* 0x000fea0003800000 */
[----:B01---5:R-:W-:Y:S01]  /*1f9e0*/  IADD3 R5, P0, R20, 0x40, RZ ;  /* 0x0000004014057810 */ /* 0x023fe20007f1e0ff */
[----:B------:R-:W-:Y:S01]  /*1f9f0*/  ULDC.64 UR4, c[0x0][0xad8] ;  /* 0x0002b60000047ab9 */ /* 0x000fe20000000a00 */
[----:B------:R-:W-:Y:S01]  /*1fa00*/  MOV R3, R49 ;  /* 0x0000003100037202 */ /* 0x000fe20000000f00 */
[----:B------:R-:W-:Y:S01]  /*1fa10*/  IMAD.MOV.U32 R2, RZ, RZ, R44 ;  /* 0x000000ffff027224 */ /* 0x000fe200078e002c */
[----:B------:R-:W-:Y:S01]  /*1fa20*/  ULDC.64 UR6, c[0x0][0xa80] ;  /* 0x0002a00000067ab9 */ /* 0x000fe20000000a00 */
[----:B------:R-:W-:Y:S02]  /*1fa30*/  IMAD.X R0, RZ, RZ, R21, P0 ;  /* 0x000000ffff007224 */ /* 0x000fe400000e0615 */
[----:B------:R-:W-:Y:S02]  /*1fa40*/  VIADD R4, R199, 0x40 ;  /* 0x00000040c7047836 */ /* 0x000fe40000000000 */
[----:B------:R-:W-:Y:S02]  /*1fa50*/  IMAD R0, R0, UR4, RZ ;  /* 0x0000000400007c24 */ /* 0x000fe4000f8e02ff */
[----:B------:R-:W-:Y:S01]  /*1fa60*/  IMAD.WIDE.U32 R2, R5, UR4, R2 ;  /* 0x0000000405027c25 */ /* 0x000fe2000f8e0002 */
[----:B------:R-:W-:-:S02]  /*1fa70*/  ULDC UR4, c[0x0][0xa8c] ;  /* 0x0002a30000047ab9 */ /* 0x000fc40000000800 */
[----:B------:R-:W-:Y:S01]  /*1fa80*/  ISETP.GE.AND P1, PT, R199, UR4, PT ;  /* 0x00000004c7007c0c */ /* 0x000fe2000bf26270 */
[----:B------:R-:W-:Y:S01]  /*1fa90*/  IMAD R5, R5, UR5, R0 ;  /* 0x0000000505057c24 */ /* 0x000fe2000f8e0200 */
[----:B------:R-:W-:Y:S02]  /*1faa0*/  ISETP.GE.AND P3, PT, R4, UR4, PT ;  /* 0x0000000404007c0c */ /* 0x000fe4000bf66270 */
[----:B------:R-:W-:Y:S01]  /*1fab0*/  LEA R4, P0, R2, UR6, 0x1 ;  /* 0x0000000602047c11 */ /* 0x000fe2000f8008ff */
[----:B------:R-:W-:-:S05]  /*1fac0*/  IMAD.IADD R3, R3, 0x1, R5 ;  /* 0x0000000103037824 */ /* 0x000fca00078e0205 */
[----:B------:R-:W-:-:S05]  /*1fad0*/  LEA.HI.X R5, R2, UR7, R3, 0x1, P0 ;  /* 0x0000000702057c11 */ /* 0x000fca00080f0c03 */
[----:B------:R2:W-:Y:S04]  /*1fae0*/  @!P1 STG.E.128 desc[UR54][R4.64], R12 ;  /* 0x0000000c04009986 */ /* 0x0005e8000c101d36 */
[----:B------:R2:W-:Y:S02]  /*1faf0*/  @!P3 STG.E.128 desc[UR54][R4.64+0x80], R36 ;  /* 0x000080240400b986 */ /* 0x0005e4000c101d36 */
.L_x_597:
[----:B------:R-:W-:Y:S05]  /*1fb00*/  BSYNC B1 ;  /* 0x0000000000017941 */ /* 0x000fea0003800000 */
.L_x_596:
[----:B------:R-:W-:Y:S05]  /*1fb10*/  @P2 BRA `(.L_x_598) ;  /* 0x0000000800cc2947 */ /* 0x000fea0003800000 */
[----:B012--5:R-:W-:Y:S01]  /*1fb20*/  IADD3 R5, P0, R20, 0x60, RZ ;  /* 0x0000006014057810 */ /* 0x027fe20007f1e0ff */
[----:B------:R-:W-:Y:S01]  /*1fb30*/  ULDC.64 UR6, c[0x0][0xad8] ;  /* 0x0002b60000067ab9 */ /* 0x000fe20000000a00 */
[----:B------:R-:W-:Y:S01]  /*1fb40*/  MOV R3, R49 ;  /* 0x0000003100037202 */ /* 0x000fe20000000f00 */
[----:B------:R-:W-:Y:S01]  /*1fb50*/  IMAD.MOV.U32 R2, RZ, RZ, R44 ;  /* 0x000000ffff027224 */ /* 0x000fe200078e002c */
[----:B------:R-:W-:Y:S01]  /*1fb60*/  ULDC UR4, c[0x0][0xa8c] ;  /* 0x0002a30000047ab9 */ /* 0x000fe20000000800 */
[----:B------:R-:W-:Y:S01]  /*1fb70*/  IMAD.X R20, RZ, RZ, R21, P0 ;  /* 0x000000ffff147224 */ /* 0x000fe200000e0615 */
[----:B------:R-:W-:Y:S01]  /*1fb80*/  ISETP.GE.AND P1, PT, R199, UR4, PT ;  /* 0x00000004c7007c0c */ /* 0x000fe2000bf26270 */
        /* <DEDUP_REMOVED lines=9> */
[----:B------:R3:W-:Y:S10]  /*1fc20*/  @!P1 STG.E.128 desc[UR54][R4.64], R24 ;  /* 0x0000001804009986 */ /* 0x0007f4000c101d36 */
[----:B------:R-:W-:Y:S05]  /*1fc30*/  @P0 BRA `(.L_x_598) ;  /* 0x0000000800840947 */ /* 0x000fea0003800000 */
[----:B------:R4:W-:Y:S01]  /*1fc40*/  STG.E.128 desc[UR54][R4.64+0x80], R40 ;  /* 0x0000802804007986 */ /* 0x0009e2000c101d36 */
[----:B------:R-:W-:Y:S05]  /*1fc50*/  BRA `(.L_x_598) ;  /* 0x00000008007c7947 */ /* 0x000fea0003800000 */
.L_x_589:
[----:B------:R-:W-:Y:S01]  /*1fc60*/  ULDC.64 UR4, c[0x0][0xbd8] ;  /* 0x0002f60000047ab9 */ /* 0x000fe20000000a00 */
[----:B------:R-:W-:Y:S01]  /*1fc70*/  IMAD.MOV.U32 R9, RZ, RZ, RZ ;  /* 0x000000ffff097224 */ /* 0x000fe200078e00ff */
[----:B------:R-:W-:Y:S02]  /*1fc80*/  ISETP.NE.U32.AND P0, PT, RZ, UR4, PT ;  /* 0x00000004ff007c0c */ /* 0x000fe4000bf05070 */
[----:B------:R-:W-:Y:S02]  /*1fc90*/  IADD3 R2, P1, R208, UR4, RZ ;  /* 0x00000004d0027c10 */ /* 0x000fe4000ff3e0ff */
[----:B------:R-:W-:Y:S02]  /*1fca0*/  ISETP.NE.AND.EX P0, PT, RZ, UR5, PT, P0 ;  /* 0x00000005ff007c0c */ /* 0x000fe4000bf05300 */
[----:B------:R-:W-:Y:S01]  /*1fcb0*/  IADD3.X R3, R209, UR5, RZ, P1, !PT ;  /* 0x00000005d1037c10 */ /* 0x000fe20008ffe4ff */
[----:B------:R-:W-:Y:S02]  /*1fcc0*/  ULDC.64 UR4, c[0x0][0xbe0] ;  /* 0x0002f80000047ab9 */ /* 0x000fe40000000a00 */
[----:B------:R-:W-:-:S04]  /*1fcd0*/  ISETP.NE.U32.AND P1, PT, RZ, UR4, PT ;  /* 0x00000004ff007c0c */ /* 0x000fc8000bf25070 */
[----:B------:R-:W-:-:S04]  /*1fce0*/  ISETP.NE.AND.EX P1, PT, RZ, UR5, PT, P1 ;  /* 0x00000005ff007c0c */ /* 0x000fc8000bf25310 */
[----:B------:R2:W5:Y:S09]  /*1fcf0*/  @P0 LDG.E R9, desc[UR54][R2.64] ;  /* 0x0000003602090981 */ /* 0x000572000c1e1900 */
[----:B------:R-:W-:Y:S01]  /*1fd00*/  @P1 IADD3 R208, P2, R208, UR4, RZ ;  /* 0x00000004d0d01c10 */ /* 0x000fe2000ff5e0ff */
[----:B------:R-:W-:-:S02]  /*1fd10*/  ULDC UR4, c[0x0][0xa88] ;  /* 0x0002a20000047ab9 */ /* 0x000fc40000000800 */
[----:B------:R-:W-:Y:S02]  /*1fd20*/  MOV R7, UR4 ;  /* 0x0000000400077c02 */ /* 0x000fe40008000f00 */
[----:B------:R-:W-:-:S05]  /*1fd30*/  @P1 IADD3.X R209, R209, UR5, RZ, P2, !PT ;  /* 0x00000005d1d11c10 */ /* 0x000fca00097fe4ff */
[----:B------:R2:W5:Y:S01]  /*1fd40*/  @P1 LDG.E R7, desc[UR54][R208.64] ;  /* 0x00000036d0071981 */ /* 0x000562000c1e1900 */
[----:B------:R-:W-:Y:S01]  /*1fd50*/  ISETP.GE.AND P2, PT, R235, 0x80, PT ;  /* 0x00000080eb00780c */ /* 0x000fe20003f46270 */
[----:B------:R-:W-:-:S12]  /*1fd60*/  @P1 BRA `(.L_x_599) ;  /* 0x0000000000101947 */ /* 0x000fd80003800000 */
[----:B------:R-:W-:Y:S05]  /*1fd70*/  @!P0 BRA `(.L_x_599) ;  /* 0x00000000000c8947 */ /* 0x000fea0003800000 */
[----:B------:R-:W3:Y:S04]  /*1fd80*/  LDG.E R0, desc[UR54][R2.64] ;  /* 0x0000003602007981 */ /* 0x000ee8000c1e1900 */
[----:B-----5:R-:W3:Y:S02]  /*1fd90*/  LDG.E R7, desc[UR54][R2.64+0x4] ;  /* 0x0000043602077981 */ /* 0x020ee4000c1e1900 */
[----:B---3--:R-:W-:-:S07]  /*1fda0*/  IMAD.IADD R7, R7, 0x1, -R0 ;  /* 0x0000000107077824 */ /* 0x008fce00078e0a00 */
.L_x_599:
[----:B------:R-:W-:Y:S01]  /*1fdb0*/  BSSY B1, `(.L_x_600) ;  /* 0x000001d000017945 */ /* 0x000fe20003800000 */
[----:B------:R-:W-:Y:S02]  /*1fdc0*/  SHF.R.S32.HI R8, RZ, 0x1f, R207 ;  /* 0x0000001fff087819 */ /* 0x000fe400000114cf */
[----:B------:R-:W-:Y:S02]  /*1fdd0*/  SHF.R.S32.HI R10, RZ, 0x1f, R199 ;  /* 0x0000001fff0a7819 */ /* 0x000fe400000114c7 */
[----:B------:R-:W-:Y:S02]  /*1fde0*/  SEL R205, R205, RZ, !P0 ;  /* 0x000000ffcdcd7207 */ /* 0x000fe40004000000 */
[----:B------:R-:W-:Y:S02]  /*1fdf0*/  SEL R210, R210, RZ, !P0 ;  /* 0x000000ffd2d27207 */ /* 0x000fe40004000000 */
[----:B-----5:R-:W-:Y:S01]  /*1fe00*/  SHF.R.S32.HI R6, RZ, 0x1f, R9 ;  /* 0x0000001fff067819 */ /* 0x020fe20000011409 */
[----:B------:R-:W-:Y:S06]  /*1fe10*/  @P2 BRA `(.L_x_601) ;  /* 0x0000000000582947 */ /* 0x000fec0003800000 */
[----:B------:R-:W3:Y:S02]  /*1fe20*/  S2R R0, SR_TID.X ;  /* 0x0000000000007919 */ /* 0x000ee40000002100 */
[----:B---3--:R-:W-:-:S04]  /*1fe30*/  IMAD R0, R212, 0x80, R0 ;  /* 0x00000080d4007824 */ /* 0x008fc800078e0200 */
[----:B------:R-:W-:-:S05]  /*1fe40*/  VIADD R0, R0, 0xffffff80 ;  /* 0xffffff8000007836 */ /* 0x000fca0000000000 */
[----:B------:R-:W-:-:S13]  /*1fe50*/  ISETP.GE.AND P0, PT, R0, R7, PT ;  /* 0x000000070000720c */ /* 0x000fda0003f06270 */
[----:B------:R-:W-:Y:S05]  /*1fe60*/  @P0 BRA `(.L_x_601) ;  /* 0x0000000000440947 */ /* 0x000fea0003800000 */
[----:B--2---:R-:W-:Y:S01]  /*1fe70*/  IADD3 R2, P0, R0, R9, RZ ;  /* 0x0000000900027210 */ /* 0x004fe20007f1e0ff */
[----:B------:R-:W-:-:S03]  /*1fe80*/  ULDC.64 UR4, c[0x0][0xb70] ;  /* 0x0002dc0000047ab9 */ /* 0x000fc60000000a00 */
[----:B------:R-:W-:Y:S01]  /*1fe90*/  LEA.HI.X.SX32 R3, R0, R6, 0x1, P0 ;  /* 0x0000000600037211 */ /* 0x000fe200000f0eff */
[----:B------:R-:W-:-:S04]  /*1fea0*/  IMAD R0, R8, UR4, RZ ;  /* 0x0000000408007c24 */ /* 0x000fc8000f8e02ff */
[C---:B------:R-:W-:Y:S02]  /*1feb0*/  IMAD R5, R207.reuse, UR5, R0 ;  /* 0x00000005cf057c24 */ /* 0x040fe4000f8e0200 */
[----:B------:R-:W-:Y:S01]  /*1fec0*/  IMAD.WIDE.U32 R2, R207, UR4, R2 ;  /* 0x00000004cf027c25 */ /* 0x000fe2000f8e0002 */
[----:B------:R-:W-:-:S03]  /*1fed0*/  ULDC.64 UR4, c[0x0][0xb78] ;  /* 0x0002de0000047ab9 */ /* 0x000fc60000000a00 */
[----:B------:R-:W-:Y:S01]  /*1fee0*/  IMAD R0, R210, UR4, RZ ;  /* 0x00000004d2007c24 */ /* 0x000fe2000f8e02ff */
[----:B------:R-:W-:-:S03]  /*1fef0*/  IADD3 R3, R3, R5, RZ ;  /* 0x0000000503037210 */ /* 0x000fc60007ffe0ff */
[C---:B------:R-:W-:Y:S02]  /*1ff00*/  IMAD R5, R205.reuse, UR5, R0 ;  /* 0x00000005cd057c24 */ /* 0x040fe4000f8e0200 */
[----:B------:R-:W-:Y:S01]  /*1ff10*/  IMAD.WIDE.U32 R2, R205, UR4, R2 ;  /* 0x00000004cd027c25 */ /* 0x000fe2000f8e0002 */
[----:B------:R-:W-:-:S03]  /*1ff20*/  ULDC.64 UR4, c[0x0][0xb40] ;  /* 0x0002d00000047ab9 */ /* 0x000fc60000000a00 */
[----:B------:R-:W-:Y:S01]  /*1ff30*/  IMAD.IADD R3, R3, 0x1, R5 ;  /* 0x0000000103037824 */ /* 0x000fe200078e0205 */
[----:B------:R-:W-:-:S04]  /*1ff40*/  LEA R4, P0, R2, UR4, 0x2 ;  /* 0x0000000402047c11 */ /* 0x000fc8000f8010ff */
[----:B------:R-:W-:Y:S01]  /*1ff50*/  LEA.HI.X R5, R2, UR5, R3, 0x2, P0 ;  /* 0x0000000502057c11 */ /* 0x000fe200080f1403 */
[----:B------:R-:W-:-:S05]  /*1ff60*/  IMAD.MOV.U32 R3, RZ, RZ, -0x800000 ;  /* 0xff800000ff037424 */ /* 0x000fca00078e00ff */
[----:B------:R3:W-:Y:S03]  /*1ff70*/  STG.E desc[UR54][R4.64], R3 ;  /* 0x0000000304007986 */ /* 0x0007e6000c101936 */
.L_x_601:
[----:B------:R-:W-:Y:S05]  /*1ff80*/  BSYNC B1 ;  /* 0x0000000000017941 */ /* 0x000fea0003800000 */
.L_x_600:
[----:B------:R-:W-:Y:S01]  /*1ff90*/  ULDC.64 UR4, c[0x0][0xaa0] ;  /* 0x0002a80000047ab9 */ /* 0x000fe20000000a00 */
[----:B--23--:R-:W-:Y:S01]  /*1ffa0*/  MOV R3, R10 ;  /* 0x0000000a00037202 */ /* 0x00cfe20000000f00 */
[----:B------:R-:W-:Y:S01]  /*1ffb0*/  IMAD.MOV.U32 R2, RZ, RZ, R199 ;  /* 0x000000ffff027224 */ /* 0x000fe200078e00c7 */
[----:B------:R-:W-:Y:S01]  /*1ffc0*/  BSSY B1, `(.L_x_602) ;  /* 0x000002b000017945 */ /* 0x000fe20003800000 */
[----:B------:R-:W-:Y:S02]  /*1ffd0*/  IMAD R0, R6, UR4, RZ ;  /* 0x0000000406007c24 */ /* 0x000fe4000f8e02ff */
[----:B------:R-:W-:-:S04]  /*1ffe0*/  IMAD.WIDE.U32 R2, R9, UR4, R2 ;  /* 0x0000000409027c25 */ /* 0x000fc8000f8e0002 */
[----:B------:R-:W-:Y:S01]  /*1fff0*/  IMAD R9, R9, UR5, R0 ;  /* 0x0000000509097c24 */ /* 0x000fe2000f8e0200 */
[----:B------:R-:W-:Y:S01]  /*20000*/  ULDC.64 UR4, c[0x0][0xae0] ;  /* 0x0002b80000047ab9 */ /* 0x000fe20000000a00 */
[----:B------:R-:W-:Y:S02]  /*20010*/  IMAD R7, R212, -0x80, R7 ;  /* 0xffffff80d4077824 */ /* 0x000fe400078e0207 */
[----:B------:R-:W-:Y:S02]  /*20020*/  IMAD R0, R8, UR4, RZ ;  /* 0x0000000408007c24 */ /* 0x000fe4000f8e02ff */
[----:B------:R-:W-:Y:S01]  /*20030*/  IMAD.IADD R3, R3, 0x1, R9 ;  /* 0x0000000103037824 */ /* 0x000fe200078e0209 */
[C---:B------:R-:W-:Y:S01]  /*20040*/  ISETP.GE.AND P3, PT, R200.reuse, R7, PT ;  /* 0x00000007c800720c */ /* 0x040fe20003f66270 */
[----:B------:R-:W-:Y:S02]  /*20050*/  VIADD R4, R200, 0x20 ;  /* 0x00000020c8047836 */ /* 0x000fe40000000000 */
[----:B------:R-:W-:-:S02]  /*20060*/  IMAD R5, R207, UR5, R0 ;  /* 0x00000005cf057c24 */ /* 0x000fc4000f8e0200 */
[----:B------:R-:W-:Y:S01]  /*20070*/  VIADD R0, R200, 0x40 ;  /* 0x00000040c8007836 */ /* 0x000fe20000000000 */
[-C--:B------:R-:W-:Y:S01]  /*20080*/  ISETP.GE.AND P2, PT, R4, R7.reuse, PT ;  /* 0x000000070400720c */ /* 0x080fe20003f46270 */
[----:B------:R-:W-:Y:S01]  /*20090*/  IMAD.WIDE.U32 R2, R207, UR4, R2 ;  /* 0x00000004cf027c25 */ /* 0x000fe2000f8e0002 */
[----:B------:R-:W-:Y:S01]  /*200a0*/  IADD3 R4, R200, 0x60, RZ ;  /* 0x00000060c8047810 */ /* 0x000fe20007ffe0ff */
[----:B------:R-:W-:Y:S01]  /*200b0*/  ULDC.64 UR4, c[0x0][0xae8] ;  /* 0x0002ba0000047ab9 */ /* 0x000fe20000000a00 */
[-C--:B------:R-:W-:Y:S01]  /*200c0*/  ISETP.GE.AND P0, PT, R0, R7.reuse, PT ;  /* 0x000000070000720c */ /* 0x080fe20003f06270 */
[----:B------:R-:W-:Y:S01]  /*200d0*/  IMAD.IADD R3, R3, 0x1, R5 ;  /* 0x0000000103037824 */ /* 0x000fe200078e0205 */
[----:B------:R-:W-:Y:S01]  /*200e0*/  ISETP.GE.AND P1, PT, R4, R7, PT ;  /* 0x000000070400720c */ /* 0x000fe20003f26270 */
[----:B------:R-:W-:Y:S01]  /*200f0*/  IMAD R0, R210, UR4, RZ ;  /* 0x00000004d2007c24 */ /* 0x000fe2000f8e02ff */
[----:B------:R-:W-:Y:S01]  /*20100*/  SHF.R.S32.HI R7, RZ, 0x1f, R200 ;  /* 0x0000001fff077819 */ /* 0x000fe200000114c8 */
[----:B------:R-:W-:-:S04]  /*20110*/  IMAD.WIDE.U32 R4, R205, UR4, R2 ;  /* 0x00000004cd047c25 */ /* 0x000fc8000f8e0002 */
[----:B------:R-:W-:Y:S02]  /*20120*/  IMAD R9, R205, UR5, R0 ;  /* 0x00000005cd097c24 */ /* 0x000fe4000f8e0200 */
[----:B------:R-:W-:Y:S02]  /*20130*/  IMAD.MOV.U32 R6, RZ, RZ, R200 ;  /* 0x000000ffff067224 */ /* 0x000fe400078e00c8 */
[----:B------:R-:W-:Y:S02]  /*20140*/  IMAD.IADD R11, R5, 0x1, R9 ;  /* 0x00000001050b7824 */ /* 0x000fe400078e0209 */
[----:B------:R-:W-:Y:S01]  /*20150*/  IMAD.WIDE R6, R212, 0x80, R6 ;  /* 0x00000080d4067825 */ /* 0x000fe200078e0206 */
[----:B------:R-:W-:Y:S06]  /*20160*/  @P3 BRA `(.L_x_603) ;  /* 0x0000000000403947 */ /* 0x000fec0003800000 */
        /* <DEDUP_REMOVED lines=14> */
[----:B------:R2:W-:Y:S04]  /*20250*/  @!P4 STG.E.128 desc[UR54][R8.64], RZ ;  /* 0x000000ff0800c986 */ /* 0x0005e8000c101d36 */
[----:B------:R2:W-:Y:S02]  /*20260*/  @!P5 STG.E.128 desc[UR54][R8.64+0x80], RZ ;  /* 0x000080ff0800d986 */ /* 0x0005e4000c101d36 */
.L_x_603:
[----:B------:R-:W-:Y:S05]  /*20270*/  BSYNC B1 ;  /* 0x0000000000017941 */ /* 0x000fea0003800000 */
.L_x_602:
[----:B------:R-:W-:Y:S04]  /*20280*/  BSSY B1, `(.L_x_604) ;  /* 0x0000014000017945 */ /* 0x000fe80003800000 */
[----:B------:R-:W-:Y:S05]  /*20290*/  @P2 BRA `(.L_x_605) ;  /* 0x0000000000482947 */ /* 0x000fea0003800000 */
[----:B--2---:R-:W-:Y:S01]  /*202a0*/  IADD3 R9, P2, R6, 0x20, RZ ;  /* 0x0000002006097810 */ /* 0x004fe20007f5e0ff */
        /* <DEDUP_REMOVED lines=15> */
[----:B------:R3:W-:Y:S04]  /*203a0*/  @!P3 STG.E.128 desc[UR54][R8.64], RZ ;  /* 0x000000ff0800b986 */ /* 0x0007e8000c101d36 */
[----:B------:R3:W-:Y:S02]  /*203b0*/  @!P4 STG.E.128 desc[UR54][R8.64+0x80], RZ ;  /* 0x000080ff0800c986 */ /* 0x0007e4000c101d36 */
.L_x_605:
[----:B------:R-:W-:Y:S05]  /*203c0*/  BSYNC B1 ;  /* 0x0000000000017941 */ /* 0x000fea0003800000 */
.L_x_604:
[----:B------:R-:W-:Y:S04]  /*203d0*/  BSSY B1, `(.L_x_606) ;  /* 0x0000014000017945 */ /* 0x000fe80003800000 */
[----:B------:R-:W-:Y:S05]  /*203e0*/  @P0 BRA `(.L_x_607) ;  /* 0x0000000000480947 */ /* 0x000fea0003800000 */
[----:B--23--:R-:W-:Y:S01]  /*203f0*/  IADD3 R9, P0, R6, 0x40, RZ ;  /* 0x0000004006097810 */ /* 0x00cfe20007f1e0ff */
        /* <DEDUP_REMOVED lines=15> */
[----:B------:R4:W-:Y:S04]  /*204f0*/  @!P2 STG.E.128 desc[UR54][R8.64], RZ ;  /* 0x000000ff0800a986 */ /* 0x0009e8000c101d36 */
[----:B------:R4:W-:Y:S02]  /*20500*/  @!P3 STG.E.128 desc[UR54][R8.64+0x80], RZ ;  /* 0x000080ff0800b986 */ /* 0x0009e4000c101d36 */
.L_x_607:
[----:B------:R-:W-:Y:S05]  /*20510*/  BSYNC B1 ;  /* 0x0000000000017941 */ /* 0x000fea0003800000 */
.L_x_606:
[----:B------:R-:W-:Y:S05]  /*20520*/  @P1 BRA `(.L_x_598) ;  /* 0x0000000000481947 */ /* 0x000fea0003800000 */
[----:B------:R-:W-:Y:S01]  /*20530*/  IADD3 R5, P0, R6, 0x60, RZ ;  /* 0x0000006006057810 */ /* 0x000fe20007f1e0ff */
        /* <DEDUP_REMOVED lines=17> */
.L_x_598:
[----:B------:R-:W-:Y:S05]  /*20650*/  BSYNC B0 ;  /* 0x0000000000007941 */ /* 0x000fea0003800000 */
.L_x_588:
[----:B------:R-:W-:Y:S02]  /*20660*/  ULDC UR4, c[0x0][0xc14] ;  /* 0x0003050000047ab9 */ /* 0x000fe40000000800 */
[----:B-1----:R-:W-:-:S13]  /*20670*/  ISETP.GE.AND P0, PT, R147, UR4, PT ;  /* 0x0000000493007c0c */ /* 0x002fda000bf06270 */
[----:B------:R-:W-:Y:S05]  /*20680*/  @!P0 BRA `(.L_x_608) ;  /* 0xfffffe0c00308947 */ /* 0x000fea000383ffff */
[----:B------:R-:W-:Y:S05]  /*20690*/  BRA `(.L_x_414) ;  /* 0x0000006000d87947 */ /* 0x000fea0003800000 */
.L_x_412:
        /* <DEDUP_REMOVED lines=16> */
[----:B-1----:R1:W-:Y:S04]  /*207a0*/  STL.64 [R1], R4 ;  /* 0x0000000401007387 */ /* 0x0023e80000100a00 */
[----:B------:R1:W-:Y:S01]  /*207b0*/  STL.64 [R1+0x8], R6 ;  /* 0x0000080601007387 */ /* 0x0003e20000100a00 */
[----:B------:R-:W-:Y:S06]  /*207c0*/  BAR.ARV 0x4, 0x180 ;  /* 0x0106000000007b1d */ /* 0x000fec0000002000 */
[----:B------:R-:W-:Y:S05]  /*207d0*/  BRA `(.L_x_610) ;  /* 0x0000000800207947 */ /* 0x000fea0003800000 */
.L_x_609:
[----:B0-----:R-:W0:Y:S01]  /*207e0*/  S2R R2, SR_TID.X ;  /* 0x0000000000027919 */ /* 0x001e220000002100 */
[----:B------:R-:W-:Y:S01]  /*207f0*/  ULDC UR4, c[0x0][0xc14] ;  /* 0x0003050000047ab9 */ /* 0x000fe20000000800 */
[----:B------:R-:W1:Y:S01]  /*20800*/  S2UR UR6, SR_CTAID.X ;  /* 0x00000000000679c3 */ /* 0x000e620000002500 */
[----:B------:R-:W-:Y:S01]  /*20810*/  ULDC UR5, c[0x0][0xc10] ;  /* 0x0003040000057ab9 */ /* 0x000fe20000000800 */
        /* <DEDUP_REMOVED lines=13> */
[----:B0-----:R-:W-:-:S04]  /*208f0*/  SEL R7, R4, RZ, P1 ;  /* 0x000000ff04077207 */ /* 0x001fc80000800000 */
[----:B------:R-:W-:-:S05]  /*20900*/  IADD3 R7, R0, R7, RZ ;  /* 0x0000000700077210 */ /* 0x000fca0007ffe0ff */
[----:B------:R-:W0:Y:S02]  /*20910*/  SHFL.UP PT, R4, R7, 0x2, RZ ;  /* 0x0440000007047989 */ /* 0x000e2400000e00ff */
[----:B0-----:R-:W-:-:S05]  /*20920*/  SEL R4, R4, RZ, P2 ;  /* 0x000000ff04047207 */ /* 0x001fca0001000000 */
[----:B------:R-:W-:-:S05]  /*20930*/  IMAD.IADD R4, R7, 0x1, R4 ;  /* 0x0000000107047824 */ /* 0x000fca00078e0204 */
[----:B------:R-:W0:Y:S02]  /*20940*/  SHFL.UP PT, R6, R4, 0x4, RZ ;  /* 0x0480000004067989 */ /* 0x000e2400000e00ff */
[----:B0-----:R-:W-:-:S05]  /*20950*/  SEL R3, R6, RZ, P3 ;  /* 0x000000ff06037207 */ /* 0x001fca0001800000 */
[----:B------:R-:W-:Y:S02]  /*20960*/  IMAD.IADD R3, R4, 0x1, R3 ;  /* 0x0000000104037824 */ /* 0x000fe400078e0203 */
[----:B------:R-:W-:-:S03]  /*20970*/  IMAD.MOV.U32 R4, RZ, RZ, RZ ;  /* 0x000000ffff047224 */ /* 0x000fc600078e00ff */
[----:B------:R-:W0:Y:S02]  /*20980*/  SHFL.UP PT, R2, R3, 0x8, RZ ;  /* 0x0500000003027989 */ /* 0x000e2400000e00ff */
[----:B0-----:R-:W-:-:S05]  /*20990*/  SEL R2, R2, RZ, P4 ;  /* 0x000000ff02027207 */ /* 0x001fca0002000000 */
[----:B------:R-:W-:-:S05]  /*209a0*/  IMAD.IADD R7, R3, 0x1, R2 ;  /* 0x0000000103077824 */ /* 0x000fca00078e0202 */
[----:B------:R-:W0:Y:S02]  /*209b0*/  SHFL.UP PT, R2, R7, 0x10, RZ ;  /* 0x0600000007027989 */ /* 0x000e2400000e00ff */
[----:B0-----:R-:W-:-:S04]  /*209c0*/  SEL R2, R2, RZ, P5 ;  /* 0x000000ff02027207 */ /* 0x001fc80002800000 */
[----:B------:R-:W-:-:S05]  /*209d0*/  IADD3 R2, R7, R2, RZ ;  /* 0x0000000207027210 */ /* 0x000fca0007ffe0ff */
[----:B------:R-:W0:Y:S02]  /*209e0*/  SHFL.IDX PT, R6, R2, 0x1f, 0x1f ;  /* 0x03e01f0002067f89 */ /* 0x000e2400000e0000 */
[----:B0-----:R-:W-:-:S04]  /*209f0*/  IMAD R6, R6, UR5, RZ ;  /* 0x0000000506067c24 */ /* 0x001fc8000f8e02ff */
[----:B------:R-:W-:Y:S01]  /*20a00*/  IMAD.MOV.U32 R9, RZ, RZ, R6 ;  /* 0x000000ffff097224 */ /* 0x000fe200078e0006 */
[----:B-1----:R-:W-:-:S13]  /*20a10*/  ISETP.GT.AND P6, PT, R6, UR6, PT ;  /* 0x0000000606007c0c */ /* 0x002fda000bfc4270 */
[----:B------:R-:W-:Y:S05]  /*20a20*/  @P6 BRA `(.L_x_611) ;  /* 0x0000000000a46947 */ /* 0x000fea0003800000 */
[----:B------:R-:W0:Y:S01]  /*20a30*/  LDC R7, c[0x0][0xc14] ;  /* 0x00030500ff077b82 */ /* 0x000e220000000800 */
[----:B------:R-:W-:Y:S01]  /*20a40*/  IMAD.MOV.U32 R6, RZ, RZ, R9 ;  /* 0x000000ffff067224 */ /* 0x000fe200078e0009 */
[----:B------:R-:W-:Y:S01]  /*20a50*/  UMOV UR4, URZ ;  /* 0x0000003f00047c82 */ /* 0x000fe20008000000 */
[----:B------:R-:W-:Y:S01]  /*20a60*/  ULDC UR7, c[0x0][0xc14] ;  /* 0x0003050000077ab9 */ /* 0x000fe20000000800 */
[----:B------:R-:W-:-:S05]  /*20a70*/  ULDC UR5, c[0x0][0xc10] ;  /* 0x0003040000057ab9 */ /* 0x000fca0000000800 */
.L_x_615:
[----:B------:R-:W-:Y:S01]  /*20a80*/  MOV R0, UR7 ;  /* 0x0000000700007c02 */ /* 0x000fe20008000f00 */
[----:B------:R-:W-:-:S04]  /*20a90*/  UIADD3 UR4, UR4, 0x1f, URZ ;  /* 0x0000001f04047890 */ /* 0x000fc8000fffe03f */
[----:B------:R1:W-:Y:S02]  /*20aa0*/  STL [R1+0xc], R0 ;  /* 0x00000c0001007387 */ /* 0x0003e40000100800 */
[----:B0-----:R-:W-:-:S13]  /*20ab0*/  ISETP.LE.AND P6, PT, R7, UR4, PT ;  /* 0x0000000407007c0c */ /* 0x001fda000bfc3270 */
[----:B-1----:R-:W-:Y:S05]  /*20ac0*/  @P6 BRA `(.L_x_612) ;  /* 0x00000004002c6947 */ /* 0x002fea0003800000 */
[----:B------:R-:W-:Y:S01]  /*20ad0*/  VIADD R8, R5, UR4 ;  /* 0x0000000405087c36 */ /* 0x000fe20008000000 */
[----:B------:R-:W-:Y:S01]  /*20ae0*/  BSSY B0, `(.L_x_613) ;  /* 0x0000007000007945 */ /* 0x000fe20003800000 */
[----:B------:R-:W-:-:S03]  /*20af0*/  IMAD.MOV.U32 R0, RZ, RZ, RZ ;  /* 0x000000ffff007224 */ /* 0x000fc600078e00ff */
[----:B------:R-:W-:-:S13]  /*20b00*/  ISETP.GE.OR P6, PT, R8, R7, !P0 ;  /* 0x000000070800720c */ /* 0x000fda00047c6670 */
[----:B------:R-:W-:Y:S05]  /*20b10*/  @P6 BRA `(.L_x_614) ;  /* 0x00000000000c6947 */ /* 0x000fea0003800000 */
[----:B------:R-:W0:Y:S02]  /*20b20*/  LDC.64 R2, c[0x0][0xc58] ;  /* 0x00031600ff027b82 */ /* 0x000e240000000a00 */
[----:B0-----:R-:W-:-:S05]  /*20b30*/  IMAD.WIDE R2, R8, 0x4, R2 ;  /* 0x0000000408027825 */ /* 0x001fca00078e0202 */
[----:B------:R0:W5:Y:S02]  /*20b40*/  LDG.E R0, desc[UR54][R2.64] ;  /* 0x0000003602007981 */ /* 0x000164000c1e1900 */
.L_x_614:
[----:B------:R-:W-:Y:S05]  /*20b50*/  BSYNC B0 ;  /* 0x0000000000007941 */ /* 0x000fea0003800000 */
.L_x_613:
[----:B0----5:R-:W0:Y:S02]  /*20b60*/  SHFL.UP PT, R2, R0, 0x1, RZ ;  /* 0x0420000000027989 */ /* 0x021e2400000e00ff */
[----:B0-----:R-:W-:-:S05]  /*20b70*/  SEL R3, R2, RZ, P1 ;  /* 0x000000ff02037207 */ /* 0x001fca0000800000 */
[----:B------:R-:W-:-:S05]  /*20b80*/  IMAD.IADD R3, R0, 0x1, R3 ;  /* 0x0000000100037824 */ /* 0x000fca00078e0203 */
[----:B------:R-:W0:Y:S02]  /*20b90*/  SHFL.UP PT, R2, R3, 0x2, RZ ;  /* 0x0440000003027989 */ /* 0x000e2400000e00ff */
[----:B0-----:R-:W-:-:S04]  /*20ba0*/  SEL R2, R2, RZ, P2 ;  /* 0x000000ff02027207 */ /* 0x001fc80001000000 */
[----:B------:R-:W-:-:S05]  /*20bb0*/  IADD3 R2, R3, R2, RZ ;  /* 0x0000000203027210 */ /* 0x000fca0007ffe0ff */
        /* <DEDUP_REMOVED lines=9> */
[----:B------:R-:W0:Y:S02]  /*20c50*/  SHFL.IDX PT, R3, R11, 0x1f, 0x1f ;  /* 0x03e01f000b037f89 */ /* 0x000e2400000e0000 */
[----:B0-----:R-:W-:-:S05]  /*20c60*/  IMAD R3, R3, UR5, RZ ;  /* 0x0000000503037c24 */ /* 0x001fca000f8e02ff */
[----:B------:R-:W-:-:S04]  /*20c70*/  IADD3 R6, R3, R6, RZ ;  /* 0x0000000603067210 */ /* 0x000fc80007ffe0ff */
[----:B------:R-:W-:-:S13]  /*20c80*/  ISETP.GT.AND P6, PT, R6, UR6, PT ;  /* 0x0000000606007c0c */ /* 0x000fda000bfc4270 */
[----:B------:R-:W-:Y:S05]  /*20c90*/  @!P6 BRA `(.L_x_615) ;  /* 0xfffffffc0078e947 */ /* 0x000fea000383ffff */
[----:B------:R-:W-:Y:S02]  /*20ca0*/  IMAD.MOV.U32 R2, RZ, RZ, R11 ;  /* 0x000000ffff027224 */ /* 0x000fe400078e000b */
[----:B------:R-:W-:-:S07]  /*20cb0*/  IMAD.MOV.U32 R9, RZ, RZ, R3 ;  /* 0x000000ffff097224 */ /* 0x000fce00078e0003 */
.L_x_611:
[----:B------:R-:W-:-:S04]  /*20cc0*/  IMAD.IADD R9, R6, 0x1, -R9 ;  /* 0x0000000106097824 */ /* 0x000fc800078e0a09 */
[----:B------:R-:W-:-:S05]  /*20cd0*/  IMAD R3, R2, UR5, R9 ;  /* 0x0000000502037c24 */ /* 0x000fca000f8e0209 */
[----:B------:R-:W-:-:S13]  /*20ce0*/  ISETP.GT.AND P0, PT, R3, UR6, PT ;  /* 0x0000000603007c0c */ /* 0x000fda000bf04270 */
[----:B------:R-:W-:-:S04]  /*20cf0*/  VOTE.ANY R8, PT, !P0 ;  /* 0x0000000000087806 */ /* 0x000fc800040e0100 */
[----:B------:R-:W0:Y:S01]  /*20d00*/  POPC R7, R8 ;  /* 0x0000000800077309 */ /* 0x000e220000000000 */
[----:B------:R-:W-:Y:S01]  /*20d10*/  ISETP.NE.AND P0, PT, R8, RZ, PT ;  /* 0x000000ff0800720c */ /* 0x000fe20003f05270 */
[----:B0-----:R-:W0:Y:S02]  /*20d20*/  SHFL.IDX PT, R0, R0, R7, 0x1f ;  /* 0x00001f0700007589 */ /* 0x001e2400000e0000 */
[----:B0-----:R-:W-:-:S04]  /*20d30*/  IABS R6, R0 ;  /* 0x0000000000067213 */ /* 0x001fc80000000000 */
[----:B------:R-:W0:Y:S08]  /*20d40*/  I2F.RP R10, R6 ;  /* 0x00000006000a7306 */ /* 0x000e300000209400 */
[----:B0-----:R-:W0:Y:S02]  /*20d50*/  MUFU.RCP R10, R10 ;  /* 0x0000000a000a7308 */ /* 0x001e240000001000 */
[----:B0-----:R-:W-:-:S06]  /*20d60*/  IADD3 R3, R10, 0xffffffe, RZ ;  /* 0x0ffffffe0a037810 */ /* 0x001fcc0007ffe0ff */
[----:B------:R-:W0:Y:S02]  /*20d70*/  F2I.FTZ.U32.TRUNC.NTZ R3, R3 ;  /* 0x0000000300037305 */ /* 0x000e24000021f000 */
[----:B0-----:R-:W-:Y:S01]  /*20d80*/  IMAD.MOV R13, RZ, RZ, -R3 ;  /* 0x000000ffff0d7224 */ /* 0x001fe200078e0a03 */
[----:B------:R-:W-:Y:S06]  /*20d90*/  @!P0 BRA `(.L_x_616) ;  /* 0x0000000000088947 */ /* 0x000fec0003800000 */
[----:B------:R-:W-:-:S05]  /*20da0*/  VIADD R11, R7, 0xffffffff ;  /* 0xffffffff070b7836 */ /* 0x000fca0000000000 */
[----:B------:R0:W1:Y:S02]  /*20db0*/  SHFL.IDX PT, R4, R2, R11, 0x1f ;  /* 0x00001f0b02047589 */ /* 0x00006400000e0000 */
.L_x_616:
[----:B-1----:R-:W-:Y:S02]  /*20dc0*/  IMAD R4, R4, UR5, R9 ;  /* 0x0000000504047c24 */ /* 0x002fe4000f8e0209 */
[----:B------:R-:W-:Y:S02]  /*20dd0*/  IMAD R9, R13, R6, RZ ;  /* 0x000000060d097224 */ /* 0x000fe400078e02ff */
[----:B0-----:R-:W-:Y:S01]  /*20de0*/  IMAD.MOV.U32 R2, RZ, RZ, RZ ;  /* 0x000000ffff027224 */ /* 0x001fe200078e00ff */
[----:B------:R0:W-:Y:S03]  /*20df0*/  STL [R1], R4 ;  /* 0x0000000401007387 */ /* 0x0001e60000100800 */
[----:B------:R-:W-:Y:S01]  /*20e00*/  IMAD.HI.U32 R2, R3, R9, R2 ;  /* 0x0000000903027227 */ /* 0x000fe200078e0002 */
[----:B------:R-:W-:-:S04]  /*20e10*/  IADD3 R9, -R4, UR6, RZ ;  /* 0x0000000604097c10 */ /* 0x000fc8000fffe1ff */
[----:B------:R-:W-:Y:S02]  /*20e20*/  IABS R3, R9 ;  /* 0x0000000900037213 */ /* 0x000fe40000000000 */
[----:B0-----:R-:W-:-:S03]  /*20e30*/  IABS R4, R0 ;  /* 0x0000000000047213 */ /* 0x001fc60000000000 */
[----:B------:R-:W-:Y:S01]  /*20e40*/  IMAD.HI.U32 R2, R2, R3, RZ ;  /* 0x0000000302027227 */ /* 0x000fe200078e00ff */
[----:B------:R-:W-:-:S05]  /*20e50*/  IADD3 R4, RZ, -R4, RZ ;  /* 0x80000004ff047210 */ /* 0x000fca0007ffe0ff */
        /* <DEDUP_REMOVED lines=9> */
[----:B------:R-:W-:Y:S02]  /*20ef0*/  @!P2 IADD3 R2, -R2, RZ, RZ ;  /* 0x000000ff0202a210 */ /* 0x000fe40007ffe1ff */
[----:B------:R-:W-:-:S05]  /*20f00*/  @!P1 LOP3.LUT R2, RZ, R0, RZ, 0x33, !PT ;  /* 0x00000000ff029212 */ /* 0x000fca00078e33ff */
[----:B------:R-:W-:-:S04]  /*20f10*/  IMAD.MOV R3, RZ, RZ, -R2 ;  /* 0x000000ffff037224 */ /* 0x000fc800078e0a02 */
[----:B------:R-:W-:Y:S02]  /*20f20*/  IMAD R3, R0, R3, R9 ;  /* 0x0000000300037224 */ /* 0x000fe400078e0209 */
[----:B------:R-:W-:-:S03]  /*20f30*/  VIADD R0, R7, UR4 ;  /* 0x0000000407007c36 */ /* 0x000fc60008000000 */
[----:B------:R1:W-:Y:S04]  /*20f40*/  STL [R1+0x4], R3 ;  /* 0x0000040301007387 */ /* 0x0003e80000100800 */
[----:B------:R1:W-:Y:S04]  /*20f50*/  STL [R1+0x8], R2 ;  /* 0x0000080201007387 */ /* 0x0003e80000100800 */
[----:B------:R1:W-:Y:S01]  /*20f60*/  STL [R1+0xc], R0 ;  /* 0x00000c0001007387 */ /* 0x0003e20000100800 */
[----:B------:R-:W-:Y:S05]  /*20f70*/  BRA `(.L_x_617) ;  /* 0x0000000000107947 */ /* 0x000fea0003800000 */
.L_x_612:
[----:B------:R-:W-:Y:S01]  /*20f80*/  IMAD.U32 R0, RZ, RZ, UR6 ;  /* 0x00000006ff007e24 */ /* 0x000fe2000f8e00ff */
[----:B------:R0:W-:Y:S04]  /*20f90*/  STL [R1+0x4], RZ ;  /* 0x000004ff01007387 */ /* 0x0001e80000100800 */
[----:B------:R0:W-:Y:S04]  /*20fa0*/  STL [R1+0x8], RZ ;  /* 0x000008ff01007387 */ /* 0x0001e80000100800 */
[----:B------:R0:W-:Y:S02]  /*20fb0*/  STL [R1], R0 ;  /* 0x0000000001007387 */ /* 0x0001e40000100800 */
.L_x_617:
[----:B------:R-:W2:Y:S04]  /*20fc0*/  LDL R8, [R1] ;  /* 0x0000000001087983 */ /* 0x000ea80000100800 */
[----:B------:R-:W2:Y:S04]  /*20fd0*/  LDL R9, [R1+0x4] ;  /* 0x0000040001097983 */ /* 0x000ea80000100800 */
[----:B------:R-:W2:Y:S04]  /*20fe0*/  LDL R10, [R1+0x8] ;  /* 0x00000800010a7983 */ /* 0x000ea80000100800 */
[----:B------:R-:W2:Y:S01]  /*20ff0*/  LDL R11, [R1+0xc] ;  /* 0x00000c00010b7983 */ /* 0x000ea20000100800 */
[----:B------:R-:W-:-:S13]  /*21000*/  ISETP.NE.AND P0, PT, R5, RZ, PT ;  /* 0x000000ff0500720c */ /* 0x000fda0003f05270 */
[----:B-1----:R-:W1:Y:S01]  /*21010*/  @!P0 S2R R3, SR_CgaCtaId ;  /* 0x0000000000038919 */ /* 0x002e620000008800 */
[----:B0-----:R-:W-:-:S04]  /*21020*/  @!P0 MOV R0, 0x400 ;  /* 0x0000040000008802 */ /* 0x001fc80000000f00 */
[----:B-1----:R-:W-:-:S05]  /*21030*/  @!P0 LEA R0, R3, R0, 0x18 ;  /* 0x0000000003008211 */ /* 0x002fca00078ec0ff */
[----:B--2---:R2:W-:Y:S01]  /*21040*/  @!P0 STS.128 [R0+0x298d0], R8 ;  /* 0x0298d00800008388 */ /* 0x0045e20000000c00 */
[----:B------:R-:W-:Y:S06]  /*21050*/  BAR.ARV 0x5, 0x180 ;  /* 0x0146000000007b1d */ /* 0x000fec0000002000 */
.L_x_610:
[----:B--2---:R-:W2:Y:S01]  /*21060*/  LDL R0, [R1+0xc] ;  /* 0x00000c0001007983 */ /* 0x004ea20000100800 */
[----:B------:R-:W-:-:S03]  /*21070*/  ULDC UR4, c[0x0][0xc14] ;  /* 0x0003050000047ab9 */ /* 0x000fc60000000800 */
[----:B------:R3:W-:Y:S01]  /*21080*/  STL [R1+0x10], RZ ;  /* 0x000010ff01007387 */ /* 0x0007e20000100800 */
[----:B--2---:R-:W-:Y:S02]  /*21090*/  ISETP.GE.AND P0, PT, R0, UR4, PT ;  /* 0x0000000400007c0c */ /* 0x004fe4000bf06270 */
[----:B------:R-:W-:-:S05]  /*210a0*/  MOV R0, 0x1 ;  /* 0x0000000100007802 */ /* 0x000fca0000000f00 */
[----:B------:R3:W-:Y:S04]  /*210b0*/  STL [R1+0x1c], R0 ;  /* 0x00001c0001007387 */ /* 0x0007e80000100800 */
[----:B------:R3:W-:Y:S02]  /*210c0*/  STL [R1+0x44], RZ ;  /* 0x000044ff01007387 */ /* 0x0007e40000100800 */
[----:B------:R-:W-:Y:S05]  /*210d0*/  @P0 BRA `(.L_x_618) ;  /* 0x0000005400440947 */ /* 0x000fea0003800000 */
[----:B---3--:R-:W2:Y:S01]  /*210e0*/  S2R R0, SR_TID.X ;  /* 0x0000000000007919 */ /* 0x008ea20000002100 */
[----:B------:R-:W-:Y:S01]  /*210f0*/  BSSY B7, `(.L_x_618) ;  /* 0x000054f000077945 */ /* 0x000fe20003800000 */
[----:B------:R-:W-:Y:S01]  /*21100*/  ULDC UR38, c[0x0][0xc] ;  /* 0x0000030000267ab9 */ /* 0x000fe20000000800 */
[----:B------:R-:W-:Y:S01]  /*21110*/  ULOP3.LUT UR37, UR36, 0x1, URZ, 0xfc, !UPT ;  /* 0x0000000124257892 */ /* 0x000fe2000f8efc3f */
[----:B-1----:R-:W1:Y:S01]  /*21120*/  S2R R6, SR_TID.X ;  /* 0x0000000000067919 */ /* 0x002e620000002100 */
[----:B------:R-:W-:Y:S01]  /*21130*/  ULOP3.LUT UR39, UR36, 0x2, URZ, 0xfc, !UPT ;  /* 0x0000000224277892 */ /* 0x000fe2000f8efc3f */
[----:B------:R-:W-:Y:S01]  /*21140*/  ULDC.64 UR40, c[0x0][0x198] ;  /* 0x0000660000287ab9 */ /* 0x000fe20000000a00 */
[----:B--2---:R-:W-:Y:S01]  /*21150*/  LOP3.LUT R0, R0, 0x7f, RZ, 0xc0, !PT ;  /* 0x0000007f00007812 */ /* 0x004fe200078ec0ff */
[C---:B-1----:R-:W-:Y:S01]  /*21160*/  IMAD.SHL.U32 R4, R6.reuse, 0x20, RZ ;  /* 0x0000002006047824 */ /* 0x042fe200078e00ff */
[----:B------:R-:W-:-:S03]  /*21170*/  LOP3.LUT P0, RZ, R6, 0x4, RZ, 0xc0, !PT ;  /* 0x0000000406ff7812 */ /* 0x000fc6000780c0ff */
[----:B------:R-:W-:Y:S02]  /*21180*/  IMAD.SHL.U32 R0, R0, 0x10, RZ ;  /* 0x0000001000007824 */ /* 0x000fe400078e00ff */
[----:B------:R-:W-:-:S03]  /*21190*/  IMAD.SHL.U32 R7, R6, 0x4, RZ ;  /* 0x0000000406077824 */ /* 0x000fc600078e00ff */
[----:B------:R-:W-:Y:S01]  /*211a0*/  LOP3.LUT R3, R0, 0x600, RZ, 0xc0, !PT ;  /* 0x0000060000037812 */ /* 0x000fe200078ec0ff */
[----:B------:R-:W-:-:S03]  /*211b0*/  IMAD.SHL.U32 R0, R6, 0x80, RZ ;  /* 0x0000008006007824 */ /* 0x000fc600078e00ff */
[----:B------:R-:W-:Y:S02]  /*211c0*/  LOP3.LUT R5, R3, 0x60, R4, 0xf8, !PT ;  /* 0x0000006003057812 */ /* 0x000fe400078ef804 */
[----:B------:R-:W-:Y:S02]  /*211d0*/  SHF.R.U32.HI R3, RZ, 0x1, R6 ;  /* 0x00000001ff037819 */ /* 0x000fe40000011606 */
[----:B0-----:R-:W-:Y:S02]  /*211e0*/  LOP3.LUT R2, R0, 0x380, RZ, 0xc0, !PT ;  /* 0x0000038000027812 */ /* 0x001fe400078ec0ff */
[----:B------:R-:W-:Y:S02]  /*211f0*/  LOP3.LUT R5, R5, 0x100, R4, 0xf8, !PT ;  /* 0x0000010005057812 */ /* 0x000fe400078ef804 */
[----:B------:R-:W-:Y:S02]  /*21200*/  LOP3.LUT R4, R4, 0x80, RZ, 0xc0, !PT ;  /* 0x0000008004047812 */ /* 0x000fe400078ec0ff */
[----:B------:R-:W-:-:S02]  /*21210*/  LOP3.LUT R2, R2, 0x30, R3, 0xf8, !PT ;  /* 0x0000003002027812 */ /* 0x000fc400078ef803 */
[----:B------:R-:W-:Y:S02]  /*21220*/  SHF.L.U32 R3, R6, 0x4, RZ ;  /* 0x0000000406037819 */ /* 0x000fe400000006ff */
[----:B------:R-:W-:Y:S02]  /*21230*/  LOP3.LUT R4, R4, 0x10, R6, 0xf8, !PT ;  /* 0x0000001004047812 */ /* 0x000fe400078ef806 */
[----:B------:R-:W-:Y:S02]  /*21240*/  LOP3.LUT R3, R2, 0x70, R3, 0x78, !PT ;  /* 0x0000007002037812 */ /* 0x000fe400078e7803 */
[----:B------:R-:W-:Y:S02]  /*21250*/  LOP3.LUT R4, R4, 0x10, R7, 0x78, !PT ;  /* 0x0000001004047812 */ /* 0x000fe400078e7807 */
[----:B------:R-:W-:Y:S02]  /*21260*/  LOP3.LUT R2, R3, 0xc00, R0, 0xf8, !PT ;  /* 0x00000c0003027812 */ /* 0x000fe400078ef800 */
[----:B------:R-:W-:-:S03]  /*21270*/  LOP3.LUT R0, R5, R4, RZ, 0xfc, !PT ;  /* 0x0000000405007212 */ /* 0x000fc600078efcff */
[----:B------:R-:W-:Y:S04]  /*21280*/  STL [R1+0x34], R2 ;  /* 0x0000340201007387 */ /* 0x000fe80000100800 */
[----:B------:R0:W-:Y:S02]  /*21290*/  STL [R1+0x30], R0 ;  /* 0x0000300001007387 */ /* 0x0001e40000100800 */
[----:B0-----:R-:W-:-:S05]  /*212a0*/  IMAD.MOV.U32 R0, RZ, RZ, 0x40 ;  /* 0x00000040ff007424 */ /* 0x001fca00078e00ff */
[----:B------:R-:W-:Y:S01]  /*212b0*/  SEL R2, R0, 0xffffffc0, !P0 ;  /* 0xffffffc000027807 */ /* 0x000fe20004000000 */
[----:B------:R-:W-:-:S04]  /*212c0*/  IMAD.MOV.U32 R0, RZ, RZ, 0x1 ;  /* 0x00000001ff007424 */ /* 0x000fc800078e00ff */
[----:B------:R0:W-:Y:S04]  /*212d0*/  STL [R1+0x38], R2 ;  /* 0x0000380201007387 */ /* 0x0001e80000100800 */
[----:B------:R0:W-:Y:S04]  /*212e0*/  STL [R1+0x44], RZ ;  /* 0x000044ff01007387 */ /* 0x0001e80000100800 */
[----:B------:R0:W-:Y:S04]  /*212f0*/  STL [R1+0x20], R0 ;  /* 0x0000200001007387 */ /* 0x0001e80000100800 */
[----:B------:R0:W-:Y:S04]  /*21300*/  STL [R1+0x14], RZ ;  /* 0x000014ff01007387 */ /* 0x0001e80000100800 */
[----:B------:R0:W-:Y:S04]  /*21310*/  STL [R1+0x10], RZ ;  /* 0x000010ff01007387 */ /* 0x0001e80000100800 */
[----:B------:R0:W-:Y:S02]  /*21320*/  STL [R1+0x1c], R0 ;  /* 0x00001c0001007387 */ /* 0x0001e40000100800 */
.L_x_721:
[----:B0-----:R-:W2:Y:S01]  /*21330*/  LDL R0, [R1+0xc] ;  /* 0x00000c0001007983 */ /* 0x001ea20000100800 */
[----:B------:R-:W2:Y:S01]  /*21340*/  LDC.64 R16, c[0x0][0xc60] ;  /* 0x00031800ff107b82 */ /* 0x000ea20000000a00 */
[----:B------:R-:W-:Y:S05]  /*21350*/  YIELD ;  /* 0x0000000000007946 */ /* 0x000fea0003800000 */
[----:B------:R-:W-:Y:S01]  /*21360*/  ULDC.64 UR4, c[0x0][0xa28] ;  /* 0x00028a0000047ab9 */ /* 0x000fe20000000a00 */
[----:B------:R-:W-:Y:S01]  /*21370*/  ULDC.64 UR6, c[0x0][0xa00] ;  /* 0x0002800000067ab9 */ /* 0x000fe20000000a00 */
[----:B------:R-:W-:Y:S01]  /*21380*/  ISETP.NE.U32.AND P0, PT, RZ, UR4, PT ;  /* 0x00000004ff007c0c */ /* 0x000fe2000bf05070 */
[----:B--2---:R-:W-:-:S06]  /*21390*/  IMAD.WIDE R16, R0, 0x4, R16 ;  /* 0x0000000400107825 */ /* 0x004fcc00078e0210 */
[----:B------:R-:W2:Y:S01]  /*213a0*/  LDG.E R16, desc[UR54][R16.64] ;  /* 0x0000003610107981 */ /* 0x000ea2000c1e1900 */
[----:B------:R-:W-:Y:S02]  /*213b0*/  ISETP.NE.AND.EX P0, PT, RZ, UR5, PT, P0 ;  /* 0x00000005ff007c0c */ /* 0x000fe4000bf05300 */
[----:B------:R-:W-:Y:S02]  /*213c0*/  ISETP.NE.U32.AND P1, PT, RZ, UR6, PT ;  /* 0x00000006ff007c0c */ /* 0x000fe4000bf25070 */
[----:B------:R-:W-:Y:S02]  /*213d0*/  MOV R0, RZ ;  /* 0x000000ff00007202 */ /* 0x000fe40000000f00 */
[----:B------:R-:W-:Y:S01]  /*213e0*/  ISETP.NE.AND.EX P1, PT, RZ, UR7, PT, P1 ;  /* 0x00000007ff007c0c */ /* 0x000fe2000bf25310 */
[----:B------:R-:W-:Y:S02]  /*213f0*/  IMAD.MOV.U32 R4, RZ, RZ, RZ ;  /* 0x000000ffff047224 */ /* 0x000fe400078e00ff */
[----:B------:R-:W-:Y:S01]  /*21400*/  IMAD.MOV.U32 R10, RZ, RZ, RZ ;  /* 0x000000ffff0a7224 */ /* 0x000fe200078e00ff */
[----:B------:R-:W-:-:S02]  /*21410*/  MOV R8, RZ ;  /* 0x000000ff00087202 */ /* 0x000fc40000000f00 */
[----:B--2---:R-:W-:Y:S02]  /*21420*/  SHF.R.S32.HI R18, RZ, 0x1f, R16 ;  /* 0x0000001fff127819 */ /* 0x004fe40000011410 */
[----:B------:R-:W-:-:S04]  /*21430*/  @P0 LEA R2, P2, R16, UR4, 0x2 ;  /* 0x0000000410020c11 */ /* 0x000fc8000f8410ff */
[C---:B------:R-:W-:Y:S01]  /*21440*/  @P0 LEA.HI.X R3, R16.reuse, UR5, R18, 0x2, P2 ;  /* 0x0000000510030c11 */ /* 0x040fe200090f1412 */
[----:B------:R-:W-:Y:S01]  /*21450*/  IMAD.SHL.U32 R17, R16, 0x4, RZ ;  /* 0x0000000410117824 */ /* 0x000fe200078e00ff */
[----:B------:R-:W-:-:S03]  /*21460*/  ULDC.64 UR4, c[0x0][0xa08] ;  /* 0x0002820000047ab9 */ /* 0x000fc60000000a00 */
[----:B------:R0:W5:Y:S02]  /*21470*/  @P0 LDG.E R0, desc[UR54][R2.64] ;  /* 0x0000003602000981 */ /* 0x000164000c1e1900 */
[----:B0-----:R-:W-:-:S04]  /*21480*/  @P1 LEA R2, P0, R16, UR6, 0x2 ;  /* 0x0000000610021c11 */ /* 0x001fc8000f8010ff */
[----:B------:R-:W-:Y:S01]  /*21490*/  @P1 LEA.HI.X R3, R16, UR7, R18, 0x2, P0 ;  /* 0x0000000710031c11 */ /* 0x000fe200080f1412 */
[----:B------:R-:W-:-:S04]  /*214a0*/  ULDC.64 UR6, c[0x0][0xa10] ;  /* 0x0002840000067ab9 */ /* 0x000fc80000000a00 */
[----:B------:R0:W2:Y:S01]  /*214b0*/  @P1 LDG.E R4, desc[UR54][R2.64] ;  /* 0x0000003602041981 */ /* 0x0000a2000c1e1900 */
[----:B------:R-:W-:Y:S02]  /*214c0*/  ISETP.NE.U32.AND P1, PT, RZ, UR6, PT ;  /* 0x00000006ff007c0c */ /* 0x000fe4000bf25070 */
[----:B------:R-:W-:Y:S02]  /*214d0*/  SHF.L.U64.HI R18, R16, 0x2, R18 ;  /* 0x0000000210127819 */ /* 0x000fe40000010212 */
[----:B------:R-:W-:Y:S02]  /*214e0*/  ISETP.NE.AND.EX P1, PT, RZ, UR7, PT, P1 ;  /* 0x00000007ff007c0c */ /* 0x000fe4000bf25310 */
[----:B0-----:R-:W-:-:S04]  /*214f0*/  IADD3 R2, P0, R17, UR6, RZ ;  /* 0x0000000611027c10 */ /* 0x001fc8000ff1e0ff */
[----:B------:R-:W-:Y:S01]  /*21500*/  IADD3.X R3, R18, UR7, RZ, P0, !PT ;  /* 0x0000000712037c10 */ /* 0x000fe200087fe4ff */
[----:B------:R-:W-:Y:S01]  /*21510*/  ULDC.64 UR6, c[0x0][0xa20] ;  /* 0x0002880000067ab9 */ /* 0x000fe20000000a00 */
[----:B------:R-:W-:-:S05]  /*21520*/  ISETP.NE.U32.AND P0, PT, RZ, UR4, PT ;  /* 0x00000004ff007c0c */ /* 0x000fca000bf05070 */
[----:B------:R-:W5:Y:S04]  /*21530*/  @P1 LDG.E R10, desc[UR54][R2.64] ;  /* 0x00000036020a1981 */ /* 0x000f68000c1e1900 */
[----:B------:R-:W5:Y:S04]  /*21540*/  @P1 LDG.E R11, desc[UR54][R2.64] ;  /* 0x00000036020b1981 */ /* 0x000f68000c1e1900 */
[----:B------:R0:W5:Y:S01]  /*21550*/  @P1 LDG.E R9, desc[UR54][R2.64+0x4] ;  /* 0x0000043602091981 */ /* 0x000162000c1e1900 */
[----:B------:R-:W-:Y:S02]  /*21560*/  ISETP.NE.AND.EX P0, PT, RZ, UR5, PT, P0 ;  /* 0x00000005ff007c0c */ /* 0x000fe4000bf05300 */
[----:B0-----:R-:W-:-:S04]  /*21570*/  IADD3 R2, P2, R17, UR4, RZ ;  /* 0x0000000411027c10 */ /* 0x001fc8000ff5e0ff */
[----:B------:R-:W-:Y:S01]  /*21580*/  IADD3.X R3, R18, UR5, RZ, P2, !PT ;  /* 0x0000000512037c10 */ /* 0x000fe200097fe4ff */
[----:B------:R-:W-:Y:S01]  /*21590*/  ULDC.64 UR4, c[0x0][0x3f8] ;  /* 0x0000fe0000047ab9 */ /* 0x000fe20000000a00 */
[----:B------:R-:W-:Y:S01]  /*215a0*/  ISETP.NE.U32.AND P2, PT, RZ, UR6, PT ;  /* 0x00000006ff007c0c */ /* 0x000fe2000bf45070 */
[----:B------:R-:W-:-:S04]  /*215b0*/  UISETP.NE.U32.AND UP0, UPT, UR4, URZ, UPT ;  /* 0x0000003f0400728c */ /* 0x000fc8000bf05070 */
[----:B------:R0:W5:Y:S01]  /*215c0*/  @P0 LDG.E R8, desc[UR54][R2.64] ;  /* 0x0000003602080981 */ /* 0x000162000c1e1900 */
[----:B------:R-:W-:Y:S01]  /*215d0*/  ISETP.NE.AND.EX P2, PT, RZ, UR7, PT, P2 ;  /* 0x00000007ff007c0c */ /* 0x000fe2000bf45320 */
[----:B------:R-:W-:Y:S01]  /*215e0*/  UISETP.NE.AND.EX UP0, UPT, UR5, URZ, UPT, UP0 ;  /* 0x0000003f0500728c */ /* 0x000fe2000bf05300 */
[----:B------:R-:W-:Y:S02]  /*215f0*/  ULDC UR4, c[0x0][0x404] ;  /* 0x0001010000047ab9 */ /* 0x000fe40000000800 */
[----:B------:R-:W-:Y:S01]  /*21600*/  ULDC UR5, c[0x0][0x2e0] ;  /* 0x0000b80000057ab9 */ /* 0x000fe20000000800 */
[----:B------:R-:W-:-:S04]  /*21610*/  USEL UR4, UR4, 0x1, UP0 ;  /* 0x0000000104047887 */ /* 0x000fc80008000000 */
[----:B------:R-:W-:-:S04]  /*21620*/  UIMAD UR4, UR4, UR5, URZ ;  /* 0x00000005040472a4 */ /* 0x000fc8000f8e023f */
[----:B------:R-:W-:Y:S02]  /*21630*/  @P2 IADD3 R6, P3, R17, UR6, RZ ;  /* 0x0000000611062c10 */ /* 0x000fe4000ff7e0ff */
[----:B------:R-:W-:Y:S02]  /*21640*/  IMAD.U32 R5, RZ, RZ, UR4 ;  /* 0x00000004ff057e24 */ /* 0x000fe4000f8e00ff */
[----:B------:R-:W-:-:S05]  /*21650*/  @P2 IADD3.X R7, R18, UR7, RZ, P3, !PT ;  /* 0x0000000712072c10 */ /* 0x000fca0009ffe4ff */
[----:B------:R0:W5:Y:S01]  /*21660*/  @P2 LDG.E R5, desc[UR54][R6.64] ;  /* 0x0000003606052981 */ /* 0x000162000c1e1900 */
[----:B------:R-:W-:-:S03]  /*21670*/  ULDC UR4, c[0x0][0x338] ;  /* 0x0000ce0000047ab9 */ /* 0x000fc60000000800 */
[----:B--2---:R1:W-:Y:S02]  /*21680*/  STL [R1+0x28], R4 ;  /* 0x0000280401007387 */ /* 0x0043e40000100800 */
[----:B-1----:R-:W-:Y:S01]  /*21690*/  IMAD.U32 R4, RZ, RZ, UR4 ;  /* 0x00000004ff047e24 */ /* 0x002fe2000f8e00ff */
[----:B0-----:R-:W-:Y:S06]  /*216a0*/  @P2 BRA `(.L_x_619) ;  /* 0x0000000000102947 */ /* 0x001fec0003800000 */
[----:B------:R-:W-:Y:S05]  /*216b0*/  @!P0 BRA `(.L_x_619) ;  /* 0x00000000000c8947 */ /* 0x000fea0003800000 */
[----:B-----5:R-:W2:Y:S04]  /*216c0*/  LDG.E R5, desc[UR54][R2.64] ;  /* 0x0000003602057981 */ /* 0x020ea8000c1e1900 */
[----:B------:R-:W2:Y:S02]  /*216d0*/  LDG.E R2, desc[UR54][R2.64+0x4] ;  /* 0x0000043602027981 */ /* 0x000ea4000c1e1900 */
[----:B--2---:R-:W-:-:S07]  /*216e0*/  IMAD.IADD R5, R2, 0x1, -R5 ;  /* 0x0000000102057824 */ /* 0x004fce00078e0a05 */
.L_x_619:
[----:B-----5:R-:W-:Y:S01]  /*216f0*/  @P1 IADD3 R4, -R11, R9, RZ ;  /* 0x000000090b041210 */ /* 0x020fe20007ffe1ff */
[--C-:B------:R-:W-:Y:S01]  /*21700*/  IMAD.IADD R5, R5, 0x1, -R0.reuse ;  /* 0x0000000105057824 */ /* 0x100fe200078e0a00 */
[----:B------:R-:W-:Y:S01]  /*21710*/  BSSY B0, `(.L_x_620) ;  /* 0x0000138000007945 */ /* 0x000fe20003800000 */
[----:B------:R-:W-:Y:S02]  /*21720*/  IMAD.IADD R0, R8, 0x1, R0 ;  /* 0x0000000108007824 */ /* 0x000fe400078e0200 */
[----:B------:R-:W-:-:S04]  /*21730*/  IMAD.IADD R19, R5, 0x1, R4 ;  /* 0x0000000105137824 */ /* 0x000fc800078e0204 */
[----:B------:R-:W-:-:S04]  /*21740*/  VIADD R2, R19, 0x9f ;  /* 0x0000009f13027836 */ /* 0x000fc80000000000 */
[----:B------:R-:W-:-:S05]  /*21750*/  IMAD.HI R2, R2, 0x66666667, RZ ;  /* 0x6666666702027827 */ /* 0x000fca00078e02ff */
[----:B------:R-:W-:-:S04]  /*21760*/  SHF.R.U32.HI R3, RZ, 0x1f, R2 ;  /* 0x0000001fff037819 */ /* 0x000fc80000011602 */
[----:B------:R-:W-:-:S05]  /*21770*/  LEA.HI.SX32 R6, R2, R3, 0x1a ;  /* 0x0000000302067211 */ /* 0x000fca00078fd2ff */
[----:B------:R-:W-:Y:S01]  /*21780*/  IMAD R2, R6, 0xa0, -R5 ;  /* 0x000000a006027824 */ /* 0x000fe200078e0a05 */
[----:B------:R-:W-:Y:S01]  /*21790*/  IADD3 R5, -R5, RZ, RZ ;  /* 0x000000ff05057210 */ /* 0x000fe20007ffe1ff */
[----:B------:R0:W-:Y:S03]  /*217a0*/  STL [R1+0x40], R6 ;  /* 0x0000400601007387 */ /* 0x0001e60000100800 */
[----:B------:R-:W-:Y:S01]  /*217b0*/  VIMNMX R4, R2, R4, PT ;  /* 0x0000000402047248 */ /* 0x000fe20003fe0100 */
[----:B------:R0:W-:Y:S01]  /*217c0*/  STL [R1+0x2c], R0 ;  /* 0x00002c0001007387 */ /* 0x0001e20000100800 */
[----:B------:R-:W-:-:S04]  /*217d0*/  VIMNMX R2, RZ, R5, !PT ;  /* 0x00000005ff027248 */ /* 0x000fc80007fe0100 */
[----:B------:R-:W-:Y:S01]  /*217e0*/  ISETP.GT.AND P0, PT, R4, R2, PT ;  /* 0x000000020400720c */ /* 0x000fe20003f04270 */
[----:B------:R-:W-:-:S05]  /*217f0*/  IMAD.WIDE.U32 R2, R2, -0x33333333, RZ ;  /* 0xcccccccd02027825 */ /* 0x000fca00078e00ff */
[----:B------:R-:W-:-:S07]  /*21800*/  SHF.R.U32.HI R3, RZ, 0x7, R3 ;  /* 0x00000007ff037819 */ /* 0x000fce0000011603 */
[----:B------:R-:W-:-:S04]  /*21810*/  @P0 VIADD R4, R4, 0x9f ;  /* 0x0000009f04040836 */ /* 0x000fc80000000000 */
[----:B------:R-:W-:-:S04]  /*21820*/  @P0 IMAD.HI R2, R4, 0x66666667, RZ ;  /* 0x6666666704020827 */ /* 0x000fc800078e02ff */
[----:B------:R-:W-:Y:S01]  /*21830*/  IMAD.MOV.U32 R4, RZ, RZ, R3 ;  /* 0x000000ffff047224 */ /* 0x000fe200078e0003 */
[----:B------:R-:W-:-:S04]  /*21840*/  @P0 SHF.R.U32.HI R5, RZ, 0x1f, R2 ;  /* 0x0000001fff050819 */ /* 0x000fc80000011602 */
[----:B------:R-:W-:Y:S02]  /*21850*/  @P0 LEA.HI.SX32 R4, R2, R5, 0x1a ;  /* 0x0000000502040211 */ /* 0x000fe400078fd2ff */
[----:B------:R-:W-:Y:S02]  /*21860*/  PLOP3.LUT P0, PT, PT, PT, PT, 0x80, 0x0 ;  /* 0x000000000000781c */ /* 0x000fe40003f0f070 */
[----:B------:R-:W-:-:S13]  /*21870*/  ISETP.GT.AND P2, PT, R4, R3, PT ;  /* 0x000000030400720c */ /* 0x000fda0003f44270 */
[----:B0-----:R-:W-:Y:S05]  /*21880*/  @!P2 BRA `(.L_x_621) ;  /* 0x000000100080a947 */ /* 0x001fea0003800000 */
[----:B------:R-:W2:Y:S01]  /*21890*/  LDL R6, [R1+0x8] ;  /* 0x0000080001067983 */ /* 0x000ea20000100800 */
[----:B------:R-:W0:Y:S01]  /*218a0*/  LDC R0, c[0x0][0x428] ;  /* 0x00010a00ff007b82 */ /* 0x000e220000000800 */
[----:B------:R-:W-:Y:S01]  /*218b0*/  UMOV UR4, 0xffffffff ;  /* 0xffffffff00047882 */ /* 0x000fe20000000000 */
[----:B0-----:R-:W-:-:S13]  /*218c0*/  ISETP.NE.AND P0, PT, R0, 0x1, PT ;  /* 0x000000010000780c */ /* 0x001fda0003f05270 */
[----:B------:R-:W2:Y:S08]  /*218d0*/  @P0 LDC R0, c[0x0][0x42c] ;  /* 0x00010b00ff000b82 */ /* 0x000eb00000000800 */
[----:B------:R-:W0:Y:S01]  /*218e0*/  @P0 LDC R5, c[0x0][0x430] ;  /* 0x00010c00ff050b82 */ /* 0x000e220000000800 */
[----:B--2---:R-:W-:Y:S01]  /*218f0*/  @P0 IMAD.HI.U32 R0, R6, R0, RZ ;  /* 0x0000000006000227 */ /* 0x004fe200078e00ff */
[----:B------:R-:W-:-:S04]  /*21900*/  MOV R2, R6 ;  /* 0x0000000600027202 */ /* 0x000fc80000000f00 */
[----:B0-----:R-:W-:Y:S02]  /*21910*/  @P0 SHF.R.U32.HI R2, RZ, R5, R0 ;  /* 0x00000005ff020219 */ /* 0x001fe40000011600 */
[----:B------:R-:W-:Y:S01]  /*21920*/  SEL R0, R16, RZ, !P1 ;  /* 0x000000ff10007207 */ /* 0x000fe20004800000 */
[----:B------:R-:W-:Y:S06]  /*21930*/  BRA.DIV UR4, `(.L_x_622) ;  /* 0x0000006a04687947 */ /* 0x000fec000b800000 */
[----:B------:R-:W0:Y:S02]  /*21940*/  S2R R5, SR_TID.X ;  /* 0x0000000000057919 */ /* 0x000e240000002100 */
[----:B0-----:R-:W-:-:S04]  /*21950*/  SHF.R.U32.HI R5, RZ, 0x5, R5 ;  /* 0x00000005ff057819 */ /* 0x001fc80000011605 */
[----:B------:R-:W-:-:S05]  /*21960*/  LOP3.LUT R5, R5, 0x3, RZ, 0xc0, !PT ;  /* 0x0000000305057812 */ /* 0x000fca00078ec0ff */
[----:B------:R0:W1:Y:S02]  /*21970*/  SHFL.IDX PT, R14, R5, RZ, 0x1f ;  /* 0x00001fff050e7589 */ /* 0x00006400000e0000 */
.L_x_804:
[----:B-1----:R-:W-:Y:S02]  /*21980*/  ISETP.NE.AND P0, PT, R14, RZ, PT ;  /* 0x000000ff0e00720c */ /* 0x002fe40003f05270 */
[----:B------:R-:W-:-:S11]  /*21990*/  PLOP3.LUT P6, PT, PT, PT, PT, 0x8, 0x0 ;  /* 0x000000000000781c */ /* 0x000fd60003fce170 */
[----:B------:R-:W-:Y:S05]  /*219a0*/  @P0 BRA `(.L_x_623) ;  /* 0x00000000000c0947 */ /* 0x000fea0003800000 */
[----:B------:R-:W-:-:S03]  /*219b0*/  UMOV UR4, 0xffffffff ;  /* 0xffffffff00047882 */ /* 0x000fc60000000000 */
[----:B------:R-:W-:Y:S05]  /*219c0*/  BRA.DIV UR4, `(.L_x_624) ;  /* 0x0000006a04787947 */ /* 0x000fea000b800000 */
[----:B------:R-:W-:-:S13]  /*219d0*/  ELECT P6, URZ, PT ;  /* 0x00000000003f782f */ /* 0x000fda00038c0000 */
.L_x_623:
[----:B0-----:R-:W2:Y:S01]  /*219e0*/  LDL R5, [R1+0x44] ;  /* 0x0000440001057983 */ /* 0x001ea20000100800 */
[----:B------:R-:W-:Y:S01]  /*219f0*/  BSSY B1, `(.L_x_625) ;  /* 0x000000b000017945 */ /* 0x000fe20003800000 */
[----:B------:R-:W0:Y:S01]  /*21a00*/  S2R R11, SR_CgaCtaId ;  /* 0x00000000000b7919 */ /* 0x000e220000008800 */
[----:B--2---:R-:W-:-:S05]  /*21a10*/  VIADD R5, R5, 0x1 ;  /* 0x0000000105057836 */ /* 0x004fca0000000000 */
[----:B------:R-:W-:-:S04]  /*21a20*/  LEA.HI R6, R5, R5, RZ, 0x1 ;  /* 0x0000000505067211 */ /* 0x000fc800078f08ff */
[----:B------:R-:W-:-:S05]  /*21a30*/  LOP3.LUT R6, R6, 0xfffffffe, RZ, 0xc0, !PT ;  /* 0xfffffffe06067812 */ /* 0x000fca00078ec0ff */
[----:B------:R-:W-:Y:S01]  /*21a40*/  IMAD.IADD R5, R5, 0x1, -R6 ;  /* 0x0000000105057824 */ /* 0x000fe200078e0a06 */
[----:B------:R-:W-:-:S04]  /*21a50*/  MOV R6, 0x400 ;  /* 0x0000040000067802 */ /* 0x000fc80000000f00 */
[----:B0-----:R-:W-:Y:S02]  /*21a60*/  LEA R11, R11, R6, 0x18 ;  /* 0x000000060b0b7211 */ /* 0x001fe400078ec0ff */
[----:B------:R-:W-:-:S04]  /*21a70*/  SHF.L.U32 R5, R5, 0x1f, RZ ;  /* 0x0000001f05057819 */ /* 0x000fc800000006ff */
[----:B------:R-:W0:Y:S02]  /*21a80*/  SYNCS.PHASECHK.TRANS64.TRYWAIT P0, [R11+URZ+0x29820], R5 ;  /* 0x029820050b0075a7 */ /* 0x000e24000800017f */
[----:B0-----:R-:W-:Y:S05]  /*21a90*/  @!P0 BRA `(.L_x_626) ;  /* 0x0000006800648947 */ /* 0x001fea0003800000 */
.L_x_807:
[----:B------:R-:W-:Y:S05]  /*21aa0*/  BSYNC B1 ;  /* 0x0000000000017941 */ /* 0x000fea0003800000 */
.L_x_625:
[----:B------:R-:W-:Y:S04]  /*21ab0*/  BSSY B1, `(.L_x_627) ;  /* 0x0000070000017945 */ /* 0x000fe80003800000 */
[----:B------:R-:W-:Y:S05]  /*21ac0*/  @!P6 BRA `(.L_x_628) ;  /* 0x0000000400b8e947 */ /* 0x000fea0003800000 */
[----:B------:R-:W2:Y:S04]  /*21ad0*/  LDL R8, [R1+0x14] ;  /* 0x0000140001087983 */ /* 0x000ea80000100800 */
[----:B------:R-:W3:Y:S01]  /*21ae0*/  LDL R7, [R1+0x20] ;  /* 0x0000200001077983 */ /* 0x000ee20000100800 */
[----:B------:R-:W1:Y:S01]  /*21af0*/  S2R R6, SR_TID.X ;  /* 0x0000000000067919 */ /* 0x000e620000002100 */
[----:B------:R-:W-:Y:S01]  /*21b00*/  BSSY B2, `(.L_x_629) ;  /* 0x0000007000027945 */ /* 0x000fe20003800000 */
[----:B-1----:R-:W-:-:S04]  /*21b10*/  LOP3.LUT R6, R6, 0x7f, RZ, 0xc0, !PT ;  /* 0x0000007f06067812 */ /* 0x002fc800078ec0ff */
[----:B------:R-:W-:Y:S01]  /*21b20*/  ISETP.NE.AND P1, PT, R6, RZ, PT ;  /* 0x000000ff0600720c */ /* 0x000fe20003f25270 */
[----:B--2---:R-:W-:Y:S01]  /*21b30*/  IMAD R8, R8, 0x8, R11 ;  /* 0x0000000808087824 */ /* 0x004fe200078e020b */
[----:B---3--:R-:W-:-:S04]  /*21b40*/  SHF.L.U32 R12, R7, 0x1f, RZ ;  /* 0x0000001f070c7819 */ /* 0x008fc800000006ff */
[----:B------:R-:W1:Y:S02]  /*21b50*/  SYNCS.PHASECHK.TRANS64.TRYWAIT P0, [R8+URZ+0x298a0], R12 ;  /* 0x0298a00c080075a7 */ /* 0x000e64000800017f */
[----:B-1----:R-:W-:Y:S05]  /*21b60*/  @!P0 BRA `(.L_x_630) ;  /* 0x0000006800448947 */ /* 0x002fea0003800000 */
.L_x_808:
[----:B------:R-:W-:Y:S05]  /*21b70*/  BSYNC B2 ;  /* 0x0000000000027941 */ /* 0x000fea0003800000 */
.L_x_629:
[----:B------:R-:W-:Y:S04]  /*21b80*/  BSSY B2, `(.L_x_631) ;  /* 0x0000009000027945 */ /* 0x000fe80003800000 */
[----:B------:R-:W-:Y:S05]  /*21b90*/  @P1 BRA `(.L_x_632) ;  /* 0x00000000001c1947 */ /* 0x000fea0003800000 */
[----:B0-----:R-:W0:Y:S02]  /*21ba0*/  S2R R5, SR_TID.X ;  /* 0x0000000000057919 */ /* 0x001e240000002100 */
[----:B0-----:R-:W-:Y:S02]  /*21bb0*/  LOP3.LUT R6, R5, 0x1f, RZ, 0xc0, !PT ;  /* 0x0000001f05067812 */ /* 0x001fe400078ec0ff */
[----:B------:R-:W-:Y:S02]  /*21bc0*/  MOV R5, 0x7800 ;  /* 0x0000780000057802 */ /* 0x000fe40000000f00 */
[----:B------:R-:W-:Y:S02]  /*21bd0*/  ISETP.NE.AND P0, PT, R6, RZ, PT ;  /* 0x000000ff0600720c */ /* 0x000fe40003f05270 */
[----:B------:R2:W-:Y:S11]  /*21be0*/  SYNCS.ARRIVE.TRANS64 RZ, [R8+URZ+0x29890], R5 ;  /* 0x0298900508ff79a7 */ /* 0x0005f6000800003f */
[----:B--2---:R-:W-:Y:S05]  /*21bf0*/  @!P0 BRA `(.L_x_632) ;  /* 0x0000000000048947 */ /* 0x004fea0003800000 */
[----:B------:R-:W-:Y:S01]  /*21c00*/  BPT.TRAP 0x1 ;  /* 0x000000040000795c */ /* 0x000fe20000300000 */
.L_x_632:
[----:B------:R-:W-:Y:S05]  /*21c10*/  BSYNC B2 ;  /* 0x0000000000027941 */ /* 0x000fea0003800000 */
.L_x_631:
[----:B0-----:R-:W2:Y:S01]  /*21c20*/  LDL R5, [R1+0x14] ;  /* 0x0000140001057983 */ /* 0x001ea20000100800 */
[----:B------:R-:W-:Y:S01]  /*21c30*/  IMAD.MOV.U32 R13, RZ, RZ, RZ ;  /* 0x000000ffff0d7224 */ /* 0x000fe200078e00ff */
[----:B------:R-:W-:Y:S01]  /*21c40*/  UIADD3 UR4, UP0, UR40, 0x570, URZ ;  /* 0x0000057028047890 */ /* 0x000fe2000ff1e03f */
[----:B------:R-:W-:Y:S01]  /*21c50*/  IMAD R6, R4, 0xa0, R10 ;  /* 0x000000a004067824 */ /* 0x000fe200078e020a */
[----:B------:R-:W-:Y:S01]  /*21c60*/  PLOP3.LUT P0, PT, PT, PT, PT, 0x80, 0x0 ;  /* 0x000000000000781c */ /* 0x000fe20003f0f070 */
[----:B------:R-:W-:Y:S01]  /*21c70*/  UMOV UR6, 0x0 ;  /* 0x0000000000067882 */ /* 0x000fe20000000000 */
[----:B------:R-:W-:Y:S01]  /*21c80*/  R2UR UR10, R13 ;  /* 0x000000000d0a72ca */ /* 0x000fe200000e0000 */
[----:B------:R-:W-:Y:S01]  /*21c90*/  VIADD R6, R6, 0xffffff60 ;  /* 0xffffff6006067836 */ /* 0x000fe20000000000 */
[----:B------:R-:W-:Y:S01]  /*21ca0*/  UIADD3.X UR5, URZ, UR41, URZ, UP0, !UPT ;  /* 0x000000293f057290 */ /* 0x000fe200087fe43f */
[----:B------:R-:W-:Y:S01]  /*21cb0*/  UMOV UR7, 0x12f00000 ;  /* 0x12f0000000077882 */ /* 0x000fe20000000000 */
[----:B--2---:R-:W-:-:S02]  /*21cc0*/  IMAD R9, R5, 0x7800, R11 ;  /* 0x0000780005097824 */ /* 0x004fc400078e020b */
[----:B------:R-:W-:-:S03]  /*21cd0*/  VIADD R5, R8, 0x29890 ;  /* 0x0002989008057836 */ /* 0x000fc60000000000 */
[----:B------:R-:W-:-:S07]  /*21ce0*/  IADD3 R7, R9, 0x1a400, RZ ;  /* 0x0001a40009077810 */ /* 0x000fce0007ffe0ff */
.L_x_633:
[----:B------:R-:W-:-:S13]  /*21cf0*/  @P0 ELECT P2, URZ, PT ;  /* 0x00000000003f082f */ /* 0x000fda0003840000 */
[----:B------:R-:W-:Y:S02]  /*21d00*/  @P2 R2UR UR13, R0 ;  /* 0x00000000000d22ca */ /* 0x000fe400000e0000 */
[----:B------:R-:W-:Y:S02]  /*21d10*/  @P2 R2UR UR12, R2 ;  /* 0x00000000020c22ca */ /* 0x000fe400000e0000 */
[----:B------:R-:W-:Y:S02]  /*21d20*/  @P2 R2UR UR11, R6 ;  /* 0x00000000060b22ca */ /* 0x000fe400000e0000 */
[----:B------:R-:W-:Y:S02]  /*21d30*/  @P2 R2UR UR9, R5 ;  /* 0x00000000050922ca */ /* 0x000fe400000e0000 */
[----:B------:R-:W-:Y:S02]  /*21d40*/  @P2 R2UR UR8, R7 ;  /* 0x00000000070822ca */ /* 0x000fe400000e0000 */
[----:B------:R-:W-:-:S02]  /*21d50*/  @P2 PLOP3.LUT P0, PT, P2, PT, PT, 0x8, 0x0 ;  /* 0x000000000000281c */ /* 0x000fc4000170e170 */
[----:B------:R-:W-:-:S09]  /*21d60*/  PLOP3.LUT P2, PT, PT, PT, PT, 0x8, 0x0 ;  /* 0x000000000000781c */ /* 0x000fd20003f4e170 */
[----:B------:R0:W-:Y:S02]  /*21d70*/  UTMALDG.4D [UR8], [UR4], desc[UR6] ;  /* 0x00000608040075b4 */ /* 0x0001e40008019000 */
[----:B0-----:R-:W-:Y:S05]  /*21d80*/  @P0 BRA.U.ANY `(.L_x_633) ;  /* 0xfffffffd00d80947 */ /* 0x001fea000393ffff */
[----:B------:R-:W-:Y:S01]  /*21d90*/  PLOP3.LUT P0, PT, PT, PT, PT, 0x80, 0x0 ;  /* 0x000000000000781c */ /* 0x000fe20003f0f070 */
[----:B------:R-:W-:Y:S01]  /*21da0*/  VIADD R7, R9, 0x1cc00 ;  /* 0x0001cc0009077836 */ /* 0x000fe20000000000 */
[----:B------:R-:W-:Y:S01]  /*21db0*/  UMOV UR6, 0x0 ;  /* 0x0000000000067882 */ /* 0x000fe20000000000 */
[----:B------:R-:W-:Y:S01]  /*21dc0*/  UMOV UR7, 0x12f00000 ;  /* 0x12f0000000077882 */ /* 0x000fe20000000000 */
[----:B------:R-:W-:-:S09]  /*21dd0*/  UMOV UR10, 0x40 ;  /* 0x00000040000a7882 */ /* 0x000fd20000000000 */
.L_x_634:
        /* <DEDUP_REMOVED lines=15> */
.L_x_635:
        /* <DEDUP_REMOVED lines=10> */
[----:B------:R-:W0:Y:S01]  /*21f70*/  SYNCS.PHASECHK.TRANS64.TRYWAIT P0, [R8+URZ+0x298c0], R12 ;  /* 0x0298c00c080075a7 */ /* 0x000e22000800017f */
[----:B------:R-:W-:Y:S04]  /*21f80*/  BSSY B2, `(.L_x_636) ;  /* 0x0000002000027945 */ /* 0x000fe80003800000 */
[----:B0-----:R-:W-:Y:S05]  /*21f90*/  @!P0 BRA `(.L_x_637) ;  /* 0x00000064004c8947 */ /* 0x001fea0003800000 */
.L_x_809:
[----:B------:R-:W-:Y:S05]  /*21fa0*/  BSYNC B2 ;  /* 0x0000000000027941 */ /* 0x000fea0003800000 */
.L_x_636:
[----:B------:R-:W-:Y:S01]  /*21fb0*/  BSSY B2, `(.L_x_638) ;  /* 0x000000b000027945 */ /* 0x000fe20003800000 */
[----:B------:R-:W-:Y:S01]  /*21fc0*/  IMAD.MOV.U32 R14, RZ, RZ, 0x0 ;  /* 0x00000000ff0e7424 */ /* 0x000fe200078e00ff */
[----:B------:R-:W-:Y:S02]  /*21fd0*/  MOV R15, 0x12f00000 ;  /* 0x12f00000000f7802 */ /* 0x000fe40000000f00 */
[----:B------:R-:W-:Y:S05]  /*21fe0*/  @P1 BRA `(.L_x_639) ;  /* 0x00000000001c1947 */ /* 0x000fea0003800000 */
[----:B------:R-:W2:Y:S02]  /*21ff0*/  S2R R5, SR_TID.X ;  /* 0x0000000000057919 */ /* 0x000ea40000002100 */
[----:B--2---:R-:W-:Y:S01]  /*22000*/  LOP3.LUT R7, R5, 0x1f, RZ, 0xc0, !PT ;  /* 0x0000001f05077812 */ /* 0x004fe200078ec0ff */
[----:B------:R-:W-:-:S03]  /*22010*/  IMAD.MOV.U32 R5, RZ, RZ, 0x5000 ;  /* 0x00005000ff057424 */ /* 0x000fc600078e00ff */
[----:B------:R-:W-:Y:S01]  /*22020*/  ISETP.NE.AND P0, PT, R7, RZ, PT ;  /* 0x000000ff0700720c */ /* 0x000fe20003f05270 */
[----:B------:R2:W-:-:S12]  /*22030*/  SYNCS.ARRIVE.TRANS64 RZ, [R8+URZ+0x298b0], R5 ;  /* 0x0298b00508ff79a7 */ /* 0x0005d8000800003f */
[----:B--2---:R-:W-:Y:S05]  /*22040*/  @!P0 BRA `(.L_x_639) ;  /* 0x0000000000048947 */ /* 0x004fea0003800000 */
[----:B------:R-:W-:Y:S01]  /*22050*/  BPT.TRAP 0x1 ;  /* 0x000000040000795c */ /* 0x000fe20000300000 */
.L_x_639:
[----:B------:R-:W-:Y:S05]  /*22060*/  BSYNC B2 ;  /* 0x0000000000027941 */ /* 0x000fea0003800000 */
.L_x_638:
[----:B------:R-:W2:Y:S01]  /*22070*/  LDL R5, [R1+0x14] ;  /* 0x0000140001057983 */ /* 0x000ea20000100800 */
[----:B------:R-:W-:Y:S01]  /*22080*/  R2UR UR10, R13 ;  /* 0x000000000d0a72ca */ /* 0x000fe200000e0000 */
[----:B------:R-:W-:Y:S01]  /*22090*/  UIADD3 UR4, UP0, UR40, 0x670, URZ ;  /* 0x0000067028047890 */ /* 0x000fe2000ff1e03f */
[----:B------:R-:W-:Y:S01]  /*220a0*/  R2UR UR6, R14 ;  /* 0x000000000e0672ca */ /* 0x000fe200000e0000 */
[----:B01----:R-:W-:Y:S01]  /*220b0*/  VIADD R8, R8, 0x298b0 ;  /* 0x000298b008087836 */ /* 0x003fe20000000000 */
[----:B------:R-:W-:Y:S01]  /*220c0*/  R2UR UR7, R15 ;  /* 0x000000000f0772ca */ /* 0x000fe200000e0000 */
[----:B------:R-:W-:Y:S01]  /*220d0*/  UIADD3.X UR5, URZ, UR41, URZ, UP0, !UPT ;  /* 0x000000293f057290 */ /* 0x000fe200087fe43f */
[----:B------:R-:W-:Y:S01]  /*220e0*/  PLOP3.LUT P0, PT, PT, PT, PT, 0x80, 0x0 ;  /* 0x000000000000781c */ /* 0x000fe20003f0f070 */
[----:B--2---:R-:W-:-:S04]  /*220f0*/  IMAD R5, R5, 0x5000, R11 ;  /* 0x0000500005057824 */ /* 0x004fc800078e020b */
[----:B------:R-:W-:-:S08]  /*22100*/  VIADD R5, R5, 0xa400 ;  /* 0x0000a40005057836 */ /* 0x000fd00000000000 */
.L_x_640:
        /* <DEDUP_REMOVED lines=9> */
[----:B-1----:R-:W-:Y:S05]  /*221a0*/  @P0 BRA.U.ANY `(.L_x_640) ;  /* 0xfffffffd00d80947 */ /* 0x002fea000393ffff */
.L_x_628:
[----:B------:R-:W-:Y:S05]  /*221b0*/  BSYNC B1 ;  /* 0x0000000000017941 */ /* 0x000fea0003800000 */
.L_x_627:
[----:B------:R-:W0:Y:S04]  /*221c0*/  LDL.LU R9, [R1+0x14] ;  /* 0x0000140001097983 */ /* 0x000e280000300800 */
[----:B------:R-:W2:Y:S01]  /*221d0*/  LDL.LU R7, [R1+0x20] ;  /* 0x0000200001077983 */ /* 0x000ea20000300800 */
[----:B------:R-:W-:Y:S02]  /*221e0*/  PLOP3.LUT P0, PT, PT, PT, PT, 0x8, 0x0 ;  /* 0x000000000000781c */ /* 0x000fe40003f0e170 */
[----:B0-----:R-:W-:-:S04]  /*221f0*/  IADD3 R5, R9, 0x1, RZ ;  /* 0x0000000109057810 */ /* 0x001fc80007ffe0ff */
[----:B------:R-:W-:-:S04]  /*22200*/  ISETP.NE.AND P1, PT, R5, 0x2, PT ;  /* 0x000000020500780c */ /* 0x000fc80003f25270 */
[----:B------:R-:W-:Y:S02]  /*22210*/  SEL R6, RZ, 0x1, P1 ;  /* 0x00000001ff067807 */ /* 0x000fe40000800000 */
[----:B------:R-:W-:Y:S02]  /*22220*/  SEL R5, R5, RZ, P1 ;  /* 0x000000ff05057207 */ /* 0x000fe40000800000 */
[----:B--2---:R-:W-:Y:S01]  /*22230*/  LOP3.LUT R7, R7, R6, RZ, 0x3c, !PT ;  /* 0x0000000607077212 */ /* 0x004fe200078e3cff */
[----:B------:R-:W-:-:S04]  /*22240*/  VIADD R6, R4, 0xfffffffe ;  /* 0xfffffffe04067836 */ /* 0x000fc80000000000 */
[----:B------:R0:W-:Y:S01]  /*22250*/  STL [R1+0x20], R7 ;  /* 0x0000200701007387 */ /* 0x0001e20000100800 */
[----:B------:R-:W-:-:S03]  /*22260*/  ISETP.GE.AND P2, PT, R6, R3, PT ;  /* 0x000000030600720c */ /* 0x000fc60003f46270 */
[----:B------:R0:W-:Y:S10]  /*22270*/  STL [R1+0x14], R5 ;  /* 0x0000140501007387 */ /* 0x0001f40000100800 */
[----:B0-----:R-:W-:Y:S05]  /*22280*/  @!P2 BRA `(.L_x_621) ;  /* 0x000000080000a947 */ /* 0x001fea0003800000 */
[C---:B------:R-:W-:Y:S02]  /*22290*/  IMAD R8, R4.reuse, 0xa0, R10 ;  /* 0x000000a004087824 */ /* 0x040fe400078e020a */
[----:B------:R-:W-:Y:S02]  /*222a0*/  VIADD R9, R4, 0xffffffff ;  /* 0xffffffff04097836 */ /* 0x000fe40000000000 */
[----:B------:R-:W-:-:S07]  /*222b0*/  VIADD R8, R8, 0xfffffec0 ;  /* 0xfffffec008087836 */ /* 0x000fce0000000000 */
.L_x_655:
[----:B------:R-:W-:Y:S05]  /*222c0*/  YIELD ;  /* 0x0000000000007946 */ /* 0x000fea0003800000 */
[----:B------:R-:W-:Y:S04]  /*222d0*/  BSSY B1, `(.L_x_641) ;  /* 0x000006e000017945 */ /* 0x000fe80003800000 */
[----:B0-----:R-:W-:Y:S05]  /*222e0*/  @!P6 BRA `(.L_x_642) ;  /* 0x0000000400b0e947 */ /* 0x001fea0003800000 */
[----:B------:R-:W2:Y:S04]  /*222f0*/  LDL R6, [R1+0x14] ;  /* 0x0000140001067983 */ /* 0x000ea80000100800 */
[----:B------:R-:W3:Y:S01]  /*22300*/  LDL R5, [R1+0x20] ;  /* 0x0000200001057983 */ /* 0x000ee20000100800 */
[----:B------:R-:W0:Y:S01]  /*22310*/  S2R R4, SR_TID.X ;  /* 0x0000000000047919 */ /* 0x000e220000002100 */
[----:B------:R-:W-:Y:S01]  /*22320*/  BSSY B2, `(.L_x_643) ;  /* 0x0000007000027945 */ /* 0x000fe20003800000 */
[----:B0-----:R-:W-:-:S04]  /*22330*/  LOP3.LUT R4, R4, 0x7f, RZ, 0xc0, !PT ;  /* 0x0000007f04047812 */ /* 0x001fc800078ec0ff */
[----:B------:R-:W-:Y:S02]  /*22340*/  ISETP.NE.AND P2, PT, R4, RZ, PT ;  /* 0x000000ff0400720c */ /* 0x000fe40003f45270 */
[----:B--2---:R-:W-:Y:S02]  /*22350*/  LEA R7, R6, R11, 0x3 ;  /* 0x0000000b06077211 */ /* 0x004fe400078e18ff */
[----:B---3--:R-:W-:-:S04]  /*22360*/  SHF.L.U32 R6, R5, 0x1f, RZ ;  /* 0x0000001f05067819 */ /* 0x008fc800000006ff */
[----:B------:R-:W0:Y:S02]  /*22370*/  SYNCS.PHASECHK.TRANS64.TRYWAIT P1, [R7+URZ+0x298a0], R6 ;  /* 0x0298a006070075a7 */ /* 0x000e24000802017f */
[----:B0-----:R-:W-:Y:S05]  /*22380*/  @!P1 BRA `(.L_x_644) ;  /* 0x0000006000649947 */ /* 0x001fea0003800000 */
.L_x_810:
[----:B------:R-:W-:Y:S05]  /*22390*/  BSYNC B2 ;  /* 0x0000000000027941 */ /* 0x000fea0003800000 */
.L_x_643:
[----:B------:R-:W-:Y:S04]  /*223a0*/  BSSY B2, `(.L_x_645) ;  /* 0x0000009000027945 */ /* 0x000fe80003800000 */
[----:B------:R-:W-:Y:S05]  /*223b0*/  @P2 BRA `(.L_x_646) ;  /* 0x00000000001c2947 */ /* 0x000fea0003800000 */
[----:B------:R-:W1:Y:S02]  /*223c0*/  S2R R4, SR_TID.X ;  /* 0x0000000000047919 */ /* 0x000e640000002100 */
[----:B-1----:R-:W-:Y:S01]  /*223d0*/  LOP3.LUT R5, R4, 0x1f, RZ, 0xc0, !PT ;  /* 0x0000001f04057812 */ /* 0x002fe200078ec0ff */
[----:B------:R-:W-:-:S03]  /*223e0*/  IMAD.MOV.U32 R4, RZ, RZ, 0x7800 ;  /* 0x00007800ff047424 */ /* 0x000fc600078e00ff */
[----:B------:R-:W-:Y:S01]  /*223f0*/  ISETP.NE.AND P1, PT, R5, RZ, PT ;  /* 0x000000ff0500720c */ /* 0x000fe20003f25270 */
[----:B------:R1:W-:-:S12]  /*22400*/  SYNCS.ARRIVE.TRANS64 RZ, [R7+URZ+0x29890], R4 ;  /* 0x0298900407ff79a7 */ /* 0x0003d8000800003f */
[----:B-1----:R-:W-:Y:S05]  /*22410*/  @!P1 BRA `(.L_x_646) ;  /* 0x0000000000049947 */ /* 0x002fea0003800000 */
[----:B------:R-:W-:Y:S01]  /*22420*/  BPT.TRAP 0x1 ;  /* 0x000000040000795c */ /* 0x000fe20000300000 */
.L_x_646:
[----:B------:R-:W-:Y:S05]  /*22430*/  BSYNC B2 ;  /* 0x0000000000027941 */ /* 0x000fea0003800000 */
.L_x_645:
[----:B------:R-:W2:Y:S01]  /*22440*/  LDL R4, [R1+0x14] ;  /* 0x0000140001047983 */ /* 0x000ea20000100800 */
[----:B------:R-:W-:Y:S01]  /*22450*/  IMAD.MOV.U32 R12, RZ, RZ, RZ ;  /* 0x000000ffff0c7224 */ /* 0x000fe200078e00ff */
[----:B------:R-:W-:Y:S01]  /*22460*/  UIADD3 UR4, UP0, UR40, 0x570, URZ ;  /* 0x0000057028047890 */ /* 0x000fe2000ff1e03f */
[----:B------:R-:W-:Y:S01]  /*22470*/  PLOP3.LUT P1, PT, PT, PT, PT, 0x80, 0x0 ;  /* 0x000000000000781c */ /* 0x000fe20003f2f070 */
[----:B------:R-:W-:Y:S01]  /*22480*/  UMOV UR6, 0x0 ;  /* 0x0000000000067882 */ /* 0x000fe20000000000 */
[----:B------:R-:W-:Y:S01]  /*22490*/  UMOV UR7, 0x12f00000 ;  /* 0x12f0000000077882 */ /* 0x000fe20000000000 */
[----:B------:R-:W-:Y:S01]  /*224a0*/  R2UR UR10, R12 ;  /* 0x000000000c0a72ca */ /* 0x000fe200000e0000 */
[----:B------:R-:W-:Y:S01]  /*224b0*/  UIADD3.X UR5, URZ, UR41, URZ, UP0, !UPT ;  /* 0x000000293f057290 */ /* 0x000fe200087fe43f */
[----:B--2---:R-:W-:Y:S02]  /*224c0*/  IMAD R5, R4, 0x7800, R11 ;  /* 0x0000780004057824 */ /* 0x004fe400078e020b */
[----:B------:R-:W-:-:S03]  /*224d0*/  VIADD R4, R7, 0x29890 ;  /* 0x0002989007047836 */ /* 0x000fc60000000000 */
[----:B------:R-:W-:-:S08]  /*224e0*/  IADD3 R10, R5, 0x1a400, RZ ;  /* 0x0001a400050a7810 */ /* 0x000fd00007ffe0ff */
.L_x_647:
        /* <DEDUP_REMOVED lines=10> */
[----:B------:R-:W-:Y:S01]  /*22590*/  PLOP3.LUT P1, PT, PT, PT, PT, 0x80, 0x0 ;  /* 0x000000000000781c */ /* 0x000fe20003f2f070 */
[----:B------:R-:W-:Y:S01]  /*225a0*/  VIADD R10, R5, 0x1cc00 ;  /* 0x0001cc00050a7836 */ /* 0x000fe20000000000 */
[----:B------:R-:W-:Y:S01]  /*225b0*/  UMOV UR6, 0x0 ;  /* 0x0000000000067882 */ /* 0x000fe20000000000 */
[----:B------:R-:W-:Y:S01]  /*225c0*/  UMOV UR7, 0x12f00000 ;  /* 0x12f0000000077882 */ /* 0x000fe20000000000 */
[----:B------:R-:W-:-:S09]  /*225d0*/  UMOV UR10, 0x40 ;  /* 0x00000040000a7882 */ /* 0x000fd20000000000 */
.L_x_648:
        /* <DEDUP_REMOVED lines=15> */
.L_x_649:
        /* <DEDUP_REMOVED lines=10> */
[----:B------:R-:W1:Y:S01]  /*22770*/  SYNCS.PHASECHK.TRANS64.TRYWAIT P1, [R7+URZ+0x298c0], R6 ;  /* 0x0298c006070075a7 */ /* 0x000e62000802017f */
[----:B------:R-:W-:Y:S04]  /*22780*/  BSSY B2, `(.L_x_650) ;  /* 0x0000002000027945 */ /* 0x000fe80003800000 */
[----:B-1----:R-:W-:Y:S05]  /*22790*/  @!P1 BRA `(.L_x_651) ;  /* 0x0000005c00749947 */ /* 0x002fea0003800000 */
.L_x_811:
[----:B------:R-:W-:Y:S05]  /*227a0*/  BSYNC B2 ;  /* 0x0000000000027941 */ /* 0x000fea0003800000 */
.L_x_650:
[----:B------:R-:W-:Y:S01]  /*227b0*/  BSSY B2, `(.L_x_652) ;  /* 0x000000b000027945 */ /* 0x000fe20003800000 */
[----:B------:R-:W-:Y:S01]  /*227c0*/  IMAD.MOV.U32 R4, RZ, RZ, 0x0 ;  /* 0x00000000ff047424 */ /* 0x000fe200078e00ff */
[----:B------:R-:W-:Y:S02]  /*227d0*/  MOV R5, 0x12f00000 ;  /* 0x12f0000000057802 */ /* 0x000fe40000000f00 */
        /* <DEDUP_REMOVED lines=8> */
.L_x_653:
[----:B------:R-:W-:Y:S05]  /*22860*/  BSYNC B2 ;  /* 0x0000000000027941 */ /* 0x000fea0003800000 */
.L_x_652:
[----:B01----:R-:W2:Y:S01]  /*22870*/  LDL R6, [R1+0x14] ;  /* 0x0000140001067983 */ /* 0x003ea20000100800 */
[----:B------:R-:W-:Y:S01]  /*22880*/  R2UR UR10, R12 ;  /* 0x000000000c0a72ca */ /* 0x000fe200000e0000 */
[----:B------:R-:W-:Y:S01]  /*22890*/  UIADD3 UR4, UP0, UR40, 0x670, URZ ;  /* 0x0000067028047890 */ /* 0x000fe2000ff1e03f */
[----:B------:R-:W-:Y:S01]  /*228a0*/  R2UR UR7, R5 ;  /* 0x00000000050772ca */ /* 0x000fe200000e0000 */
[----:B------:R-:W-:Y:S01]  /*228b0*/  VIADD R7, R7, 0x298b0 ;  /* 0x000298b007077836 */ /* 0x000fe20000000000 */
[----:B------:R-:W-:Y:S01]  /*228c0*/  R2UR UR6, R4 ;  /* 0x00000000040672ca */ /* 0x000fe200000e0000 */
[----:B------:R-:W-:Y:S01]  /*228d0*/  UIADD3.X UR5, URZ, UR41, URZ, UP0, !UPT ;  /* 0x000000293f057290 */ /* 0x000fe200087fe43f */
[----:B------:R-:W-:Y:S01]  /*228e0*/  PLOP3.LUT P1, PT, PT, PT, PT, 0x80, 0x0 ;  /* 0x000000000000781c */ /* 0x000fe20003f2f070 */
[----:B--2---:R-:W-:-:S04]  /*228f0*/  IMAD R4, R6, 0x5000, R11 ;  /* 0x0000500006047824 */ /* 0x004fc800078e020b */
[----:B------:R-:W-:-:S08]  /*22900*/  VIADD R4, R4, 0xa400 ;  /* 0x0000a40004047836 */ /* 0x000fd00000000000 */
.L_x_654:
        /* <DEDUP_REMOVED lines=10> */
.L_x_642:
[----:B------:R-:W-:Y:S05]  /*229b0*/  BSYNC B1 ;  /* 0x0000000000017941 */ /* 0x000fea0003800000 */
.L_x_641:
[----:B------:R-:W2:Y:S04]  /*229c0*/  LDL.LU R5, [R1+0x14] ;  /* 0x0000140001057983 */ /* 0x000ea80000300800 */
[----:B------:R-:W3:Y:S01]  /*229d0*/  LDL.LU R6, [R1+0x20] ;  /* 0x0000200001067983 */ /* 0x000ee20000300800 */
[----:B------:R-:W-:Y:S02]  /*229e0*/  VIADD R9, R9, 0xffffffff ;  /* 0xffffffff09097836 */ /* 0x000fe40000000000 */
[----:B------:R-:W-:-:S03]  /*229f0*/  VIADD R8, R8, 0xffffff60 ;  /* 0xffffff6008087836 */ /* 0x000fc60000000000 */
[----:B------:R-:W-:Y:S02]  /*22a00*/  ISETP.GT.AND P2, PT, R9, R3, PT ;  /* 0x000000030900720c */ /* 0x000fe40003f44270 */
[----:B--2---:R-:W-:-:S04]  /*22a10*/  IADD3 R4, R5, 0x1, RZ ;  /* 0x0000000105047810 */ /* 0x004fc80007ffe0ff */
[----:B------:R-:W-:-:S04]  /*22a20*/  ISETP.NE.AND P1, PT, R4, 0x2, PT ;  /* 0x000000020400780c */ /* 0x000fc80003f25270 */
[----:B------:R-:W-:Y:S02]  /*22a30*/  SEL R5, RZ, 0x1, P1 ;  /* 0x00000001ff057807 */ /* 0x000fe40000800000 */
[----:B------:R-:W-:Y:S02]  /*22a40*/  SEL R4, R4, RZ, P1 ;  /* 0x000000ff04047207 */ /* 0x000fe40000800000 */
[----:B---3--:R-:W-:-:S03]  /*22a50*/  LOP3.LUT R6, R6, R5, RZ, 0x3c, !PT ;  /* 0x0000000506067212 */ /* 0x008fc600078e3cff */
[----:B------:R0:W-:Y:S04]  /*22a60*/  STL [R1+0x14], R4 ;  /* 0x0000140401007387 */ /* 0x0001e80000100800 */
[----:B------:R0:W-:Y:S01]  /*22a70*/  STL [R1+0x20], R6 ;  /* 0x0000200601007387 */ /* 0x0001e20000100800 */
[----:B------:R-:W-:Y:S05]  /*22a80*/  @P2 BRA `(.L_x_655) ;  /* 0xfffffff8000c2947 */ /* 0x000fea000383ffff */
.L_x_621:
[----:B------:R-:W-:Y:S05]  /*22a90*/  BSYNC B0 ;  /* 0x0000000000007941 */ /* 0x000fea0003800000 */
.L_x_620:
[----:B------:R-:W-:Y:S05]  /*22aa0*/  @!P0 WARPSYNC.ALL ;  /* 0x0000000000008948 */ /* 0x000fea0003800000 */
[----:B------:R-:W-:Y:S01]  /*22ab0*/  @!P0 BAR.SYNC.DEFER_BLOCKING 0xc, 0x180 ;  /* 0x0306000000008b1d */ /* 0x000fe20000010000 */
[----:B------:R-:W-:-:S05]  /*22ac0*/  ISETP.GT.AND P0, PT, R19, RZ, PT ;  /* 0x000000ff1300720c */ /* 0x000fca0003f04270 */
[----:B------:R-:W-:Y:S08]  /*22ad0*/  BSSY B6, `(.L_x_656) ;  /* 0x00002fe000067945 */ /* 0x000ff00003800000 */
[----:B------:R-:W-:Y:S05]  /*22ae0*/  @P0 BRA `(.L_x_657) ;  /* 0x0000000000480947 */ /* 0x000fea0003800000 */
[----:B0-----:R-:W0:Y:S02]  /*22af0*/  S2R R4, SR_TID.X ;  /* 0x0000000000047919 */ /* 0x001e240000002100 */
        /* <DEDUP_REMOVED lines=15> */
[----:B------:R1:W-:Y:S01]  /*22bf0*/  STL [R1], R0 ;  /* 0x0000000001007387 */ /* 0x0003e20000100800 */
[----:B------:R-:W-:Y:S05]  /*22c00*/  BRA `(.L_x_658) ;  /* 0x0000002c00a87947 */ /* 0x000fea0003800000 */
.L_x_657:
[----:B------:R-:W1:Y:S01]  /*22c10*/  S2R R0, SR_CgaCtaId ;  /* 0x0000000000007919 */ /* 0x000e620000008800 */
[----:B------:R-:W-:-:S04]  /*22c20*/  MOV R2, 0x400 ;  /* 0x0000040000027802 */ /* 0x000fc80000000f00 */
[----:B-1----:R-:W-:-:S05]  /*22c30*/  LEA R3, R0, R2, 0x18 ;  /* 0x0000000200037211 */ /* 0x002fca00078ec0ff */
[----:B------:R1:W-:Y:S01]  /*22c40*/  STL [R1+0x3c], R3 ;  /* 0x00003c0301007387 */ /* 0x0003e20000100800 */
[----:B------:R-:W-:-:S05]  /*22c50*/  VIADD R0, R3, 0x1a400 ;  /* 0x0001a40003007836 */ /* 0x000fca0000000000 */
[----:B------:R-:W-:-:S13]  /*22c60*/  LOP3.LUT P0, RZ, R0, 0x1bf, RZ, 0xc0, !PT ;  /* 0x000001bf00ff7812 */ /* 0x000fda000780c0ff */
[----:B-1----:R-:W-:Y:S05]  /*22c70*/  @!P0 BRA `(.L_x_659) ;  /* 0x0000000000408947 */ /* 0x002fea0003800000 */
[----:B------:R-:W-:Y:S01]  /*22c80*/  MOV R2, 0x0 ;  /* 0x0000000000027802 */ /* 0x000fe20000000f00 */
[----:B------:R-:W-:Y:S01]  /*22c90*/  ULDC.64 UR6, c[0x4][0xa0] ;  /* 0x0100280000067ab9 */ /* 0x000fe20000000a00 */
[----:B------:R-:W-:Y:S01]  /*22ca0*/  ULDC.64 UR8, c[0x4][0xa8] ;  /* 0x01002a0000087ab9 */ /* 0x000fe20000000a00 */
[----:B------:R-:W-:Y:S01]  /*22cb0*/  ULDC.64 UR4, c[0x4][0x8] ;  /* 0x0100020000047ab9 */ /* 0x000fe20000000a00 */
[----:B0-----:R-:W-:Y:S01]  /*22cc0*/  MOV R4, UR6 ;  /* 0x0000000600047c02 */ /* 0x001fe20008000f00 */
[----:B------:R-:W-:Y:S01]  /*22cd0*/  IMAD.U32 R5, RZ, RZ, UR7 ;  /* 0x00000007ff057e24 */ /* 0x000fe2000f8e00ff */
[----:B------:R-:W0:Y:S01]  /*22ce0*/  LDC.64 R2, c[0x4][R2] ;  /* 0x0100000002027b82 */ /* 0x000e220000000a00 */
[----:B------:R-:W-:Y:S01]  /*22cf0*/  IMAD.U32 R6, RZ, RZ, UR8 ;  /* 0x00000008ff067e24 */ /* 0x000fe2000f8e00ff */
[----:B------:R-:W-:Y:S01]  /*22d00*/  MOV R10, UR4 ;  /* 0x00000004000a7c02 */ /* 0x000fe20008000f00 */
[----:B------:R-:W-:Y:S01]  /*22d10*/  IMAD.U32 R7, RZ, RZ, UR9 ;  /* 0x00000009ff077e24 */ /* 0x000fe2000f8e00ff */
[----:B------:R-:W-:Y:S01]  /*22d20*/  MOV R13, RZ ;  /* 0x000000ff000d7202 */ /* 0x000fe20000000f00 */
[----:B------:R-:W-:-:S02]  /*22d30*/  IMAD.U32 R11, RZ, RZ, UR5 ;  /* 0x00000005ff0b7e24 */ /* 0x000fc4000f8e00ff */
[----:B------:R-:W-:Y:S02]  /*22d40*/  IMAD.MOV.U32 R8, RZ, RZ, 0x70 ;  /* 0x00000070ff087424 */ /* 0x000fe400078e00ff */
[----:B------:R-:W-:-:S07]  /*22d50*/  IMAD.MOV.U32 R12, RZ, RZ, 0x1 ;  /* 0x00000001ff0c7424 */ /* 0x000fce00078e00ff */
[----:B------:R-:W-:-:S07]  /*22d60*/  LEPC R20, `(.L_x_659) ;  /* 0x000000001014794e */ /* 0x000fce0000000000 */
[----:B0-----:R-:W-:Y:S05]  /*22d70*/  CALL.ABS.NOINC R2 ;  /* 0x0000000002007343 */ /* 0x001fea0003c00000 */
.L_x_659:
[----:B------:R-:W2:Y:S01]  /*22d80*/  LDL.LU R2, [R1+0x18] ;  /* 0x0000180001027983 */ /* 0x000ea20000300800 */
[----:B------:R-:W-:Y:S01]  /*22d90*/  MOV R0, 0x400 ;  /* 0x0000040000007802 */ /* 0x000fe20000000f00 */
[----:B------:R-:W1:Y:S03]  /*22da0*/  S2R R15, SR_CgaCtaId ;  /* 0x00000000000f7919 */ /* 0x000e660000008800 */
[----:B-1----:R-:W-:-:S05]  /*22db0*/  LEA R0, R15, R0, 0x18 ;  /* 0x000000000f007211 */ /* 0x002fca00078ec0ff */
[----:B------:R-:W-:-:S05]  /*22dc0*/  VIADD R0, R0, 0xa400 ;  /* 0x0000a40000007836 */ /* 0x000fca0000000000 */
[----:B------:R-:W-:Y:S01]  /*22dd0*/  LOP3.LUT P0, RZ, R0, 0x3ff, RZ, 0xc0, !PT ;  /* 0x000003ff00ff7812 */ /* 0x000fe2000780c0ff */
[----:B------:R1:W-:Y:S01]  /*22de0*/  STL [R1+0x24], R0 ;  /* 0x0000240001007387 */ /* 0x0003e20000100800 */
[----:B--2---:R-:W-:-:S11]  /*22df0*/  LOP3.LUT R2, R2, 0xfffffffe, RZ, 0xc0, !PT ;  /* 0xfffffffe02027812 */ /* 0x004fd600078ec0ff */
[----:B------:R-:W-:-:S05]  /*22e00*/  @P0 LOP3.LUT R2, R2, 0x1, RZ, 0xfc, !PT ;  /* 0x0000000102020812 */ /* 0x000fca00078efcff */
[----:B------:R1:W-:Y:S01]  /*22e10*/  STL [R1+0x18], R2 ;  /* 0x0000180201007387 */ /* 0x0003e20000100800 */
[----:B------:R-:W-:Y:S05]  /*22e20*/  @!P0 BRA `(.L_x_660) ;  /* 0x0000000000408947 */ /* 0x000fea0003800000 */
[----:B-1----:R-:W-:Y:S01]  /*22e30*/  MOV R2, 0x0 ;  /* 0x0000000000027802 */ /* 0x002fe20000000f00 */
[----:B------:R-:W-:Y:S01]  /*22e40*/  ULDC.64 UR6, c[0x4][0xa0] ;  /* 0x0100280000067ab9 */ /* 0x000fe20000000a00 */
[----:B------:R-:W-:Y:S01]  /*22e50*/  ULDC.64 UR8, c[0x4][0xa8] ;  /* 0x01002a0000087ab9 */ /* 0x000fe20000000a00 */
[----:B------:R-:W-:Y:S01]  /*22e60*/  ULDC.64 UR4, c[0x4][0x10] ;  /* 0x0100040000047ab9 */ /* 0x000fe20000000a00 */
[----:B0-----:R-:W-:Y:S01]  /*22e70*/  IMAD.U32 R4, RZ, RZ, UR6 ;  /* 0x00000006ff047e24 */ /* 0x001fe2000f8e00ff */
[----:B------:R-:W-:Y:S01]  /*22e80*/  MOV R6, UR8 ;  /* 0x0000000800067c02 */ /* 0x000fe20008000f00 */
[----:B------:R-:W0:Y:S01]  /*22e90*/  LDC.64 R2, c[0x4][R2] ;  /* 0x0100000002027b82 */ /* 0x000e220000000a00 */
[----:B------:R-:W-:Y:S01]  /*22ea0*/  IMAD.U32 R5, RZ, RZ, UR7 ;  /* 0x00000007ff057e24 */ /* 0x000fe2000f8e00ff */
[----:B------:R-:W-:Y:S01]  /*22eb0*/  MOV R8, 0x70 ;  /* 0x0000007000087802 */ /* 0x000fe20000000f00 */
[----:B------:R-:W-:Y:S02]  /*22ec0*/  IMAD.U32 R7, RZ, RZ, UR9 ;  /* 0x00000009ff077e24 */ /* 0x000fe4000f8e00ff */
[----:B------:R-:W-:-:S02]  /*22ed0*/  IMAD.U32 R10, RZ, RZ, UR4 ;  /* 0x00000004ff0a7e24 */ /* 0x000fc4000f8e00ff */
[----:B------:R-:W-:Y:S02]  /*22ee0*/  IMAD.U32 R11, RZ, RZ, UR5 ;  /* 0x00000005ff0b7e24 */ /* 0x000fe4000f8e00ff */
[----:B------:R-:W-:Y:S02]  /*22ef0*/  IMAD.MOV.U32 R12, RZ, RZ, 0x1 ;  /* 0x00000001ff0c7424 */ /* 0x000fe400078e00ff */
[----:B------:R-:W-:-:S07]  /*22f00*/  IMAD.MOV.U32 R13, RZ, RZ, RZ ;  /* 0x000000ffff0d7224 */ /* 0x000fce00078e00ff */
[----:B------:R-:W-:-:S07]  /*22f10*/  LEPC R20, `(.L_x_660) ;  /* 0x000000001014794e */ /* 0x000fce0000000000 */
[----:B0-----:R-:W-:Y:S05]  /*22f20*/  CALL.ABS.NOINC R2 ;  /* 0x0000000002007343 */ /* 0x001fea0003c00000 */
.L_x_660:
[----:B-1----:R-:W2:Y:S02]  /*22f30*/  LDL R2, [R1+0x3c] ;  /* 0x00003c0001027983 */ /* 0x002ea40000100800 */
[----:B--2---:R-:W-:-:S05]  /*22f40*/  VIADD R0, R2, 0x400 ;  /* 0x0000040002007836 */ /* 0x004fca0000000000 */
[----:B------:R-:W-:-:S13]  /*22f50*/  LOP3.LUT P0, RZ, R0, 0x9f, RZ, 0xc0, !PT ;  /* 0x0000009f00ff7812 */ /* 0x000fda000780c0ff */
[----:B------:R-:W-:Y:S05]  /*22f60*/  @!P0 BRA `(.L_x_661) ;  /* 0x0000000000408947 */ /* 0x000fea0003800000 */
        /* <DEDUP_REMOVED lines=16> */
.L_x_661:
[----:B------:R-:W2:Y:S02]  /*23070*/  LDL.LU R2, [R1+0x24] ;  /* 0x0000240001027983 */ /* 0x000ea40000300800 */
[----:B--2---:R-:W-:-:S13]  /*23080*/  LOP3.LUT P6, RZ, R2, 0x3ff, RZ, 0xc0, !PT ;  /* 0x000003ff02ff7812 */ /* 0x004fda00078cc0ff */
[----:B------:R-:W-:Y:S05]  /*23090*/  @!P6 BRA `(.L_x_662) ;  /* 0x000000000040e947 */ /* 0x000fea0003800000 */
[----:B------:R-:W-:Y:S01]  /*230a0*/  MOV R2, 0x0 ;  /* 0x0000000000027802 */ /* 0x000fe20000000f00 */
        /* <DEDUP_REMOVED lines=15> */
.L_x_662:
[----:B------:R-:W-:Y:S01]  /*231a0*/  ULDC.64 UR4, c[0x0][0x9f8] ;  /* 0x00027e0000047ab9 */ /* 0x000fe20000000a00 */
[----:B0-----:R-:W2:Y:S01]  /*231b0*/  LDL.LU R4, [R1+0x28] ;  /* 0x0000280001047983 */ /* 0x001ea20000300800 */
[----:B------:R-:W-:-:S03]  /*231c0*/  ISETP.NE.U32.AND P0, PT, RZ, UR4, PT ;  /* 0x00000004ff007c0c */ /* 0x000fc6000bf05070 */
[----:B------:R-:W2:Y:S01]  /*231d0*/  LDL.LU R0, [R1+0x4] ;  /* 0x0000040001007983 */ /* 0x000ea20000300800 */
[----:B------:R-:W-:Y:S01]  /*231e0*/  ISETP.NE.AND.EX P0, PT, RZ, UR5, PT, P0 ;  /* 0x00000005ff007c0c */ /* 0x000fe2000bf05300 */
[----:B------:R-:W-:Y:S02]  /*231f0*/  IMAD.MOV.U32 R5, RZ, RZ, R16 ;  /* 0x000000ffff057224 */ /* 0x000fe400078e0010 */
[----:B------:R-:W3:Y:S10]  /*23200*/  LDL R6, [R1+0x8] ;  /* 0x0000080001067983 */ /* 0x000ef40000100800 */
[----:B------:R-:W-:-:S04]  /*23210*/  @P0 IADD3 R2, P1, R17, UR4, RZ ;  /* 0x0000000411020c10 */ /* 0x000fc8000ff3e0ff */
[----:B------:R-:W-:Y:S01]  /*23220*/  @P0 IADD3.X R3, R18, UR5, RZ, P1, !PT ;  /* 0x0000000512030c10 */ /* 0x000fe20008ffe4ff */
[----:B------:R-:W-:-:S04]  /*23230*/  ULDC.64 UR4, c[0x0][0xa00] ;  /* 0x0002800000047ab9 */ /* 0x000fc80000000a00 */
[----:B------:R-:W4:Y:S01]  /*23240*/  @P0 LDG.E R5, desc[UR54][R2.64] ;  /* 0x0000003602050981 */ /* 0x000f22000c1e1900 */
[----:B--2---:R-:W-:Y:S02]  /*23250*/  IMAD R4, R0, 0x80, R4 ;  /* 0x0000008000047824 */ /* 0x004fe400078e0204 */
[----:B------:R-:W0:Y:S01]  /*23260*/  LDC R0, c[0x0][0x428] ;  /* 0x00010a00ff007b82 */ /* 0x000e220000000800 */
[----:B----4-:R1:W-:Y:S01]  /*23270*/  STL [R1+0x24], R5 ;  /* 0x0000240501007387 */ /* 0x0103e20000100800 */
[----:B0-----:R-:W-:Y:S02]  /*23280*/  ISETP.NE.AND P0, PT, R0, 0x1, PT ;  /* 0x000000010000780c */ /* 0x001fe40003f05270 */
[----:B---3--:R-:W-:Y:S01]  /*23290*/  MOV R0, R6 ;  /* 0x0000000600007202 */ /* 0x008fe20000000f00 */
[----:B-1----:R-:W0:Y:S10]  /*232a0*/  S2R R5, SR_TID.X ;  /* 0x0000000000057919 */ /* 0x002e340000002100 */
[----:B------:R-:W1:Y:S08]  /*232b0*/  @P0 LDC R2, c[0x0][0x42c] ;  /* 0x00010b00ff020b82 */ /* 0x000e700000000800 */
[----:B------:R-:W2:Y:S01]  /*232c0*/  @P0 LDC R3, c[0x0][0x430] ;  /* 0x00010c00ff030b82 */ /* 0x000ea20000000800 */
[----:B-1----:R-:W-:Y:S01]  /*232d0*/  @P0 IMAD.HI.U32 R2, R6, R2, RZ ;  /* 0x0000000206020227 */ /* 0x002fe200078e00ff */
[----:B0-----:R-:W-:-:S04]  /*232e0*/  LOP3.LUT R5, R5, 0x7f, RZ, 0xc0, !PT ;  /* 0x0000007f05057812 */ /* 0x001fc800078ec0ff */
[----:B------:R-:W-:Y:S02]  /*232f0*/  ISETP.NE.AND P1, PT, R5, RZ, PT ;  /* 0x000000ff0500720c */ /* 0x000fe40003f25270 */
[----:B--2---:R-:W-:Y:S02]  /*23300*/  @P0 SHF.R.U32.HI R0, RZ, R3, R2 ;  /* 0x00000003ff000219 */ /* 0x004fe40000011602 */
[----:B------:R-:W-:Y:S02]  /*23310*/  ISETP.NE.U32.AND P0, PT, RZ, UR4, PT ;  /* 0x00000004ff007c0c */ /* 0x000fe4000bf05070 */
[----:B------:R-:W-:Y:S02]  /*23320*/  PLOP3.LUT P3, PT, P1, PT, PT, 0x8, 0x0 ;  /* 0x000000000000781c */ /* 0x000fe40000f6e170 */
[----:B------:R-:W-:-:S04]  /*23330*/  ISETP.NE.AND.EX P2, PT, RZ, UR5, PT, P0 ;  /* 0x00000005ff007c0c */ /* 0x000fc8000bf45300 */
[----:B------:R-:W-:Y:S01]  /*23340*/  SEL R3, R16, RZ, !P2 ;  /* 0x000000ff10037207 */ /* 0x000fe20005000000 */
[----:B------:R-:W-:-:S05]  /*23350*/  VOTEU.ALL UP1, P1 ;  /* 0x00000000003f7886 */ /* 0x000fca0000820000 */
[----:B------:R-:W-:-:S04]  /*23360*/  @!UP1 UIADD3 UR8, UP0, UR40, 0x270, URZ ;  /* 0x0000027028089890 */ /* 0x000fc8000ff1e03f */
[----:B------:R-:W-:-:S03]  /*23370*/  @!UP1 UIADD3.X UR9, URZ, UR41, URZ, UP0, !UPT ;  /* 0x000000293f099290 */ /* 0x000fc600087fe43f */
[----:B------:R-:W-:-:S09]  /*23380*/  VOTEU.ALL UP0, P1 ;  /* 0x00000000003f7886 */ /* 0x000fd20000800000 */
.L_x_663:
[----:B------:R-:W2:Y:S01]  /*23390*/  LDL R2, [R1+0x8] ;  /* 0x0000080001027983 */ /* 0x000ea20000100800 */
[----:B------:R-:W-:Y:S02]  /*233a0*/  PLOP3.LUT P0, PT, P0, P3, PT, 0xa2, 0x0 ;  /* 0x000000000000781c */ /* 0x000fe40000707472 */
[----:B------:R-:W-:Y:S01]  /*233b0*/  @P3 R2UR P0, UR7, R3 ;  /* 0x00000000030732ca */ /* 0x000fe20000000000 */
[----:B------:R-:W-:-:S07]  /*233c0*/  UMOV UR4, URZ ;  /* 0x0000003f00047c82 */ /* 0x000fce0008000000 */
[----:B------:R-:W-:Y:S02]  /*233d0*/  PLOP3.LUT P0, PT, P0, P3, PT, 0xa2, 0x0 ;  /* 0x000000000000781c */ /* 0x000fe40000707472 */
[----:B--2---:R-:W-:-:S08]  /*233e0*/  @P3 R2UR.OR P0, UR6, R2 ;  /* 0x00000000020632ca */ /* 0x004fd00000100000 */
[----:B------:R-:W-:Y:S02]  /*233f0*/  PLOP3.LUT P0, PT, P0, P3, PT, 0xa2, 0x0 ;  /* 0x000000000000781c */ /* 0x000fe40000707472 */
[----:B------:R-:W-:-:S08]  /*23400*/  @P3 R2UR.OR P0, UR5, R4 ;  /* 0x00000000040532ca */ /* 0x000fd00000100000 */
[----:B------:R-:W-:-:S05]  /*23410*/  @P3 PLOP3.LUT P3, PT, P0, PT, PT, 0x80, 0x0 ;  /* 0x000000000000381c */ /* 0x000fca000076f070 */
[----:B------:R0:W-:Y:S08]  /*23420*/  @!UP0 UTMAPF.L2.4D [UR4], [UR8] ;  /* 0x00000004080085b8 */ /* 0x0001f00008018000 */
[----:B0-----:R-:W-:Y:S05]  /*23430*/  @P3 BRA.U.ANY `(.L_x_663) ;  /* 0xfffffffd00d43947 */ /* 0x001fea000393ffff */
[----:B------:R-:W-:Y:S01]  /*23440*/  PLOP3.LUT P2, PT, P1, PT, PT, 0x8, 0x0 ;  /* 0x000000000000781c */ /* 0x000fe20000f4e170 */
[----:B------:R-:W-:Y:S01]  /*23450*/  VOTEU.ALL UP0, P1 ;  /* 0x00000000003f7886 */ /* 0x000fe20000800000 */
[----:B------:R-:W-:-:S11]  /*23460*/  UMOV UR4, 0x40 ;  /* 0x0000004000047882 */ /* 0x000fd60000000000 */
.L_x_664:
[----:B------:R-:W2:Y:S01]  /*23470*/  LDL R2, [R1+0x8] ;  /* 0x0000080001027983 */ /* 0x000ea20000100800 */
[----:B------:R-:W-:Y:S02]  /*23480*/  PLOP3.LUT P0, PT, P0, P2, PT, 0xa2, 0x0 ;  /* 0x000000000000781c */ /* 0x000fe40000705472 */
[----:B------:R-:W-:-:S08]  /*23490*/  @P2 R2UR P0, UR7, R3 ;  /* 0x00000000030722ca */ /* 0x000fd00000000000 */
        /* <DEDUP_REMOVED lines=10> */
.L_x_665:
        /* <DEDUP_REMOVED lines=10> */
[----:B------:R-:W2:Y:S01]  /*235e0*/  LDL R16, [R1+0x24] ;  /* 0x0000240001107983 */ /* 0x000ea20000100800 */
[----:B------:R-:W0:Y:S01]  /*235f0*/  LDC.64 R6, c[0x0][0x3f8] ;  /* 0x0000fe00ff067b82 */ /* 0x000e220000000a00 */
[----:B------:R-:W-:Y:S02]  /*23600*/  ULDC.64 UR4, c[0x0][0xa08] ;  /* 0x0002820000047ab9 */ /* 0x000fe40000000a00 */
[----:B0-----:R-:W-:Y:S01]  /*23610*/  LOP3.LUT P0, RZ, R6, UR4, RZ, 0xfc, !PT ;  /* 0x0000000406ff7c12 */ /* 0x001fe2000f80fcff */
[----:B------:R-:W-:-:S03]  /*23620*/  UMOV UR4, 0xffffffff ;  /* 0xffffffff00047882 */ /* 0x000fc60000000000 */
[----:B------:R-:W-:Y:S02]  /*23630*/  LOP3.LUT P0, RZ, R7, UR5, RZ, 0xfc, P0 ;  /* 0x0000000507ff7c12 */ /* 0x000fe4000800fcff */
[----:B--2---:R-:W-:Y:S02]  /*23640*/  SHF.R.S32.HI R17, RZ, 0x1f, R16 ;  /* 0x0000001fff117819 */ /* 0x004fe40000011410 */
[----:B------:R-:W-:-:S03]  /*23650*/  SEL R2, R16, RZ, !P0 ;  /* 0x000000ff10027207 */ /* 0x000fc60004000000 */
[----:B------:R0:W-:Y:S01]  /*23660*/  STL [R1+0x28], R17 ;  /* 0x0000281101007387 */ /* 0x0001e20000100800 */
[----:B------:R-:W-:Y:S05]  /*23670*/  BRA.DIV UR4, `(.L_x_666) ;  /* 0x0000004e04d07947 */ /* 0x000fea000b800000 */
[----:B------:R-:W1:Y:S02]  /*23680*/  S2R R5, SR_TID.X ;  /* 0x0000000000057919 */ /* 0x000e640000002100 */
[----:B-1----:R-:W-:-:S04]  /*23690*/  SHF.R.U32.HI R5, RZ, 0x5, R5 ;  /* 0x00000005ff057819 */ /* 0x002fc80000011605 */
[----:B------:R-:W-:-:S05]  /*236a0*/  LOP3.LUT R5, R5, 0x3, RZ, 0xc0, !PT ;  /* 0x0000000305057812 */ /* 0x000fca00078ec0ff */
[----:B------:R1:W2:Y:S02]  /*236b0*/  SHFL.IDX PT, R14, R5, RZ, 0x1f ;  /* 0x00001fff050e7589 */ /* 0x0002a400000e0000 */
.L_x_814:
[----:B--2---:R-:W-:Y:S02]  /*236c0*/  ISETP.NE.AND P0, PT, R14, RZ, PT ;  /* 0x000000ff0e00720c */ /* 0x004fe40003f05270 */
[----:B------:R-:W-:-:S11]  /*236d0*/  PLOP3.LUT P6, PT, PT, PT, PT, 0x8, 0x0 ;  /* 0x000000000000781c */ /* 0x000fd60003fce170 */
[----:B------:R-:W-:Y:S05]  /*236e0*/  @P0 BRA `(.L_x_667) ;  /* 0x0000000800480947 */ /* 0x000fea0003800000 */
[----:B------:R-:W-:-:S03]  /*236f0*/  UMOV UR4, 0xffffffff ;  /* 0xffffffff00047882 */ /* 0x000fc60000000000 */
[----:B------:R-:W-:Y:S05]  /*23700*/  BRA.DIV UR4, `(.L_x_668) ;  /* 0x0000004e04e07947 */ /* 0x000fea000b800000 */
[----:B------:R-:W-:-:S13]  /*23710*/  ELECT P6, URZ, PT ;  /* 0x00000000003f782f */ /* 0x000fda00038c0000 */
.L_x_817:
[----:B------:R-:W-:Y:S05]  /*23720*/  @!P6 BRA `(.L_x_669) ;  /* 0x00000004009ce947 */ /* 0x000fea0003800000 */
[----:B-1----:R-:W2:Y:S01]  /*23730*/  LDL R5, [R1+0x40] ;  /* 0x0000400001057983 */ /* 0x002ea20000100800 */
[----:B------:R-:W-:-:S04]  /*23740*/  ISETP.NE.U32.AND P0, PT, R6, RZ, PT ;  /* 0x000000ff0600720c */ /* 0x000fc80003f05070 */
[----:B------:R-:W-:Y:S01]  /*23750*/  ISETP.NE.AND.EX P0, PT, R7, RZ, PT, P0 ;  /* 0x000000ff0700720c */ /* 0x000fe20003f05300 */
[----:B--2---:R-:W-:-:S12]  /*23760*/  VIADD R5, R5, 0xffffffff ;  /* 0xffffffff05057836 */ /* 0x004fd80000000000 */
[----:B------:R-:W-:Y:S05]  /*23770*/  @!P0 BRA `(.L_x_670) ;  /* 0x0000000000488947 */ /* 0x000fea0003800000 */
[----:B------:R-:W1:Y:S01]  /*23780*/  LDC R10, c[0x0][0x41c] ;  /* 0x00010700ff0a7b82 */ /* 0x000e620000000800 */
[----:B------:R-:W-:Y:S01]  /*23790*/  IMAD.MOV.U32 R2, RZ, RZ, R5 ;  /* 0x000000ffff027224 */ /* 0x000fe200078e0005 */
[----:B------:R-:W-:Y:S01]  /*237a0*/  ULDC.64 UR4, c[0x0][0x408] ;  /* 0x0001020000047ab9 */ /* 0x000fe20000000a00 */
[----:B-1----:R-:W-:-:S13]  /*237b0*/  ISETP.NE.AND P0, PT, R10, 0x1, PT ;  /* 0x000000010a00780c */ /* 0x002fda0003f05270 */
[----:B------:R-:W1:Y:S02]  /*237c0*/  @P0 LDC.64 R8, c[0x0][0x420] ;  /* 0x00010800ff080b82 */ /* 0x000e640000000a00 */
[----:B-1----:R-:W-:-:S05]  /*237d0*/  @P0 IMAD.HI.U32 R8, R5, R8, RZ ;  /* 0x0000000805080227 */ /* 0x002fca00078e00ff */
[----:B------:R-:W-:-:S04]  /*237e0*/  @P0 SHF.R.U32.HI R2, RZ, R9, R8 ;  /* 0x00000009ff020219 */ /* 0x000fc80000011608 */
[--C-:B------:R-:W-:Y:S01]  /*237f0*/  SHF.R.S32.HI R9, RZ, 0x1f, R2.reuse ;  /* 0x0000001fff097819 */ /* 0x100fe20000011402 */
[----:B------:R-:W-:-:S04]  /*23800*/  IMAD.MOV R8, RZ, RZ, -R2 ;  /* 0x000000ffff087224 */ /* 0x000fc800078e0a02 */
[----:B------:R-:W-:Y:S01]  /*23810*/  IMAD R5, R10, R8, R5 ;  /* 0x000000080a057224 */ /* 0x000fe200078e0205 */
[----:B------:R-:W-:Y:S01]  /*23820*/  MOV R8, R2 ;  /* 0x0000000200087202 */ /* 0x000fe20000000f00 */
[----:B------:R-:W-:-:S04]  /*23830*/  IMAD R10, R17, UR4, RZ ;  /* 0x00000004110a7c24 */ /* 0x000fc8000f8e02ff */
[----:B------:R-:W-:-:S04]  /*23840*/  IMAD.WIDE.U32 R8, R16, UR4, R8 ;  /* 0x0000000410087c25 */ /* 0x000fc8000f8e0008 */
[----:B------:R-:W-:Y:S01]  /*23850*/  IMAD R2, R16, UR5, R10 ;  /* 0x0000000510027c24 */ /* 0x000fe2000f8e020a */
[----:B------:R-:W-:-:S03]  /*23860*/  LEA R6, P0, R8, R6, 0x2 ;  /* 0x0000000608067211 */ /* 0x000fc600078010ff */
[----:B------:R-:W-:-:S05]  /*23870*/  IMAD.IADD R2, R9, 0x1, R2 ;  /* 0x0000000109027824 */ /* 0x000fca00078e0202 */
[----:B------:R-:W-:-:S05]  /*23880*/  LEA.HI.X R7, R8, R7, R2, 0x2, P0 ;  /* 0x0000000708077211 */ /* 0x000fca00000f1402 */
[----:B------:R1:W5:Y:S02]  /*23890*/  LDG.E R2, desc[UR54][R6.64] ;  /* 0x0000003606027981 */ /* 0x000364000c1e1900 */
.L_x_670:
[----:B-1----:R-:W2:Y:S01]  /*238a0*/  LDL R6, [R1+0x10] ;  /* 0x0000100001067983 */ /* 0x002ea20000100800 */
[----:B------:R-:W-:-:S03]  /*238b0*/  MOV R9, 0x400 ;  /* 0x0000040000097802 */ /* 0x000fc60000000f00 */
[----:B------:R-:W3:Y:S01]  /*238c0*/  LDL R7, [R1+0x1c] ;  /* 0x00001c0001077983 */ /* 0x000ee20000100800 */
[----:B------:R-:W1:Y:S01]  /*238d0*/  S2R R10, SR_CgaCtaId ;  /* 0x00000000000a7919 */ /* 0x000e620000008800 */
[----:B------:R-:W4:Y:S01]  /*238e0*/  S2R R8, SR_TID.X ;  /* 0x0000000000087919 */ /* 0x000f220000002100 */
[----:B-1----:R-:W-:Y:S02]  /*238f0*/  LEA R9, R10, R9, 0x18 ;  /* 0x000000090a097211 */ /* 0x002fe400078ec0ff */
[----:B----4-:R-:W-:-:S04]  /*23900*/  LOP3.LUT R8, R8, 0x7f, RZ, 0xc0, !PT ;  /* 0x0000007f08087812 */ /* 0x010fc800078ec0ff */
[----:B------:R-:W-:Y:S01]  /*23910*/  ISETP.NE.AND P0, PT, R8, RZ, PT ;  /* 0x000000ff0800720c */ /* 0x000fe20003f05270 */
[----:B--2---:R-:W-:Y:S01]  /*23920*/  IMAD R6, R6, 0x8, R9 ;  /* 0x0000000806067824 */ /* 0x004fe200078e0209 */
[----:B---3--:R-:W-:-:S04]  /*23930*/  SHF.L.U32 R7, R7, 0x1f, RZ ;  /* 0x0000001f07077819 */ /* 0x008fc800000006ff */
[----:B------:R-:W1:Y:S02]  /*23940*/  SYNCS.PHASECHK.TRANS64.TRYWAIT P2, [R6+URZ+0x29880], R7 ;  /* 0x02988007060075a7 */ /* 0x000e64000804017f */
[----:B-1----:R-:W-:Y:S05]  /*23950*/  @!P2 BRA `(.L_x_671) ;  /* 0x0000004c006ca947 */ /* 0x002fea0003800000 */
.L_x_818:
        /* <DEDUP_REMOVED lines=8> */
.L_x_672:
[----:B------:R-:W2:Y:S01]  /*239e0*/  LDL R8, [R1+0x10] ;  /* 0x0000100001087983 */ /* 0x000ea20000100800 */
[----:B------:R-:W-:-:S03]  /*239f0*/  MOV R10, 0x400 ;  /* 0x00000400000a7802 */ /* 0x000fc60000000f00 */
[----:B------:R-:W3:Y:S01]  /*23a00*/  LDL R9, [R1+0x2c] ;  /* 0x00002c0001097983 */ /* 0x000ee20000100800 */
[----:B------:R-:W4:Y:S01]  /*23a10*/  S2R R11, SR_CgaCtaId ;  /* 0x00000000000b7919 */ /* 0x000f220000008800 */
[----:B------:R-:W-:Y:S01]  /*23a20*/  R2UR UR9, R6 ;  /* 0x00000000060972ca */ /* 0x000fe200000e0000 */
[----:B------:R-:W-:Y:S01]  /*23a30*/  UIADD3 UR4, UP0, UR40, 0x470, URZ ;  /* 0x0000047028047890 */ /* 0x000fe2000ff1e03f */
[----:B------:R-:W-:Y:S02]  /*23a40*/  R2UR UR12, R0 ;  /* 0x00000000000c72ca */ /* 0x000fe400000e0000 */
[----:B-----5:R-:W-:Y:S01]  /*23a50*/  R2UR UR13, R2 ;  /* 0x00000000020d72ca */ /* 0x020fe200000e0000 */
[----:B------:R-:W-:Y:S01]  /*23a60*/  UIADD3.X UR5, URZ, UR41, URZ, UP0, !UPT ;  /* 0x000000293f057290 */ /* 0x000fe200087fe43f */
[----:B----4-:R-:W-:-:S07]  /*23a70*/  LEA R10, R11, R10, 0x18 ;  /* 0x0000000a0b0a7211 */ /* 0x010fce00078ec0ff */
[----:B------:R-:W-:Y:S01]  /*23a80*/  UIADD3 UR9, UR9, 0x29870, URZ ;  /* 0x0002987009097890 */ /* 0x000fe2000fffe03f */
[----:B------:R-:W-:Y:S01]  /*23a90*/  UMOV UR6, 0x0 ;  /* 0x0000000000067882 */ /* 0x000fe20000000000 */
[----:B------:R-:W-:Y:S01]  /*23aa0*/  UMOV UR7, 0x14f00000 ;  /* 0x14f0000000077882 */ /* 0x000fe20000000000 */
[----:B------:R-:W-:Y:S01]  /*23ab0*/  UMOV UR10, URZ ;  /* 0x0000003f000a7c82 */ /* 0x000fe20008000000 */
[----:B--2---:R-:W-:-:S05]  /*23ac0*/  IMAD R8, R8, 0x5000, R10 ;  /* 0x0000500008087824 */ /* 0x004fca00078e020a */
[----:B------:R-:W-:Y:S01]  /*23ad0*/  R2UR UR8, R8 ;  /* 0x00000000080872ca */ /* 0x000fe200000e0000 */
[----:B---3--:R-:W-:-:S05]  /*23ae0*/  IMAD R5, R5, 0xa0, R9 ;  /* 0x000000a005057824 */ /* 0x008fca00078e0209 */
[----:B------:R-:W-:-:S07]  /*23af0*/  R2UR UR11, R5 ;  /* 0x00000000050b72ca */ /* 0x000fce00000e0000 */
[----:B------:R-:W-:-:S09]  /*23b00*/  UIADD3 UR8, UR8, 0xa400, URZ ;  /* 0x0000a40008087890 */ /* 0x000fd2000fffe03f */
[----:B------:R2:W-:Y:S01]  /*23b10*/  UTMALDG.4D [UR8], [UR4], desc[UR6] ;  /* 0x00000608040075b4 */ /* 0x0005e20008019000 */
[----:B------:R-:W3:Y:S02]  /*23b20*/  SYNCS.PHASECHK.TRANS64.TRYWAIT P2, [R6+URZ+0x29840], R7 ;  /* 0x02984007060075a7 */ /* 0x000ee4000804017f */
[----:B--23--:R-:W-:Y:S05]  /*23b30*/  @!P2 BRA `(.L_x_673) ;  /* 0x0000004c0008a947 */ /* 0x00cfea0003800000 */
.L_x_819:
[----:B------:R-:W-:Y:S05]  /*23b40*/  @P0 BRA `(.L_x_674) ;  /* 0x00000000001c0947 */ /* 0x000fea0003800000 */
[----:B------:R-:W3:Y:S01]  /*23b50*/  S2R R8, SR_TID.X ;  /* 0x0000000000087919 */ /* 0x000ee20000002100 */
[----:B-12---:R-:W-:-:S04]  /*23b60*/  MOV R7, 0x7800 ;  /* 0x0000780000077802 */ /* 0x006fc80000000f00 */
[----:B------:R4:W-:Y:S01]  /*23b70*/  SYNCS.ARRIVE.TRANS64 RZ, [R6+URZ+0x29830], R7 ;  /* 0x0298300706ff79a7 */ /* 0x0009e2000800003f */
[----:B---3--:R-:W-:-:S04]  /*23b80*/  LOP3.LUT R8, R8, 0x1f, RZ, 0xc0, !PT ;  /* 0x0000001f08087812 */ /* 0x008fc800078ec0ff */
[----:B------:R-:W-:-:S13]  /*23b90*/  ISETP.NE.AND P0, PT, R8, RZ, PT ;  /* 0x000000ff0800720c */ /* 0x000fda0003f05270 */
[----:B----4-:R-:W-:Y:S05]  /*23ba0*/  @!P0 BRA `(.L_x_674) ;  /* 0x0000000000048947 */ /* 0x010fea0003800000 */
[----:B------:R-:W-:Y:S01]  /*23bb0*/  BPT.TRAP 0x1 ;  /* 0x000000040000795c */ /* 0x000fe20000300000 */
.L_x_674:
[----:B-12---:R-:W2:Y:S01]  /*23bc0*/  LDL R7, [R1+0x10] ;  /* 0x0000100001077983 */ /* 0x006ea20000100800 */
[----:B------:R-:W-:Y:S01]  /*23bd0*/  MOV R8, 0x400 ;  /* 0x0000040000087802 */ /* 0x000fe20000000f00 */
[----:B------:R-:W1:Y:S01]  /*23be0*/  S2R R9, SR_CgaCtaId ;  /* 0x0000000000097919 */ /* 0x000e620000008800 */
[----:B------:R-:W-:Y:S02]  /*23bf0*/  R2UR UR11, R5 ;  /* 0x00000000050b72ca */ /* 0x000fe400000e0000 */
[----:B------:R-:W-:Y:S01]  /*23c00*/  R2UR UR9, R6 ;  /* 0x00000000060972ca */ /* 0x000fe200000e0000 */
[----:B------:R-:W-:Y:S01]  /*23c10*/  UIADD3 UR4, UP0, UR40, 0x370, URZ ;  /* 0x0000037028047890 */ /* 0x000fe2000ff1e03f */
[----:B------:R-:W-:Y:S02]  /*23c20*/  R2UR UR12, R0 ;  /* 0x00000000000c72ca */ /* 0x000fe400000e0000 */
[----:B------:R-:W-:Y:S01]  /*23c30*/  R2UR UR13, R2 ;  /* 0x00000000020d72ca */ /* 0x000fe200000e0000 */
[----:B------:R-:W-:Y:S01]  /*23c40*/  UIADD3.X UR5, URZ, UR41, URZ, UP0, !UPT ;  /* 0x000000293f057290 */ /* 0x000fe200087fe43f */
[----:B-1----:R-:W-:-:S07]  /*23c50*/  LEA R8, R9, R8, 0x18 ;  /* 0x0000000809087211 */ /* 0x002fce00078ec0ff */
[----:B------:R-:W-:Y:S01]  /*23c60*/  UIADD3 UR9, UR9, 0x29830, URZ ;  /* 0x0002983009097890 */ /* 0x000fe2000fffe03f */
[----:B------:R-:W-:Y:S01]  /*23c70*/  UMOV UR10, URZ ;  /* 0x0000003f000a7c82 */ /* 0x000fe20008000000 */
[----:B------:R-:W-:Y:S01]  /*23c80*/  UMOV UR6, 0x0 ;  /* 0x0000000000067882 */ /* 0x000fe20000000000 */
[----:B------:R-:W-:Y:S01]  /*23c90*/  UMOV UR7, 0x14f00000 ;  /* 0x14f0000000077882 */ /* 0x000fe20000000000 */
[----:B------:R-:W-:Y:S01]  /*23ca0*/  UMOV UR17, 0x40 ;  /* 0x0000004000117882 */ /* 0x000fe20000000000 */
[----:B--2---:R-:W-:-:S05]  /*23cb0*/  IMAD R5, R7, 0x7800, R8 ;  /* 0x0000780007057824 */ /* 0x004fca00078e0208 */
[----:B------:R-:W-:-:S13]  /*23cc0*/  R2UR UR8, R5 ;  /* 0x00000000050872ca */ /* 0x000fda00000e0000 */
[----:B------:R-:W-:Y:S02]  /*23cd0*/  UIADD3 UR14, UR8, 0x1a400, URZ ;  /* 0x0001a400080e7890 */ /* 0x000fe4000fffe03f */
[----:B------:R-:W-:Y:S02]  /*23ce0*/  UIADD3 UR15, UR8, 0x1cc00, URZ ;  /* 0x0001cc00080f7890 */ /* 0x000fe4000fffe03f */
[----:B------:R-:W-:-:S03]  /*23cf0*/  UIADD3 UR16, UR8, 0x1f400, URZ ;  /* 0x0001f40008107890 */ /* 0x000fc6000fffe03f */
[----:B------:R-:W-:Y:S02]  /*23d00*/  UMOV UR8, UR14 ;  /* 0x0000000e00087c82 */ /* 0x000fe40008000000 */
[----:B------:R1:W-:Y:S01]  /*23d10*/  UTMALDG.4D [UR8], [UR4], desc[UR6] ;  /* 0x00000608040075b4 */ /* 0x0003e20008019000 */
[----:B------:R-:W-:Y:S01]  /*23d20*/  UMOV UR14, 0x80 ;  /* 0x00000080000e7882 */ /* 0x000fe20000000000 */
[----:B-1----:R-:W-:Y:S01]  /*23d30*/  UMOV UR8, UR15 ;  /* 0x0000000f00087c82 */ /* 0x002fe20008000000 */
[----:B------:R-:W-:Y:S02]  /*23d40*/  UMOV UR10, UR17 ;  /* 0x00000011000a7c82 */ /* 0x000fe40008000000 */
[----:B------:R1:W-:Y:S02]  /*23d50*/  UTMALDG.4D [UR8], [UR4], desc[UR6] ;  /* 0x00000608040075b4 */ /* 0x0003e40008019000 */
[----:B-1----:R-:W-:Y:S01]  /*23d60*/  UMOV UR8, UR16 ;  /* 0x0000001000087c82 */ /* 0x002fe20008000000 */
[----:B------:R-:W-:-:S02]  /*23d70*/  UMOV UR10, UR14 ;  /* 0x0000000e000a7c82 */ /* 0x000fc40008000000 */
[----:B------:R2:W-:Y:S02]  /*23d80*/  UTMALDG.4D [UR8], [UR4], desc[UR6] ;  /* 0x00000608040075b4 */ /* 0x0005e40008019000 */
[----:B--2---:R-:W-:Y:S01]  /*23d90*/  NOP ;  /* 0x0000000000007918 */ /* 0x004fe20000000000 */
.L_x_669:
[----:B------:R-:W2:Y:S01]  /*23da0*/  LDL.LU R6, [R1+0x8] ;  /* 0x0000080001067983 */ /* 0x000ea20000300800 */
[----:B------:R-:W-:Y:S01]  /*23db0*/  MOV R7, 0x400 ;  /* 0x0000040000077802 */ /* 0x000fe20000000f00 */
[----:B------:R-:W3:Y:S01]  /*23dc0*/  S2R R8, SR_CgaCtaId ;  /* 0x0000000000087919 */ /* 0x000ee20000008800 */
[----:B------:R-:W-:Y:S05]  /*23dd0*/  WARPSYNC.ALL ;  /* 0x0000000000007948 */ /* 0x000fea0003800000 */
[----:B------:R-:W-:-:S13]  /*23de0*/  ELECT P0, URZ, PT ;  /* 0x00000000003f782f */ /* 0x000fda0003800000 */
[----:B------:R-:W-:Y:S01]  /*23df0*/  @P0 R2UR UR13, R3 ;  /* 0x00000000030d02ca */ /* 0x000fe200000e0000 */
[----:B------:R-:W-:Y:S01]  /*23e00*/  UIADD3 UR4, UP0, UR40, 0x270, URZ ;  /* 0x0000027028047890 */ /* 0x000fe2000ff1e03f */
[----:B------:R-:W-:-:S03]  /*23e10*/  @P0 R2UR UR11, R4 ;  /* 0x00000000040b02ca */ /* 0x000fc600000e0000 */
[----:B------:R-:W-:Y:S01]  /*23e20*/  UIADD3.X UR5, URZ, UR41, URZ, UP0, !UPT ;  /* 0x000000293f057290 */ /* 0x000fe200087fe43f */
[----:B---3--:R-:W-:-:S04]  /*23e30*/  LEA R7, R8, R7, 0x18 ;  /* 0x0000000708077211 */ /* 0x008fc800078ec0ff */
[----:B------:R-:W-:Y:S01]  /*23e40*/  R2UR UR24, R7 ;  /* 0x00000000071872ca */ /* 0x000fe200000e0000 */
[----:B-1----:R-:W-:Y:S01]  /*23e50*/  @P0 IMAD.MOV.U32 R5, RZ, RZ, 0x6000 ;  /* 0x00006000ff050424 */ /* 0x002fe200078e00ff */
[----:B------:R-:W-:Y:S01]  /*23e60*/  BAR.SYNC.DEFER_BLOCKING 0x8, 0x120 ;  /* 0x0204800000007b1d */ /* 0x000fe20000010000 */
[----:B------:R-:W-:-:S10]  /*23e70*/  @P0 R2UR UR21, R3 ;  /* 0x00000000031502ca */ /* 0x000fd400000e0000 */
[----:B------:R-:W-:Y:S02]  /*23e80*/  UIADD3 UR8, UR24, 0x14400, URZ ;  /* 0x0001440018087890 */ /* 0x000fe4000fffe03f */
[----:B------:R-:W-:Y:S01]  /*23e90*/  UIADD3 UR9, UR24, 0x29800, URZ ;  /* 0x0002980018097890 */ /* 0x000fe2000fffe03f */
[----:B------:R-:W-:Y:S01]  /*23ea0*/  UMOV UR6, 0x0 ;  /* 0x0000000000067882 */ /* 0x000fe20000000000 */
[----:B------:R-:W-:Y:S01]  /*23eb0*/  UMOV UR7, 0x12f00000 ;  /* 0x12f0000000077882 */ /* 0x000fe20000000000 */
[----:B------:R-:W-:Y:S01]  /*23ec0*/  UMOV UR10, URZ ;  /* 0x0000003f000a7c82 */ /* 0x000fe20008000000 */
[----:B------:R-:W-:Y:S01]  /*23ed0*/  @P0 R2UR UR19, R4 ;  /* 0x00000000041302ca */ /* 0x000fe200000e0000 */
[----:B------:R-:W-:Y:S01]  /*23ee0*/  UIADD3 UR16, UR24, 0x16400, URZ ;  /* 0x0001640018107890 */ /* 0x000fe2000fffe03f */
[----:B------:R3:W-:Y:S01]  /*23ef0*/  @P0 SYNCS.ARRIVE.TRANS64 RZ, [R7+URZ+0x29800], R5 ;  /* 0x0298000507ff09a7 */ /* 0x0007e2000800003f */
[----:B------:R-:W-:Y:S01]  /*23f00*/  UMOV UR14, 0x0 ;  /* 0x00000000000e7882 */ /* 0x000fe20000000000 */
[----:B------:R-:W-:Y:S01]  /*23f10*/  UMOV UR15, 0x12f00000 ;  /* 0x12f00000000f7882 */ /* 0x000fe20000000000 */
[----:B------:R-:W-:Y:S01]  /*23f20*/  UMOV UR18, 0x40 ;  /* 0x0000004000127882 */ /* 0x000fe20000000000 */
[----:B------:R-:W-:Y:S01]  /*23f30*/  UMOV UR17, UR9 ;  /* 0x0000000900117c82 */ /* 0x000fe20008000000 */
[----:B------:R-:W-:Y:S01]  /*23f40*/  UMOV UR22, 0x0 ;  /* 0x0000000000167882 */ /* 0x000fe20000000000 */
[----:B------:R-:W-:Y:S01]  /*23f50*/  UMOV UR23, 0x12f00000 ;  /* 0x12f0000000177882 */ /* 0x000fe20000000000 */
[----:B--2---:R-:W-:-:S02]  /*23f60*/  @P0 R2UR UR12, R6 ;  /* 0x00000000060c02ca */ /* 0x004fc400000e0000 */
[----:B------:R-:W-:-:S11]  /*23f70*/  @P0 R2UR UR20, R6 ;  /* 0x00000000061402ca */ /* 0x000fd600000e0000 */
[----:B------:R1:W-:Y:S02]  /*23f80*/  UTMALDG.4D [UR8], [UR4], desc[UR6] ;  /* 0x00000608040075b4 */ /* 0x0003e40008019000 */
[----:B------:R3:W-:Y:S01]  /*23f90*/  UTMALDG.4D [UR16], [UR4], desc[UR14] ;  /* 0x00000e10040075b4 */ /* 0x0007e20008019000 */
[----:B-1----:R-:W-:Y:S02]  /*23fa0*/  @P0 R2UR UR13, R3 ;  /* 0x00000000030d02ca */ /* 0x002fe400000e0000 */
[----:B------:R-:W-:Y:S02]  /*23fb0*/  @P0 R2UR UR12, R6 ;  /* 0x00000000060c02ca */ /* 0x000fe400000e0000 */
[----:B------:R-:W-:Y:S01]  /*23fc0*/  @P0 R2UR UR11, R4 ;  /* 0x00000000040b02ca */ /* 0x000fe200000e0000 */
[----:B------:R-:W-:Y:S01]  /*23fd0*/  UIADD3 UR8, UR24, 0x18400, URZ ;  /* 0x0001840018087890 */ /* 0x000fe2000fffe03f */
[----:B------:R-:W-:-:S11]  /*23fe0*/  UMOV UR10, 0x80 ;  /* 0x00000080000a7882 */ /* 0x000fd60000000000 */
[----:B------:R3:W-:Y:S02]  /*23ff0*/  UTMALDG.4D [UR8], [UR4], desc[UR22] ;  /* 0x00001608040075b4 */ /* 0x0007e40008019000 */
[----:B---3--:R-:W-:Y:S01]  /*24000*/  NOP ;  /* 0x0000000000007918 */ /* 0x008fe20000000000 */
.L_x_667:
[----:B------:R-:W2:Y:S01]  /*24010*/  LDL.LU R6, [R1+0x44] ;  /* 0x0000440001067983 */ /* 0x000ea20000300800 */
[----:B------:R-:W-:Y:S01]  /*24020*/  MOV R4, 0x400 ;  /* 0x0000040000047802 */ /* 0x000fe20000000f00 */
[----:B------:R-:W-:Y:S01]  /*24030*/  BSSY B0, `(.L_x_675) ;  /* 0x000000b000007945 */ /* 0x000fe20003800000 */
[----:B-1----:R-:W1:Y:S02]  /*24040*/  S2R R5, SR_CgaCtaId ;  /* 0x0000000000057919 */ /* 0x002e640000008800 */
[----:B-1----:R-:W-:Y:S01]  /*24050*/  LEA R4, R5, R4, 0x18 ;  /* 0x0000000405047211 */ /* 0x002fe200078ec0ff */
[----:B--2---:R-:W-:-:S05]  /*24060*/  VIADD R6, R6, 0x1 ;  /* 0x0000000106067836 */ /* 0x004fca0000000000 */
[----:B------:R-:W-:Y:S01]  /*24070*/  LEA.HI R3, R6, R6, RZ, 0x1 ;  /* 0x0000000606037211 */ /* 0x000fe200078f08ff */
[----:B------:R1:W-:Y:S03]  /*24080*/  STL [R1+0x44], R6 ;  /* 0x0000440601007387 */ /* 0x0003e60000100800 */
[----:B------:R-:W-:-:S05]  /*24090*/  LOP3.LUT R3, R3, 0xfffffffe, RZ, 0xc0, !PT ;  /* 0xfffffffe03037812 */ /* 0x000fca00078ec0ff */
[----:B------:R-:W-:-:S05]  /*240a0*/  IMAD.IADD R3, R6, 0x1, -R3 ;  /* 0x0000000106037824 */ /* 0x000fca00078e0a03 */
[----:B------:R-:W-:-:S04]  /*240b0*/  SHF.L.U32 R3, R3, 0x1f, RZ ;  /* 0x0000001f03037819 */ /* 0x000fc800000006ff */
[----:B------:R-:W2:Y:S02]  /*240c0*/  SYNCS.PHASECHK.TRANS64.TRYWAIT P0, [R4+URZ+0x29820], R3 ;  /* 0x02982003040075a7 */ /* 0x000ea4000800017f */
[----:B-12---:R-:W-:Y:S05]  /*240d0*/  @!P0 BRA `(.L_x_676) ;  /* 0x0000004400b48947 */ /* 0x006fea0003800000 */
.L_x_820:
[----:B------:R-:W-:Y:S05]  /*240e0*/  BSYNC B0 ;  /* 0x0000000000007941 */ /* 0x000fea0003800000 */
.L_x_675:
[----:B------:R-:W-:-:S13]  /*240f0*/  ISETP.GE.AND P0, PT, R19, 0xa1, PT ;  /* 0x000000a11300780c */ /* 0x000fda0003f06270 */
[----:B------:R-:W-:Y:S05]  /*24100*/  @!P0 BRA `(.L_x_677) ;  /* 0x0000001000488947 */ /* 0x000fea0003800000 */
[----:B-1----:R-:W2:Y:S04]  /*24110*/  LDL.LU R4, [R1+0x40] ;  /* 0x0000400001047983 */ /* 0x002ea80000300800 */
[----:B------:R1:W5:Y:S04]  /*24120*/  LDL.LU R6, [R1+0x10] ;  /* 0x0000100001067983 */ /* 0x0003680000300800 */
[----:B------:R1:W5:Y:S02]  /*24130*/  LDL.LU R7, [R1+0x1c] ;  /* 0x00001c0001077983 */ /* 0x0003640000300800 */
[----:B-12---:R-:W-:-:S07]  /*24140*/  IADD3 R20, R4, -0x2, RZ ;  /* 0xfffffffe04147810 */ /* 0x006fce0007ffe0ff */
.L_x_699:
[----:B-----5:R-:W-:Y:S01]  /*24150*/  VIADD R4, R6, 0x1 ;  /* 0x0000000106047836 */ /* 0x020fe20000000000 */
[----:B------:R-:W-:Y:S05]  /*24160*/  YIELD ;  /* 0x0000000000007946 */ /* 0x000fea0003800000 */
[----:B------:R-:W-:Y:S01]  /*24170*/  ISETP.NE.AND P0, PT, R4, 0x2, PT ;  /* 0x000000020400780c */ /* 0x000fe20003f05270 */
[----:B------:R-:W-:Y:S03]  /*24180*/  BSSY B0, `(.L_x_678) ;  /* 0x0000094000007945 */ /* 0x000fe60003800000 */
[----:B--2---:R-:W-:-:S02]  /*24190*/  SEL R3, RZ, 0x1, P0 ;  /* 0x00000001ff037807 */ /* 0x004fc40000000000 */
[----:B-1----:R-:W-:Y:S02]  /*241a0*/  SEL R10, R4, RZ, P0 ;  /* 0x000000ff040a7207 */ /* 0x002fe40000000000 */
[----:B------:R-:W-:-:S05]  /*241b0*/  LOP3.LUT R9, R7, R3, RZ, 0x3c, !PT ;  /* 0x0000000307097212 */ /* 0x000fca00078e3cff */
[----:B------:R1:W-:Y:S04]  /*241c0*/  STL [R1+0x1c], R9 ;  /* 0x00001c0901007387 */ /* 0x0003e80000100800 */
[----:B------:R1:W-:Y:S01]  /*241d0*/  STL [R1+0x10], R10 ;  /* 0x0000100a01007387 */ /* 0x0003e20000100800 */
[----:B------:R-:W-:Y:S05]  /*241e0*/  @!P6 BRA `(.L_x_679) ;  /* 0x000000080034e947 */ /* 0x000fea0003800000 */
[----:B------:R-:W-:Y:S01]  /*241f0*/  ULDC.64 UR4, c[0x0][0x3f8] ;  /* 0x0000fe0000047ab9 */ /* 0x000fe20000000a00 */
[----:B------:R-:W-:Y:S01]  /*24200*/  IMAD.MOV.U32 R8, RZ, RZ, R20 ;  /* 0x000000ffff087224 */ /* 0x000fe200078e0014 */
[----:B------:R-:W-:-:S04]  /*24210*/  ISETP.NE.U32.AND P0, PT, RZ, UR4, PT ;  /* 0x00000004ff007c0c */ /* 0x000fc8000bf05070 */
[----:B------:R-:W-:-:S13]  /*24220*/  ISETP.NE.AND.EX P0, PT, RZ, UR5, PT, P0 ;  /* 0x00000005ff007c0c */ /* 0x000fda000bf05300 */
[----:B------:R-:W-:Y:S05]  /*24230*/  @!P0 BRA `(.L_x_680) ;  /* 0x00000000004c8947 */ /* 0x000fea0003800000 */
[----:B------:R-:W2:Y:S01]  /*24240*/  LDL R12, [R1+0x28] ;  /* 0x00002800010c7983 */ /* 0x000ea20000100800 */
[----:B------:R-:W3:Y:S01]  /*24250*/  LDC R5, c[0x0][0x41c] ;  /* 0x00010700ff057b82 */ /* 0x000ee20000000800 */
[----:B------:R-:W-:Y:S02]  /*24260*/  ULDC.64 UR6, c[0x0][0x408] ;  /* 0x0001020000067ab9 */ /* 0x000fe40000000a00 */
[----:B------:R-:W4:Y:S01]  /*24270*/  LDL R11, [R1+0x24] ;  /* 0x00002400010b7983 */ /* 0x000f220000100800 */
[----:B---3--:R-:W-:-:S13]  /*24280*/  ISETP.NE.AND P0, PT, R5, 0x1, PT ;  /* 0x000000010500780c */ /* 0x008fda0003f05270 */
[----:B------:R-:W3:Y:S02]  /*24290*/  @P0 LDC.64 R2, c[0x0][0x420] ;  /* 0x00010800ff020b82 */ /* 0x000ee40000000a00 */
[----:B---3--:R-:W-:-:S04]  /*242a0*/  @P0 IMAD.HI.U32 R4, R20, R2, RZ ;  /* 0x0000000214040227 */ /* 0x008fc800078e00ff */
[----:B------:R-:W-:Y:S01]  /*242b0*/  IMAD.MOV.U32 R2, RZ, RZ, R20 ;  /* 0x000000ffff027224 */ /* 0x000fe200078e0014 */
[----:B------:R-:W-:-:S04]  /*242c0*/  @P0 SHF.R.U32.HI R2, RZ, R3, R4 ;  /* 0x00000003ff020219 */ /* 0x000fc80000011604 */
[----:B------:R-:W-:Y:S02]  /*242d0*/  SHF.R.S32.HI R3, RZ, 0x1f, R2 ;  /* 0x0000001fff037819 */ /* 0x000fe40000011402 */
[----:B------:R-:W-:-:S05]  /*242e0*/  IADD3 R8, -R2, RZ, RZ ;  /* 0x000000ff02087210 */ /* 0x000fca0007ffe1ff */
[----:B------:R-:W-:Y:S02]  /*242f0*/  IMAD R8, R5, R8, R20 ;  /* 0x0000000805087224 */ /* 0x000fe400078e0214 */
[----:B--2---:R-:W-:-:S04]  /*24300*/  IMAD R4, R12, UR6, RZ ;  /* 0x000000060c047c24 */ /* 0x004fc8000f8e02ff */
[C---:B----4-:R-:W-:Y:S02]  /*24310*/  IMAD R4, R11.reuse, UR7, R4 ;  /* 0x000000070b047c24 */ /* 0x050fe4000f8e0204 */
[----:B------:R-:W-:-:S04]  /*24320*/  IMAD.WIDE.U32 R2, R11, UR6, R2 ;  /* 0x000000060b027c25 */ /* 0x000fc8000f8e0002 */
[----:B------:R-:W-:Y:S01]  /*24330*/  IMAD.IADD R3, R4, 0x1, R3 ;  /* 0x0000000104037824 */ /* 0x000fe200078e0203 */
[----:B------:R-:W-:-:S04]  /*24340*/  LEA R4, P0, R2, UR4, 0x2 ;  /* 0x0000000402047c11 */ /* 0x000fc8000f8010ff */
[----:B------:R-:W-:-:S05]  /*24350*/  LEA.HI.X R5, R2, UR5, R3, 0x2, P0 ;  /* 0x0000000502057c11 */ /* 0x000fca00080f1403 */
[----:B------:R2:W5:Y:S04]  /*24360*/  LDG.E R2, desc[UR54][R4.64] ;  /* 0x0000003604027981 */ /* 0x000568000c1e1900 */
.L_x_680:
[----:B--2---:R-:W2:Y:S01]  /*24370*/  S2R R4, SR_CgaCtaId ;  /* 0x0000000000047919 */ /* 0x004ea20000008800 */
[----:B------:R-:W-:Y:S01]  /*24380*/  MOV R3, 0x400 ;  /* 0x0000040000037802 */ /* 0x000fe20000000f00 */
[----:B------:R-:W-:Y:S01]  /*24390*/  BSSY B1, `(.L_x_681) ;  /* 0x0000009000017945 */ /* 0x000fe20003800000 */
[----:B------:R-:W3:Y:S02]  /*243a0*/  S2R R5, SR_TID.X ;  /* 0x0000000000057919 */ /* 0x000ee40000002100 */
[----:B--2---:R-:W-:Y:S02]  /*243b0*/  LEA R3, R4, R3, 0x18 ;  /* 0x0000000304037211 */ /* 0x004fe400078ec0ff */
[----:B---3--:R-:W-:-:S03]  /*243c0*/  LOP3.LUT R5, R5, 0x7f, RZ, 0xc0, !PT ;  /* 0x0000007f05057812 */ /* 0x008fc600078ec0ff */
[----:B------:R-:W-:Y:S01]  /*243d0*/  IMAD R4, R10, 0x8, R3 ;  /* 0x000000080a047824 */ /* 0x000fe200078e0203 */
[----:B------:R-:W-:Y:S02]  /*243e0*/  SHF.L.U32 R3, R9, 0x1f, RZ ;  /* 0x0000001f09037819 */ /* 0x000fe400000006ff */
[----:B------:R-:W-:Y:S02]  /*243f0*/  ISETP.NE.AND P2, PT, R5, RZ, PT ;  /* 0x000000ff0500720c */ /* 0x000fe40003f45270 */
[----:B------:R-:W2:Y:S02]  /*24400*/  SYNCS.PHASECHK.TRANS64.TRYWAIT P0, [R4+URZ+0x29880], R3 ;  /* 0x02988003040075a7 */ /* 0x000ea4000800017f */
[----:B--2---:R-:W-:Y:S09]  /*24410*/  @!P0 BRA `(.L_x_682) ;  /* 0x0000004400048947 */ /* 0x004ff20003800000 */
.L_x_821:
[----:B------:R-:W-:Y:S05]  /*24420*/  BSYNC B1 ;  /* 0x0000000000017941 */ /* 0x000fea0003800000 */
.L_x_681:
[----:B------:R-:W-:Y:S04]  /*24430*/  BSSY B1, `(.L_x_683) ;  /* 0x0000009000017945 */ /* 0x000fe80003800000 */
        /* <DEDUP_REMOVED lines=8> */
.L_x_684:
[----:B------:R-:W-:Y:S05]  /*244c0*/  BSYNC B1 ;  /* 0x0000000000017941 */ /* 0x000fea0003800000 */
.L_x_683:
[----:B-1----:R-:W3:Y:S04]  /*244d0*/  LDL R9, [R1+0x10] ;  /* 0x0000100001097983 */ /* 0x002ee80000100800 */
[----:B------:R-:W4:Y:S01]  /*244e0*/  LDL R5, [R1+0x2c] ;  /* 0x00002c0001057983 */ /* 0x000f220000100800 */
[----:B------:R-:W-:Y:S01]  /*244f0*/  MOV R10, 0x400 ;  /* 0x00000400000a7802 */ /* 0x000fe20000000f00 */
[----:B------:R-:W-:Y:S01]  /*24500*/  UIADD3 UR4, UP0, UR40, 0x470, URZ ;  /* 0x0000047028047890 */ /* 0x000fe2000ff1e03f */
[----:B------:R-:W-:Y:S01]  /*24510*/  MOV R12, RZ ;  /* 0x000000ff000c7202 */ /* 0x000fe20000000f00 */
[----:B------:R-:W1:Y:S01]  /*24520*/  S2R R11, SR_CgaCtaId ;  /* 0x00000000000b7919 */ /* 0x000e620000008800 */
[----:B------:R-:W-:Y:S01]  /*24530*/  PLOP3.LUT P0, PT, PT, PT, PT, 0x80, 0x0 ;  /* 0x000000000000781c */ /* 0x000fe20003f0f070 */
[----:B------:R-:W-:Y:S01]  /*24540*/  UIADD3.X UR5, URZ, UR41, URZ, UP0, !UPT ;  /* 0x000000293f057290 */ /* 0x000fe200087fe43f */
[----:B------:R-:W-:Y:S01]  /*24550*/  R2UR UR10, R12 ;  /* 0x000000000c0a72ca */ /* 0x000fe200000e0000 */
[----:B------:R-:W-:Y:S01]  /*24560*/  UMOV UR6, 0x0 ;  /* 0x0000000000067882 */ /* 0x000fe20000000000 */
[----:B------:R-:W-:Y:S01]  /*24570*/  UMOV UR7, 0x14f00000 ;  /* 0x14f0000000077882 */ /* 0x000fe20000000000 */
[----:B-1----:R-:W-:-:S05]  /*24580*/  LEA R10, R11, R10, 0x18 ;  /* 0x0000000a0b0a7211 */ /* 0x002fca00078ec0ff */
[----:B---3--:R-:W-:Y:S02]  /*24590*/  IMAD R9, R9, 0x5000, R10 ;  /* 0x0000500009097824 */ /* 0x008fe400078e020a */
[----:B----4-:R-:W-:Y:S02]  /*245a0*/  IMAD R5, R8, 0xa0, R5 ;  /* 0x000000a008057824 */ /* 0x010fe400078e0205 */
[----:B------:R-:W-:Y:S02]  /*245b0*/  VIADD R8, R9, 0xa400 ;  /* 0x0000a40009087836 */ /* 0x000fe40000000000 */
[----:B------:R-:W-:-:S07]  /*245c0*/  VIADD R9, R4, 0x29870 ;  /* 0x0002987004097836 */ /* 0x000fce0000000000 */
.L_x_685:
[----:B------:R-:W-:-:S13]  /*245d0*/  @P0 ELECT P3, URZ, PT ;  /* 0x00000000003f082f */ /* 0x000fda0003860000 */
[----:B-----5:R-:W-:Y:S02]  /*245e0*/  @P3 R2UR UR13, R2 ;  /* 0x00000000020d32ca */ /* 0x020fe400000e0000 */
        /* <DEDUP_REMOVED lines=11> */
.L_x_822:
[----:B------:R-:W-:Y:S05]  /*246a0*/  BSYNC B1 ;  /* 0x0000000000017941 */ /* 0x000fea0003800000 */
.L_x_686:
[----:B------:R-:W-:Y:S01]  /*246b0*/  BSSY B1, `(.L_x_688) ;  /* 0x000000b000017945 */ /* 0x000fe20003800000 */
[----:B------:R-:W-:Y:S01]  /*246c0*/  IMAD.MOV.U32 R10, RZ, RZ, 0x0 ;  /* 0x00000000ff0a7424 */ /* 0x000fe200078e00ff */
[----:B------:R-:W-:Y:S02]  /*246d0*/  MOV R11, 0x14f00000 ;  /* 0x14f00000000b7802 */ /* 0x000fe40000000f00 */
        /* <DEDUP_REMOVED lines=8> */
.L_x_689:
[----:B------:R-:W-:Y:S05]  /*24760*/  BSYNC B1 ;  /* 0x0000000000017941 */ /* 0x000fea0003800000 */
.L_x_688:
[----:B-12---:R-:W2:Y:S01]  /*24770*/  LDL R3, [R1+0x10] ;  /* 0x0000100001037983 */ /* 0x006ea20000100800 */
[----:B------:R-:W-:Y:S01]  /*24780*/  MOV R8, 0x400 ;  /* 0x0000040000087802 */ /* 0x000fe20000000f00 */
[----:B------:R-:W-:Y:S01]  /*24790*/  UIADD3 UR4, UP0, UR40, 0x370, URZ ;  /* 0x0000037028047890 */ /* 0x000fe2000ff1e03f */
[----:B------:R-:W-:Y:S01]  /*247a0*/  R2UR UR10, R12 ;  /* 0x000000000c0a72ca */ /* 0x000fe200000e0000 */
[----:B------:R-:W1:Y:S01]  /*247b0*/  S2R R9, SR_CgaCtaId ;  /* 0x0000000000097919 */ /* 0x000e620000008800 */
[----:B------:R-:W-:Y:S01]  /*247c0*/  R2UR UR6, R10 ;  /* 0x000000000a0672ca */ /* 0x000fe200000e0000 */
[----:B------:R-:W-:Y:S01]  /*247d0*/  VIADD R4, R4, 0x29830 ;  /* 0x0002983004047836 */ /* 0x000fe20000000000 */
[----:B------:R-:W-:Y:S01]  /*247e0*/  R2UR UR7, R11 ;  /* 0x000000000b0772ca */ /* 0x000fe200000e0000 */
[----:B------:R-:W-:Y:S01]  /*247f0*/  UIADD3.X UR5, URZ, UR41, URZ, UP0, !UPT ;  /* 0x000000293f057290 */ /* 0x000fe200087fe43f */
[----:B------:R-:W-:Y:S02]  /*24800*/  PLOP3.LUT P0, PT, PT, PT, PT, 0x80, 0x0 ;  /* 0x000000000000781c */ /* 0x000fe40003f0f070 */
[----:B-1----:R-:W-:-:S05]  /*24810*/  LEA R8, R9, R8, 0x18 ;  /* 0x0000000809087211 */ /* 0x002fca00078ec0ff */
[----:B--2---:R-:W-:-:S04]  /*24820*/  IMAD R3, R3, 0x7800, R8 ;  /* 0x0000780003037824 */ /* 0x004fc800078e0208 */
[----:B------:R-:W-:-:S07]  /*24830*/  VIADD R8, R3, 0x1a400 ;  /* 0x0001a40003087836 */ /* 0x000fce0000000000 */
.L_x_690:
        /* <DEDUP_REMOVED lines=10> */
[----:B------:R-:W-:Y:S01]  /*248e0*/  R2UR UR6, R10 ;  /* 0x000000000a0672ca */ /* 0x000fe200000e0000 */
[----:B------:R-:W-:Y:S01]  /*248f0*/  UMOV UR10, 0x40 ;  /* 0x00000040000a7882 */ /* 0x000fe20000000000 */
[----:B------:R-:W-:Y:S02]  /*24900*/  R2UR UR7, R11 ;  /* 0x000000000b0772ca */ /* 0x000fe400000e0000 */
[----:B------:R-:W-:Y:S02]  /*24910*/  PLOP3.LUT P0, PT, PT, PT, PT, 0x80, 0x0 ;  /* 0x000000000000781c */ /* 0x000fe40003f0f070 */
[----:B------:R-:W-:-:S11]  /*24920*/  IADD3 R8, R3, 0x1cc00, RZ ;  /* 0x0001cc0003087810 */ /* 0x000fd60007ffe0ff */
.L_x_691:
        /* <DEDUP_REMOVED lines=11> */
[----:B------:R-:W-:Y:S01]  /*249e0*/  VIADD R3, R3, 0x1f400 ;  /* 0x0001f40003037836 */ /* 0x000fe20000000000 */
[----:B------:R-:W-:Y:S01]  /*249f0*/  R2UR UR7, R11 ;  /* 0x000000000b0772ca */ /* 0x000fe200000e0000 */
[----:B------:R-:W-:Y:S01]  /*24a00*/  UMOV UR10, 0x80 ;  /* 0x00000080000a7882 */ /* 0x000fe20000000000 */
[----:B------:R-:W-:-:S13]  /*24a10*/  PLOP3.LUT P0, PT, PT, PT, PT, 0x80, 0x0 ;  /* 0x000000000000781c */ /* 0x000fda0003f0f070 */
.L_x_692:
        /* <DEDUP_REMOVED lines=9> */
[----:B--2---:R-:W-:Y:S05]  /*24ab0*/  @P0 BRA.U.ANY `(.L_x_692) ;  /* 0xfffffffd00d80947 */ /* 0x004fea000393ffff */
.L_x_679:
[----:B------:R-:W-:Y:S05]  /*24ac0*/  BSYNC B0 ;  /* 0x0000000000007941 */ /* 0x000fea0003800000 */
.L_x_678:
[----:B------:R-:W-:-:S06]  /*24ad0*/  UISETP.NE.AND UP0, UPT, UR37, 0x3, UPT ;  /* 0x000000032500788c */ /* 0x000fcc000bf05270 */
[----:B------:R-:W-:-:S13]  /*24ae0*/  PLOP3.LUT P0, PT, PT, PT, UP0, 0x80, 0x0 ;  /* 0x000000000000781c */ /* 0x000fda0003f0f008 */
[----:B------:R-:W-:Y:S05]  /*24af0*/  @!P0 BRA `(.L_x_693) ;  /* 0x0000000000048947 */ /* 0x000fea0003800000 */
[----:B------:R-:W-:Y:S01]  /*24b00*/  BPT.TRAP 0x1 ;  /* 0x000000040000795c */ /* 0x000fe20000300000 */
.L_x_693:
[----:B------:R-:W2:Y:S01]  /*24b10*/  S2R R5, SR_CgaCtaId ;  /* 0x0000000000057919 */ /* 0x000ea20000008800 */
[----:B------:R-:W-:Y:S01]  /*24b20*/  IMAD.U32 R3, RZ, RZ, UR39 ;  /* 0x00000027ff037e24 */ /* 0x000fe2000f8e00ff */
[----:B------:R-:W-:Y:S01]  /*24b30*/  MOV R4, 0x400 ;  /* 0x0000040000047802 */ /* 0x000fe20000000f00 */
[----:B------:R-:W-:Y:S03]  /*24b40*/  BSSY B0, `(.L_x_694) ;  /* 0x0000009000007945 */ /* 0x000fe60003800000 */
[----:B------:R-:W-:Y:S02]  /*24b50*/  ISETP.NE.AND P0, PT, R3, 0x3, PT ;  /* 0x000000030300780c */ /* 0x000fe40003f05270 */
[----:B------:R-:W-:-:S04]  /*24b60*/  LOP3.LUT R3, R7, 0x1, RZ, 0x3c, !PT ;  /* 0x0000000107037812 */ /* 0x000fc800078e3cff */
[----:B------:R-:W-:Y:S02]  /*24b70*/  SHF.L.U32 R3, R3, 0x1f, RZ ;  /* 0x0000001f03037819 */ /* 0x000fe400000006ff */
[----:B--2---:R-:W-:-:S05]  /*24b80*/  LEA R4, R5, R4, 0x18 ;  /* 0x0000000405047211 */ /* 0x004fca00078ec0ff */
[----:B------:R-:W-:-:S04]  /*24b90*/  IMAD R4, R6, 0x8, R4 ;  /* 0x0000000806047824 */ /* 0x000fc800078e0204 */
[----:B------:R-:W2:Y:S01]  /*24ba0*/  SYNCS.PHASECHK.TRANS64.TRYWAIT P2, [R4+URZ+0x29870], R3 ;  /* 0x02987003040075a7 */ /* 0x000ea2000804017f */
[----:B------:R3:W-:Y:S02]  /*24bb0*/  STL [R1+0x4], R4 ;  /* 0x0000040401007387 */ /* 0x0007e40000100800 */
[----:B--23--:R-:W-:Y:S05]  /*24bc0*/  @!P2 BRA `(.L_x_695) ;  /* 0x0000003c0040a947 */ /* 0x00cfea0003800000 */
.L_x_823:
[----:B------:R-:W-:Y:S05]  /*24bd0*/  BSYNC B0 ;  /* 0x0000000000007941 */ /* 0x000fea0003800000 */
.L_x_694:
[----:B------:R-:W-:Y:S05]  /*24be0*/  @!P0 BRA `(.L_x_696) ;  /* 0x0000000000048947 */ /* 0x000fea0003800000 */
[----:B------:R-:W-:Y:S01]  /*24bf0*/  BPT.TRAP 0x1 ;  /* 0x000000040000795c */ /* 0x000fe20000300000 */
.L_x_696:
[----:B--2---:R-:W2:Y:S01]  /*24c00*/  LDL R4, [R1+0x4] ;  /* 0x0000040001047983 */ /* 0x004ea20000100800 */
[----:B------:R-:W-:Y:S01]  /*24c10*/  SHF.L.U32 R3, R7, 0x1f, RZ ;  /* 0x0000001f07037819 */ /* 0x000fe200000006ff */
[----:B------:R-:W-:-:S03]  /*24c20*/  IMAD R12, R6, 0x5000, RZ ;  /* 0x00005000060c7824 */ /* 0x000fc600078e02ff */
[----:B--2---:R-:W2:Y:S02]  /*24c30*/  SYNCS.PHASECHK.TRANS64.TRYWAIT P2, [R4+URZ+0x29860], R3 ;  /* 0x02986003040075a7 */ /* 0x004ea4000804017f */
[----:B--2---:R-:W-:Y:S05]  /*24c40*/  @!P2 BRA `(.L_x_697) ;  /* 0x0000003c0038a947 */ /* 0x004fea0003800000 */
.L_x_824:
[----:B--2---:R-:W2:Y:S04]  /*24c50*/  LDL R4, [R1+0x34] ;  /* 0x0000340001047983 */ /* 0x004ea80000100800 */
[----:B------:R-:W3:Y:S04]  /*24c60*/  LDL R16, [R1+0x38] ;  /* 0x0000380001107983 */ /* 0x000ee80000100800 */
[----:B------:R-:W4:Y:S01]  /*24c70*/  LDL R15, [R1+0x30] ;  /* 0x00003000010f7983 */ /* 0x000f220000100800 */
[----:B------:R-:W-:Y:S01]  /*24c80*/  MOV R13, 0x400 ;  /* 0x00000400000d7802 */ /* 0x000fe20000000f00 */
[----:B------:R-:W-:Y:S05]  /*24c90*/  WARPSYNC.ALL ;  /* 0x0000000000007948 */ /* 0x000fea0003800000 */
[----:B------:R-:W5:Y:S02]  /*24ca0*/  S2R R14, SR_CgaCtaId ;  /* 0x00000000000e7919 */ /* 0x000f640000008800 */
[----:B-----5:R-:W-:-:S02]  /*24cb0*/  LEA R13, R14, R13, 0x18 ;  /* 0x0000000d0e0d7211 */ /* 0x020fc400078ec0ff */
[----:B--2---:R-:W-:-:S04]  /*24cc0*/  LOP3.LUT R3, R12, R4, RZ, 0xfc, !PT ;  /* 0x000000040c037212 */ /* 0x004fc800078efcff */
[----:B------:R-:W-:Y:S02]  /*24cd0*/  IADD3 R3, R13, R3, RZ ;  /* 0x000000030d037210 */ /* 0x000fe40007ffe0ff */
[----:B----4-:R-:W-:-:S03]  /*24ce0*/  LOP3.LUT R12, R12, R15, RZ, 0xfc, !PT ;  /* 0x0000000f0c0c7212 */ /* 0x010fc600078efcff */
[----:B------:R-:W2:Y:S01]  /*24cf0*/  LDSM.16.MT88.4 R4, [R3+0xa400] ;  /* 0x00a400000304783b */ /* 0x000ea20000004200 */
[----:B---3--:R-:W-:Y:S02]  /*24d00*/  IMAD.IADD R21, R16, 0x1, R3 ;  /* 0x0000000110157824 */ /* 0x008fe400078e0203 */
[----:B------:R-:W-:Y:S01]  /*24d10*/  IMAD.IADD R13, R13, 0x1, R12 ;  /* 0x000000010d0d7824 */ /* 0x000fe200078e020c */
[C-C-:B--2---:R-:W-:Y:S02]  /*24d20*/  PRMT R8, R4.reuse, 0x6420, R5.reuse ;  /* 0x0000642004087816 */ /* 0x144fe40000000005 */
[----:B-1----:R-:W-:Y:S02]  /*24d30*/  PRMT R9, R4, 0x7531, R5 ;  /* 0x0000753104097816 */ /* 0x002fe40000000005 */
[C-C-:B------:R-:W-:Y:S02]  /*24d40*/  PRMT R10, R6.reuse, 0x6420, R7.reuse ;  /* 0x00006420060a7816 */ /* 0x140fe40000000007 */
[----:B------:R-:W-:-:S02]  /*24d50*/  PRMT R11, R6, 0x7531, R7 ;  /* 0x00007531060b7816 */ /* 0x000fc40000000007 */
[----:B------:R-:W1:Y:S04]  /*24d60*/  LDSM.16.MT88.4 R4, [R21+0xa400] ;  /* 0x00a400001504783b */ /* 0x000e680000004200 */
[----:B------:R1:W-:Y:S02]  /*24d70*/  STSM.16.M88.4 [R13+0x400], R8 ;  /* 0x000400080d007844 */ /* 0x0003e40000000200 */
[C-C-:B-1----:R-:W-:Y:S02]  /*24d80*/  PRMT R8, R4.reuse, 0x6420, R5.reuse ;  /* 0x0000642004087816 */ /* 0x142fe40000000005 */
[----:B------:R-:W-:Y:S02]  /*24d90*/  PRMT R9, R4, 0x7531, R5 ;  /* 0x0000753104097816 */ /* 0x000fe40000000005 */
[----:B------:R-:W-:-:S02]  /*24da0*/  PRMT R10, R6, 0x6420, R7 ;  /* 0x00006420060a7816 */ /* 0x000fc40000000007 */
[----:B------:R-:W-:-:S05]  /*24db0*/  PRMT R11, R6, 0x7531, R7 ;  /* 0x00007531060b7816 */ /* 0x000fca0000000007 */
[----:B------:R-:W-:Y:S04]  /*24dc0*/  STSM.16.M88.4 [R13+0xc00], R8 ;  /* 0x000c00080d007844 */ /* 0x000fe80000000200 */
[----:B------:R-:W1:Y:S02]  /*24dd0*/  LDSM.16.MT88.4 R4, [R3+0xb400] ;  /* 0x00b400000304783b */ /* 0x000e640000004200 */
[C-C-:B-1----:R-:W-:Y:S02]  /*24de0*/  PRMT R16, R4.reuse, 0x6420, R5.reuse ;  /* 0x0000642004107816 */ /* 0x142fe40000000005 */
[----:B0-----:R-:W-:Y:S02]  /*24df0*/  PRMT R17, R4, 0x7531, R5 ;  /* 0x0000753104117816 */ /* 0x001fe40000000005 */
[----:B------:R-:W-:-:S02]  /*24e00*/  PRMT R18, R6, 0x6420, R7 ;  /* 0x0000642006127816 */ /* 0x000fc40000000007 */
[----:B------:R-:W-:Y:S02]  /*24e10*/  PRMT R19, R6, 0x7531, R7 ;  /* 0x0000753106137816 */ /* 0x000fe40000000007 */
[----:B------:R-:W0:Y:S04]  /*24e20*/  LDSM.16.MT88.4 R4, [R21+0xb400] ;  /* 0x00b400001504783b */ /* 0x000e280000004200 */
[----:B------:R1:W-:Y:S02]  /*24e30*/  STSM.16.M88.4 [R13+0x1400], R16 ;  /* 0x001400100d007844 */ /* 0x0003e40000000200 */
[----:B-1----:R-:W-:Y:S01]  /*24e40*/  IMAD.MOV.U32 R19, RZ, RZ, R13 ;  /* 0x000000ffff137224 */ /* 0x002fe200078e000d */
[C-C-:B0-----:R-:W-:Y:S02]  /*24e50*/  PRMT R8, R4.reuse, 0x6420, R5.reuse ;  /* 0x0000642004087816 */ /* 0x141fe40000000005 */
[----:B------:R-:W-:-:S02]  /*24e60*/  PRMT R9, R4, 0x7531, R5 ;  /* 0x0000753104097816 */ /* 0x000fc40000000005 */
[C-C-:B------:R-:W-:Y:S02]  /*24e70*/  PRMT R10, R6.reuse, 0x6420, R7.reuse ;  /* 0x00006420060a7816 */ /* 0x140fe40000000007 */
[----:B------:R-:W-:-:S05]  /*24e80*/  PRMT R11, R6, 0x7531, R7 ;  /* 0x00007531060b7816 */ /* 0x000fca0000000007 */
[----:B------:R-:W-:Y:S04]  /*24e90*/  STSM.16.M88.4 [R19+0x1c00], R8 ;  /* 0x001c000813007844 */ /* 0x000fe80000000200 */
[----:B------:R-:W0:Y:S02]  /*24ea0*/  LDSM.16.MT88.4 R4, [R3+0xc400] ;  /* 0x00c400000304783b */ /* 0x000e240000004200 */
[C-C-:B0-----:R-:W-:Y:S02]  /*24eb0*/  PRMT R12, R4.reuse, 0x6420, R5.reuse ;  /* 0x00006420040c7816 */ /* 0x141fe40000000005 */
[----:B------:R-:W-:Y:S02]  /*24ec0*/  PRMT R13, R4, 0x7531, R5 ;  /* 0x00007531040d7816 */ /* 0x000fe40000000005 */
[----:B------:R-:W-:-:S02]  /*24ed0*/  PRMT R14, R6, 0x6420, R7 ;  /* 0x00006420060e7816 */ /* 0x000fc40000000007 */
[----:B------:R-:W-:Y:S02]  /*24ee0*/  PRMT R15, R6, 0x7531, R7 ;  /* 0x00007531060f7816 */ /* 0x000fe40000000007 */
[----:B------:R-:W0:Y:S04]  /*24ef0*/  LDSM.16.MT88.4 R4, [R21+0xc400] ;  /* 0x00c400001504783b */ /* 0x000e280000004200 */
[----:B------:R1:W-:Y:S02]  /*24f00*/  STSM.16.M88.4 [R19+0x2400], R12 ;  /* 0x0024000c13007844 */ /* 0x0003e40000000200 */
[----:B-1----:R-:W-:Y:S02]  /*24f10*/  MOV R15, R19 ;  /* 0x00000013000f7202 */ /* 0x002fe40000000f00 */
[----:B0-----:R-:W-:-:S02]  /*24f20*/  PRMT R8, R4, 0x6420, R5 ;  /* 0x0000642004087816 */ /* 0x001fc40000000005 */
[----:B------:R-:W-:Y:S02]  /*24f30*/  PRMT R9, R4, 0x7531, R5 ;  /* 0x0000753104097816 */ /* 0x000fe40000000005 */
        /* <DEDUP_REMOVED lines=22> */
[----:B------:R1:W-:Y:S01]  /*250a0*/  STSM.16.M88.4 [R19+0x4400], R12 ;  /* 0x0044000c13007844 */ /* 0x0003e20000000200 */
[C-C-:B0-----:R-:W-:Y:S02]  /*250b0*/  PRMT R8, R4.reuse, 0x6420, R5.reuse ;  /* 0x0000642004087816 */ /* 0x141fe40000000005 */
        /* <DEDUP_REMOVED lines=9> */
[----:B0-----:R-:W0:Y:S01]  /*25150*/  FENCE.VIEW.ASYNC.S ;  /* 0x00000000000073c6 */ /* 0x001e220000000000 */
[----:B------:R-:W-:Y:S05]  /*25160*/  @!P0 BRA `(.L_x_698) ;  /* 0x0000000000048947 */ /* 0x000fea0003800000 */
[----:B------:R-:W-:Y:S01]  /*25170*/  BPT.TRAP 0x1 ;  /* 0x000000040000795c */ /* 0x000fe20000300000 */
.L_x_698:
[----:B------:R-:W0:Y:S01]  /*25180*/  LDL.LU R3, [R1+0x4] ;  /* 0x0000040001037983 */ /* 0x000e220000300800 */
[C---:B------:R-:W-:Y:S01]  /*25190*/  ISETP.GT.AND P0, PT, R20.reuse, RZ, PT ;  /* 0x000000ff1400720c */ /* 0x040fe20003f04270 */
[----:B------:R-:W-:Y:S02]  /*251a0*/  VIADD R20, R20, 0xffffffff ;  /* 0xffffffff14147836 */ /* 0x000fe40000000000 */
[----:B------:R2:W5:Y:S04]  /*251b0*/  LDL R6, [R1+0x10] ;  /* 0x0000100001067983 */ /* 0x0005680000100800 */
[----:B------:R2:W5:Y:S01]  /*251c0*/  LDL R7, [R1+0x1c] ;  /* 0x00001c0001077983 */ /* 0x0005620000100800 */
[----:B0-----:R0:W-:Y:S02]  /*251d0*/  SYNCS.ARRIVE.TRANS64.A1T0 RZ, [R3+URZ+0x29850], RZ ;  /* 0x029850ff03ff79a7 */ /* 0x0011e4000810003f */
[----:B0-----:R-:W-:-:S05]  /*251e0*/  @!P1 VIADD R3, R3, 0x29880 ;  /* 0x0002988003039836 */ /* 0x001fca0000000000 */
[----:B------:R-:W-:Y:S01]  /*251f0*/  @!P1 PRMT R3, RZ, 0x654, R3 ;  /* 0x00000654ff039816 */ /* 0x000fe20000000003 */
[----:B------:R-:W-:Y:S06]  /*25200*/  BAR.SYNC.DEFER_BLOCKING 0x2, 0x80 ;  /* 0x0082000000007b1d */ /* 0x000fec0000010000 */
[----:B------:R2:W-:Y:S01]  /*25210*/  @!P1 SYNCS.ARRIVE.TRANS64.RED.A1T0 RZ, [R3+URZ], RZ ;  /* 0x000000ff03ff99a7 */ /* 0x0005e2000810043f */
[----:B------:R-:W-:Y:S05]  /*25220*/  @P0 BRA `(.L_x_699) ;  /* 0xffffffec00c80947 */ /* 0x000fea000383ffff */
.L_x_677:
[----:B------:R-:W-:Y:S04]  /*25230*/  BSSY B0, `(.L_x_700) ;  /* 0x000000f000007945 */ /* 0x000fe80003800000 */
[----:B------:R-:W-:Y:S05]  /*25240*/  @P1 BRA `(.L_x_701) ;  /* 0x0000000000341947 */ /* 0x000fea0003800000 */
[----:B------:R-:W3:Y:S01]  /*25250*/  S2R R5, SR_LANEID ;  /* 0x0000000000057919 */ /* 0x000ee20000000000 */
[----:B------:R-:W-:Y:S01]  /*25260*/  VOTEU.ANY UR4, UPT, PT ;  /* 0x0000000000047886 */ /* 0x000fe200038e0100 */
[----:B-12---:R-:W1:Y:S01]  /*25270*/  LDC.64 R2, c[0x0][0xc38] ;  /* 0x00030e00ff027b82 */ /* 0x006e620000000a00 */
[----:B------:R-:W3:Y:S02]  /*25280*/  FLO.U32 R0, UR4 ;  /* 0x0000000400007d00 */ /* 0x000ee400080e0000 */
[----:B---3--:R-:W-:-:S06]  /*25290*/  ISETP.EQ.U32.AND P0, PT, R0, R5, PT ;  /* 0x000000050000720c */ /* 0x008fcc0003f02070 */
[----:B------:R-:W1:Y:S07]  /*252a0*/  POPC R5, UR4 ;  /* 0x0000000400057d09 */ /* 0x000e6e0008000000 */
[----:B-1----:R-:W2:Y:S01]  /*252b0*/  @P0 ATOMG.E.ADD.STRONG.GPU PT, R3, desc[UR54][R2.64], R5 ;  /* 0x00000005020309a8 */ /* 0x002ea200081ee1f6 */
[----:B------:R-:W1:Y:S02]  /*252c0*/  S2R R4, SR_LTMASK ;  /* 0x0000000000047919 */ /* 0x000e640000003900 */
[----:B-1----:R-:W-:-:S04]  /*252d0*/  LOP3.LUT R4, R4, UR4, RZ, 0xc0, !PT ;  /* 0x0000000404047c12 */ /* 0x002fc8000f8ec0ff */
[----:B-----5:R-:W1:Y:S01]  /*252e0*/  POPC R7, R4 ;  /* 0x0000000400077309 */ /* 0x020e620000000000 */
[----:B--2---:R-:W1:Y:S02]  /*252f0*/  SHFL.IDX PT, R0, R3, R0, 0x1f ;  /* 0x00001f0003007589 */ /* 0x004e6400000e0000 */
[----:B-1----:R-:W-:-:S05]  /*25300*/  IADD3 R0, R0, UR38, R7 ;  /* 0x0000002600007c10 */ /* 0x002fca000fffe007 */
[----:B------:R3:W-:Y:S02]  /*25310*/  STL [R1], R0 ;  /* 0x0000000001007387 */ /* 0x0007e40000100800 */
.L_x_701:
[----:B------:R-:W-:Y:S05]  /*25320*/  BSYNC B0 ;  /* 0x0000000000007941 */ /* 0x000fea0003800000 */
.L_x_700:
[----:B------:R-:W-:-:S06]  /*25330*/  UISETP.NE.AND UP0, UPT, UR37, 0x3, UPT ;  /* 0x000000032500788c */ /* 0x000fcc000bf05270 */
[----:B------:R-:W-:-:S13]  /*25340*/  PLOP3.LUT P0, PT, PT, PT, UP0, 0x80, 0x0 ;  /* 0x000000000000781c */ /* 0x000fda0003f0f008 */
[----:B------:R-:W-:Y:S05]  /*25350*/  @!P0 BRA `(.L_x_702) ;  /* 0x0000000000048947 */ /* 0x000fea0003800000 */
[----:B------:R-:W-:Y:S01]  /*25360*/  BPT.TRAP 0x1 ;  /* 0x000000040000795c */ /* 0x000fe20000300000 */
.L_x_702:
[----:B-12---:R-:W2:Y:S04]  /*25370*/  LDL R3, [R1+0x1c] ;  /* 0x00001c0001037983 */ /* 0x006ea80000100800 */
[----:B---3--:R-:W3:Y:S01]  /*25380*/  LDL R0, [R1+0x10] ;  /* 0x0000100001007983 */ /* 0x008ee20000100800 */
[----:B------:R-:W1:Y:S01]  /*25390*/  S2R R4, SR_CgaCtaId ;  /* 0x0000000000047919 */ /* 0x000e620000008800 */
[----:B------:R-:W-:-:S04]  /*253a0*/  MOV R2, 0x400 ;  /* 0x0000040000027802 */ /* 0x000fc80000000f00 */
[----:B-1----:R-:W-:Y:S01]  /*253b0*/  LEA R2, R4, R2, 0x18 ;  /* 0x0000000204027211 */ /* 0x002fe200078ec0ff */
[----:B------:R-:W-:Y:S01]  /*253c0*/  BSSY B0, `(.L_x_703) ;  /* 0x0000008000007945 */ /* 0x000fe20003800000 */
[----:B--2---:R-:W-:-:S04]  /*253d0*/  LOP3.LUT R3, R3, 0x1, RZ, 0x3c, !PT ;  /* 0x0000000103037812 */ /* 0x004fc800078e3cff */
[----:B------:R-:W-:Y:S02]  /*253e0*/  SHF.L.U32 R3, R3, 0x1f, RZ ;  /* 0x0000001f03037819 */ /* 0x000fe400000006ff */
[----:B---3--:R-:W-:-:S04]  /*253f0*/  LEA R20, R0, R2, 0x3 ;  /* 0x0000000200147211 */ /* 0x008fc800078e18ff */
[----:B------:R-:W1:Y:S01]  /*25400*/  SYNCS.PHASECHK.TRANS64.TRYWAIT P0, [R20+URZ+0x29870], R3 ;  /* 0x02987003140075a7 */ /* 0x000e62000800017f */
[----:B------:R-:W-:-:S05]  /*25410*/  IMAD.U32 R0, RZ, RZ, UR39 ;  /* 0x00000027ff007e24 */ /* 0x000fca000f8e00ff */
[----:B------:R-:W-:Y:S01]  /*25420*/  ISETP.NE.AND P2, PT, R0, 0x3, PT ;  /* 0x000000030000780c */ /* 0x000fe20003f45270 */
[----:B-1----:R-:W-:-:S12]  /*25430*/  @!P0 BRA `(.L_x_704) ;  /* 0x0000003400548947 */ /* 0x002fd80003800000 */
.L_x_825:
[----:B------:R-:W-:Y:S05]  /*25440*/  BSYNC B0 ;  /* 0x0000000000007941 */ /* 0x000fea0003800000 */
.L_x_703:
[----:B------:R-:W-:Y:S05]  /*25450*/  @!P2 BRA `(.L_x_705) ;  /* 0x000000000004a947 */ /* 0x000fea0003800000 */
[----:B------:R-:W-:Y:S01]  /*25460*/  BPT.TRAP 0x1 ;  /* 0x000000040000795c */ /* 0x000fe20000300000 */
.L_x_705:
[----:B------:R-:W1:Y:S02]  /*25470*/  LDL R0, [R1+0x1c] ;  /* 0x00001c0001007983 */ /* 0x000e640000100800 */
[----:B-1----:R-:W-:-:S04]  /*25480*/  SHF.L.U32 R3, R0, 0x1f, RZ ;  /* 0x0000001f00037819 */ /* 0x002fc800000006ff */
[----:B------:R-:W1:Y:S02]  /*25490*/  SYNCS.PHASECHK.TRANS64.TRYWAIT P0, [R20+URZ+0x29860], R3 ;  /* 0x02986003140075a7 */ /* 0x000e64000800017f */
[----:B-1----:R-:W-:Y:S05]  /*254a0*/  @!P0 BRA `(.L_x_706) ;  /* 0x00000034004c8947 */ /* 0x002fea0003800000 */
.L_x_826:
[----:B------:R-:W2:Y:S04]  /*254b0*/  LDL R0, [R1+0x10] ;  /* 0x0000100001007983 */ /* 0x000ea80000100800 */
[----:B------:R-:W3:Y:S04]  /*254c0*/  LDL R2, [R1+0x34] ;  /* 0x0000340001027983 */ /* 0x000ee80000100800 */
[----:B------:R-:W4:Y:S01]  /*254d0*/  LDL R10, [R1+0x30] ;  /* 0x00003000010a7983 */ /* 0x000f220000100800 */
[----:B------:R-:W-:-:S03]  /*254e0*/  MOV R8, 0x400 ;  /* 0x0000040000087802 */ /* 0x000fc60000000f00 */
[----:B------:R-:W1:Y:S01]  /*254f0*/  LDL R12, [R1+0x38] ;  /* 0x00003800010c7983 */ /* 0x000e620000100800 */
[----:B------:R-:W0:Y:S01]  /*25500*/  S2R R9, SR_CgaCtaId ;  /* 0x0000000000097919 */ /* 0x000e220000008800 */
[----:B------:R-:W-:Y:S05]  /*25510*/  WARPSYNC.ALL ;  /* 0x0000000000007948 */ /* 0x000fea0003800000 */
[----:B0-----:R-:W-:Y:S01]  /*25520*/  LEA R8, R9, R8, 0x18 ;  /* 0x0000000809087211 */ /* 0x001fe200078ec0ff */
[----:B--2---:R-:W-:-:S05]  /*25530*/  IMAD R0, R0, 0x5000, RZ ;  /* 0x0000500000007824 */ /* 0x004fca00078e02ff */
[----:B---3--:R-:W-:-:S05]  /*25540*/  LOP3.LUT R2, R0, R2, RZ, 0xfc, !PT ;  /* 0x0000000200027212 */ /* 0x008fca00078efcff */
[----:B------:R-:W-:-:S05]  /*25550*/  IMAD.IADD R2, R8, 0x1, R2 ;  /* 0x0000000108027824 */ /* 0x000fca00078e0202 */
[----:B-----5:R-:W0:Y:S01]  /*25560*/  LDSM.16.MT88.4 R4, [R2+0xa400] ;  /* 0x00a400000204783b */ /* 0x020e220000004200 */
[----:B----4-:R-:W-:Y:S02]  /*25570*/  LOP3.LUT R0, R0, R10, RZ, 0xfc, !PT ;  /* 0x0000000a00007212 */ /* 0x010fe400078efcff */
[----:B-1----:R-:W-:-:S03]  /*25580*/  IADD3 R3, R12, R2, RZ ;  /* 0x000000020c037210 */ /* 0x002fc60007ffe0ff */
[----:B------:R-:W-:Y:S01]  /*25590*/  IMAD.IADD R0, R8, 0x1, R0 ;  /* 0x0000000108007824 */ /* 0x000fe200078e0200 */
[C-C-:B0-----:R-:W-:Y:S02]  /*255a0*/  PRMT R8, R4.reuse, 0x6420, R5.reuse ;  /* 0x0000642004087816 */ /* 0x141fe40000000005 */
[----:B------:R-:W-:Y:S02]  /*255b0*/  PRMT R9, R4, 0x7531, R5 ;  /* 0x0000753104097816 */ /* 0x000fe40000000005 */
[C-C-:B------:R-:W-:Y:S02]  /*255c0*/  PRMT R10, R6.reuse, 0x6420, R7.reuse ;  /* 0x00006420060a7816 */ /* 0x140fe40000000007 */
[----:B------:R-:W-:Y:S02]  /*255d0*/  PRMT R11, R6, 0x7531, R7 ;  /* 0x00007531060b7816 */ /* 0x000fe40000000007 */
[----:B------:R-:W0:Y:S04]  /*255e0*/  LDSM.16.MT88.4 R4, [R3+0xa400] ;  /* 0x00a400000304783b */ /* 0x000e280000004200 */
[----:B------:R0:W-:Y:S02]  /*255f0*/  STSM.16.M88.4 [R0+0x400], R8 ;  /* 0x0004000800007844 */ /* 0x0001e40000000200 */
        /* <DEDUP_REMOVED lines=11> */
[----:B------:R-:W-:Y:S01]  /*256b0*/  STSM.16.M88.4 [R0+0x1400], R16 ;  /* 0x0014001000007844 */ /* 0x000fe20000000200 */
[C-C-:B0-----:R-:W-:Y:S02]  /*256c0*/  PRMT R8, R4.reuse, 0x6420, R5.reuse ;  /* 0x0000642004087816 */ /* 0x141fe40000000005 */
[----:B------:R-:W-:Y:S02]  /*256d0*/  PRMT R9, R4, 0x7531, R5 ;  /* 0x0000753104097816 */ /* 0x000fe40000000005 */
[----:B------:R-:W-:-:S02]  /*256e0*/  PRMT R10, R6, 0x6420, R7 ;  /* 0x00006420060a7816 */ /* 0x000fc40000000007 */
        /* <DEDUP_REMOVED lines=46> */
.L_x_707:
[----:B------:R-:W2:Y:S01]  /*259d0*/  LDL.LU R2, [R1+0x10] ;  /* 0x0000100001027983 */ /* 0x000ea20000300800 */
[----:B0-----:R-:W-:Y:S03]  /*259e0*/  SYNCS.ARRIVE.TRANS64.A1T0 RZ, [R20+URZ+0x29850], RZ ;  /* 0x029850ff14ff79a7 */ /* 0x001fe6000810003f */
[----:B------:R-:W3:Y:S01]  /*259f0*/  LDL.LU R3, [R1+0x1c] ;  /* 0x00001c0001037983 */ /* 0x000ee20000300800 */
[----:B-1----:R-:W-:-:S05]  /*25a00*/  @!P1 VIADD R0, R20, 0x29880 ;  /* 0x0002988014009836 */ /* 0x002fca0000000000 */
[----:B------:R-:W-:Y:S01]  /*25a10*/  @!P1 PRMT R0, RZ, 0x654, R0 ;  /* 0x00000654ff009816 */ /* 0x000fe20000000000 */
[----:B------:R-:W-:Y:S06]  /*25a20*/  BAR.SYNC.DEFER_BLOCKING 0x2, 0x80 ;  /* 0x0082000000007b1d */ /* 0x000fec0000010000 */
[----:B------:R2:W-:Y:S02]  /*25a30*/  @!P1 SYNCS.ARRIVE.TRANS64.RED.A1T0 RZ, [R0+URZ], RZ ;  /* 0x000000ff00ff99a7 */ /* 0x0005e4000810043f */
[----:B--2---:R-:W-:-:S05]  /*25a40*/  VIADD R0, R2, 0x1 ;  /* 0x0000000102007836 */ /* 0x004fca0000000000 */
[----:B------:R-:W-:-:S04]  /*25a50*/  ISETP.NE.AND P0, PT, R0, 0x2, PT ;  /* 0x000000020000780c */ /* 0x000fc80003f05270 */
[----:B------:R-:W-:Y:S02]  /*25a60*/  SEL R2, RZ, 0x1, P0 ;  /* 0x00000001ff027807 */ /* 0x000fe40000000000 */
[----:B------:R-:W-:Y:S02]  /*25a70*/  SEL R0, R0, RZ, P0 ;  /* 0x000000ff00007207 */ /* 0x000fe40000000000 */
[----:B---3--:R-:W-:-:S03]  /*25a80*/  LOP3.LUT R3, R3, R2, RZ, 0x3c, !PT ;  /* 0x0000000203037212 */ /* 0x008fc600078e3cff */
[----:B------:R0:W-:Y:S04]  /*25a90*/  STL [R1+0x10], R0 ;  /* 0x0000100001007387 */ /* 0x0001e80000100800 */
[----:B------:R0:W-:Y:S02]  /*25aa0*/  STL [R1+0x1c], R3 ;  /* 0x00001c0301007387 */ /* 0x0001e40000100800 */
.L_x_658:
[----:B------:R-:W-:Y:S05]  /*25ab0*/  BSYNC B6 ;  /* 0x0000000000067941 */ /* 0x000fea0003800000 */
.L_x_656:
[----:B01----:R-:W2:Y:S02]  /*25ac0*/  LDL R0, [R1+0x18] ;  /* 0x0000180001007983 */ /* 0x003ea40000100800 */
[----:B--2---:R-:W-:-:S13]  /*25ad0*/  LOP3.LUT P0, RZ, R0, 0x2, RZ, 0xc0, !PT ;  /* 0x0000000200ff7812 */ /* 0x004fda000780c0ff */
[----:B------:R-:W-:Y:S05]  /*25ae0*/  @!P0 BRA `(.L_x_708) ;  /* 0x0000000000288947 */ /* 0x000fea0003800000 */
[----:B------:R-:W-:Y:S05]  /*25af0*/  WARPSYNC.ALL ;  /* 0x0000000000007948 */ /* 0x000fea0003800000 */
[----:B------:R-:W0:Y:S08]  /*25b00*/  S2UR UR5, SR_CgaCtaId ;  /* 0x00000000000579c3 */ /* 0x000e300000008800 */
[----:B------:R-:W-:Y:S06]  /*25b10*/  BAR.SYNC.DEFER_BLOCKING 0x5, 0x180 ;  /* 0x0146000000007b1d */ /* 0x000fec0000010000 */
[----:B------:R-:W-:-:S02]  /*25b20*/  UMOV UR4, 0x400 ;  /* 0x0000040000047882 */ /* 0x000fc40000000000 */
[----:B0-----:R-:W-:-:S09]  /*25b30*/  ULEA UR4, UR5, UR4, 0x18 ;  /* 0x0000000405047291 */ /* 0x001fd2000f8ec03f */
[----:B------:R-:W0:Y:S04]  /*25b40*/  LDS.128 R4, [UR4+0x298d0] ;  /* 0x0298d004ff047984 */ /* 0x000e280008000c00 */
[----:B0-----:R0:W-:Y:S04]  /*25b50*/  STL.64 [R1], R4 ;  /* 0x0000000401007387 */ /* 0x0011e80000100a00 */
[----:B------:R0:W-:Y:S01]  /*25b60*/  STL.64 [R1+0x8], R6 ;  /* 0x0000080601007387 */ /* 0x0001e20000100a00 */
[----:B------:R-:W-:Y:S06]  /*25b70*/  BAR.ARV 0x4, 0x180 ;  /* 0x0106000000007b1d */ /* 0x000fec0000002000 */
[----:B------:R-:W-:Y:S05]  /*25b80*/  BRA `(.L_x_709) ;  /* 0x0000000800847947 */ /* 0x000fea0003800000 */
.L_x_708:
[----:B------:R-:W0:Y:S01]  /*25b90*/  S2R R0, SR_TID.X ;  /* 0x0000000000007919 */ /* 0x000e220000002100 */
[----:B------:R-:W-:Y:S01]  /*25ba0*/  UMOV UR4, 0xffffffff ;  /* 0xffffffff00047882 */ /* 0x000fe20000000000 */
[----:B0-----:R-:W-:-:S04]  /*25bb0*/  LOP3.LUT R7, R0, 0x1f, RZ, 0xc0, !PT ;  /* 0x0000001f00077812 */ /* 0x001fc800078ec0ff */
[----:B------:R-:W-:Y:S01]  /*25bc0*/  ISETP.NE.AND P0, PT, R7, 0x1f, PT ;  /* 0x0000001f0700780c */ /* 0x000fe20003f05270 */
[----:B------:R-:W-:-:S12]  /*25bd0*/  BRA.DIV UR4, `(.L_x_710) ;  /* 0x0000002e04947947 */ /* 0x000fd8000b800000 */
[----:B------:R-:W2:Y:S01]  /*25be0*/  LDL.LU R6, [R1] ;  /* 0x0000000001067983 */ /* 0x000ea20000300800 */
[----:B------:R-:W-:-:S03]  /*25bf0*/  ULDC UR4, c[0x0][0xc14] ;  /* 0x0003050000047ab9 */ /* 0x000fc60000000800 */
[----:B------:R-:W3:Y:S02]  /*25c00*/  LDL R5, [R1+0xc] ;  /* 0x00000c0001057983 */ /* 0x000ee40000100800 */
[----:B---3--:R-:W-:-:S05]  /*25c10*/  IMAD.IADD R5, R5, 0x1, R7 ;  /* 0x0000000105057824 */ /* 0x008fca00078e0207 */
[----:B------:R-:W-:-:S13]  /*25c20*/  ISETP.GE.OR P1, PT, R5, UR4, !P0 ;  /* 0x0000000405007c0c */ /* 0x000fda000c726670 */
[----:B------:R-:W0:Y:S02]  /*25c30*/  @!P1 LDC.64 R2, c[0x0][0xc58] ;  /* 0x00031600ff029b82 */ /* 0x000e240000000a00 */
[----:B0-----:R-:W-:-:S06]  /*25c40*/  @!P1 IMAD.WIDE R2, R5, 0x4, R2 ;  /* 0x0000000405029825 */ /* 0x001fcc00078e0202 */
[----:B------:R0:W3:Y:S01]  /*25c50*/  @!P1 LDG.E R2, desc[UR54][R2.64] ;  /* 0x0000003602029981 */ /* 0x0000e2000c1e1900 */
[C---:B------:R-:W-:Y:S02]  /*25c60*/  ISETP.GE.U32.AND P2, PT, R7.reuse, 0x2, PT ;  /* 0x000000020700780c */ /* 0x040fe40003f46070 */
[C---:B------:R-:W-:Y:S01]  /*25c70*/  ISETP.GE.U32.AND P3, PT, R7.reuse, 0x4, PT ;  /* 0x000000040700780c */ /* 0x040fe20003f66070 */
[----:B--2---:R-:W-:Y:S01]  /*25c80*/  SHFL.IDX PT, R0, R6, RZ, 0x1f ;  /* 0x00001fff06007589 */ /* 0x004fe200000e0000 */
[C---:B------:R-:W-:Y:S02]  /*25c90*/  ISETP.GE.U32.AND P4, PT, R7.reuse, 0x8, PT ;  /* 0x000000080700780c */ /* 0x040fe40003f86070 */
[C---:B------:R-:W-:Y:S01]  /*25ca0*/  ISETP.GE.U32.AND P5, PT, R7.reuse, 0x10, PT ;  /* 0x000000100700780c */ /* 0x040fe20003fa6070 */
[----:B------:R-:W-:Y:S01]  /*25cb0*/  SHFL.IDX PT, R4, R6, 0x1, 0x1f ;  /* 0x00201f0006047f89 */ /* 0x000fe200000e0000 */
[----:B0-----:R-:W-:Y:S01]  /*25cc0*/  MOV R3, RZ ;  /* 0x000000ff00037202 */ /* 0x001fe20000000f00 */
[----:B---3--:R-:W-:Y:S01]  /*25cd0*/  @!P1 IMAD.MOV.U32 R3, RZ, RZ, R2 ;  /* 0x000000ffff039224 */ /* 0x008fe200078e0002 */
[----:B------:R-:W-:-:S04]  /*25ce0*/  ISETP.NE.AND P1, PT, R7, RZ, PT ;  /* 0x000000ff0700720c */ /* 0x000fc80003f25270 */
[----:B------:R-:W0:Y:S02]  /*25cf0*/  SHFL.UP PT, R14, R3, 0x1, RZ ;  /* 0x04200000030e7989 */ /* 0x000e2400000e00ff */
[----:B0-----:R-:W-:-:S05]  /*25d00*/  SEL R14, R14, RZ, P1 ;  /* 0x000000ff0e0e7207 */ /* 0x001fca0000800000 */
[----:B------:R-:W-:-:S05]  /*25d10*/  IMAD.IADD R2, R3, 0x1, R14 ;  /* 0x0000000103027824 */ /* 0x000fca00078e020e */
[----:B------:R-:W0:Y:S02]  /*25d20*/  SHFL.UP PT, R14, R2, 0x2, RZ ;  /* 0x04400000020e7989 */ /* 0x000e2400000e00ff */
        /* <DEDUP_REMOVED lines=11> */
[----:B------:R0:W1:Y:S02]  /*25de0*/  SHFL.IDX PT, R14, R2, 0x1f, 0x1f ;  /* 0x03e01f00020e7f89 */ /* 0x00006400000e0000 */
.L_x_836:
[----:B------:R-:W-:Y:S02]  /*25df0*/  ULDC UR4, c[0x0][0xc10] ;  /* 0x0003040000047ab9 */ /* 0x000fe40000000800 */
[----:B------:R-:W-:-:S04]  /*25e00*/  IMAD.U32 R7, RZ, RZ, UR4 ;  /* 0x00000004ff077e24 */ /* 0x000fc8000f8e00ff */
[----:B-1----:R-:W-:-:S05]  /*25e10*/  IMAD R5, R14, R7, RZ ;  /* 0x000000070e057224 */ /* 0x002fca00078e02ff */
[----:B------:R-:W-:-:S04]  /*25e20*/  IADD3 R4, R4, R5, RZ ;  /* 0x0000000504047210 */ /* 0x000fc80007ffe0ff */
[----:B------:R-:W-:-:S13]  /*25e30*/  ISETP.GT.AND P6, PT, R4, R0, PT ;  /* 0x000000000400720c */ /* 0x000fda0003fc4270 */
[----:B------:R-:W-:Y:S05]  /*25e40*/  @P6 BRA `(.L_x_711) ;  /* 0x0000000000a46947 */ /* 0x000fea0003800000 */
.L_x_716:
[----:B0-----:R-:W2:Y:S01]  /*25e50*/  LDL.LU R2, [R1+0xc] ;  /* 0x00000c0001027983 */ /* 0x001ea20000300800 */
[----:B------:R-:W0:Y:S01]  /*25e60*/  LDC R5, c[0x0][0xc14] ;  /* 0x00030500ff057b82 */ /* 0x000e220000000800 */
[----:B--2---:R-:W-:-:S05]  /*25e70*/  VIADD R2, R2, 0x1f ;  /* 0x0000001f02027836 */ /* 0x004fca0000000000 */
[----:B0-----:R-:W-:-:S13]  /*25e80*/  ISETP.GE.AND P6, PT, R2, R5, PT ;  /* 0x000000050200720c */ /* 0x001fda0003fc6270 */
[----:B------:R-:W-:Y:S05]  /*25e90*/  @P6 BRA `(.L_x_712) ;  /* 0x0000000400586947 */ /* 0x000fea0003800000 */
[----:B------:R-:W0:Y:S01]  /*25ea0*/  S2R R3, SR_TID.X ;  /* 0x0000000000037919 */ /* 0x000e220000002100 */
[----:B------:R-:W-:Y:S01]  /*25eb0*/  BSSY B0, `(.L_x_713) ;  /* 0x000000a000007945 */ /* 0x000fe20003800000 */
[----:B------:R1:W-:Y:S01]  /*25ec0*/  STL [R1+0xc], R2 ;  /* 0x00000c0201007387 */ /* 0x0003e20000100800 */
[----:B0-----:R-:W-:-:S05]  /*25ed0*/  LOP3.LUT R3, R3, 0x1f, RZ, 0xc0, !PT ;  /* 0x0000001f03037812 */ /* 0x001fca00078ec0ff */
[----:B------:R-:W-:Y:S02]  /*25ee0*/  IMAD.IADD R6, R2, 0x1, R3 ;  /* 0x0000000102067824 */ /* 0x000fe400078e0203 */
[----:B------:R-:W-:-:S03]  /*25ef0*/  IMAD.MOV.U32 R3, RZ, RZ, RZ ;  /* 0x000000ffff037224 */ /* 0x000fc600078e00ff */
[----:B------:R-:W-:-:S13]  /*25f00*/  ISETP.GE.OR P6, PT, R6, R5, !P0 ;  /* 0x000000050600720c */ /* 0x000fda00047c6670 */
[----:B-1----:R-:W-:Y:S05]  /*25f10*/  @P6 BRA `(.L_x_714) ;  /* 0x00000000000c6947 */ /* 0x002fea0003800000 */
[----:B------:R-:W0:Y:S02]  /*25f20*/  LDC.64 R2, c[0x0][0xc58] ;  /* 0x00031600ff027b82 */ /* 0x000e240000000a00 */
[----:B0-----:R-:W-:-:S06]  /*25f30*/  IMAD.WIDE R2, R6, 0x4, R2 ;  /* 0x0000000406027825 */ /* 0x001fcc00078e0202 */
[----:B------:R0:W5:Y:S02]  /*25f40*/  LDG.E R3, desc[UR54][R2.64] ;  /* 0x0000003602037981 */ /* 0x000164000c1e1900 */
.L_x_714:
[----:B------:R-:W-:Y:S05]  /*25f50*/  BSYNC B0 ;  /* 0x0000000000007941 */ /* 0x000fea0003800000 */
.L_x_713:
[----:B------:R-:W-:-:S03]  /*25f60*/  UMOV UR4, 0xffffffff ;  /* 0xffffffff00047882 */ /* 0x000fc60000000000 */
[----:B------:R-:W-:Y:S05]  /*25f70*/  BRA.DIV UR4, `(.L_x_715) ;  /* 0x0000002e04d87947 */ /* 0x000fea000b800000 */
[----:B-----5:R-:W1:Y:S02]  /*25f80*/  SHFL.UP PT, R14, R3, 0x1, RZ ;  /* 0x04200000030e7989 */ /* 0x020e6400000e00ff */
[----:B-1----:R-:W-:-:S04]  /*25f90*/  SEL R14, R14, RZ, P1 ;  /* 0x000000ff0e0e7207 */ /* 0x002fc80000800000 */
[----:B------:R-:W-:-:S05]  /*25fa0*/  IADD3 R13, R3, R14, RZ ;  /* 0x0000000e030d7210 */ /* 0x000fca0007ffe0ff */
        /* <DEDUP_REMOVED lines=9> */
[----:B------:R-:W0:Y:S02]  /*26040*/  SHFL.UP PT, R14, R7, 0x10, RZ ;  /* 0x06000000070e7989 */ /* 0x000e2400000e00ff */
[----:B0-----:R-:W-:-:S04]  /*26050*/  SEL R2, R14, RZ, P5 ;  /* 0x000000ff0e027207 */ /* 0x001fc80002800000 */
[----:B------:R-:W-:-:S05]  /*26060*/  IADD3 R2, R7, R2, RZ ;  /* 0x0000000207027210 */ /* 0x000fca0007ffe0ff */
[----:B------:R0:W1:Y:S02]  /*26070*/  SHFL.IDX PT, R14, R2, 0x1f, 0x1f ;  /* 0x03e01f00020e7f89 */ /* 0x00006400000e0000 */
.L_x_844:
[----:B------:R-:W-:Y:S02]  /*26080*/  ULDC UR4, c[0x0][0xc10] ;  /* 0x0003040000047ab9 */ /* 0x000fe40000000800 */
[----:B------:R-:W-:-:S04]  /*26090*/  IMAD.U32 R7, RZ, RZ, UR4 ;  /* 0x00000004ff077e24 */ /* 0x000fc8000f8e00ff */
[----:B-1----:R-:W-:-:S04]  /*260a0*/  IMAD R5, R14, R7, RZ ;  /* 0x000000070e057224 */ /* 0x002fc800078e02ff */
[----:B------:R-:W-:-:S05]  /*260b0*/  IMAD.IADD R4, R5, 0x1, R4 ;  /* 0x0000000105047824 */ /* 0x000fca00078e0204 */
[----:B------:R-:W-:-:S13]  /*260c0*/  ISETP.GT.AND P6, PT, R4, R0, PT ;  /* 0x000000000400720c */ /* 0x000fda0003fc4270 */
[----:B------:R-:W-:Y:S05]  /*260d0*/  @!P6 BRA `(.L_x_716) ;  /* 0xfffffffc005ce947 */ /* 0x000fea000383ffff */
.L_x_711:
[----:B------:R-:W-:Y:S01]  /*260e0*/  IMAD.IADD R8, R4, 0x1, -R5 ;  /* 0x0000000104087824 */ /* 0x000fe200078e0a05 */
[----:B------:R-:W-:-:S03]  /*260f0*/  UMOV UR4, 0xffffffff ;  /* 0xffffffff00047882 */ /* 0x000fc60000000000 */
[----:B------:R-:W-:-:S05]  /*26100*/  IMAD R5, R2, R7, R8 ;  /* 0x0000000702057224 */ /* 0x000fca00078e0208 */
[----:B------:R-:W-:Y:S01]  /*26110*/  ISETP.GT.AND P6, PT, R5, R0, PT ;  /* 0x000000000500720c */ /* 0x000fe20003fc4270 */
[----:B------:R-:W-:-:S12]  /*26120*/  BRA.DIV UR4, `(.L_x_717) ;  /* 0x0000003204287947 */ /* 0x000fd8000b800000 */
[----:B------:R-:W-:-:S04]  /*26130*/  VOTE.ANY R6, PT, !P6 ;  /* 0x0000000000067806 */ /* 0x000fc800070e0100 */
[----:B------:R-:W1:Y:S02]  /*26140*/  POPC R4, R6 ;  /* 0x0000000600047309 */ /* 0x000e640000000000 */
[----:B-1----:R1:W2:Y:S02]  /*26150*/  SHFL.IDX PT, R5, R3, R4, 0x1f ;  /* 0x00001f0403057589 */ /* 0x0022a400000e0000 */
.L_x_848:
[----:B------:R-:W-:Y:S02]  /*26160*/  ISETP.NE.AND P0, PT, R6, RZ, PT ;  /* 0x000000ff0600720c */ /* 0x000fe40003f05270 */
[----:B------:R-:W-:-:S11]  /*26170*/  MOV R14, RZ ;  /* 0x000000ff000e7202 */ /* 0x000fd60000000f00 */
[----:B------:R-:W-:Y:S05]  /*26180*/  @!P0 BRA `(.L_x_718) ;  /* 0x0000000000108947 */ /* 0x000fea0003800000 */
[----:B------:R-:W-:Y:S01]  /*26190*/  UMOV UR4, 0xffffffff ;  /* 0xffffffff00047882 */ /* 0x000fe20000000000 */
[----:B------:R-:W-:Y:S02]  /*261a0*/  VIADD R12, R4, 0xffffffff ;  /* 0xffffffff040c7836 */ /* 0x000fe40000000000 */
[----:B------:R-:W-:Y:S05]  /*261b0*/  BRA.DIV UR4, `(.L_x_719) ;  /* 0x00000032044c7947 */ /* 0x000fea000b800000 */
[----:B------:R3:W4:Y:S02]  /*261c0*/  SHFL.IDX PT, R14, R2, R12, 0x1f ;  /* 0x00001f0c020e7589 */ /* 0x00072400000e0000 */
.L_x_718:
[----:B------:R-:W5:Y:S01]  /*261d0*/  LDL.LU R10, [R1+0xc] ;  /* 0x00000c00010a7983 */ /* 0x000f620000300800 */
[----:B--2---:R-:W-:Y:S01]  /*261e0*/  IABS R6, R5 ;  /* 0x0000000500067213 */ /* 0x004fe20000000000 */
[----:B----4-:R-:W-:Y:S01]  /*261f0*/  IMAD R8, R14, R7, R8 ;  /* 0x000000070e087224 */ /* 0x010fe200078e0208 */
[----:B0--3--:R-:W-:Y:S02]  /*26200*/  MOV R2, RZ ;  /* 0x000000ff00027202 */ /* 0x009fe40000000f00 */
[----:B------:R-:W0:Y:S01]  /*26210*/  I2F.RP R7, R6 ;  /* 0x0000000600077306 */ /* 0x000e220000209400 */
[----:B------:R-:W-:Y:S01]  /*26220*/  IMAD.IADD R0, R0, 0x1, -R8 ;  /* 0x0000000100007824 */ /* 0x000fe200078e0a08 */
[----:B------:R2:W-:Y:S02]  /*26230*/  STL [R1], R8 ;  /* 0x0000000801007387 */ /* 0x0005e40000100800 */
[----:B--2---:R-:W-:-:S04]  /*26240*/  IABS R8, R5 ;  /* 0x0000000500087213 */ /* 0x004fc80000000000 */
[----:B0-----:R-:W0:Y:S01]  /*26250*/  MUFU.RCP R7, R7 ;  /* 0x0000000700077308 */ /* 0x001e220000001000 */
[----:B------:R-:W-:Y:S02]  /*26260*/  IMAD.MOV R8, RZ, RZ, -R8 ;  /* 0x000000ffff087224 */ /* 0x000fe400078e0a08 */
[----:B0-----:R-:W-:-:S05]  /*26270*/  VIADD R9, R7, 0xffffffe ;  /* 0x0ffffffe07097836 */ /* 0x001fca0000000000 */
[----:B-1----:R-:W0:Y:S02]  /*26280*/  F2I.FTZ.U32.TRUNC.NTZ R3, R9 ;  /* 0x0000000900037305 */ /* 0x002e24000021f000 */
[----:B0-----:R-:W-:-:S04]  /*26290*/  IMAD.MOV R11, RZ, RZ, -R3 ;  /* 0x000000ffff0b7224 */ /* 0x001fc800078e0a03 */
[----:B------:R-:W-:-:S04]  /*262a0*/  IMAD R11, R11, R6, RZ ;  /* 0x000000060b0b7224 */ /* 0x000fc800078e02ff */
[----:B------:R-:W-:Y:S01]  /*262b0*/  IMAD.HI.U32 R2, R3, R11, R2 ;  /* 0x0000000b03027227 */ /* 0x000fe200078e0002 */
[----:B------:R-:W-:-:S05]  /*262c0*/  IABS R3, R0 ;  /* 0x0000000000037213 */ /* 0x000fca0000000000 */
[----:B------:R-:W-:-:S04]  /*262d0*/  IMAD.HI.U32 R2, R2, R3, RZ ;  /* 0x0000000302027227 */ /* 0x000fc800078e00ff */
[----:B------:R-:W-:-:S05]  /*262e0*/  IMAD R3, R2, R8, R3 ;  /* 0x0000000802037224 */ /* 0x000fca00078e0203 */
[----:B------:R-:W-:-:S13]  /*262f0*/  ISETP.GT.U32.AND P1, PT, R6, R3, PT ;  /* 0x000000030600720c */ /* 0x000fda0003f24070 */
[----:B------:R-:W-:Y:S01]  /*26300*/  @!P1 IMAD.IADD R3, R3, 0x1, -R6 ;  /* 0x0000000103039824 */ /* 0x000fe200078e0a06 */
[----:B------:R-:W-:Y:S02]  /*26310*/  @!P1 IADD3 R2, R2, 0x1, RZ ;  /* 0x0000000102029810 */ /* 0x000fe40007ffe0ff */
[----:B------:R-:W-:Y:S02]  /*26320*/  ISETP.NE.AND P1, PT, R5, RZ, PT ;  /* 0x000000ff0500720c */ /* 0x000fe40003f25270 */
[----:B------:R-:W-:Y:S02]  /*26330*/  ISETP.GE.U32.AND P0, PT, R3, R6, PT ;  /* 0x000000060300720c */ /* 0x000fe40003f06070 */
[----:B------:R-:W-:-:S04]  /*26340*/  LOP3.LUT R3, R0, R5, RZ, 0x3c, !PT ;  /* 0x0000000500037212 */ /* 0x000fc800078e3cff */
[----:B------:R-:W-:-:S07]  /*26350*/  ISETP.GE.AND P2, PT, R3, RZ, PT ;  /* 0x000000ff0300720c */ /* 0x000fce0003f46270 */
[----:B------:R-:W-:-:S06]  /*26360*/  @P0 VIADD R2, R2, 0x1 ;  /* 0x0000000102020836 */ /* 0x000fcc0000000000 */
[----:B------:R-:W-:Y:S01]  /*26370*/  @!P2 IMAD.MOV R2, RZ, RZ, -R2 ;  /* 0x000000ffff02a224 */ /* 0x000fe200078e0a02 */
[----:B------:R-:W-:-:S05]  /*26380*/  @!P1 LOP3.LUT R2, RZ, R5, RZ, 0x33, !PT ;  /* 0x00000005ff029212 */ /* 0x000fca00078e33ff */
[----:B------:R-:W-:-:S04]  /*26390*/  IMAD.MOV R3, RZ, RZ, -R2 ;  /* 0x000000ffff037224 */ /* 0x000fc800078e0a02 */
[----:B------:R-:W-:-:S05]  /*263a0*/  IMAD R0, R5, R3, R0 ;  /* 0x0000000305007224 */ /* 0x000fca00078e0200 */
[----:B------:R0:W-:Y:S04]  /*263b0*/  STL [R1+0x4], R0 ;  /* 0x0000040001007387 */ /* 0x0001e80000100800 */
[----:B------:R0:W-:Y:S01]  /*263c0*/  STL [R1+0x8], R2 ;  /* 0x0000080201007387 */ /* 0x0001e20000100800 */
[----:B-----5:R-:W-:-:S05]  /*263d0*/  IADD3 R10, R4, R10, RZ ;  /* 0x0000000a040a7210 */ /* 0x020fca0007ffe0ff */
[----:B------:R0:W-:Y:S01]  /*263e0*/  STL [R1+0xc], R10 ;  /* 0x00000c0a01007387 */ /* 0x0001e20000100800 */
[----:B------:R-:W-:Y:S05]  /*263f0*/  BRA `(.L_x_720) ;  /* 0x0000000000287947 */ /* 0x000fea0003800000 */
.L_x_712:
[----:B------:R-:W-:Y:S01]  /*26400*/  UMOV UR4, URZ ;  /* 0x0000003f00047c82 */ /* 0x000fe20008000000 */
[----:B------:R-:W-:Y:S01]  /*26410*/  ULDC UR6, c[0x0][0xc14] ;  /* 0x0003050000067ab9 */ /* 0x000fe20000000800 */
[----:B------:R-:W-:Y:S01]  /*26420*/  UMOV UR5, URZ ;  /* 0x0000003f00057c82 */ /* 0x000fe20008000000 */
[----:B------:R0:W-:Y:S01]  /*26430*/  STL [R1], R0 ;  /* 0x0000000001007387 */ /* 0x0001e20000100800 */
[----:B------:R-:W-:Y:S02]  /*26440*/  IMAD.U32 R3, RZ, RZ, UR4 ;  /* 0x00000004ff037e24 */ /* 0x000fe4000f8e00ff */
[----:B------:R-:W-:-:S03]  /*26450*/  IMAD.U32 R2, RZ, RZ, UR5 ;  /* 0x00000005ff027e24 */ /* 0x000fc6000f8e00ff */
[----:B------:R1:W-:Y:S01]  /*26460*/  STL [R1+0x4], R3 ;  /* 0x0000040301007387 */ /* 0x0003e20000100800 */
[----:B0-----:R-:W-:-:S05]  /*26470*/  IMAD.U32 R0, RZ, RZ, UR6 ;  /* 0x00000006ff007e24 */ /* 0x001fca000f8e00ff */
[----:B------:R1:W-:Y:S04]  /*26480*/  STL [R1+0xc], R0 ;  /* 0x00000c0001007387 */ /* 0x0003e80000100800 */
[----:B------:R1:W-:Y:S02]  /*26490*/  STL [R1+0x8], R2 ;  /* 0x0000080201007387 */ /* 0x0003e40000100800 */
.L_x_720:
[----:B-1----:R-:W2:Y:S04]  /*264a0*/  LDL R3, [R1+0x8] ;  /* 0x0000080001037983 */ /* 0x002ea80000100800 */
[----:B0-----:R-:W3:Y:S04]  /*264b0*/  LDL R2, [R1+0xc] ;  /* 0x00000c0001027983 */ /* 0x001ee80000100800 */
[----:B------:R-:W4:Y:S04]  /*264c0*/  LDL R4, [R1] ;  /* 0x0000000001047983 */ /* 0x000f280000100800 */
[----:B------:R-:W4:Y:S01]  /*264d0*/  LDL R5, [R1+0x4] ;  /* 0x0000040001057983 */ /* 0x000f220000100800 */
[----:B------:R-:W-:Y:S05]  /*264e0*/  WARPSYNC.ALL ;  /* 0x0000000000007948 */ /* 0x000fea0003800000 */
[----:B------:R-:W0:Y:S02]  /*264f0*/  S2R R0, SR_TID.X ;  /* 0x0000000000007919 */ /* 0x000e240000002100 */
[----:B0-----:R-:W-:Y:S01]  /*26500*/  LOP3.LUT R0, R0, 0x1f, RZ, 0xc0, !PT ;  /* 0x0000001f00007812 */ /* 0x001fe200078ec0ff */
[----:B------:R-:W-:Y:S03]  /*26510*/  BAR.SYNC.DEFER_BLOCKING 0x4, 0x180 ;  /* 0x0106000000007b1d */ /* 0x000fe60000010000 */
[----:B------:R-:W-:-:S13]  /*26520*/  ISETP.NE.AND P0, PT, R0, RZ, PT ;  /* 0x000000ff0000720c */ /* 0x000fda0003f05270 */
[----:B------:R-:W-:Y:S02]  /*26530*/  @!P0 MOV R0, 0x400 ;  /* 0x0000040000008802 */ /* 0x000fe40000000f00 */
[----:B--2---:R-:W-:Y:S02]  /*26540*/  MOV R6, R3 ;  /* 0x0000000300067202 */ /* 0x004fe40000000f00 */
[----:B------:R-:W0:Y:S01]  /*26550*/  @!P0 S2R R3, SR_CgaCtaId ;  /* 0x0000000000038919 */ /* 0x000e220000008800 */
[----:B---3--:R-:W-:Y:S01]  /*26560*/  IMAD.MOV.U32 R7, RZ, RZ, R2 ;  /* 0x000000ffff077224 */ /* 0x008fe200078e0002 */
[----:B0-----:R-:W-:-:S05]  /*26570*/  @!P0 LEA R0, R3, R0, 0x18 ;  /* 0x0000000003008211 */ /* 0x001fca00078ec0ff */
[----:B----4-:R1:W-:Y:S01]  /*26580*/  @!P0 STS.128 [R0+0x298d0], R4 ;  /* 0x0298d00400008388 */ /* 0x0103e20000000c00 */
[----:B------:R-:W-:Y:S06]  /*26590*/  BAR.ARV 0x5, 0x180 ;  /* 0x0146000000007b1d */ /* 0x000fec0000002000 */
.L_x_709:
[----:B-1----:R-:W2:Y:S01]  /*265a0*/  LDL R0, [R1+0xc] ;  /* 0x00000c0001007983 */ /* 0x002ea20000100800 */
[----:B------:R-:W-:Y:S02]  /*265b0*/  ULDC UR4, c[0x0][0xc14] ;  /* 0x0003050000047ab9 */ /* 0x000fe40000000800 */
[----:B--2---:R-:W-:-:S13]  /*265c0*/  ISETP.GE.AND P0, PT, R0, UR4, PT ;  /* 0x0000000400007c0c */ /* 0x004fda000bf06270 */
[----:B------:R-:W-:Y:S05]  /*265d0*/  @!P0 BRA `(.L_x_721) ;  /* 0xffffffac00548947 */ /* 0x000fea000383ffff */
[----:B------:R-:W-:Y:S05]  /*265e0*/  BSYNC B7 ;  /* 0x0000000000077941 */ /* 0x000fea0003800000 */
.L_x_618:
[----:B---3--:R-:W2:Y:S01]  /*265f0*/  LDL.LU R0, [R1+0x44] ;  /* 0x0000440001007983 */ /* 0x008ea20000300800 */
[----:B------:R-:W-:Y:S01]  /*26600*/  BSSY B0, `(.L_x_722) ;  /* 0x000000b000007945 */ /* 0x000fe20003800000 */
[----:B01----:R-:W0:Y:S01]  /*26610*/  S2R R5, SR_CgaCtaId ;  /* 0x0000000000057919 */ /* 0x003e220000008800 */
        /* <DEDUP_REMOVED lines=9> */
.L_x_851:
[----:B------:R-:W-:Y:S05]  /*266b0*/  BSYNC B0 ;  /* 0x0000000000007941 */ /* 0x000fea0003800000 */
.L_x_722:
[----:B------:R-:W-:-:S03]  /*266c0*/  UMOV UR4, 0xffffffff ;  /* 0xffffffff00047882 */ /* 0x000fc60000000000 */
[----:B------:R-:W-:Y:S05]  /*266d0*/  BRA.DIV UR4, `(.L_x_724) ;  /* 0x0000002e043c7947 */ /* 0x000fea000b800000 */
[----:B------:R-:W1:Y:S02]  /*266e0*/  S2R R2, SR_TID.X ;  /* 0x0000000000027919 */ /* 0x000e640000002100 */
[----:B-1----:R-:W-:-:S04]  /*266f0*/  SHF.R.U32.HI R2, RZ, 0x5, R2 ;  /* 0x00000005ff027819 */ /* 0x002fc80000011602 */
[----:B------:R-:W-:-:S05]  /*26700*/  LOP3.LUT R2, R2, 0x3, RZ, 0xc0, !PT ;  /* 0x0000000302027812 */ /* 0x000fca00078ec0ff */
[----:B------:R1:W2:Y:S02]  /*26710*/  SHFL.IDX PT, R14, R2, RZ, 0x1f ;  /* 0x00001fff020e7589 */ /* 0x0002a400000e0000 */
.L_x_854:
[----:B--2---:R-:W-:-:S13]  /*26720*/  ISETP.NE.AND P0, PT, R14, RZ, PT ;  /* 0x000000ff0e00720c */ /* 0x004fda0003f05270 */
[----:B------:R-:W-:Y:S05]  /*26730*/  @P0 BRA `(.L_x_414) ;  /* 0x0000000000b00947 */ /* 0x000fea0003800000 */
[----:B------:R-:W-:-:S03]  /*26740*/  UMOV UR4, 0xffffffff ;  /* 0xffffffff00047882 */ /* 0x000fc60000000000 */
[----:B------:R-:W-:Y:S05]  /*26750*/  BRA.DIV UR4, `(.L_x_725) ;  /* 0x0000002e04507947 */ /* 0x000fea000b800000 */
[----:B------:R-:W-:-:S13]  /*26760*/  ELECT P6, URZ, PT ;  /* 0x00000000003f782f */ /* 0x000fda00038c0000 */
.L_x_857:
[----:B------:R-:W-:Y:S05]  /*26770*/  @!P6 BRA `(.L_x_414) ;  /* 0x0000000000a0e947 */ /* 0x000fea0003800000 */
[----:B------:R-:W-:-:S06]  /*26780*/  ULOP3.LUT UR4, UR36, 0x2, URZ, 0xfc, !UPT ;  /* 0x0000000224047892 */ /* 0x000fcc000f8efc3f */
[----:B-1----:R-:W-:-:S04]  /*26790*/  MOV R2, UR4 ;  /* 0x0000000400027c02 */ /* 0x002fc80008000f00 */
[----:B------:R-:W-:-:S13]  /*267a0*/  ISETP.NE.AND P0, PT, R2, 0x3, PT ;  /* 0x000000030200780c */ /* 0x000fda0003f05270 */
[----:B------:R-:W-:Y:S05]  /*267b0*/  @!P0 BRA `(.L_x_726) ;  /* 0x0000000000048947 */ /* 0x000fea0003800000 */
[----:B------:R-:W-:Y:S01]  /*267c0*/  BPT.TRAP 0x1 ;  /* 0x000000040000795c */ /* 0x000fe20000300000 */
.L_x_726:
[----:B0-----:R-:W2:Y:S04]  /*267d0*/  LDL R3, [R1+0x10] ;  /* 0x0000100001037983 */ /* 0x001ea80000100800 */
        /* <DEDUP_REMOVED lines=9> */
[----:B------:R-:W-:Y:S02]  /*26870*/  LOP3.LUT R4, R7, R4, RZ, 0x3c, !PT ;  /* 0x0000000407047212 */ /* 0x000fe400078e3cff */
[----:B------:R-:W-:-:S02]  /*26880*/  LEA R7, R3, R2, 0x3 ;  /* 0x0000000203077211 */ /* 0x000fc400078e18ff */
[----:B------:R-:W-:Y:S01]  /*26890*/  SHF.L.U32 R2, R4, 0x1f, RZ ;  /* 0x0000001f04027819 */ /* 0x000fe200000006ff */
[----:B0-----:R-:W-:Y:S06]  /*268a0*/  @!P1 BRA `(.L_x_727) ;  /* 0x0000002c001c9947 */ /* 0x001fec0003800000 */
.L_x_858:
[----:B------:R-:W1:Y:S02]  /*268b0*/  SYNCS.PHASECHK.TRANS64.TRYWAIT P1, [R7+URZ], R2 ;  /* 0x00000002070075a7 */ /* 0x000e64000802017f */
[----:B-1----:R-:W-:Y:S05]  /*268c0*/  @!P1 BRA `(.L_x_728) ;  /* 0x0000002c00289947 */ /* 0x002fea0003800000 */
.L_x_859:
[----:B------:R-:W-:Y:S05]  /*268d0*/  @!P0 BRA `(.L_x_729) ;  /* 0x0000000000048947 */ /* 0x000fea0003800000 */
[----:B------:R-:W-:Y:S01]  /*268e0*/  BPT.TRAP 0x1 ;  /* 0x000000040000795c */ /* 0x000fe20000300000 */
.L_x_729:
[----:B------:R-:W2:Y:S02]  /*268f0*/  LDL.LU R4, [R1+0x10] ;  /* 0x0000100001047983 */ /* 0x000ea40000300800 */
[----:B--2---:R-:W-:-:S04]  /*26900*/  IMAD R4, R4, 0x8, R0 ;  /* 0x0000000804047824 */ /* 0x004fc800078e0200 */
[----:B------:R-:W2:Y:S02]  /*26910*/  SYNCS.PHASECHK.TRANS64.TRYWAIT P1, [R4+URZ+0x29860], R5 ;  /* 0x02986005040075a7 */ /* 0x000ea4000802017f */
[----:B--2---:R-:W-:Y:S05]  /*26920*/  @!P1 BRA `(.L_x_730) ;  /* 0x0000002c00249947 */ /* 0x004fea0003800000 */
.L_x_860:
[----:B------:R-:W-:Y:S05]  /*26930*/  @!P0 BRA `(.L_x_731) ;  /* 0x0000000000048947 */ /* 0x000fea0003800000 */
[----:B------:R-:W-:Y:S01]  /*26940*/  BPT.TRAP 0x1 ;  /* 0x000000040000795c */ /* 0x000fe20000300000 */
.L_x_731:
[----:B------:R-:W-:-:S04]  /*26950*/  IMAD R3, R3, 0x8, R0 ;  /* 0x0000000803037824 */ /* 0x000fc800078e0200 */
[----:B------:R-:W3:Y:S02]  /*26960*/  SYNCS.PHASECHK.TRANS64.TRYWAIT P1, [R3+URZ+0x29860], R2 ;  /* 0x02986002030075a7 */ /* 0x000ee4000802017f */
[----:B---3--:R-:W-:Y:S05]  /*26970*/  @!P1 BRA `(.L_x_732) ;  /* 0x0000002c00249947 */ /* 0x008fea0003800000 */
.L_x_861:
[----:B------:R-:W-:Y:S05]  /*26980*/  @!P0 BRA `(.L_x_733) ;  /* 0x0000000000048947 */ /* 0x000fea0003800000 */
[----:B------:R-:W-:Y:S01]  /*26990*/  BPT.TRAP 0x1 ;  /* 0x000000040000795c */ /* 0x000fe20000300000 */
.L_x_733:
[----:B------:R-:W4:Y:S02]  /*269a0*/  SYNCS.PHASECHK.TRANS64.TRYWAIT P0, [R4+URZ+0x29880], R5 ;  /* 0x02988005040075a7 */ /* 0x000f24000800017f */
[----:B----4-:R-:W-:Y:S05]  /*269b0*/  @!P0 BRA `(.L_x_734) ;  /* 0x0000002c00288947 */ /* 0x010fea0003800000 */
.L_x_735:
[----:B------:R0:W0:Y:S02]  /*269c0*/  SYNCS.PHASECHK.TRANS64.TRYWAIT P0, [R3+URZ+0x29880], R2 ;  /* 0x02988002030075a7 */ /* 0x000024000800017f */
[----:B0-----:R-:W-:Y:S05]  /*269d0*/  @!P0 NANOSLEEP.SYNCS 0x989680 ;  /* 0x009896800000895d */ /* 0x001fea0003900000 */
[----:B------:R-:W0:Y:S02]  /*269e0*/  @!P0 SYNCS.PHASECHK.TRANS64 P0, [R3+URZ+0x29880], R2 ;  /* 0x02988002030085a7 */ /* 0x000e24000800007f */
[----:B0-----:R-:W-:Y:S05]  /*269f0*/  @!P0 BRA `(.L_x_735) ;  /* 0xfffffffc00f08947 */ /* 0x001fea000383ffff */
.L_x_414:
[----:B------:R-:W-:Y:S05]  /*26a00*/  BSYNC B8 ;  /* 0x0000000000087941 */ /* 0x000fea0003800000 */
.L_x_411:
[----:B------:R-:W-:Y:S05]  /*26a10*/  EXIT ;  /* 0x000000000000794d */ /* 0x000fea0003800000 */
.L_x_432:
[----:B---3--:R3:W4:Y:S02]  /*26a20*/  SYNCS.PHASECHK.TRANS64.TRYWAIT P5, [R39+URZ+0x29890], R96 ;  /* 0x02989060270075a7 */ /* 0x00872400080a017f */
[----:B----4-:R-:W-:Y:S05]  /*26a30*/  @!P5 NANOSLEEP.SYNCS 0x989680 ;  /* 0x009896800000d95d */ /* 0x010fea0003900000 */
[----:B------:R-:W4:Y:S02]  /*26a40*/  @!P5 SYNCS.PHASECHK.TRANS64 P5, [R39+URZ+0x29890], R96 ;  /* 0x029890602700d5a7 */ /* 0x000f2400080a007f */
[----:B----4-:R-:W-:Y:S05]  /*26a50*/  @!P5 BRA `(.L_x_432) ;  /* 0xfffffffc00f0d947 */ /* 0x010fea000383ffff */
[----:B------:R-:W-:Y:S05]  /*26a60*/  BRA `(.L_x_736) ;  /* 0xfffffdc800907947 */ /* 0x000fea000383ffff */
.L_x_486:
[----:B--2---:R2:W4:Y:S02]  /*26a70*/  SYNCS.PHASECHK.TRANS64.TRYWAIT P5, [R39+URZ+0x29890], R96 ;  /* 0x02989060270075a7 */ /* 0x00452400080a017f */
[----:B----4-:R-:W-:Y:S05]  /*26a80*/  @!P5 NANOSLEEP.SYNCS 0x989680 ;  /* 0x009896800000d95d */ /* 0x010fea0003900000 */
[----:B------:R-:W4:Y:S02]  /*26a90*/  @!P5 SYNCS.PHASECHK.TRANS64 P5, [R39+URZ+0x29890], R96 ;  /* 0x029890602700d5a7 */ /* 0x000f2400080a007f */
[----:B----4-:R-:W-:Y:S05]  /*26aa0*/  @!P5 BRA `(.L_x_486) ;  /* 0xfffffffc00f0d947 */ /* 0x010fea000383ffff */
[----:B------:R-:W-:Y:S05]  /*26ab0*/  BRA `(.L_x_737) ;  /* 0xfffffe2400f07947 */ /* 0x000fea000383ffff */
.L_x_511:
[----:B-1----:R1:W2:Y:S02]  /*26ac0*/  SYNCS.PHASECHK.TRANS64.TRYWAIT P2, [R39+URZ+0x29890], R96 ;  /* 0x02989060270075a7 */ /* 0x0022a4000804017f */
[----:B--2---:R-:W-:Y:S05]  /*26ad0*/  @!P2 NANOSLEEP.SYNCS 0x989680 ;  /* 0x009896800000a95d */ /* 0x004fea0003900000 */
[----:B------:R-:W2:Y:S02]  /*26ae0*/  @!P2 SYNCS.PHASECHK.TRANS64 P2, [R39+URZ+0x29890], R96 ;  /* 0x029890602700a5a7 */ /* 0x000ea4000804007f */
[----:B--2---:R-:W-:Y:S05]  /*26af0*/  @!P2 BRA `(.L_x_511) ;  /* 0xfffffffc00f0a947 */ /* 0x004fea000383ffff */
[----:B------:R-:W-:Y:S05]  /*26b00*/  BRA `(.L_x_738) ;  /* 0xfffffe8400947947 */ /* 0x000fea000383ffff */
.L_x_517:
[----:B-1----:R1:W2:Y:S02]  /*26b10*/  SYNCS.PHASECHK.TRANS64.TRYWAIT P1, [R39+URZ+0x298b0], R96 ;  /* 0x0298b060270075a7 */ /* 0x0022a4000802017f */
[----:B--2---:R-:W-:Y:S05]  /*26b20*/  @!P1 NANOSLEEP.SYNCS 0x989680 ;  /* 0x009896800000995d */ /* 0x004fea0003900000 */
[----:B------:R-:W2:Y:S02]  /*26b30*/  @!P1 SYNCS.PHASECHK.TRANS64 P1, [R39+URZ+0x298b0], R96 ;  /* 0x0298b060270095a7 */ /* 0x000ea4000802007f */
[----:B--2---:R-:W-:Y:S05]  /*26b40*/  @!P1 BRA `(.L_x_517) ;  /* 0xfffffffc00f09947 */ /* 0x004fea000383ffff */
[----:B------:R-:W-:Y:S05]  /*26b50*/  BRA `(.L_x_739) ;  /* 0xfffffe8800947947 */ /* 0x000fea000383ffff */
.L_x_525:
[----:B------:R-:W-:Y:S01]  /*26b60*/  BSSY B0, `(.L_x_740) ;  /* 0x0000008000007945 */ /* 0x000fe20003800000 */
[----:B------:R-:W-:Y:S01]  /*26b70*/  IMAD.MOV.U32 R13, RZ, RZ, R219 ;  /* 0x000000ffff0d7224 */ /* 0x000fe200078e00db */
[----:B------:R-:W-:Y:S01]  /*26b80*/  MOV R12, RZ ;  /* 0x000000ff000c7202 */ /* 0x000fe20000000f00 */
[----:B------:R-:W-:Y:S02]  /*26b90*/  IMAD.MOV.U32 R11, RZ, RZ, 0x1f ;  /* 0x0000001fff0b7424 */ /* 0x000fe400078e00ff */
[----:B------:R-:W-:-:S07]  /*26ba0*/  IMAD.MOV.U32 R15, RZ, RZ, -0x1 ;  /* 0xffffffffff0f7424 */ /* 0x000fce00078e00ff */
[----:B-----5:R-:W-:Y:S05]  /*26bb0*/  WARPSYNC.COLLECTIVE R15, `(.L_x_741) ;  /* 0x000000000f087348 */ /* 0x020fea0003c00000 */
[----:B------:R0:W1:Y:S02]  /*26bc0*/  SHFL.IDX P6, R14, R13, R12, R11 ;  /* 0x0000000c0d0e7389 */ /* 0x00006400000c000b */
[----:B01---5:R-:W-:Y:S01]  /*26bd0*/  ENDCOLLECTIVE ;  /* 0x000000000000791b */ /* 0x023fe20003800000 */
.L_x_741:
[----:B------:R-:W-:Y:S05]  /*26be0*/  BSYNC B0 ;  /* 0x0000000000007941 */ /* 0x000fea0003800000 */
.L_x_740:
[----:B------:R-:W-:Y:S01]  /*26bf0*/  IMAD.MOV.U32 R198, RZ, RZ, R14 ;  /* 0x000000ffffc67224 */ /* 0x000fe200078e000e */
[----:B------:R-:W-:Y:S06]  /*26c00*/  BRA `(.L_x_742) ;  /* 0xfffffe94001c7947 */ /* 0x000fec000383ffff */
.L_x_537:
[----:B------:R-:W-:Y:S01]  /*26c10*/  BSSY B1, `(.L_x_743) ;  /* 0x0000008000017945 */ /* 0x000fe20003800000 */
[----:B------:R-:W-:Y:S01]  /*26c20*/  MOV R13, R46 ;  /* 0x0000002e000d7202 */ /* 0x000fe20000000f00 */
[----:B------:R-:W-:Y:S02]  /*26c30*/  IMAD.MOV.U32 R12, RZ, RZ, RZ ;  /* 0x000000ffff0c7224 */ /* 0x000fe400078e00ff */
[----:B------:R-:W-:Y:S02]  /*26c40*/  IMAD.MOV.U32 R11, RZ, RZ, 0x1e1f ;  /* 0x00001e1fff0b7424 */ /* 0x000fe400078e00ff */
[----:B------:R-:W-:-:S07]  /*26c50*/  IMAD.MOV.U32 R15, RZ, RZ, -0x1 ;  /* 0xffffffffff0f7424 */ /* 0x000fce00078e00ff */
[----:B01---5:R-:W-:Y:S05]  /*26c60*/  WARPSYNC.COLLECTIVE R15, `(.L_x_744) ;  /* 0x000000000f087348 */ /* 0x023fea0003c00000 */
[----:B------:R2:W3:Y:S02]  /*26c70*/  SHFL.IDX P6, R14, R13, R12, R11 ;  /* 0x0000000c0d0e7389 */ /* 0x0004e400000c000b */
[----:B0123-5:R-:W-:Y:S01]  /*26c80*/  ENDCOLLECTIVE ;  /* 0x000000000000791b */ /* 0x02ffe20003800000 */
.L_x_744:
[----:B------:R-:W-:Y:S05]  /*26c90*/  BSYNC B1 ;  /* 0x0000000000017941 */ /* 0x000fea0003800000 */
.L_x_743:
[----:B------:R-:W-:Y:S05]  /*26ca0*/  BRA `(.L_x_745) ;  /* 0xfffffe9c005c7947 */ /* 0x000fea000383ffff */
.L_x_538:
        /* <DEDUP_REMOVED lines=8> */
.L_x_747:
[----:B------:R-:W-:Y:S05]  /*26d30*/  BSYNC B1 ;  /* 0x0000000000017941 */ /* 0x000fea0003800000 */
.L_x_746:
[----:B------:R-:W-:Y:S05]  /*26d40*/  BRA `(.L_x_748) ;  /* 0xfffffe9c003c7947 */ /* 0x000fea000383ffff */
.L_x_539:
        /* <DEDUP_REMOVED lines=8> */
.L_x_750:
[----:B------:R-:W-:Y:S05]  /*26dd0*/  BSYNC B1 ;  /* 0x0000000000017941 */ /* 0x000fea0003800000 */
.L_x_749:
[----:B------:R-:W-:Y:S05]  /*26de0*/  BRA `(.L_x_751) ;  /* 0xfffffe9c001c7947 */ /* 0x000fea000383ffff */
.L_x_540:
        /* <DEDUP_REMOVED lines=8> */
.L_x_753:
[----:B------:R-:W-:Y:S05]  /*26e70*/  BSYNC B1 ;  /* 0x0000000000017941 */ /* 0x000fea0003800000 */
.L_x_752:
[----:B------:R-:W-:Y:S05]  /*26e80*/  BRA `(.L_x_754) ;  /* 0xfffffe9800fc7947 */ /* 0x000fea000383ffff */
.L_x_542:
[----:B--2---:R2:W3:Y:S02]  /*26e90*/  SYNCS.PHASECHK.TRANS64.TRYWAIT P1, [R18+URZ+0x29800], R3 ;  /* 0x02980003120075a7 */ /* 0x0044e4000802017f */
[----:B---3--:R-:W-:Y:S05]  /*26ea0*/  @!P1 NANOSLEEP.SYNCS 0x989680 ;  /* 0x009896800000995d */ /* 0x008fea0003900000 */
[----:B------:R-:W3:Y:S02]  /*26eb0*/  @!P1 SYNCS.PHASECHK.TRANS64 P1, [R18+URZ+0x29800], R3 ;  /* 0x02980003120095a7 */ /* 0x000ee4000802007f */
[----:B---3--:R-:W-:Y:S05]  /*26ec0*/  @!P1 BRA `(.L_x_542) ;  /* 0xfffffffc00f09947 */ /* 0x008fea000383ffff */
[----:B------:R-:W-:Y:S05]  /*26ed0*/  BRA `(.L_x_755) ;  /* 0xfffffe9c00087947 */ /* 0x000fea000383ffff */
.L_x_556:
        /* <DEDUP_REMOVED lines=8> */
.L_x_757:
[----:B------:R-:W-:Y:S05]  /*26f60*/  BSYNC B1 ;  /* 0x0000000000017941 */ /* 0x000fea0003800000 */
.L_x_756:
[----:B------:R-:W-:Y:S05]  /*26f70*/  BRA `(.L_x_758) ;  /* 0xfffffecc00407947 */ /* 0x000fea000383ffff */
.L_x_557:
        /* <DEDUP_REMOVED lines=8> */
.L_x_760:
[----:B------:R-:W-:Y:S05]  /*27000*/  BSYNC B1 ;  /* 0x0000000000017941 */ /* 0x000fea0003800000 */
.L_x_759:
[----:B------:R-:W-:Y:S05]  /*27010*/  BRA `(.L_x_761) ;  /* 0xfffffecc00207947 */ /* 0x000fea000383ffff */
.L_x_558:
        /* <DEDUP_REMOVED lines=8> */
.L_x_763:
[----:B------:R-:W-:Y:S05]  /*270a0*/  BSYNC B1 ;  /* 0x0000000000017941 */ /* 0x000fea0003800000 */
.L_x_762:
[----:B------:R-:W-:Y:S05]  /*270b0*/  BRA `(.L_x_764) ;  /* 0xfffffecc00007947 */ /* 0x000fea000383ffff */
.L_x_559:
        /* <DEDUP_REMOVED lines=8> */
.L_x_766:
[----:B------:R-:W-:Y:S05]  /*27140*/  BSYNC B1 ;  /* 0x0000000000017941 */ /* 0x000fea0003800000 */
.L_x_765:
[----:B------:R-:W-:Y:S05]  /*27150*/  BRA `(.L_x_767) ;  /* 0xfffffec800e07947 */ /* 0x000fea000383ffff */
.L_x_561:
[----:B--2---:R2:W3:Y:S02]  /*27160*/  SYNCS.PHASECHK.TRANS64.TRYWAIT P1, [R18+URZ+0x29800], R3 ;  /* 0x02980003120075a7 */ /* 0x0044e4000802017f */
[----:B---3--:R-:W-:Y:S05]  /*27170*/  @!P1 NANOSLEEP.SYNCS 0x989680 ;  /* 0x009896800000995d */ /* 0x008fea0003900000 */
[----:B------:R-:W3:Y:S02]  /*27180*/  @!P1 SYNCS.PHASECHK.TRANS64 P1, [R18+URZ+0x29800], R3 ;  /* 0x02980003120095a7 */ /* 0x000ee4000802007f */
[----:B---3--:R-:W-:Y:S05]  /*27190*/  @!P1 BRA `(.L_x_561) ;  /* 0xfffffffc00f09947 */ /* 0x008fea000383ffff */
[----:B------:R-:W-:Y:S05]  /*271a0*/  BRA `(.L_x_768) ;  /* 0xfffffec800ec7947 */ /* 0x000fea000383ffff */
.L_x_569:
[----:B--2---:R2:W3:Y:S02]  /*271b0*/  SYNCS.PHASECHK.TRANS64.TRYWAIT P2, [R3+URZ+0x29830], R0 ;  /* 0x02983000030075a7 */ /* 0x0044e4000804017f */
[----:B---3--:R-:W-:Y:S05]  /*271c0*/  @!P2 NANOSLEEP.SYNCS 0x989680 ;  /* 0x009896800000a95d */ /* 0x008fea0003900000 */
[----:B------:R-:W3:Y:S02]  /*271d0*/  @!P2 SYNCS.PHASECHK.TRANS64 P2, [R3+URZ+0x29830], R0 ;  /* 0x029830000300a5a7 */ /* 0x000ee4000804007f */
[----:B---3--:R-:W-:Y:S05]  /*271e0*/  @!P2 BRA `(.L_x_569) ;  /* 0xfffffffc00f0a947 */ /* 0x008fea000383ffff */
[----:B------:R-:W-:Y:S05]  /*271f0*/  BRA `(.L_x_568) ;  /* 0xfffffefc00187947 */ /* 0x000fea000383ffff */
.L_x_575:
[----:B-1----:R1:W2:Y:S02]  /*27200*/  SYNCS.PHASECHK.TRANS64.TRYWAIT P2, [R11+URZ+0x29830], R10 ;  /* 0x0298300a0b0075a7 */ /* 0x0022a4000804017f */
[----:B--2---:R-:W-:Y:S05]  /*27210*/  @!P2 NANOSLEEP.SYNCS 0x989680 ;  /* 0x009896800000a95d */ /* 0x004fea0003900000 */
[----:B------:R-:W2:Y:S02]  /*27220*/  @!P2 SYNCS.PHASECHK.TRANS64 P2, [R11+URZ+0x29830], R10 ;  /* 0x0298300a0b00a5a7 */ /* 0x000ea4000804007f */
[----:B--2---:R-:W-:Y:S05]  /*27230*/  @!P2 BRA `(.L_x_575) ;  /* 0xfffffffc00f0a947 */ /* 0x004fea000383ffff */
[----:B------:R-:W-:Y:S05]  /*27240*/  BRA `(.L_x_574) ;  /* 0xffffff3000e47947 */ /* 0x000fea000383ffff */
.L_x_580:
[----:B-1----:R1:W2:Y:S02]  /*27250*/  SYNCS.PHASECHK.TRANS64.TRYWAIT P1, [R11+URZ+0x29850], R8 ;  /* 0x029850080b0075a7 */ /* 0x0022a4000802017f */
[----:B--2---:R-:W-:Y:S05]  /*27260*/  @!P1 NANOSLEEP.SYNCS 0x989680 ;  /* 0x009896800000995d */ /* 0x004fea0003900000 */
[----:B------:R-:W2:Y:S02]  /*27270*/  @!P1 SYNCS.PHASECHK.TRANS64 P1, [R11+URZ+0x29850], R8 ;  /* 0x029850080b0095a7 */ /* 0x000ea4000802007f */
[----:B--2---:R-:W-:Y:S05]  /*27280*/  @!P1 BRA `(.L_x_580) ;  /* 0xfffffffc00f09947 */ /* 0x004fea000383ffff */
[----:B------:R-:W-:Y:S05]  /*27290*/  BRA `(.L_x_579) ;  /* 0xffffff4400247947 */ /* 0x000fea000383ffff */
.L_x_586:
[----:B-1----:R1:W2:Y:S02]  /*272a0*/  SYNCS.PHASECHK.TRANS64.TRYWAIT P1, [R21+URZ+0x29850], R0 ;  /* 0x02985000150075a7 */ /* 0x0022a4000802017f */
[----:B--2---:R-:W-:Y:S05]  /*272b0*/  @!P1 NANOSLEEP.SYNCS 0x989680 ;  /* 0x009896800000995d */ /* 0x004fea0003900000 */
[----:B------:R-:W2:Y:S02]  /*272c0*/  @!P1 SYNCS.PHASECHK.TRANS64 P1, [R21+URZ+0x29850], R0 ;  /* 0x02985000150095a7 */ /* 0x000ea4000802007f */
[----:B--2---:R-:W-:Y:S05]  /*272d0*/  @!P1 BRA `(.L_x_586) ;  /* 0xfffffffc00f09947 */ /* 0x004fea000383ffff */
[----:B------:R-:W-:Y:S05]  /*272e0*/  BRA `(.L_x_585) ;  /* 0xffffff64003c7947 */ /* 0x000fea000383ffff */
.L_x_590:
[----:B------:R-:W-:Y:S01]  /*272f0*/  MOV R12, R0 ;  /* 0x00000000000c7202 */ /* 0x000fe20000000f00 */
[----:B------:R-:W-:Y:S01]  /*27300*/  IMAD.MOV.U32 R11, RZ, RZ, 0x1c1f ;  /* 0x00001c1fff0b7424 */ /* 0x000fe200078e00ff */
[----:B------:R-:W-:Y:S01]  /*27310*/  SEL R5, R96, R97, P0 ;  /* 0x0000006160057207 */ /* 0x000fe20000000000 */
[----:B------:R-:W-:Y:S01]  /*27320*/  IMAD.MOV.U32 R15, RZ, RZ, -0x1 ;  /* 0xffffffffff0f7424 */ /* 0x000fe200078e00ff */
[----:B------:R-:W-:Y:S02]  /*27330*/  SEL R7, R97, R96, P0 ;  /* 0x0000006061077207 */ /* 0x000fe40000000000 */
[----:B------:R-:W-:-:S07]  /*27340*/  SEL R9, R92, R93, P0 ;  /* 0x0000005d5c097207 */ /* 0x000fce0000000000 */
[----:B01---5:R-:W-:Y:S05]  /*27350*/  WARPSYNC.COLLECTIVE R15, `(.L_x_769) ;  /* 0x000000000f087348 */ /* 0x023fea0003c00000 */
[----:B------:R2:W3:Y:S02]  /*27360*/  SHFL.IDX P6, R14, R13, R12, R11 ;  /* 0x0000000c0d0e7389 */ /* 0x0004e400000c000b */
[----:B0123-5:R-:W-:Y:S01]  /*27370*/  ENDCOLLECTIVE ;  /* 0x000000000000791b */ /* 0x02ffe20003800000 */
.L_x_769:
[----:B------:R-:W-:Y:S02]  /*27380*/  SEL R21, R93, R92, P0 ;  /* 0x0000005c5d157207 */ /* 0x000fe40000000000 */
[----:B------:R-:W-:Y:S02]  /*27390*/  SEL R25, R48, R45, P0 ;  /* 0x0000002d30197207 */ /* 0x000fe40000000000 */
[----:B------:R-:W-:Y:S02]  /*273a0*/  SEL R27, R45, R48, P0 ;  /* 0x000000302d1b7207 */ /* 0x000fe40000000000 */
[----:B------:R-:W-:Y:S02]  /*273b0*/  SEL R45, R65, R68, P0 ;  /* 0x00000044412d7207 */ /* 0x000fe40000000000 */
[----:B------:R-:W-:Y:S02]  /*273c0*/  SEL R47, R68, R65, P0 ;  /* 0x00000041442f7207 */ /* 0x000fe40000000000 */
[----:B------:R-:W-:-:S02]  /*273d0*/  SEL R63, R38, R67, P0 ;  /* 0x00000043263f7207 */ /* 0x000fc40000000000 */
[----:B------:R-:W-:Y:S01]  /*273e0*/  SEL R65, R67, R38, P0 ;  /* 0x0000002643417207 */ /* 0x000fe20000000000 */
[----:B------:R-:W-:Y:S01]  /*273f0*/  IMAD.MOV.U32 R12, RZ, RZ, R2 ;  /* 0x000000ffff0c7224 */ /* 0x000fe200078e0002 */
[----:B------:R-:W-:Y:S02]  /*27400*/  MOV R13, R3 ;  /* 0x00000003000d7202 */ /* 0x000fe40000000f00 */
[----:B------:R-:W-:Y:S02]  /*27410*/  SEL R67, R30, R69, P0 ;  /* 0x000000451e437207 */ /* 0x000fe40000000000 */
[----:B------:R-:W-:Y:S02]  /*27420*/  SEL R69, R69, R30, P0 ;  /* 0x0000001e45457207 */ /* 0x000fe40000000000 */
[----:B------:R-:W-:Y:S02]  /*27430*/  SEL R29, R40, R37, P0 ;  /* 0x00000025281d7207 */ /* 0x000fe40000000000 */
[----:B------:R-:W-:Y:S01]  /*27440*/  SEL R31, R37, R40, P0 ;  /* 0x00000028251f7207 */ /* 0x000fe20000000000 */
[----:B------:R-:W-:Y:S01]  /*27450*/  IMAD.MOV.U32 R6, RZ, RZ, R14 ;  /* 0x000000ffff067224 */ /* 0x000fe200078e000e */
[----:B------:R-:W-:-:S07]  /*27460*/  SEL R71, R73, R34, P0 ;  /* 0x0000002249477207 */ /* 0x000fce0000000000 */
[----:B------:R-:W-:Y:S05]  /*27470*/  WARPSYNC.COLLECTIVE R15, `(.L_x_770) ;  /* 0x000000000f087348 */ /* 0x000fea0003c00000 */
[----:B------:R0:W1:Y:S02]  /*27480*/  SHFL.IDX P6, R14, R13, R12, R11 ;  /* 0x0000000c0d0e7389 */ /* 0x00006400000c000b */
[----:B01----:R-:W-:Y:S01]  /*27490*/  ENDCOLLECTIVE ;  /* 0x000000000000791b */ /* 0x003fe20003800000 */
.L_x_770:
        /* <DEDUP_REMOVED lines=18> */
.L_x_771:
[----:B------:R-:W-:Y:S02]  /*275c0*/  SEL R55, R52, R55, P0 ;  /* 0x0000003734377207 */ /* 0x000fe40000000000 */
[----:B------:R-:W-:Y:S02]  /*275d0*/  SEL R57, R46, R59, P0 ;  /* 0x0000003b2e397207 */ /* 0x000fe40000000000 */
[----:B------:R-:W-:Y:S02]  /*275e0*/  SEL R59, R59, R46, P0 ;  /* 0x0000002e3b3b7207 */ /* 0x000fe40000000000 */
[----:B------:R-:W-:Y:S02]  /*275f0*/  SEL R4, R6, R3, P0 ;  /* 0x0000000306047207 */ /* 0x000fe40000000000 */
[----:B------:R-:W-:Y:S01]  /*27600*/  SEL R6, R3, R6, P0 ;  /* 0x0000000603067207 */ /* 0x000fe20000000000 */
[----:B------:R-:W-:Y:S02]  /*27610*/  IMAD.MOV.U32 R13, RZ, RZ, R7 ;  /* 0x000000ffff0d7224 */ /* 0x000fe400078e0007 */
[----:B------:R-:W-:-:S02]  /*27620*/  IMAD.MOV.U32 R12, RZ, RZ, R2 ;  /* 0x000000ffff0c7224 */ /* 0x000fc400078e0002 */
[----:B------:R-:W-:-:S07]  /*27630*/  IMAD.MOV.U32 R10, RZ, RZ, R14 ;  /* 0x000000ffff0a7224 */ /* 0x000fce00078e000e */
[----:B------:R-:W-:Y:S05]  /*27640*/  WARPSYNC.COLLECTIVE R15, `(.L_x_772) ;  /* 0x000000000f087348 */ /* 0x000fea0003c00000 */
[----:B------:R0:W1:Y:S02]  /*27650*/  SHFL.IDX P6, R14, R13, R12, R11 ;  /* 0x0000000c0d0e7389 */ /* 0x00006400000c000b */
[----:B01----:R-:W-:Y:S01]  /*27660*/  ENDCOLLECTIVE ;  /* 0x000000000000791b */ /* 0x003fe20003800000 */
.L_x_772:
[----:B------:R-:W-:Y:S02]  /*27670*/  IMAD.MOV.U32 R13, RZ, RZ, R9 ;  /* 0x000000ffff0d7224 */ /* 0x000fe400078e0009 */
[----:B------:R-:W-:Y:S01]  /*27680*/  IMAD.MOV.U32 R12, RZ, RZ, R0 ;  /* 0x000000ffff0c7224 */ /* 0x000fe200078e0000 */
[----:B------:R-:W-:-:S07]  /*27690*/  MOV R7, R14 ;  /* 0x0000000e00077202 */ /* 0x000fce0000000f00 */
[----:B------:R-:W-:Y:S05]  /*276a0*/  WARPSYNC.COLLECTIVE R15, `(.L_x_773) ;  /* 0x000000000f087348 */ /* 0x000fea0003c00000 */
[----:B------:R0:W1:Y:S02]  /*276b0*/  SHFL.IDX P6, R14, R13, R12, R11 ;  /* 0x0000000c0d0e7389 */ /* 0x00006400000c000b */
[----:B01----:R-:W-:Y:S01]  /*276c0*/  ENDCOLLECTIVE ;  /* 0x000000000000791b */ /* 0x003fe20003800000 */
.L_x_773:
[----:B------:R-:W-:Y:S02]  /*276d0*/  SEL R8, R10, R7, P0 ;  /* 0x000000070a087207 */ /* 0x000fe40000000000 */
[----:B------:R-:W-:Y:S02]  /*276e0*/  SEL R10, R7, R10, P0 ;  /* 0x0000000a070a7207 */ /* 0x000fe40000000000 */
[----:B------:R-:W-:Y:S01]  /*276f0*/  MOV R13, R21 ;  /* 0x00000015000d7202 */ /* 0x000fe20000000f00 */
[----:B------:R-:W-:Y:S02]  /*27700*/  IMAD.MOV.U32 R12, RZ, RZ, R2 ;  /* 0x000000ffff0c7224 */ /* 0x000fe400078e0002 */
[----:B------:R-:W-:-:S07]  /*27710*/  IMAD.MOV.U32 R26, RZ, RZ, R14 ;  /* 0x000000ffff1a7224 */ /* 0x000fce00078e000e */
[----:B------:R-:W-:Y:S05]  /*27720*/  WARPSYNC.COLLECTIVE R15, `(.L_x_774) ;  /* 0x000000000f087348 */ /* 0x000fea0003c00000 */
[----:B------:R0:W1:Y:S02]  /*27730*/  SHFL.IDX P6, R14, R13, R12, R11 ;  /* 0x0000000c0d0e7389 */ /* 0x00006400000c000b */
[----:B01----:R-:W-:Y:S01]  /*27740*/  ENDCOLLECTIVE ;  /* 0x000000000000791b */ /* 0x003fe20003800000 */
.L_x_774:
[----:B------:R-:W-:Y:S01]  /*27750*/  IMAD.MOV.U32 R13, RZ, RZ, R25 ;  /* 0x000000ffff0d7224 */ /* 0x000fe200078e0019 */
[----:B------:R-:W-:Y:S01]  /*27760*/  MOV R12, R0 ;  /* 0x00000000000c7202 */ /* 0x000fe20000000f00 */
[----:B------:R-:W-:-:S07]  /*27770*/  IMAD.MOV.U32 R21, RZ, RZ, R14 ;  /* 0x000000ffff157224 */ /* 0x000fce00078e000e */
[----:B------:R-:W-:Y:S05]  /*27780*/  WARPSYNC.COLLECTIVE R15, `(.L_x_775) ;  /* 0x000000000f087348 */ /* 0x000fea0003c00000 */
[----:B------:R0:W1:Y:S02]  /*27790*/  SHFL.IDX P6, R14, R13, R12, R11 ;  /* 0x0000000c0d0e7389 */ /* 0x00006400000c000b */
[----:B01----:R-:W-:Y:S01]  /*277a0*/  ENDCOLLECTIVE ;  /* 0x000000000000791b */ /* 0x003fe20003800000 */
.L_x_775:
[----:B------:R-:W-:Y:S02]  /*277b0*/  SEL R24, R26, R21, P0 ;  /* 0x000000151a187207 */ /* 0x000fe40000000000 */
[----:B------:R-:W-:Y:S01]  /*277c0*/  SEL R26, R21, R26, P0 ;  /* 0x0000001a151a7207 */ /* 0x000fe20000000000 */
[----:B------:R-:W-:Y:S02]  /*277d0*/  IMAD.MOV.U32 R13, RZ, RZ, R27 ;  /* 0x000000ffff0d7224 */ /* 0x000fe400078e001b */
[----:B------:R-:W-:Y:S02]  /*277e0*/  IMAD.MOV.U32 R12, RZ, RZ, R2 ;  /* 0x000000ffff0c7224 */ /* 0x000fe400078e0002 */
[----:B------:R-:W-:-:S07]  /*277f0*/  IMAD.MOV.U32 R30, RZ, RZ, R14 ;  /* 0x000000ffff1e7224 */ /* 0x000fce00078e000e */
[----:B------:R-:W-:Y:S05]  /*27800*/  WARPSYNC.COLLECTIVE R15, `(.L_x_776) ;  /* 0x000000000f087348 */ /* 0x000fea0003c00000 */
[----:B------:R0:W1:Y:S02]  /*27810*/  SHFL.IDX P6, R14, R13, R12, R11 ;  /* 0x0000000c0d0e7389 */ /* 0x00006400000c000b */
[----:B01----:R-:W-:Y:S01]  /*27820*/  ENDCOLLECTIVE ;  /* 0x000000000000791b */ /* 0x003fe20003800000 */
.L_x_776:
[----:B------:R-:W-:Y:S02]  /*27830*/  IMAD.MOV.U32 R13, RZ, RZ, R29 ;  /* 0x000000ffff0d7224 */ /* 0x000fe400078e001d */
[----:B------:R-:W-:Y:S01]  /*27840*/  IMAD.MOV.U32 R12, RZ, RZ, R0 ;  /* 0x000000ffff0c7224 */ /* 0x000fe200078e0000 */
[----:B------:R-:W-:-:S07]  /*27850*/  MOV R27, R14 ;  /* 0x0000000e001b7202 */ /* 0x000fce0000000f00 */
[----:B------:R-:W-:Y:S05]  /*27860*/  WARPSYNC.COLLECTIVE R15, `(.L_x_777) ;  /* 0x000000000f087348 */ /* 0x000fea0003c00000 */
[----:B------:R0:W1:Y:S02]  /*27870*/  SHFL.IDX P6, R14, R13, R12, R11 ;  /* 0x0000000c0d0e7389 */ /* 0x00006400000c000b */
[----:B01----:R-:W-:Y:S01]  /*27880*/  ENDCOLLECTIVE ;  /* 0x000000000000791b */ /* 0x003fe20003800000 */
.L_x_777:
        /* <DEDUP_REMOVED lines=8> */
.L_x_778:
[----:B------:R-:W-:Y:S01]  /*27910*/  IMAD.MOV.U32 R13, RZ, RZ, R33 ;  /* 0x000000ffff0d7224 */ /* 0x000fe200078e0021 */
[----:B------:R-:W-:Y:S01]  /*27920*/  MOV R12, R0 ;  /* 0x00000000000c7202 */ /* 0x000fe20000000f00 */
[----:B------:R-:W-:-:S07]  /*27930*/  IMAD.MOV.U32 R31, RZ, RZ, R14 ;  /* 0x000000ffff1f7224 */ /* 0x000fce00078e000e */
[----:B------:R-:W-:Y:S05]  /*27940*/  WARPSYNC.COLLECTIVE R15, `(.L_x_779) ;  /* 0x000000000f087348 */ /* 0x000fea0003c00000 */
[----:B------:R0:W1:Y:S02]  /*27950*/  SHFL.IDX P6, R14, R13, R12, R11 ;  /* 0x0000000c0d0e7389 */ /* 0x00006400000c000b */
[----:B01----:R-:W-:Y:S01]  /*27960*/  ENDCOLLECTIVE ;  /* 0x000000000000791b */ /* 0x003fe20003800000 */
.L_x_779:
        /* <DEDUP_REMOVED lines=8> */
.L_x_780:
[----:B------:R-:W-:Y:S02]  /*279f0*/  IMAD.MOV.U32 R13, RZ, RZ, R37 ;  /* 0x000000ffff0d7224 */ /* 0x000fe400078e0025 */
[----:B------:R-:W-:Y:S01]  /*27a00*/  IMAD.MOV.U32 R12, RZ, RZ, R0 ;  /* 0x000000ffff0c7224 */ /* 0x000fe200078e0000 */
[----:B------:R-:W-:-:S07]  /*27a10*/  MOV R35, R14 ;  /* 0x0000000e00237202 */ /* 0x000fce0000000f00 */
[----:B------:R-:W-:Y:S05]  /*27a20*/  WARPSYNC.COLLECTIVE R15, `(.L_x_781) ;  /* 0x000000000f087348 */ /* 0x000fea0003c00000 */
[----:B------:R0:W1:Y:S02]  /*27a30*/  SHFL.IDX P6, R14, R13, R12, R11 ;  /* 0x0000000c0d0e7389 */ /* 0x00006400000c000b */
[----:B01----:R-:W-:Y:S01]  /*27a40*/  ENDCOLLECTIVE ;  /* 0x000000000000791b */ /* 0x003fe20003800000 */
.L_x_781:
        /* <DEDUP_REMOVED lines=8> */
.L_x_782:
[----:B------:R-:W-:Y:S01]  /*27ad0*/  IMAD.MOV.U32 R13, RZ, RZ, R41 ;  /* 0x000000ffff0d7224 */ /* 0x000fe200078e0029 */
[----:B------:R-:W-:Y:S01]  /*27ae0*/  MOV R12, R0 ;  /* 0x00000000000c7202 */ /* 0x000fe20000000f00 */
[----:B------:R-:W-:-:S07]  /*27af0*/  IMAD.MOV.U32 R20, RZ, RZ, R14 ;  /* 0x000000ffff147224 */ /* 0x000fce00078e000e */
[----:B------:R-:W-:Y:S05]  /*27b00*/  WARPSYNC.COLLECTIVE R15, `(.L_x_783) ;  /* 0x000000000f087348 */ /* 0x000fea0003c00000 */
[----:B------:R0:W1:Y:S02]  /*27b10*/  SHFL.IDX P6, R14, R13, R12, R11 ;  /* 0x0000000c0d0e7389 */ /* 0x00006400000c000b */
[----:B01----:R-:W-:Y:S01]  /*27b20*/  ENDCOLLECTIVE ;  /* 0x000000000000791b */ /* 0x003fe20003800000 */
.L_x_783:
[----:B------:R-:W-:Y:S02]  /*27b30*/  IMAD.MOV.U32 R13, RZ, RZ, R43 ;  /* 0x000000ffff0d7224 */ /* 0x000fe400078e002b */
[----:B------:R-:W-:Y:S02]  /*27b40*/  IMAD.MOV.U32 R12, RZ, RZ, R2 ;  /* 0x000000ffff0c7224 */ /* 0x000fe400078e0002 */
[----:B------:R-:W-:-:S07]  /*27b50*/  IMAD.MOV.U32 R41, RZ, RZ, R14 ;  /* 0x000000ffff297224 */ /* 0x000fce00078e000e */
[----:B------:R-:W-:Y:S05]  /*27b60*/  WARPSYNC.COLLECTIVE R15, `(.L_x_784) ;  /* 0x000000000f087348 */ /* 0x000fea0003c00000 */
[----:B------:R0:W1:Y:S02]  /*27b70*/  SHFL.IDX P6, R14, R13, R12, R11 ;  /* 0x0000000c0d0e7389 */ /* 0x00006400000c000b */
[----:B01----:R-:W-:Y:S01]  /*27b80*/  ENDCOLLECTIVE ;  /* 0x000000000000791b */ /* 0x003fe20003800000 */
.L_x_784:
[----:B------:R-:W-:Y:S02]  /*27b90*/  IMAD.MOV.U32 R13, RZ, RZ, R45 ;  /* 0x000000ffff0d7224 */ /* 0x000fe400078e002d */
[----:B------:R-:W-:Y:S01]  /*27ba0*/  IMAD.MOV.U32 R12, RZ, RZ, R0 ;  /* 0x000000ffff0c7224 */ /* 0x000fe200078e0000 */
[----:B------:R-:W-:-:S07]  /*27bb0*/  MOV R40, R14 ;  /* 0x0000000e00287202 */ /* 0x000fce0000000f00 */
[----:B------:R-:W-:Y:S05]  /*27bc0*/  WARPSYNC.COLLECTIVE R15, `(.L_x_785) ;  /* 0x000000000f087348 */ /* 0x000fea0003c00000 */
[----:B------:R0:W1:Y:S02]  /*27bd0*/  SHFL.IDX P6, R14, R13, R12, R11 ;  /* 0x0000000c0d0e7389 */ /* 0x00006400000c000b */
[----:B01----:R-:W-:Y:S01]  /*27be0*/  ENDCOLLECTIVE ;  /* 0x000000000000791b */ /* 0x003fe20003800000 */
.L_x_785:
        /* <DEDUP_REMOVED lines=8> */
.L_x_786:
[----:B------:R-:W-:Y:S01]  /*27c70*/  IMAD.MOV.U32 R13, RZ, RZ, R49 ;  /* 0x000000ffff0d7224 */ /* 0x000fe200078e0031 */
[----:B------:R-:W-:Y:S01]  /*27c80*/  MOV R12, R0 ;  /* 0x00000000000c7202 */ /* 0x000fe20000000f00 */
[----:B------:R-:W-:-:S07]  /*27c90*/  IMAD.MOV.U32 R42, RZ, RZ, R14 ;  /* 0x000000ffff2a7224 */ /* 0x000fce00078e000e */
[----:B------:R-:W-:Y:S05]  /*27ca0*/  WARPSYNC.COLLECTIVE R15, `(.L_x_787) ;  /* 0x000000000f087348 */ /* 0x000fea0003c00000 */
[----:B------:R0:W1:Y:S02]  /*27cb0*/  SHFL.IDX P6, R14, R13, R12, R11 ;  /* 0x0000000c0d0e7389 */ /* 0x00006400000c000b */
[----:B01----:R-:W-:Y:S01]  /*27cc0*/  ENDCOLLECTIVE ;  /* 0x000000000000791b */ /* 0x003fe20003800000 */
.L_x_787:
        /* <DEDUP_REMOVED lines=8> */
.L_x_788:
[----:B------:R-:W-:Y:S02]  /*27d50*/  IMAD.MOV.U32 R13, RZ, RZ, R53 ;  /* 0x000000ffff0d7224 */ /* 0x000fe400078e0035 */
[----:B------:R-:W-:Y:S01]  /*27d60*/  IMAD.MOV.U32 R12, RZ, RZ, R0 ;  /* 0x000000ffff0c7224 */ /* 0x000fe200078e0000 */
[----:B------:R-:W-:-:S07]  /*27d70*/  MOV R48, R14 ;  /* 0x0000000e00307202 */ /* 0x000fce0000000f00 */
[----:B------:R-:W-:Y:S05]  /*27d80*/  WARPSYNC.COLLECTIVE R15, `(.L_x_789) ;  /* 0x000000000f087348 */ /* 0x000fea0003c00000 */
[----:B------:R0:W1:Y:S02]  /*27d90*/  SHFL.IDX P6, R14, R13, R12, R11 ;  /* 0x0000000c0d0e7389 */ /* 0x00006400000c000b */
[----:B01----:R-:W-:Y:S01]  /*27da0*/  ENDCOLLECTIVE ;  /* 0x000000000000791b */ /* 0x003fe20003800000 */
.L_x_789:
[----:B------:R-:W-:Y:S02]  /*27db0*/  SEL R9, R49, R48, P0 ;  /* 0x0000003031097207 */ /* 0x000fe40000000000 */
[----:B------:R-:W-:Y:S01]  /*27dc0*/  MOV R13, R55 ;  /* 0x00000037000d7202 */ /* 0x000fe20000000f00 */
[----:B------:R-:W-:Y:S02]  /*27dd0*/  IMAD.MOV.U32 R12, RZ, RZ, R2 ;  /* 0x000000ffff0c7224 */ /* 0x000fe400078e0002 */
[----:B------:R-:W-:-:S07]  /*27de0*/  IMAD.MOV.U32 R53, RZ, RZ, R14 ;  /* 0x000000ffff357224 */ /* 0x000fce00078e000e */
[----:B------:R-:W-:Y:S05]  /*27df0*/  WARPSYNC.COLLECTIVE R15, `(.L_x_790) ;  /* 0x000000000f087348 */ /* 0x000fea0003c00000 */
[----:B------:R0:W1:Y:S02]  /*27e00*/  SHFL.IDX P6, R14, R13, R12, R11 ;  /* 0x0000000c0d0e7389 */ /* 0x00006400000c000b */
[----:B01----:R-:W-:Y:S01]  /*27e10*/  ENDCOLLECTIVE ;  /* 0x000000000000791b */ /* 0x003fe20003800000 */
.L_x_790:
[----:B------:R-:W-:Y:S01]  /*27e20*/  IMAD.MOV.U32 R13, RZ, RZ, R57 ;  /* 0x000000ffff0d7224 */ /* 0x000fe200078e0039 */
[----:B------:R-:W-:Y:S01]  /*27e30*/  MOV R12, R0 ;  /* 0x00000000000c7202 */ /* 0x000fe20000000f00 */
[----:B------:R-:W-:-:S07]  /*27e40*/  IMAD.MOV.U32 R50, RZ, RZ, R14 ;  /* 0x000000ffff327224 */ /* 0x000fce00078e000e */
[----:B------:R-:W-:Y:S05]  /*27e50*/  WARPSYNC.COLLECTIVE R15, `(.L_x_791) ;  /* 0x000000000f087348 */ /* 0x000fea0003c00000 */
[----:B------:R0:W1:Y:S02]  /*27e60*/  SHFL.IDX P6, R14, R13, R12, R11 ;  /* 0x0000000c0d0e7389 */ /* 0x00006400000c000b */
[----:B01----:R-:W-:Y:S01]  /*27e70*/  ENDCOLLECTIVE ;  /* 0x000000000000791b */ /* 0x003fe20003800000 */
.L_x_791:
        /* <DEDUP_REMOVED lines=8> */
.L_x_792:
[----:B------:R-:W-:Y:S02]  /*27f00*/  IMAD.MOV.U32 R13, RZ, RZ, R63 ;  /* 0x000000ffff0d7224 */ /* 0x000fe400078e003f */
[----:B------:R-:W-:Y:S01]  /*27f10*/  IMAD.MOV.U32 R12, RZ, RZ, R0 ;  /* 0x000000ffff0c7224 */ /* 0x000fe200078e0000 */
[----:B------:R-:W-:-:S07]  /*27f20*/  MOV R52, R14 ;  /* 0x0000000e00347202 */ /* 0x000fce0000000f00 */
[----:B------:R-:W-:Y:S05]  /*27f30*/  WARPSYNC.COLLECTIVE R15, `(.L_x_793) ;  /* 0x000000000f087348 */ /* 0x000fea0003c00000 */
[----:B------:R0:W1:Y:S02]  /*27f40*/  SHFL.IDX P6, R14, R13, R12, R11 ;  /* 0x0000000c0d0e7389 */ /* 0x00006400000c000b */
[----:B01----:R-:W-:Y:S01]  /*27f50*/  ENDCOLLECTIVE ;  /* 0x000000000000791b */ /* 0x003fe20003800000 */
.L_x_793:
        /* <DEDUP_REMOVED lines=8> */
.L_x_794:
[----:B------:R-:W-:Y:S01]  /*27fe0*/  IMAD.MOV.U32 R13, RZ, RZ, R67 ;  /* 0x000000ffff0d7224 */ /* 0x000fe200078e0043 */
[----:B------:R-:W-:Y:S01]  /*27ff0*/  MOV R12, R0 ;  /* 0x00000000000c7202 */ /* 0x000fe20000000f00 */
[----:B------:R-:W-:-:S07]  /*28000*/  IMAD.MOV.U32 R54, RZ, RZ, R14 ;  /* 0x000000ffff367224 */ /* 0x000fce00078e000e */
[----:B------:R-:W-:Y:S05]  /*28010*/  WARPSYNC.COLLECTIVE R15, `(.L_x_795) ;  /* 0x000000000f087348 */ /* 0x000fea0003c00000 */
[----:B------:R0:W1:Y:S02]  /*28020*/  SHFL.IDX P6, R14, R13, R12, R11 ;  /* 0x0000000c0d0e7389 */ /* 0x00006400000c000b */
[----:B01----:R-:W-:Y:S01]  /*28030*/  ENDCOLLECTIVE ;  /* 0x000000000000791b */ /* 0x003fe20003800000 */
.L_x_795:
        /* <DEDUP_REMOVED lines=8> */
.L_x_796:
[----:B------:R-:W-:Y:S02]  /*280c0*/  IMAD.MOV.U32 R13, RZ, RZ, R71 ;  /* 0x000000ffff0d7224 */ /* 0x000fe400078e0047 */
[----:B------:R-:W-:Y:S01]  /*280d0*/  IMAD.MOV.U32 R12, RZ, RZ, R0 ;  /* 0x000000ffff0c7224 */ /* 0x000fe200078e0000 */
[----:B------:R-:W-:-:S07]  /*280e0*/  MOV R56, R14 ;  /* 0x0000000e00387202 */ /* 0x000fce0000000f00 */
[----:B------:R-:W-:Y:S05]  /*280f0*/  WARPSYNC.COLLECTIVE R15, `(.L_x_797) ;  /* 0x000000000f087348 */ /* 0x000fea0003c00000 */
[----:B------:R0:W1:Y:S02]  /*28100*/  SHFL.IDX P6, R14, R13, R12, R11 ;  /* 0x0000000c0d0e7389 */ /* 0x00006400000c000b */
[----:B01----:R-:W-:Y:S01]  /*28110*/  ENDCOLLECTIVE ;  /* 0x000000000000791b */ /* 0x003fe20003800000 */
.L_x_797:
[----:B------:R-:W-:Y:S02]  /*28120*/  SEL R39, R56, R67, P0 ;  /* 0x0000004338277207 */ /* 0x000fe40000000000 */
[----:B------:R-:W-:Y:S01]  /*28130*/  MOV R13, R73 ;  /* 0x00000049000d7202 */ /* 0x000fe20000000f00 */
[----:B------:R-:W-:Y:S02]  /*28140*/  IMAD.MOV.U32 R12, RZ, RZ, R2 ;  /* 0x000000ffff0c7224 */ /* 0x000fe400078e0002 */
[----:B------:R-:W-:-:S07]  /*28150*/  IMAD.MOV.U32 R71, RZ, RZ, R14 ;  /* 0x000000ffff477224 */ /* 0x000fce00078e000e */
[----:B------:R-:W-:Y:S05]  /*28160*/  WARPSYNC.COLLECTIVE R15, `(.L_x_798) ;  /* 0x000000000f087348 */ /* 0x000fea0003c00000 */
[----:B------:R0:W1:Y:S02]  /*28170*/  SHFL.IDX P6, R14, R13, R12, R11 ;  /* 0x0000000c0d0e7389 */ /* 0x00006400000c000b */
[----:B01----:R-:W-:Y:S01]  /*28180*/  ENDCOLLECTIVE ;  /* 0x000000000000791b */ /* 0x003fe20003800000 */
.L_x_798:
[----:B------:R-:W-:Y:S01]  /*28190*/  IMAD.MOV.U32 R13, RZ, RZ, R75 ;  /* 0x000000ffff0d7224 */ /* 0x000fe200078e004b */
[----:B------:R-:W-:Y:S01]  /*281a0*/  MOV R12, R0 ;  /* 0x00000000000c7202 */ /* 0x000fe20000000f00 */
[----:B------:R-:W-:-:S07]  /*281b0*/  IMAD.MOV.U32 R58, RZ, RZ, R14 ;  /* 0x000000ffff3a7224 */ /* 0x000fce00078e000e */
[----:B------:R-:W-:Y:S05]  /*281c0*/  WARPSYNC.COLLECTIVE R15, `(.L_x_799) ;  /* 0x000000000f087348 */ /* 0x000fea0003c00000 */
[----:B------:R0:W1:Y:S02]  /*281d0*/  SHFL.IDX P6, R14, R13, R12, R11 ;  /* 0x0000000c0d0e7389 */ /* 0x00006400000c000b */
[----:B01----:R-:W-:Y:S01]  /*281e0*/  ENDCOLLECTIVE ;  /* 0x000000000000791b */ /* 0x003fe20003800000 */
.L_x_799:
[----:B------:R-:W-:Y:S02]  /*281f0*/  IMAD.MOV.U32 R13, RZ, RZ, R77 ;  /* 0x000000ffff0d7224 */ /* 0x000fe400078e004d */
[----:B------:R-:W-:Y:S02]  /*28200*/  IMAD.MOV.U32 R12, RZ, RZ, R2 ;  /* 0x000000ffff0c7224 */ /* 0x000fe400078e0002 */
[----:B------:R-:W-:-:S07]  /*28210*/  IMAD.MOV.U32 R75, RZ, RZ, R14 ;  /* 0x000000ffff4b7224 */ /* 0x000fce00078e000e */
[----:B------:R-:W-:Y:S05]  /*28220*/  WARPSYNC.COLLECTIVE R15, `(.L_x_800) ;  /* 0x000000000f087348 */ /* 0x000fea0003c00000 */
[----:B------:R0:W1:Y:S02]  /*28230*/  SHFL.IDX P6, R14, R13, R12, R11 ;  /* 0x0000000c0d0e7389 */ /* 0x00006400000c000b */
[----:B01----:R-:W-:Y:S01]  /*28240*/  ENDCOLLECTIVE ;  /* 0x000000000000791b */ /* 0x003fe20003800000 */
.L_x_800:
[----:B------:R-:W-:Y:S02]  /*28250*/  SEL R12, R37, R20, P0 ;  /* 0x00000014250c7207 */ /* 0x000fe40000000000 */
[----:B------:R-:W-:Y:S02]  /*28260*/  SEL R11, R48, R49, P0 ;  /* 0x00000031300b7207 */ /* 0x000fe40000000000 */
[----:B------:R-:W-:Y:S02]  /*28270*/  SEL R13, R71, R58, P0 ;  /* 0x0000003a470d7207 */ /* 0x000fe40000000000 */
[----:B------:R-:W-:Y:S02]  /*28280*/  SEL R15, R58, R71, P0 ;  /* 0x000000473a0f7207 */ /* 0x000fe40000000000 */
[----:B------:R-:W-:Y:S02]  /*28290*/  MOV R62, R14 ;  /* 0x0000000e003e7202 */ /* 0x000fe40000000f00 */
[----:B------:R-:W-:Y:S01]  /*282a0*/  SEL R14, R20, R37, P0 ;  /* 0x00000025140e7207 */ /* 0x000fe20000000000 */
[----:B------:R-:W-:Y:S01]  /*282b0*/  IMAD.MOV.U32 R20, RZ, RZ, RZ ;  /* 0x000000ffff147224 */ /* 0x000fe200078e00ff */
[----:B------:R-:W-:Y:S01]  /*282c0*/  SEL R37, R67, R56, P0 ;  /* 0x0000003843257207 */ /* 0x000fe20000000000 */
[----:B------:R-:W-:Y:S06]  /*282d0*/  BRA `(.L_x_801) ;  /* 0xffffff6800e07947 */ /* 0x000fec000383ffff */
.L_x_622:
[----:B------:R-:W0:Y:S01]  /*282e0*/  S2R R6, SR_TID.X ;  /* 0x0000000000067919 */ /* 0x000e220000002100 */
[----:B------:R-:W-:Y:S01]  /*282f0*/  BSSY B1, `(.L_x_802) ;  /* 0x000000a000017945 */ /* 0x000fe20003800000 */
[----:B------:R-:W-:Y:S01]  /*28300*/  IMAD.MOV.U32 R12, RZ, RZ, RZ ;  /* 0x000000ffff0c7224 */ /* 0x000fe200078e00ff */
[----:B------:R-:W-:Y:S01]  /*28310*/  MOV R11, 0x1f ;  /* 0x0000001f000b7802 */ /* 0x000fe20000000f00 */
[----:B------:R-:W-:Y:S01]  /*28320*/  IMAD.MOV.U32 R15, RZ, RZ, -0x1 ;  /* 0xffffffffff0f7424 */ /* 0x000fe200078e00ff */
[----:B0-----:R-:W-:-:S04]  /*28330*/  SHF.R.U32.HI R6, RZ, 0x5, R6 ;  /* 0x00000005ff067819 */ /* 0x001fc80000011606 */
[----:B------:R-:W-:-:S05]  /*28340*/  LOP3.LUT R6, R6, 0x3, RZ, 0xc0, !PT ;  /* 0x0000000306067812 */ /* 0x000fca00078ec0ff */
[----:B------:R-:W-:-:S07]  /*28350*/  IMAD.MOV.U32 R13, RZ, RZ, R6 ;  /* 0x000000ffff0d7224 */ /* 0x000fce00078e0006 */
[----:B------:R-:W-:Y:S05]  /*28360*/  WARPSYNC.COLLECTIVE R15, `(.L_x_803) ;  /* 0x000000000f087348 */ /* 0x000fea0003c00000 */
[----:B------:R0:W1:Y:S02]  /*28370*/  SHFL.IDX P6, R14, R13, R12, R11 ;  /* 0x0000000c0d0e7389 */ /* 0x00006400000c000b */
[----:B01----:R-:W-:Y:S01]  /*28380*/  ENDCOLLECTIVE ;  /* 0x000000000000791b */ /* 0x003fe20003800000 */
.L_x_803:
[----:B------:R-:W-:Y:S05]  /*28390*/  BSYNC B1 ;  /* 0x0000000000017941 */ /* 0x000fea0003800000 */
.L_x_802:
[----:B------:R-:W-:Y:S05]  /*283a0*/  BRA `(.L_x_804) ;  /* 0xffffff9400747947 */ /* 0x000fea000383ffff */
.L_x_624:
[----:B------:R-:W-:Y:S01]  /*283b0*/  BSSY B1, `(.L_x_805) ;  /* 0x0000006000017945 */ /* 0x000fe20003800000 */
[----:B------:R-:W-:-:S07]  /*283c0*/  IMAD.MOV.U32 R15, RZ, RZ, -0x1 ;  /* 0xffffffffff0f7424 */ /* 0x000fce00078e00ff */
[----:B0-----:R-:W-:Y:S05]  /*283d0*/  WARPSYNC.COLLECTIVE R15, `(.L_x_806) ;  /* 0x000000000f0c7348 */ /* 0x001fea0003c00000 */
[----:B------:R-:W-:Y:S02]  /*283e0*/  ELECT P6, UR62, PT ;  /* 0x00000000003e782f */ /* 0x000fe400038c0000 */
[----:B------:R-:W-:Y:S01]  /*283f0*/  MOV R14, UR62 ;  /* 0x0000003e000e7c02 */ /* 0x000fe20008000f00 */
[----:B0-----:R-:W-:Y:S10]  /*28400*/  ENDCOLLECTIVE ;  /* 0x000000000000791b */ /* 0x001ff40003800000 */
.L_x_806:
[----:B------:R-:W-:Y:S05]  /*28410*/  BSYNC B1 ;  /* 0x0000000000017941 */ /* 0x000fea0003800000 */
.L_x_805:
[----:B------:R-:W-:Y:S05]  /*28420*/  BRA `(.L_x_623) ;  /* 0xffffff94006c7947 */ /* 0x000fea000383ffff */
.L_x_626:
[----:B0-----:R0:W1:Y:S02]  /*28430*/  SYNCS.PHASECHK.TRANS64.TRYWAIT P0, [R11+URZ+0x29820], R5 ;  /* 0x029820050b0075a7 */ /* 0x001064000800017f */
[----:B-1----:R-:W-:Y:S05]  /*28440*/  @!P0 NANOSLEEP.SYNCS 0x989680 ;  /* 0x009896800000895d */ /* 0x002fea0003900000 */
[----:B------:R-:W1:Y:S02]  /*28450*/  @!P0 SYNCS.PHASECHK.TRANS64 P0, [R11+URZ+0x29820], R5 ;  /* 0x029820050b0085a7 */ /* 0x000e64000800007f */
[----:B-1----:R-:W-:Y:S05]  /*28460*/  @!P0 BRA `(.L_x_626) ;  /* 0xfffffffc00f08947 */ /* 0x002fea000383ffff */
[----:B------:R-:W-:Y:S05]  /*28470*/  BRA `(.L_x_807) ;  /* 0xffffff9400887947 */ /* 0x000fea000383ffff */
.L_x_630:
[----:B-1----:R1:W2:Y:S02]  /*28480*/  SYNCS.PHASECHK.TRANS64.TRYWAIT P0, [R8+URZ+0x298a0], R12 ;  /* 0x0298a00c080075a7 */ /* 0x0022a4000800017f */
[----:B--2---:R-:W-:Y:S05]  /*28490*/  @!P0 NANOSLEEP.SYNCS 0x989680 ;  /* 0x009896800000895d */ /* 0x004fea0003900000 */
[----:B------:R-:W2:Y:S02]  /*284a0*/  @!P0 SYNCS.PHASECHK.TRANS64 P0, [R8+URZ+0x298a0], R12 ;  /* 0x0298a00c080085a7 */ /* 0x000ea4000800007f */
[----:B--2---:R-:W-:Y:S05]  /*284b0*/  @!P0 BRA `(.L_x_630) ;  /* 0xfffffffc00f08947 */ /* 0x004fea000383ffff */
[----:B------:R-:W-:Y:S05]  /*284c0*/  BRA `(.L_x_808) ;  /* 0xffffff9400a87947 */ /* 0x000fea000383ffff */
.L_x_637:
[----:B0-----:R0:W2:Y:S02]  /*284d0*/  SYNCS.PHASECHK.TRANS64.TRYWAIT P0, [R8+URZ+0x298c0], R12 ;  /* 0x0298c00c080075a7 */ /* 0x0010a4000800017f */
[----:B--2---:R-:W-:Y:S05]  /*284e0*/  @!P0 NANOSLEEP.SYNCS 0x989680 ;  /* 0x009896800000895d */ /* 0x004fea0003900000 */
[----:B------:R-:W2:Y:S02]  /*284f0*/  @!P0 SYNCS.PHASECHK.TRANS64 P0, [R8+URZ+0x298c0], R12 ;  /* 0x0298c00c080085a7 */ /* 0x000ea4000800007f */
[----:B--2---:R-:W-:Y:S05]  /*28500*/  @!P0 BRA `(.L_x_637) ;  /* 0xfffffffc00f08947 */ /* 0x004fea000383ffff */
[----:B------:R-:W-:Y:S05]  /*28510*/  BRA `(.L_x_809) ;  /* 0xffffff9800a07947 */ /* 0x000fea000383ffff */
.L_x_644:
[----:B0-----:R0:W1:Y:S02]  /*28520*/  SYNCS.PHASECHK.TRANS64.TRYWAIT P1, [R7+URZ+0x298a0], R6 ;  /* 0x0298a006070075a7 */ /* 0x001064000802017f */
[----:B-1----:R-:W-:Y:S05]  /*28530*/  @!P1 NANOSLEEP.SYNCS 0x989680 ;  /* 0x009896800000995d */ /* 0x002fea0003900000 */
[----:B------:R-:W1:Y:S02]  /*28540*/  @!P1 SYNCS.PHASECHK.TRANS64 P1, [R7+URZ+0x298a0], R6 ;  /* 0x0298a006070095a7 */ /* 0x000e64000802007f */
[----:B-1----:R-:W-:Y:S05]  /*28550*/  @!P1 BRA `(.L_x_644) ;  /* 0xfffffffc00f09947 */ /* 0x002fea000383ffff */
[----:B------:R-:W-:Y:S05]  /*28560*/  BRA `(.L_x_810) ;  /* 0xffffff9c00887947 */ /* 0x000fea000383ffff */
.L_x_651:
[----:B-1----:R1:W2:Y:S02]  /*28570*/  SYNCS.PHASECHK.TRANS64.TRYWAIT P1, [R7+URZ+0x298c0], R6 ;  /* 0x0298c006070075a7 */ /* 0x0022a4000802017f */
[----:B--2---:R-:W-:Y:S05]  /*28580*/  @!P1 NANOSLEEP.SYNCS 0x989680 ;  /* 0x009896800000995d */ /* 0x004fea0003900000 */
[----:B------:R-:W2:Y:S02]  /*28590*/  @!P1 SYNCS.PHASECHK.TRANS64 P1, [R7+URZ+0x298c0], R6 ;  /* 0x0298c006070095a7 */ /* 0x000ea4000802007f */
[----:B--2---:R-:W-:Y:S05]  /*285a0*/  @!P1 BRA `(.L_x_651) ;  /* 0xfffffffc00f09947 */ /* 0x004fea000383ffff */
[----:B------:R-:W-:Y:S05]  /*285b0*/  BRA `(.L_x_811) ;  /* 0xffffffa000787947 */ /* 0x000fea000383ffff */
.L_x_666:
[----:B------:R-:W1:Y:S01]  /*285c0*/  S2R R5, SR_TID.X ;  /* 0x0000000000057919 */ /* 0x000e620000002100 */
[----:B------:R-:W-:Y:S01]  /*285d0*/  BSSY B0, `(.L_x_812) ;  /* 0x000000a000007945 */ /* 0x000fe20003800000 */
[----:B------:R-:W-:Y:S01]  /*285e0*/  MOV R12, RZ ;  /* 0x000000ff000c7202 */ /* 0x000fe20000000f00 */
        /* <DEDUP_REMOVED lines=8> */
.L_x_813:
[----:B------:R-:W-:Y:S05]  /*28670*/  BSYNC B0 ;  /* 0x0000000000007941 */ /* 0x000fea0003800000 */
.L_x_812:
[----:B------:R-:W-:Y:S05]  /*28680*/  BRA `(.L_x_814) ;  /* 0xffffffb0000c7947 */ /* 0x000fea000383ffff */
.L_x_668:
[----:B------:R-:W-:Y:S01]  /*28690*/  BSSY B0, `(.L_x_815) ;  /* 0x0000006000007945 */ /* 0x000fe20003800000 */
[----:B------:R-:W-:-:S07]  /*286a0*/  IMAD.MOV.U32 R15, RZ, RZ, -0x1 ;  /* 0xffffffffff0f7424 */ /* 0x000fce00078e00ff */
[----:B01----:R-:W-:Y:S05]  /*286b0*/  WARPSYNC.COLLECTIVE R15, `(.L_x_816) ;  /* 0x000000000f0c7348 */ /* 0x003fea0003c00000 */
[----:B------:R-:W-:Y:S02]  /*286c0*/  ELECT P6, UR62, PT ;  /* 0x00000000003e782f */ /* 0x000fe400038c0000 */
[----:B------:R-:W-:Y:S01]  /*286d0*/  MOV R14, UR62 ;  /* 0x0000003e000e7c02 */ /* 0x000fe20008000f00 */
[----:B01----:R-:W-:Y:S10]  /*286e0*/  ENDCOLLECTIVE ;  /* 0x000000000000791b */ /* 0x003ff40003800000 */
.L_x_816:
[----:B------:R-:W-:Y:S05]  /*286f0*/  BSYNC B0 ;  /* 0x0000000000007941 */ /* 0x000fea0003800000 */
.L_x_815:
[----:B------:R-:W-:Y:S05]  /*28700*/  BRA `(.L_x_817) ;  /* 0xffffffb000047947 */ /* 0x000fea000383ffff */
.L_x_671:
[----:B-1----:R1:W2:Y:S02]  /*28710*/  SYNCS.PHASECHK.TRANS64.TRYWAIT P2, [R6+URZ+0x29880], R7 ;  /* 0x02988007060075a7 */ /* 0x0022a4000804017f */
[----:B--2---:R-:W-:Y:S05]  /*28720*/  @!P2 NANOSLEEP.SYNCS 0x989680 ;  /* 0x009896800000a95d */ /* 0x004fea0003900000 */
[----:B------:R-:W2:Y:S02]  /*28730*/  @!P2 SYNCS.PHASECHK.TRANS64 P2, [R6+URZ+0x29880], R7 ;  /* 0x029880070600a5a7 */ /* 0x000ea4000804007f */
[----:B--2---:R-:W-:Y:S05]  /*28740*/  @!P2 BRA `(.L_x_671) ;  /* 0xfffffffc00f0a947 */ /* 0x004fea000383ffff */
[----:B------:R-:W-:Y:S05]  /*28750*/  BRA `(.L_x_818) ;  /* 0xffffffb000807947 */ /* 0x000fea000383ffff */
.L_x_673:
[----:B--2---:R2:W3:Y:S02]  /*28760*/  SYNCS.PHASECHK.TRANS64.TRYWAIT P2, [R6+URZ+0x29840], R7 ;  /* 0x02984007060075a7 */ /* 0x0044e4000804017f */
[----:B---3--:R-:W-:Y:S05]  /*28770*/  @!P2 NANOSLEEP.SYNCS 0x989680 ;  /* 0x009896800000a95d */ /* 0x008fea0003900000 */
[----:B------:R-:W3:Y:S02]  /*28780*/  @!P2 SYNCS.PHASECHK.TRANS64 P2, [R6+URZ+0x29840], R7 ;  /* 0x029840070600a5a7 */ /* 0x000ee4000804007f */
[----:B---3--:R-:W-:Y:S05]  /*28790*/  @!P2 BRA `(.L_x_673) ;  /* 0xfffffffc00f0a947 */ /* 0x008fea000383ffff */
[----:B------:R-:W-:Y:S05]  /*287a0*/  BRA `(.L_x_819) ;  /* 0xffffffb000e47947 */ /* 0x000fea000383ffff */
.L_x_676:
[----:B-1----:R-:W1:Y:S01]  /*287b0*/  S2R R5, SR_CgaCtaId ;  /* 0x0000000000057919 */ /* 0x002e620000008800 */
[----:B------:R-:W-:-:S04]  /*287c0*/  MOV R4, 0x400 ;  /* 0x0000040000047802 */ /* 0x000fc80000000f00 */
[----:B-1----:R-:W-:-:S04]  /*287d0*/  LEA R4, R5, R4, 0x18 ;  /* 0x0000000405047211 */ /* 0x002fc800078ec0ff */
[----:B------:R1:W2:Y:S03]  /*287e0*/  SYNCS.PHASECHK.TRANS64.TRYWAIT P0, [R4+URZ+0x29820], R3 ;  /* 0x02982003040075a7 */ /* 0x0002a6000800017f */
[----:B--2---:R-:W-:Y:S05]  /*287f0*/  @!P0 NANOSLEEP.SYNCS 0x989680 ;  /* 0x009896800000895d */ /* 0x004fea0003900000 */
[----:B------:R-:W2:Y:S02]  /*28800*/  @!P0 SYNCS.PHASECHK.TRANS64 P0, [R4+URZ+0x29820], R3 ;  /* 0x02982003040085a7 */ /* 0x000ea4000800007f */
[----:B--2---:R-:W-:Y:S05]  /*28810*/  @!P0 BRA `(.L_x_676) ;  /* 0xfffffffc00e48947 */ /* 0x004fea000383ffff */
[----:B------:R-:W-:Y:S05]  /*28820*/  BRA `(.L_x_820) ;  /* 0xffffffb8002c7947 */ /* 0x000fea000383ffff */
.L_x_682:
[----:B--2---:R2:W3:Y:S02]  /*28830*/  SYNCS.PHASECHK.TRANS64.TRYWAIT P0, [R4+URZ+0x29880], R3 ;  /* 0x02988003040075a7 */ /* 0x0044e4000800017f */
[----:B---3--:R-:W-:Y:S05]  /*28840*/  @!P0 NANOSLEEP.SYNCS 0x989680 ;  /* 0x009896800000895d */ /* 0x008fea0003900000 */
[----:B------:R-:W3:Y:S02]  /*28850*/  @!P0 SYNCS.PHASECHK.TRANS64 P0, [R4+URZ+0x29880], R3 ;  /* 0x02988003040085a7 */ /* 0x000ee4000800007f */
[----:B---3--:R-:W-:Y:S05]  /*28860*/  @!P0 BRA `(.L_x_682) ;  /* 0xfffffffc00f08947 */ /* 0x008fea000383ffff */
[----:B------:R-:W-:Y:S05]  /*28870*/  BRA `(.L_x_821) ;  /* 0xffffffb800e87947 */ /* 0x000fea000383ffff */
.L_x_687:
[----:B-1----:R1:W3:Y:S02]  /*28880*/  SYNCS.PHASECHK.TRANS64.TRYWAIT P0, [R4+URZ+0x29840], R3 ;  /* 0x02984003040075a7 */ /* 0x0022e4000800017f */
[----:B---3--:R-:W-:Y:S05]  /*28890*/  @!P0 NANOSLEEP.SYNCS 0x989680 ;  /* 0x009896800000895d */ /* 0x008fea0003900000 */
[----:B------:R-:W3:Y:S02]  /*288a0*/  @!P0 SYNCS.PHASECHK.TRANS64 P0, [R4+URZ+0x29840], R3 ;  /* 0x02984003040085a7 */ /* 0x000ee4000800007f */
[----:B---3--:R-:W-:Y:S05]  /*288b0*/  @!P0 BRA `(.L_x_687) ;  /* 0xfffffffc00f08947 */ /* 0x008fea000383ffff */
[----:B------:R-:W-:Y:S05]  /*288c0*/  BRA `(.L_x_822) ;  /* 0xffffffbc00747947 */ /* 0x000fea000383ffff */
.L_x_695:
[----:B--2---:R-:W2:Y:S02]  /*288d0*/  LDL R4, [R1+0x4] ;  /* 0x0000040001047983 */ /* 0x004ea40000100800 */
[----:B--2---:R2:W3:Y:S02]  /*288e0*/  SYNCS.PHASECHK.TRANS64.TRYWAIT P2, [R4+URZ+0x29870], R3 ;  /* 0x02987003040075a7 */ /* 0x0044e4000804017f */
[----:B---3--:R-:W-:Y:S05]  /*288f0*/  @!P2 NANOSLEEP.SYNCS 0x989680 ;  /* 0x009896800000a95d */ /* 0x008fea0003900000 */
[----:B------:R-:W3:Y:S02]  /*28900*/  @!P2 SYNCS.PHASECHK.TRANS64 P2, [R4+URZ+0x29870], R3 ;  /* 0x029870030400a5a7 */ /* 0x000ee4000804007f */
[----:B---3--:R-:W-:Y:S05]  /*28910*/  @!P2 BRA `(.L_x_695) ;  /* 0xfffffffc00eca947 */ /* 0x008fea000383ffff */
[----:B------:R-:W-:Y:S05]  /*28920*/  BRA `(.L_x_823) ;  /* 0xffffffc000a87947 */ /* 0x000fea000383ffff */
.L_x_697:
[----:B--2---:R-:W2:Y:S02]  /*28930*/  LDL R4, [R1+0x4] ;  /* 0x0000040001047983 */ /* 0x004ea40000100800 */
[----:B--2---:R2:W3:Y:S02]  /*28940*/  SYNCS.PHASECHK.TRANS64.TRYWAIT P2, [R4+URZ+0x29860], R3 ;  /* 0x02986003040075a7 */ /* 0x0044e4000804017f */
[----:B---3--:R-:W-:Y:S05]  /*28950*/  @!P2 NANOSLEEP.SYNCS 0x989680 ;  /* 0x009896800000a95d */ /* 0x008fea0003900000 */
[----:B------:R-:W3:Y:S02]  /*28960*/  @!P2 SYNCS.PHASECHK.TRANS64 P2, [R4+URZ+0x29860], R3 ;  /* 0x029860030400a5a7 */ /* 0x000ee4000804007f */
[----:B---3--:R-:W-:Y:S05]  /*28970*/  @!P2 BRA `(.L_x_697) ;  /* 0xfffffffc00eca947 */ /* 0x008fea000383ffff */
[----:B------:R-:W-:Y:S05]  /*28980*/  BRA `(.L_x_824) ;  /* 0xffffffc000b07947 */ /* 0x000fea000383ffff */
.L_x_704:
[----:B-1----:R1:W2:Y:S02]  /*28990*/  SYNCS.PHASECHK.TRANS64.TRYWAIT P0, [R20+URZ+0x29870], R3 ;  /* 0x02987003140075a7 */ /* 0x0022a4000800017f */
[----:B--2---:R-:W-:Y:S05]  /*289a0*/  @!P0 NANOSLEEP.SYNCS 0x989680 ;  /* 0x009896800000895d */ /* 0x004fea0003900000 */
[----:B------:R-:W2:Y:S02]  /*289b0*/  @!P0 SYNCS.PHASECHK.TRANS64 P0, [R20+URZ+0x29870], R3 ;  /* 0x02987003140085a7 */ /* 0x000ea4000800007f */
[----:B--2---:R-:W-:Y:S05]  /*289c0*/  @!P0 BRA `(.L_x_704) ;  /* 0xfffffffc00f08947 */ /* 0x004fea000383ffff */
[----:B------:R-:W-:Y:S05]  /*289d0*/  BRA `(.L_x_825) ;  /* 0xffffffc800987947 */ /* 0x000fea000383ffff */
.L_x_706:
[----:B-1----:R1:W2:Y:S02]  /*289e0*/  SYNCS.PHASECHK.TRANS64.TRYWAIT P0, [R20+URZ+0x29860], R3 ;  /* 0x02986003140075a7 */ /* 0x0022a4000800017f */
[----:B--2---:R-:W-:Y:S05]  /*289f0*/  @!P0 NANOSLEEP.SYNCS 0x989680 ;  /* 0x009896800000895d */ /* 0x004fea0003900000 */
[----:B------:R-:W2:Y:S02]  /*28a00*/  @!P0 SYNCS.PHASECHK.TRANS64 P0, [R20+URZ+0x29860], R3 ;  /* 0x02986003140085a7 */ /* 0x000ea4000800007f */
[----:B--2---:R-:W-:Y:S05]  /*28a10*/  @!P0 BRA `(.L_x_706) ;  /* 0xfffffffc00f08947 */ /* 0x004fea000383ffff */
[----:B------:R-:W-:Y:S05]  /*28a20*/  BRA `(.L_x_826) ;  /* 0xffffffc800a07947 */ /* 0x000fea000383ffff */
.L_x_710:
[----:B------:R-:W2:Y:S01]  /*28a30*/  LDL R3, [R1] ;  /* 0x0000000001037983 */ /* 0x000ea20000100800 */
[----:B------:R-:W-:Y:S01]  /*28a40*/  BSSY B0, `(.L_x_827) ;  /* 0x0000008000007945 */ /* 0x000fe20003800000 */
[----:B------:R-:W-:Y:S02]  /*28a50*/  IMAD.MOV.U32 R12, RZ, RZ, RZ ;  /* 0x000000ffff0c7224 */ /* 0x000fe400078e00ff */
[----:B------:R-:W-:Y:S02]  /*28a60*/  IMAD.MOV.U32 R11, RZ, RZ, 0x1f ;  /* 0x0000001fff0b7424 */ /* 0x000fe400078e00ff */
[----:B------:R-:W-:Y:S01]  /*28a70*/  IMAD.MOV.U32 R15, RZ, RZ, -0x1 ;  /* 0xffffffffff0f7424 */ /* 0x000fe200078e00ff */
[----:B--2---:R-:W-:-:S07]  /*28a80*/  MOV R13, R3 ;  /* 0x00000003000d7202 */ /* 0x004fce0000000f00 */
[----:B------:R-:W-:Y:S05]  /*28a90*/  WARPSYNC.COLLECTIVE R15, `(.L_x_828) ;  /* 0x000000000f087348 */ /* 0x000fea0003c00000 */
[----:B------:R0:W1:Y:S02]  /*28aa0*/  SHFL.IDX P6, R14, R13, R12, R11 ;  /* 0x0000000c0d0e7389 */ /* 0x00006400000c000b */
[----:B01----:R-:W-:Y:S01]  /*28ab0*/  ENDCOLLECTIVE ;  /* 0x000000000000791b */ /* 0x003fe20003800000 */
.L_x_828:
[----:B------:R-:W-:Y:S05]  /*28ac0*/  BSYNC B0 ;  /* 0x0000000000007941 */ /* 0x000fea0003800000 */
.L_x_827:
[----:B------:R0:W5:Y:S01]  /*28ad0*/  LDL R2, [R1+0xc] ;  /* 0x00000c0001027983 */ /* 0x0001620000100800 */
[----:B------:R-:W-:Y:S01]  /*28ae0*/  IMAD.MOV.U32 R13, RZ, RZ, R3 ;  /* 0x000000ffff0d7224 */ /* 0x000fe200078e0003 */
[----:B------:R-:W-:Y:S01]  /*28af0*/  MOV R15, 0xffffffff ;  /* 0xffffffff000f7802 */ /* 0x000fe20000000f00 */
[----:B------:R-:W-:Y:S01]  /*28b00*/  IMAD.MOV.U32 R12, RZ, RZ, 0x1 ;  /* 0x00000001ff0c7424 */ /* 0x000fe200078e00ff */
[----:B------:R-:W-:Y:S01]  /*28b10*/  MOV R0, R14 ;  /* 0x0000000e00007202 */ /* 0x000fe20000000f00 */
[----:B------:R-:W-:-:S07]  /*28b20*/  IMAD.MOV.U32 R11, RZ, RZ, 0x1f ;  /* 0x0000001fff0b7424 */ /* 0x000fce00078e00ff */
[----:B0----5:R-:W-:Y:S05]  /*28b30*/  WARPSYNC.COLLECTIVE R15, `(.L_x_829) ;  /* 0x000000000f087348 */ /* 0x021fea0003c00000 */
[----:B------:R1:W2:Y:S02]  /*28b40*/  SHFL.IDX P6, R14, R13, R12, R11 ;  /* 0x0000000c0d0e7389 */ /* 0x0002a400000c000b */
[----:B012--5:R-:W-:Y:S01]  /*28b50*/  ENDCOLLECTIVE ;  /* 0x000000000000791b */ /* 0x027fe20003800000 */
.L_x_829:
[----:B------:R-:W-:Y:S01]  /*28b60*/  ULDC UR4, c[0x0][0xc14] ;  /* 0x0003050000047ab9 */ /* 0x000fe20000000800 */
[----:B------:R-:W-:Y:S02]  /*28b70*/  IMAD.IADD R5, R2, 0x1, R7 ;  /* 0x0000000102057824 */ /* 0x000fe400078e0207 */
[----:B------:R-:W-:Y:S02]  /*28b80*/  IMAD.MOV.U32 R11, RZ, RZ, RZ ;  /* 0x000000ffff0b7224 */ /* 0x000fe400078e00ff */
[----:B------:R-:W-:Y:S01]  /*28b90*/  IMAD.MOV.U32 R4, RZ, RZ, R14 ;  /* 0x000000ffff047224 */ /* 0x000fe200078e000e */
[----:B------:R-:W-:-:S13]  /*28ba0*/  ISETP.GE.OR P1, PT, R5, UR4, !P0 ;  /* 0x0000000405007c0c */ /* 0x000fda000c726670 */
[----:B------:R-:W0:Y:S02]  /*28bb0*/  @!P1 LDC.64 R2, c[0x0][0xc58] ;  /* 0x00031600ff029b82 */ /* 0x000e240000000a00 */
[----:B0-----:R-:W-:-:S06]  /*28bc0*/  @!P1 IMAD.WIDE R2, R5, 0x4, R2 ;  /* 0x0000000405029825 */ /* 0x001fcc00078e0202 */
[----:B------:R0:W2:Y:S01]  /*28bd0*/  @!P1 LDG.E R2, desc[UR54][R2.64] ;  /* 0x0000003602029981 */ /* 0x0000a2000c1e1900 */
[C---:B------:R-:W-:Y:S02]  /*28be0*/  ISETP.GE.U32.AND P2, PT, R7.reuse, 0x2, PT ;  /* 0x000000020700780c */ /* 0x040fe40003f46070 */
[C---:B------:R-:W-:Y:S02]  /*28bf0*/  ISETP.GE.U32.AND P3, PT, R7.reuse, 0x4, PT ;  /* 0x000000040700780c */ /* 0x040fe40003f66070 */
[C---:B------:R-:W-:Y:S02]  /*28c00*/  ISETP.GE.U32.AND P4, PT, R7.reuse, 0x8, PT ;  /* 0x000000080700780c */ /* 0x040fe40003f86070 */
[C---:B------:R-:W-:Y:S01]  /*28c10*/  ISETP.GE.U32.AND P5, PT, R7.reuse, 0x10, PT ;  /* 0x000000100700780c */ /* 0x040fe20003fa6070 */
[----:B0-----:R-:W-:Y:S01]  /*28c20*/  IMAD.MOV.U32 R3, RZ, RZ, RZ ;  /* 0x000000ffff037224 */ /* 0x001fe200078e00ff */
[----:B--2---:R-:W-:Y:S02]  /*28c30*/  @!P1 MOV R3, R2 ;  /* 0x0000000200039202 */ /* 0x004fe40000000f00 */
[----:B------:R-:W-:-:S03]  /*28c40*/  ISETP.NE.AND P1, PT, R7, RZ, PT ;  /* 0x000000ff0700720c */ /* 0x000fc60003f25270 */
[----:B------:R-:W-:-:S10]  /*28c50*/  IMAD.MOV.U32 R13, RZ, RZ, R3 ;  /* 0x000000ffff0d7224 */ /* 0x000fd400078e0003 */
[----:B------:R-:W-:Y:S05]  /*28c60*/  WARPSYNC.COLLECTIVE R15, `(.L_x_830) ;  /* 0x000000000f087348 */ /* 0x000fea0003c00000 */
[----:B------:R0:W1:Y:S02]  /*28c70*/  SHFL.UP P6, R14, R13, R12, R11 ;  /* 0x0400000c0d0e7389 */ /* 0x00006400000c000b */
[----:B01----:R-:W-:Y:S01]  /*28c80*/  ENDCOLLECTIVE ;  /* 0x000000000000791b */ /* 0x003fe20003800000 */
.L_x_830:
[----:B------:R-:W-:Y:S01]  /*28c90*/  IMAD.MOV.U32 R12, RZ, RZ, 0x2 ;  /* 0x00000002ff0c7424 */ /* 0x000fe200078e00ff */
[----:B------:R-:W-:-:S05]  /*28ca0*/  SEL R14, R14, RZ, P1 ;  /* 0x000000ff0e0e7207 */ /* 0x000fca0000800000 */
[----:B------:R-:W-:-:S05]  /*28cb0*/  IMAD.IADD R2, R3, 0x1, R14 ;  /* 0x0000000103027824 */ /* 0x000fca00078e020e */
[----:B------:R-:W-:-:S07]  /*28cc0*/  MOV R13, R2 ;  /* 0x00000002000d7202 */ /* 0x000fce0000000f00 */
[----:B------:R-:W-:Y:S05]  /*28cd0*/  WARPSYNC.COLLECTIVE R15, `(.L_x_831) ;  /* 0x000000000f087348 */ /* 0x000fea0003c00000 */
[----:B------:R0:W1:Y:S02]  /*28ce0*/  SHFL.UP P6, R14, R13, R12, R11 ;  /* 0x0400000c0d0e7389 */ /* 0x00006400000c000b */
[----:B01----:R-:W-:Y:S01]  /*28cf0*/  ENDCOLLECTIVE ;  /* 0x000000000000791b */ /* 0x003fe20003800000 */
.L_x_831:
[----:B------:R-:W-:Y:S02]  /*28d00*/  MOV R12, 0x4 ;  /* 0x00000004000c7802 */ /* 0x000fe40000000f00 */
[----:B------:R-:W-:-:S05]  /*28d10*/  SEL R5, R14, RZ, P2 ;  /* 0x000000ff0e057207 */ /* 0x000fca0001000000 */
[----:B------:R-:W-:-:S04]  /*28d20*/  IMAD.IADD R2, R2, 0x1, R5 ;  /* 0x0000000102027824 */ /* 0x000fc800078e0205 */
[----:B------:R-:W-:-:S07]  /*28d30*/  IMAD.MOV.U32 R13, RZ, RZ, R2 ;  /* 0x000000ffff0d7224 */ /* 0x000fce00078e0002 */
[----:B------:R-:W-:Y:S05]  /*28d40*/  WARPSYNC.COLLECTIVE R15, `(.L_x_832) ;  /* 0x000000000f087348 */ /* 0x000fea0003c00000 */
[----:B------:R0:W1:Y:S02]  /*28d50*/  SHFL.UP P6, R14, R13, R12, R11 ;  /* 0x0400000c0d0e7389 */ /* 0x00006400000c000b */
[----:B01----:R-:W-:Y:S01]  /*28d60*/  ENDCOLLECTIVE ;  /* 0x000000000000791b */ /* 0x003fe20003800000 */
.L_x_832:
[----:B------:R-:W-:Y:S01]  /*28d70*/  IMAD.MOV.U32 R12, RZ, RZ, 0x8 ;  /* 0x00000008ff0c7424 */ /* 0x000fe200078e00ff */
[----:B------:R-:W-:-:S05]  /*28d80*/  SEL R5, R14, RZ, P3 ;  /* 0x000000ff0e057207 */ /* 0x000fca0001800000 */
[----:B------:R-:W-:-:S04]  /*28d90*/  IMAD.IADD R2, R2, 0x1, R5 ;  /* 0x0000000102027824 */ /* 0x000fc800078e0205 */
[----:B------:R-:W-:-:S07]  /*28da0*/  IMAD.MOV.U32 R13, RZ, RZ, R2 ;  /* 0x000000ffff0d7224 */ /* 0x000fce00078e0002 */
[----:B------:R-:W-:Y:S05]  /*28db0*/  WARPSYNC.COLLECTIVE R15, `(.L_x_833) ;  /* 0x000000000f087348 */ /* 0x000fea0003c00000 */
[----:B------:R0:W1:Y:S02]  /*28dc0*/  SHFL.UP P6, R14, R13, R12, R11 ;  /* 0x0400000c0d0e7389 */ /* 0x00006400000c000b */
[----:B01----:R-:W-:Y:S01]  /*28dd0*/  ENDCOLLECTIVE ;  /* 0x000000000000791b */ /* 0x003fe20003800000 */
.L_x_833:
[----:B------:R-:W-:Y:S01]  /*28de0*/  IMAD.MOV.U32 R12, RZ, RZ, 0x10 ;  /* 0x00000010ff0c7424 */ /* 0x000fe200078e00ff */
[----:B------:R-:W-:-:S04]  /*28df0*/  SEL R5, R14, RZ, P4 ;  /* 0x000000ff0e057207 */ /* 0x000fc80002000000 */
[----:B------:R-:W-:-:S05]  /*28e00*/  IADD3 R2, R2, R5, RZ ;  /* 0x0000000502027210 */ /* 0x000fca0007ffe0ff */
[----:B------:R-:W-:-:S07]  /*28e10*/  IMAD.MOV.U32 R13, RZ, RZ, R2 ;  /* 0x000000ffff0d7224 */ /* 0x000fce00078e0002 */
[----:B------:R-:W-:Y:S05]  /*28e20*/  WARPSYNC.COLLECTIVE R15, `(.L_x_834) ;  /* 0x000000000f087348 */ /* 0x000fea0003c00000 */
[----:B------:R0:W1:Y:S02]  /*28e30*/  SHFL.UP P6, R14, R13, R12, R11 ;  /* 0x0400000c0d0e7389 */ /* 0x00006400000c000b */
[----:B01----:R-:W-:Y:S01]  /*28e40*/  ENDCOLLECTIVE ;  /* 0x000000000000791b */ /* 0x003fe20003800000 */
.L_x_834:
[----:B------:R-:W-:Y:S02]  /*28e50*/  IMAD.MOV.U32 R12, RZ, RZ, 0x1f ;  /* 0x0000001fff0c7424 */ /* 0x000fe400078e00ff */
[----:B------:R-:W-:Y:S01]  /*28e60*/  IMAD.MOV.U32 R11, RZ, RZ, 0x1f ;  /* 0x0000001fff0b7424 */ /* 0x000fe200078e00ff */
[----:B------:R-:W-:-:S05]  /*28e70*/  SEL R5, R14, RZ, P5 ;  /* 0x000000ff0e057207 */ /* 0x000fca0002800000 */
[----:B------:R-:W-:-:S05]  /*28e80*/  IMAD.IADD R2, R2, 0x1, R5 ;  /* 0x0000000102027824 */ /* 0x000fca00078e0205 */
[----:B------:R-:W-:-:S07]  /*28e90*/  MOV R13, R2 ;  /* 0x00000002000d7202 */ /* 0x000fce0000000f00 */
[----:B------:R-:W-:Y:S05]  /*28ea0*/  WARPSYNC.COLLECTIVE R15, `(.L_x_835) ;  /* 0x000000000f087348 */ /* 0x000fea0003c00000 */
[----:B------:R0:W1:Y:S02]  /*28eb0*/  SHFL.IDX P6, R14, R13, R12, R11 ;  /* 0x0000000c0d0e7389 */ /* 0x00006400000c000b */
[----:B01----:R-:W-:Y:S01]  /*28ec0*/  ENDCOLLECTIVE ;  /* 0x000000000000791b */ /* 0x003fe20003800000 */
.L_x_835:
[----:B------:R-:W-:Y:S05]  /*28ed0*/  BRA `(.L_x_836) ;  /* 0xffffffcc00c47947 */ /* 0x000fea000383ffff */
.L_x_715:
[----:B------:R-:W-:Y:S01]  /*28ee0*/  BSSY B0, `(.L_x_837) ;  /* 0x0000008000007945 */ /* 0x000fe20003800000 */
[----:B-----5:R-:W-:Y:S01]  /*28ef0*/  IMAD.MOV.U32 R13, RZ, RZ, R3 ;  /* 0x000000ffff0d7224 */ /* 0x020fe200078e0003 */
[----:B------:R-:W-:Y:S01]  /*28f00*/  MOV R12, 0x1 ;  /* 0x00000001000c7802 */ /* 0x000fe20000000f00 */
[----:B------:R-:W-:Y:S02]  /*28f10*/  IMAD.MOV.U32 R11, RZ, RZ, RZ ;  /* 0x000000ffff0b7224 */ /* 0x000fe400078e00ff */
[----:B------:R-:W-:-:S07]  /*28f20*/  IMAD.MOV.U32 R15, RZ, RZ, -0x1 ;  /* 0xffffffffff0f7424 */ /* 0x000fce00078e00ff */
[----:B0-----:R-:W-:Y:S05]  /*28f30*/  WARPSYNC.COLLECTIVE R15, `(.L_x_838) ;  /* 0x000000000f087348 */ /* 0x001fea0003c00000 */
[----:B------:R1:W2:Y:S02]  /*28f40*/  SHFL.UP P6, R14, R13, R12, R11 ;  /* 0x0400000c0d0e7389 */ /* 0x0002a400000c000b */
[----:B012---:R-:W-:Y:S01]  /*28f50*/  ENDCOLLECTIVE ;  /* 0x000000000000791b */ /* 0x007fe20003800000 */
.L_x_838:
[----:B------:R-:W-:Y:S05]  /*28f60*/  BSYNC B0 ;  /* 0x0000000000007941 */ /* 0x000fea0003800000 */
.L_x_837:
[----:B------:R-:W-:Y:S01]  /*28f70*/  SEL R14, R14, RZ, P1 ;  /* 0x000000ff0e0e7207 */ /* 0x000fe20000800000 */
[----:B------:R-:W-:Y:S01]  /*28f80*/  IMAD.MOV.U32 R11, RZ, RZ, RZ ;  /* 0x000000ffff0b7224 */ /* 0x000fe200078e00ff */
[----:B------:R-:W-:Y:S01]  /*28f90*/  MOV R12, 0x2 ;  /* 0x00000002000c7802 */ /* 0x000fe20000000f00 */
[----:B------:R-:W-:Y:S02]  /*28fa0*/  IMAD.MOV.U32 R15, RZ, RZ, -0x1 ;  /* 0xffffffffff0f7424 */ /* 0x000fe400078e00ff */
[----:B------:R-:W-:-:S07]  /*28fb0*/  IMAD.IADD R13, R3, 0x1, R14 ;  /* 0x00000001030d7824 */ /* 0x000fce00078e020e */
[----:B------:R-:W-:Y:S05]  /*28fc0*/  WARPSYNC.COLLECTIVE R15, `(.L_x_839) ;  /* 0x000000000f087348 */ /* 0x000fea0003c00000 */
[----:B------:R0:W1:Y:S02]  /*28fd0*/  SHFL.UP P6, R14, R13, R12, R11 ;  /* 0x0400000c0d0e7389 */ /* 0x00006400000c000b */
[----:B01----:R-:W-:Y:S01]  /*28fe0*/  ENDCOLLECTIVE ;  /* 0x000000000000791b */ /* 0x003fe20003800000 */
.L_x_839:
[----:B------:R-:W-:Y:S01]  /*28ff0*/  IMAD.MOV.U32 R12, RZ, RZ, 0x4 ;  /* 0x00000004ff0c7424 */ /* 0x000fe200078e00ff */
[----:B------:R-:W-:-:S05]  /*29000*/  SEL R14, R14, RZ, P2 ;  /* 0x000000ff0e0e7207 */ /* 0x000fca0001000000 */
[----:B------:R-:W-:-:S05]  /*29010*/  IMAD.IADD R5, R13, 0x1, R14 ;  /* 0x000000010d057824 */ /* 0x000fca00078e020e */
[----:B------:R-:W-:-:S07]  /*29020*/  MOV R13, R5 ;  /* 0x00000005000d7202 */ /* 0x000fce0000000f00 */
[----:B------:R-:W-:Y:S05]  /*29030*/  WARPSYNC.COLLECTIVE R15, `(.L_x_840) ;  /* 0x000000000f087348 */ /* 0x000fea0003c00000 */
[----:B------:R0:W1:Y:S02]  /*29040*/  SHFL.UP P6, R14, R13, R12, R11 ;  /* 0x0400000c0d0e7389 */ /* 0x00006400000c000b */
[----:B01----:R-:W-:Y:S01]  /*29050*/  ENDCOLLECTIVE ;  /* 0x000000000000791b */ /* 0x003fe20003800000 */
.L_x_840:
[----:B------:R-:W-:Y:S02]  /*29060*/  MOV R12, 0x8 ;  /* 0x00000008000c7802 */ /* 0x000fe40000000f00 */
[----:B------:R-:W-:-:S05]  /*29070*/  SEL R6, R14, RZ, P3 ;  /* 0x000000ff0e067207 */ /* 0x000fca0001800000 */
[----:B------:R-:W-:-:S04]  /*29080*/  IMAD.IADD R6, R5, 0x1, R6 ;  /* 0x0000000105067824 */ /* 0x000fc800078e0206 */
[----:B------:R-:W-:-:S07]  /*29090*/  IMAD.MOV.U32 R13, RZ, RZ, R6 ;  /* 0x000000ffff0d7224 */ /* 0x000fce00078e0006 */
[----:B------:R-:W-:Y:S05]  /*290a0*/  WARPSYNC.COLLECTIVE R15, `(.L_x_841) ;  /* 0x000000000f087348 */ /* 0x000fea0003c00000 */
[----:B------:R0:W1:Y:S02]  /*290b0*/  SHFL.UP P6, R14, R13, R12, R11 ;  /* 0x0400000c0d0e7389 */ /* 0x00006400000c000b */
[----:B01----:R-:W-:Y:S01]  /*290c0*/  ENDCOLLECTIVE ;  /* 0x000000000000791b */ /* 0x003fe20003800000 */
.L_x_841:
[----:B------:R-:W-:Y:S01]  /*290d0*/  IMAD.MOV.U32 R12, RZ, RZ, 0x10 ;  /* 0x00000010ff0c7424 */ /* 0x000fe200078e00ff */
[----:B------:R-:W-:-:S05]  /*290e0*/  SEL R7, R14, RZ, P4 ;  /* 0x000000ff0e077207 */ /* 0x000fca0002000000 */
[----:B------:R-:W-:-:S04]  /*290f0*/  IMAD.IADD R7, R6, 0x1, R7 ;  /* 0x0000000106077824 */ /* 0x000fc800078e0207 */
[----:B------:R-:W-:-:S07]  /*29100*/  IMAD.MOV.U32 R13, RZ, RZ, R7 ;  /* 0x000000ffff0d7224 */ /* 0x000fce00078e0007 */
[----:B------:R-:W-:Y:S05]  /*29110*/  WARPSYNC.COLLECTIVE R15, `(.L_x_842) ;  /* 0x000000000f087348 */ /* 0x000fea0003c00000 */
[----:B------:R0:W1:Y:S02]  /*29120*/  SHFL.UP P6, R14, R13, R12, R11 ;  /* 0x0400000c0d0e7389 */ /* 0x00006400000c000b */
[----:B01----:R-:W-:Y:S01]  /*29130*/  ENDCOLLECTIVE ;  /* 0x000000000000791b */ /* 0x003fe20003800000 */
.L_x_842:
[----:B------:R-:W-:Y:S02]  /*29140*/  IMAD.MOV.U32 R12, RZ, RZ, 0x1f ;  /* 0x0000001fff0c7424 */ /* 0x000fe400078e00ff */
[----:B------:R-:W-:Y:S01]  /*29150*/  IMAD.MOV.U32 R11, RZ, RZ, 0x1f ;  /* 0x0000001fff0b7424 */ /* 0x000fe200078e00ff */
[----:B------:R-:W-:-:S04]  /*29160*/  SEL R2, R14, RZ, P5 ;  /* 0x000000ff0e027207 */ /* 0x000fc80002800000 */
[----:B------:R-:W-:-:S05]  /*29170*/  IADD3 R2, R7, R2, RZ ;  /* 0x0000000207027210 */ /* 0x000fca0007ffe0ff */
[----:B------:R-:W-:-:S07]  /*29180*/  IMAD.MOV.U32 R13, RZ, RZ, R2 ;  /* 0x000000ffff0d7224 */ /* 0x000fce00078e0002 */
[----:B------:R-:W-:Y:S05]  /*29190*/  WARPSYNC.COLLECTIVE R15, `(.L_x_843) ;  /* 0x000000000f087348 */ /* 0x000fea0003c00000 */
[----:B------:R0:W1:Y:S02]  /*291a0*/  SHFL.IDX P6, R14, R13, R12, R11 ;  /* 0x0000000c0d0e7389 */ /* 0x00006400000c000b */
[----:B01----:R-:W-:Y:S01]  /*291b0*/  ENDCOLLECTIVE ;  /* 0x000000000000791b */ /* 0x003fe20003800000 */
.L_x_843:
[----:B------:R-:W-:Y:S05]  /*291c0*/  BRA `(.L_x_844) ;  /* 0xffffffcc00ac7947 */ /* 0x000fea000383ffff */
.L_x_717:
[----:B------:R-:W-:Y:S01]  /*291d0*/  BSSY B0, `(.L_x_845) ;  /* 0x0000006000007945 */ /* 0x000fe20003800000 */
[----:B------:R-:W-:Y:S02]  /*291e0*/  PLOP3.LUT P6, PT, P6, PT, PT, 0x8, 0x0 ;  /* 0x000000000000781c */ /* 0x000fe400037ce170 */
[----:B------:R-:W-:-:S11]  /*291f0*/  MOV R15, 0xffffffff ;  /* 0xffffffff000f7802 */ /* 0x000fd60000000f00 */
[----:B0-----:R-:W-:Y:S05]  /*29200*/  WARPSYNC.COLLECTIVE R15, `(.L_x_846) ;  /* 0x000000000f087348 */ /* 0x001fea0003c00000 */
[----:B------:R-:W-:Y:S01]  /*29210*/  VOTE.ANY R14, PT, P6 ;  /* 0x00000000000e7806 */ /* 0x000fe200030e0100 */
[----:B0-----:R-:W-:Y:S06]  /*29220*/  ENDCOLLECTIVE ;  /* 0x000000000000791b */ /* 0x001fec0003800000 */
.L_x_846:
[----:B------:R-:W-:Y:S05]  /*29230*/  BSYNC B0 ;  /* 0x0000000000007941 */ /* 0x000fea0003800000 */
.L_x_845:
[----:B------:R-:W-:Y:S01]  /*29240*/  IMAD.MOV.U32 R6, RZ, RZ, R14 ;  /* 0x000000ffff067224 */ /* 0x000fe200078e000e */
[----:B------:R-:W-:Y:S01]  /*29250*/  MOV R11, 0x1f ;  /* 0x0000001f000b7802 */ /* 0x000fe20000000f00 */
[----:B------:R-:W-:Y:S02]  /*29260*/  IMAD.MOV.U32 R13, RZ, RZ, R3 ;  /* 0x000000ffff0d7224 */ /* 0x000fe400078e0003 */
[----:B------:R-:W0:Y:S01]  /*29270*/  POPC R4, R6 ;  /* 0x0000000600047309 */ /* 0x000e220000000000 */
[----:B------:R-:W-:Y:S02]  /*29280*/  IMAD.MOV.U32 R15, RZ, RZ, -0x1 ;  /* 0xffffffffff0f7424 */ /* 0x000fe400078e00ff */
[----:B0-----:R-:W-:-:S07]  /*29290*/  IMAD.MOV.U32 R12, RZ, RZ, R4 ;  /* 0x000000ffff0c7224 */ /* 0x001fce00078e0004 */
[----:B------:R-:W-:Y:S05]  /*292a0*/  WARPSYNC.COLLECTIVE R15, `(.L_x_847) ;  /* 0x000000000f087348 */ /* 0x000fea0003c00000 */
[----:B------:R0:W1:Y:S02]  /*292b0*/  SHFL.IDX P6, R14, R13, R12, R11 ;  /* 0x0000000c0d0e7389 */ /* 0x00006400000c000b */
[----:B01----:R-:W-:Y:S01]  /*292c0*/  ENDCOLLECTIVE ;  /* 0x000000000000791b */ /* 0x003fe20003800000 */
.L_x_847:
[----:B------:R-:W-:Y:S01]  /*292d0*/  IMAD.MOV.U32 R5, RZ, RZ, R14 ;  /* 0x000000ffff057224 */ /* 0x000fe200078e000e */
[----:B------:R-:W-:Y:S06]  /*292e0*/  BRA `(.L_x_848) ;  /* 0xffffffcc009c7947 */ /* 0x000fec000383ffff */
.L_x_719:
[----:B------:R-:W-:Y:S01]  /*292f0*/  BSSY B0, `(.L_x_849) ;  /* 0x0000007000007945 */ /* 0x000fe20003800000 */
[----:B------:R-:W-:Y:S01]  /*29300*/  IMAD.MOV.U32 R13, RZ, RZ, R2 ;  /* 0x000000ffff0d7224 */ /* 0x000fe200078e0002 */
[----:B------:R-:W-:Y:S01]  /*29310*/  MOV R11, 0x1f ;  /* 0x0000001f000b7802 */ /* 0x000fe20000000f00 */
[----:B------:R-:W-:-:S07]  /*29320*/  IMAD.MOV.U32 R15, RZ, RZ, -0x1 ;  /* 0xffffffffff0f7424 */ /* 0x000fce00078e00ff */
[----:B012---:R-:W-:Y:S05]  /*29330*/  WARPSYNC.COLLECTIVE R15, `(.L_x_850) ;  /* 0x000000000f087348 */ /* 0x007fea0003c00000 */
[----:B------:R3:W4:Y:S02]  /*29340*/  SHFL.IDX P6, R14, R13, R12, R11 ;  /* 0x0000000c0d0e7389 */ /* 0x00072400000c000b */
[----:B01234-:R-:W-:Y:S01]  /*29350*/  ENDCOLLECTIVE ;  /* 0x000000000000791b */ /* 0x01ffe20003800000 */
.L_x_850:
[----:B------:R-:W-:Y:S05]  /*29360*/  BSYNC B0 ;  /* 0x0000000000007941 */ /* 0x000fea0003800000 */
.L_x_849:
[----:B------:R-:W-:Y:S05]  /*29370*/  BRA `(.L_x_718) ;  /* 0xffffffcc00947947 */ /* 0x000fea000383ffff */
.L_x_723:
[----:B0-----:R0:W1:Y:S02]  /*29380*/  SYNCS.PHASECHK.TRANS64.TRYWAIT P0, [R0+URZ+0x29820], R3 ;  /* 0x02982003000075a7 */ /* 0x001064000800017f */
[----:B-1----:R-:W-:Y:S05]  /*29390*/  @!P0 NANOSLEEP.SYNCS 0x989680 ;  /* 0x009896800000895d */ /* 0x002fea0003900000 */
[----:B------:R-:W1:Y:S02]  /*293a0*/  @!P0 SYNCS.PHASECHK.TRANS64 P0, [R0+URZ+0x29820], R3 ;  /* 0x02982003000085a7 */ /* 0x000e64000800007f */
[----:B-1----:R-:W-:Y:S05]  /*293b0*/  @!P0 BRA `(.L_x_723) ;  /* 0xfffffffc00f08947 */ /* 0x002fea000383ffff */
[----:B------:R-:W-:Y:S05]  /*293c0*/  BRA `(.L_x_851) ;  /* 0xffffffd000b87947 */ /* 0x000fea000383ffff */
.L_x_724:
[----:B------:R-:W1:Y:S01]  /*293d0*/  S2R R2, SR_TID.X ;  /* 0x0000000000027919 */ /* 0x000e620000002100 */
[----:B------:R-:W-:Y:S01]  /*293e0*/  BSSY B0, `(.L_x_852) ;  /* 0x000000a000007945 */ /* 0x000fe20003800000 */
[----:B------:R-:W-:Y:S01]  /*293f0*/  IMAD.MOV.U32 R12, RZ, RZ, RZ ;  /* 0x000000ffff0c7224 */ /* 0x000fe200078e00ff */
[----:B------:R-:W-:Y:S01]  /*29400*/  MOV R11, 0x1f ;  /* 0x0000001f000b7802 */ /* 0x000fe20000000f00 */
[----:B------:R-:W-:Y:S01]  /*29410*/  IMAD.MOV.U32 R15, RZ, RZ, -0x1 ;  /* 0xffffffffff0f7424 */ /* 0x000fe200078e00ff */
[----:B-1----:R-:W-:-:S04]  /*29420*/  SHF.R.U32.HI R2, RZ, 0x5, R2 ;  /* 0x00000005ff027819 */ /* 0x002fc80000011602 */
[----:B------:R-:W-:-:S05]  /*29430*/  LOP3.LUT R2, R2, 0x3, RZ, 0xc0, !PT ;  /* 0x0000000302027812 */ /* 0x000fca00078ec0ff */
[----:B------:R-:W-:-:S07]  /*29440*/  IMAD.MOV.U32 R13, RZ, RZ, R2 ;  /* 0x000000ffff0d7224 */ /* 0x000fce00078e0002 */
[----:B0-----:R-:W-:Y:S05]  /*29450*/  WARPSYNC.COLLECTIVE R15, `(.L_x_853) ;  /* 0x000000000f087348 */ /* 0x001fea0003c00000 */
[----:B------:R1:W2:Y:S02]  /*29460*/  SHFL.IDX P6, R14, R13, R12, R11 ;  /* 0x0000000c0d0e7389 */ /* 0x0002a400000c000b */
[----:B012---:R-:W-:Y:S01]  /*29470*/  ENDCOLLECTIVE ;  /* 0x000000000000791b */ /* 0x007fe20003800000 */
.L_x_853:
[----:B------:R-:W-:Y:S05]  /*29480*/  BSYNC B0 ;  /* 0x0000000000007941 */ /* 0x000fea0003800000 */
.L_x_852:
[----:B------:R-:W-:Y:S05]  /*29490*/  BRA `(.L_x_854) ;  /* 0xffffffd000a07947 */ /* 0x000fea000383ffff */
.L_x_725:
[----:B------:R-:W-:Y:S01]  /*294a0*/  BSSY B0, `(.L_x_855) ;  /* 0x0000006000007945 */ /* 0x000fe20003800000 */
[----:B------:R-:W-:-:S07]  /*294b0*/  IMAD.MOV.U32 R15, RZ, RZ, -0x1 ;  /* 0xffffffffff0f7424 */ /* 0x000fce00078e00ff */
[----:B01----:R-:W-:Y:S05]  /*294c0*/  WARPSYNC.COLLECTIVE R15, `(.L_x_856) ;  /* 0x000000000f0c7348 */ /* 0x003fea0003c00000 */
[----:B------:R-:W-:Y:S02]  /*294d0*/  ELECT P6, UR62, PT ;  /* 0x00000000003e782f */ /* 0x000fe400038c0000 */
[----:B------:R-:W-:Y:S01]  /*294e0*/  MOV R14, UR62 ;  /* 0x0000003e000e7c02 */ /* 0x000fe20008000f00 */
[----:B01----:R-:W-:Y:S10]  /*294f0*/  ENDCOLLECTIVE ;  /* 0x000000000000791b */ /* 0x003ff40003800000 */
.L_x_856:
[----:B------:R-:W-:Y:S05]  /*29500*/  BSYNC B0 ;  /* 0x0000000000007941 */ /* 0x000fea0003800000 */
.L_x_855:
[----:B------:R-:W-:Y:S05]  /*29510*/  BRA `(.L_x_857) ;  /* 0xffffffd000947947 */ /* 0x000fea000383ffff */
.L_x_727:
[----:B0-----:R0:W1:Y:S02]  /*29520*/  SYNCS.PHASECHK.TRANS64.TRYWAIT P1, [R6+URZ], R5 ;  /* 0x00000005060075a7 */ /* 0x001064000802017f */
[----:B-1----:R-:W-:Y:S05]  /*29530*/  @!P1 NANOSLEEP.SYNCS 0x989680 ;  /* 0x009896800000995d */ /* 0x002fea0003900000 */
[----:B------:R-:W1:Y:S02]  /*29540*/  @!P1 SYNCS.PHASECHK.TRANS64 P1, [R6+URZ], R5 ;  /* 0x00000005060095a7 */ /* 0x000e64000802007f */
[----:B-1----:R-:W-:Y:S05]  /*29550*/  @!P1 BRA `(.L_x_727) ;  /* 0xfffffffc00f09947 */ /* 0x002fea000383ffff */
[----:B------:R-:W-:Y:S05]  /*29560*/  BRA `(.L_x_858) ;  /* 0xffffffd000d07947 */ /* 0x000fea000383ffff */
.L_x_728:
[----:B-1----:R1:W2:Y:S02]  /*29570*/  SYNCS.PHASECHK.TRANS64.TRYWAIT P1, [R7+URZ], R2 ;  /* 0x00000002070075a7 */ /* 0x0022a4000802017f */
[----:B--2---:R-:W-:Y:S05]  /*29580*/  @!P1 NANOSLEEP.SYNCS 0x989680 ;  /* 0x009896800000995d */ /* 0x004fea0003900000 */
[----:B------:R-:W2:Y:S02]  /*29590*/  @!P1 SYNCS.PHASECHK.TRANS64 P1, [R7+URZ], R2 ;  /* 0x00000002070095a7 */ /* 0x000ea4000802007f */
[----:B--2---:R-:W-:Y:S05]  /*295a0*/  @!P1 BRA `(.L_x_728) ;  /* 0xfffffffc00f09947 */ /* 0x004fea000383ffff */
[----:B------:R-:W-:Y:S05]  /*295b0*/  BRA `(.L_x_859) ;  /* 0xffffffd000c47947 */ /* 0x000fea000383ffff */
.L_x_730:
[----:B--2---:R2:W3:Y:S02]  /*295c0*/  SYNCS.PHASECHK.TRANS64.TRYWAIT P1, [R4+URZ+0x29860], R5 ;  /* 0x02986005040075a7 */ /* 0x0044e4000802017f */
[----:B---3--:R-:W-:Y:S05]  /*295d0*/  @!P1 NANOSLEEP.SYNCS 0x989680 ;  /* 0x009896800000995d */ /* 0x008fea0003900000 */
[----:B------:R-:W3:Y:S02]  /*295e0*/  @!P1 SYNCS.PHASECHK.TRANS64 P1, [R4+URZ+0x29860], R5 ;  /* 0x02986005040095a7 */ /* 0x000ee4000802007f */
[----:B---3--:R-:W-:Y:S05]  /*295f0*/  @!P1 BRA `(.L_x_730) ;  /* 0xfffffffc00f09947 */ /* 0x008fea000383ffff */
[----:B------:R-:W-:Y:S05]  /*29600*/  BRA `(.L_x_860) ;  /* 0xffffffd000c87947 */ /* 0x000fea000383ffff */
.L_x_732:
[----:B---3--:R3:W4:Y:S02]  /*29610*/  SYNCS.PHASECHK.TRANS64.TRYWAIT P1, [R3+URZ+0x29860], R2 ;  /* 0x02986002030075a7 */ /* 0x008724000802017f */
[----:B----4-:R-:W-:Y:S05]  /*29620*/  @!P1 NANOSLEEP.SYNCS 0x989680 ;  /* 0x009896800000995d */ /* 0x010fea0003900000 */
[----:B------:R-:W4:Y:S02]  /*29630*/  @!P1 SYNCS.PHASECHK.TRANS64 P1, [R3+URZ+0x29860], R2 ;  /* 0x02986002030095a7 */ /* 0x000f24000802007f */
[----:B----4-:R-:W-:Y:S05]  /*29640*/  @!P1 BRA `(.L_x_732) ;  /* 0xfffffffc00f09947 */ /* 0x010fea000383ffff */
[----:B------:R-:W-:Y:S05]  /*29650*/  BRA `(.L_x_861) ;  /* 0xffffffd000c87947 */ /* 0x000fea000383ffff */
.L_x_734:
[----:B----4-:R4:W0:Y:S02]  /*29660*/  SYNCS.PHASECHK.TRANS64.TRYWAIT P0, [R4+URZ+0x29880], R5 ;  /* 0x02988005040075a7 */ /* 0x010824000800017f */
[----:B0-----:R-:W-:Y:S05]  /*29670*/  @!P0 NANOSLEEP.SYNCS 0x989680 ;  /* 0x009896800000895d */ /* 0x001fea0003900000 */
[----:B------:R-:W0:Y:S02]  /*29680*/  @!P0 SYNCS.PHASECHK.TRANS64 P0, [R4+URZ+0x29880], R5 ;  /* 0x02988005040085a7 */ /* 0x000e24000800007f */
[----:B0-----:R-:W-:Y:S05]  /*29690*/  @!P0 BRA `(.L_x_734) ;  /* 0xfffffffc00f08947 */ /* 0x001fea000383ffff */
[----:B------:R-:W-:Y:S05]  /*296a0*/  BRA `(.L_x_735) ;  /* 0xffffffd000c47947 */ /* 0x000fea000383ffff */
.L_x_862:
        /* <DEDUP_REMOVED lines=13> */
.L_x_2670:


//--------------------- .text._ZN7cutlass13device_kernelIN5flash11enable_sm90INS1_16FlashAttnFwdSm90INS1_25CollectiveMainloopFwdSm90ILi2EN4cute5tupleIJNS5_1CILi1EEES8_S8_EEENS6_IJNS7_ILi128EEENS7_ILi160EEENS7_ILi192EEEEEELi128ENS_12float_e4m3_tEfNS_4arch4Sm90ELb0ELb1ELb0ELb0ELb0ELb0ELb0ELb1ELb1ELb0ELb0ELb0EEENS1_21CollectiveEpilogueFwdINS6_IJSA_SA_SB_EEES9_NS_10bfloat16_tESG_Li256ELb0ELb0ELb0ELb1EEENS1_30DynamicPersistentTileSchedulerILi256ELi128ELb0ELb0ELb1EEEEEEEEEvNT_6ParamsE --------------------------
	.section	.text._ZN7cutlass13device_kernelIN5flash11enable_sm90INS1_16FlashAttnFwdSm90INS1_25CollectiveMainloopFwdSm90ILi2EN4cute5tupleIJNS5_1CILi1EEES8_S8_EEENS6_IJNS7_ILi128EEENS7_ILi160EEENS7_ILi192EEEEEELi128ENS_12float_e4m3_tEfNS_4arch4Sm90ELb0ELb1ELb0ELb0ELb0ELb0ELb0ELb1ELb1ELb0ELb0ELb0EEENS1_21CollectiveEpilogueFwdINS6_IJSA_SA_SB_EEES9_NS_10bfloat16_tESG_Li256ELb0ELb0ELb0ELb1EEENS1_30DynamicPersistentTileSchedulerILi256ELi128ELb0ELb0ELb1EEEEEEEEEvNT_6ParamsE,"ax",@progbits
	.align	128
.text._ZN7cutlass13device_kernelIN5flash11enable_sm90INS1_16FlashAttnFwdSm90INS1_25CollectiveMainloopFwdSm90ILi2EN4cute5tupleIJNS5_1CILi1EEES8_S8_EEENS6_IJNS7_ILi128EEENS7_ILi160EEENS7_ILi192EEEEEELi128ENS_12float_e4m3_tEfNS_4arch4Sm90ELb0ELb1ELb0ELb0ELb0ELb0ELb0ELb1ELb1ELb0ELb0ELb0EEENS1_21CollectiveEpilogueFwdINS6_IJSA_SA_SB_EEES9_NS_10bfloat16_tESG_Li256ELb0ELb0ELb0ELb1EEENS1_30DynamicPersistentTileSchedulerILi256ELi128ELb0ELb0ELb1EEEEEEEEEvNT_6ParamsE:
        .type           _ZN7cutlass13device_kernelIN5flash11enable_sm90INS1_16FlashAttnFwdSm90INS1_25CollectiveMainloopFwdSm90ILi2EN4cute5tupleIJNS5_1CILi1EEES8_S8_EEENS6_IJNS7_ILi128EEENS7_ILi160EEENS7_ILi192EEEEEELi128ENS_12float_e4m3_tEfNS_4arch4Sm90ELb0ELb1ELb0ELb0ELb0ELb0ELb0ELb1ELb1ELb0ELb0ELb0EEENS1_21CollectiveEpilogueFwdINS6_IJSA_SA_SB_EEES9_NS_10bfloat16_tESG_Li256ELb0ELb0ELb0ELb1EEENS1_30DynamicPersistentTileSchedulerILi256ELi128ELb0ELb0ELb1EEEEEEEEEvNT_6ParamsE,@function
        .size           _ZN7cutlass13device_kernelIN5flash11enable_sm90INS1_16FlashAttnFwdSm90INS1_25CollectiveMainloopFwdSm90ILi2EN4cute5tupleIJNS5_1CILi1EEES8_S8_EEENS6_IJNS7_ILi128EEENS7_ILi160EEENS7_ILi192EEEEEELi128ENS_12float_e4m3_tEfNS_4arch4Sm90ELb0ELb1ELb0ELb0ELb0ELb0ELb0ELb1ELb1ELb0ELb0ELb0EEENS1_21CollectiveEpilogueFwdINS6_IJSA_SA_SB_EEES9_NS_10bfloat16_tESG_Li256ELb0ELb0ELb0ELb1EEENS1_30DynamicPersistentTileSchedulerILi256ELi128ELb0ELb0ELb1EEEEEEEEEvNT_6ParamsE,(.L_x_2671 - _ZN7cutlass13device_kernelIN5flash11enable_sm90INS1_16FlashAttnFwdSm90INS1_25CollectiveMainloopFwdSm90ILi2EN4cute5tupleIJNS5_1CILi1EEES8_S8_EEENS6_IJNS7_ILi128EEENS7_ILi160EEENS7_ILi192EEEEEELi128ENS_12float_e4m3_tEfNS_4arch4Sm90ELb0ELb1ELb0ELb0ELb0ELb0ELb0ELb1ELb1ELb0ELb0ELb0EEENS1_21CollectiveEpilogueFwdINS6_IJSA_SA_SB_EEES9_NS_10bfloat16_tESG_Li256ELb0ELb0ELb0ELb1EEENS1_30DynamicPersistentTileSchedulerILi256ELi128ELb0ELb0ELb1EEEEEEEEEvNT_6ParamsE)
        .other          _ZN7cutlass13device_kernelIN5flash11enable_sm90INS1_16FlashAttnFwdSm90INS1_25CollectiveMainloopFwdSm90ILi2EN4cute5tupleIJNS5_1CILi1EEES8_S8_EEENS6_IJNS7_ILi128EEENS7_ILi160EEENS7_ILi192EEEEEELi128ENS_12float_e4m3_tEfNS_4arch4Sm90ELb0ELb1ELb0ELb0ELb0ELb0ELb0ELb1ELb1ELb0ELb0ELb0EEENS1_21CollectiveEpilogueFwdINS6_IJSA_SA_SB_EEES9_NS_10bfloat16_tESG_Li256ELb0ELb0ELb0ELb1EEENS1_30DynamicPersistentTileSchedulerILi256ELi128ELb0ELb0ELb1EEEEEEEEEvNT_6ParamsE,@"STO_CUDA_ENTRY STV_DEFAULT"
_ZN7cutlass13device_kernelIN5flash11enable_sm90INS1_16FlashAttnFwdSm90INS1_25CollectiveMainloopFwdSm90ILi2EN4cute5tupleIJNS5_1CILi1EEES8_S8_EEENS6_IJNS7_ILi128EEENS7_ILi160EEENS7_ILi192EEEEEELi128ENS_12float_e4m3_tEfNS_4arch4Sm90ELb0ELb1ELb0ELb0ELb0ELb0ELb0ELb1ELb1ELb0ELb0ELb0EEENS1_21CollectiveEpilogueFwdINS6_IJSA_SA_SB_EEES9_NS_10bfloat16_tESG_Li256ELb0ELb0ELb0ELb1EEENS1_30DynamicPersistentTileSchedulerILi256ELi128ELb0ELb0ELb1EEEEEEEEEvNT_6ParamsE:
        /* <DEDUP_REMOVED lines=24> */
.L_x_864:
[----:B------:R-:W-:Y:S05]  /*0180*/  BSYNC B0 ;  /* 0x0000000000007941 */ /* 0x000fea0003800000 */
.L_x_863:
        /* <DEDUP_REMOVED lines=37> */
.L_x_865:
        /* <DEDUP_REMOVED lines=22> */
.L_x_866:
        /* <DEDUP_REMOVED lines=18> */
.L_x_867:
        /* <DEDUP_REMOVED lines=22> */
.L_x_868:
        /* <DEDUP_REMOVED lines=22> */
.L_x_869:
[----:B------:R-:W-:Y:S01]  /*0920*/  PLOP3.LUT P0, PT, PT, PT, UP0, 0x80, 0x0 ;  /* 0x000000000000781c */ /* 0x000fe20003f0f008 */
[----:B------:R-:W-:Y:S01]  /*0930*/  UMOV UR61, 0x1 ;  /* 0x00000001003d7882 */ /* 0x000fe20000000000 */
[----:B------:R-:W-:Y:S01]  /*0940*/  NOP ;  /* 0x0000000000007918 */ /* 0x000fe20000000000 */
[----:B------:R-:W-:Y:S01]  /*0950*/  USEL UR61, UR61, 0x2, !UP0 ;  /* 0x000000023d3d7887 */ /* 0x000fe2000c000000 */
[----:B------:R-:W-:Y:S01]  /*0960*/  ULDC.64 UR54, c[0x0][0x208] ;  /* 0x0000820000367ab9 */ /* 0x000fe20000000a00 */
[----:B-123--:R-:W-:Y:S08]  /*0970*/  BAR.SYNC.DEFER_BLOCKING 0x0 ;  /* 0x0000000000007b1d */ /* 0x00eff00000010000 */
[----:B------:R-:W-:Y:S05]  /*0980*/  @!P0 BRA `(.L_x_870) ;  /* 0x00000138001c8947 */ /* 0x000fea0003800000 */
.L_x_871:
[----:B------:R-:W-:-:S08]  /*0990*/  NOP ;  /* 0x0000000000007918 */ /* 0x000fd00000000000 */
[----:B------:R-:W1:Y:S02]  /*09a0*/  USETMAXREG.TRY_ALLOC.CTAPOOL UP0, 0xf0 ;  /* 0x000000f0000079c8 */ /* 0x000e640008000600 */
[----:B-1----:R-:W-:-:S13]  /*09b0*/  PLOP3.LUT P0, PT, PT, PT, UP0, 0x80, 0x0 ;  /* 0x000000000000781c */ /* 0x002fda0003f0f008 */
[----:B------:R-:W-:Y:S05]  /*09c0*/  @!P0 BRA `(.L_x_871) ;  /* 0xfffffffc00f08947 */ /* 0x000fea000383ffff */
[----:B------:R-:W1:Y:S01]  /*09d0*/  S2R R2, SR_TID.X ;  /* 0x0000000000027919 */ /* 0x000e620000002100 */
[----:B------:R-:W2:Y:S08]  /*09e0*/  S2UR UR7, SR_CTAID.X ;  /* 0x00000000000779c3 */ /* 0x000eb00000002500 */
[----:B------:R-:W-:Y:S08]  /*09f0*/  BAR.ARV 0x4, 0x180 ;  /* 0x0106000000007b1d */ /* 0x000ff00000002000 */
        /* <DEDUP_REMOVED lines=12> */
[----:B------:R-:W-:Y:S01]  /*0ac0*/  UMOV UR59, URZ ;  /* 0x0000003f003b7c82 */ /* 0x000fe20008000000 */
[----:B------:R-:W-:Y:S01]  /*0ad0*/  UMOV UR39, URZ ;  /* 0x0000003f00277c82 */ /* 0x000fe20008000000 */
[----:B------:R-:W-:Y:S01]  /*0ae0*/  UMOV UR38, URZ ;  /* 0x0000003f00267c82 */ /* 0x000fe20008000000 */
[CC--:B------:R-:W-:Y:S01]  /*0af0*/  LEA.HI R3, R0.reuse, R197.reuse, RZ, 0x4 ;  /* 0x000000c500037211 */ /* 0x0c0fe200078f20ff */
[----:B------:R-:W2:Y:S01]  /*0b00*/  S2UR UR6, SR_SWINHI ;  /* 0x00000000000679c3 */ /* 0x000ea20000002f00 */
[----:B------:R-:W-:-:S02]  /*0b10*/  LEA.HI R2, R0, R197, RZ, 0x7 ;  /* 0x000000c500027211 */ /* 0x000fc400078f38ff */
[----:B------:R-:W-:Y:S02]  /*0b20*/  SHF.R.S32.HI R4, RZ, 0x4, R3 ;  /* 0x00000004ff047819 */ /* 0x000fe40000011403 */
[----:B------:R-:W-:Y:S02]  /*0b30*/  LOP3.LUT R6, R2, 0xffffff80, RZ, 0xc0, !PT ;  /* 0xffffff8002067812 */ /* 0x000fe400078ec0ff */
[----:B------:R-:W-:Y:S02]  /*0b40*/  LEA.HI R5, R3, R4, RZ, 0x1 ;  /* 0x0000000403057211 */ /* 0x000fe400078f08ff */
[----:B------:R-:W-:Y:S01]  /*0b50*/  SHF.R.S32.HI R195, RZ, 0x7, R2 ;  /* 0x00000007ffc37819 */ /* 0x000fe20000011402 */
[----:B------:R-:W-:Y:S01]  /*0b60*/  IMAD.IADD R193, R197, 0x1, -R6 ;  /* 0x00000001c5c17824 */ /* 0x000fe200078e0a06 */
[----:B------:R-:W-:Y:S02]  /*0b70*/  LOP3.LUT R5, R5, 0x1ffffffe, RZ, 0xc0, !PT ;  /* 0x1ffffffe05057812 */ /* 0x000fe400078ec0ff */
[----:B------:R-:W-:-:S02]  /*0b80*/  LEA.HI R196, R0, R197, RZ, 0x5 ;  /* 0x000000c500c47211 */ /* 0x000fc400078f28ff */
[----:B------:R-:W-:Y:S01]  /*0b90*/  SHF.R.S32.HI R6, RZ, 0x1f, R193 ;  /* 0x0000001fff067819 */ /* 0x000fe200000114c1 */
[----:B------:R-:W-:Y:S01]  /*0ba0*/  IMAD.IADD R5, R4, 0x1, -R5 ;  /* 0x0000000104057824 */ /* 0x000fe200078e0a05 */
[----:B------:R-:W-:Y:S01]  /*0bb0*/  LOP3.LUT R4, R3, 0x3fffff0, RZ, 0xc0, !PT ;  /* 0x03fffff003047812 */ /* 0x000fe200078ec0ff */
[----:B-1----:R-:W-:Y:S01]  /*0bc0*/  ULEA UR37, UR46, UR37, 0x18 ;  /* 0x000000252e257291 */ /* 0x002fe2000f8ec03f */
[----:B------:R-:W-:Y:S02]  /*0bd0*/  LEA.HI R7, R6, R193, RZ, 0x2 ;  /* 0x000000c106077211 */ /* 0x000fe400078f10ff */
[----:B------:R-:W-:Y:S01]  /*0be0*/  LEA.HI R2, R2, R195, RZ, 0x1 ;  /* 0x000000c302027211 */ /* 0x000fe200078f08ff */
[----:B------:R-:W-:Y:S01]  /*0bf0*/  IMAD.IADD R3, R197, 0x1, -R4 ;  /* 0x00000001c5037824 */ /* 0x000fe200078e0a04 */
[--C-:B------:R-:W-:Y:S02]  /*0c00*/  SHF.R.S32.HI R4, RZ, 0x2, R7.reuse ;  /* 0x00000002ff047819 */ /* 0x100fe40000011407 */
[----:B------:R-:W-:Y:S01]  /*0c10*/  SHF.R.S32.HI R9, RZ, 0x1f, R7 ;  /* 0x0000001fff097819 */ /* 0x000fe20000011407 */
[----:B------:R-:W-:Y:S01]  /*0c20*/  UMOV UR4, UR37 ;  /* 0x0000002500047c82 */ /* 0x000fe20008000000 */
[----:B--2---:R-:W-:Y:S01]  /*0c30*/  UMOV UR5, UR6 ;  /* 0x0000000600057c82 */ /* 0x004fe20008000000 */
[----:B------:R-:W-:Y:S01]  /*0c40*/  SHF.R.S32.HI R196, RZ, 0x5, R196 ;  /* 0x00000005ffc47819 */ /* 0x000fe200000114c4 */
[----:B------:R-:W-:Y:S01]  /*0c50*/  IMAD.U32 R18, RZ, RZ, UR4 ;  /* 0x00000004ff127e24 */ /* 0x000fe2000f8e00ff */
[----:B------:R-:W-:Y:S01]  /*0c60*/  LEA.HI R9, R9, R4, RZ, 0x3 ;  /* 0x0000000409097211 */ /* 0x000fe200078f18ff */
[----:B------:R-:W-:Y:S01]  /*0c70*/  IMAD.U32 R19, RZ, RZ, UR5 ;  /* 0x00000005ff137e24 */ /* 0x000fe2000f8e00ff */
[----:B------:R-:W-:Y:S01]  /*0c80*/  LOP3.LUT R2, R2, 0x3fffffe, RZ, 0xc0, !PT ;  /* 0x03fffffe02027812 */ /* 0x000fe200078ec0ff */
[----:B------:R-:W-:Y:S01]  /*0c90*/  IMAD R8, R196, 0x10, R3 ;  /* 0x00000010c4087824 */ /* 0x000fe200078e0203 */
[----:B------:R-:W-:Y:S01]  /*0ca0*/  LOP3.LUT R9, R9, 0xfffffff8, RZ, 0xc0, !PT ;  /* 0xfffffff809097812 */ /* 0x000fe200078ec0ff */
[----:B------:R-:W-:Y:S01]  /*0cb0*/  UMOV UR4, UR7 ;  /* 0x0000000700047c82 */ /* 0x000fe20008000000 */
[----:B------:R-:W-:Y:S01]  /*0cc0*/  LEA.HI R6, R6, R193, RZ, 0x5 ;  /* 0x000000c106067211 */ /* 0x000fe200078f28ff */
[----:B------:R-:W-:Y:S01]  /*0cd0*/  IMAD.IADD R194, R195, 0x1, -R2 ;  /* 0x00000001c3c27824 */ /* 0x000fe200078e0a02 */
[----:B------:R-:W-:Y:S01]  /*0ce0*/  LEA.HI R0, R0, R197, RZ, 0x3 ;  /* 0x000000c500007211 */ /* 0x000fe200078f18ff */
[----:B------:R-:W-:Y:S01]  /*0cf0*/  IMAD R3, R8, 0x8, R5 ;  /* 0x0000000808037824 */ /* 0x000fe200078e0205 */
[----:B------:R-:W-:Y:S01]  /*0d00*/  SHF.R.S32.HI R6, RZ, 0x5, R6 ;  /* 0x00000005ff067819 */ /* 0x000fe20000011406 */
[----:B------:R-:W-:Y:S01]  /*0d10*/  IMAD.IADD R9, R4, 0x1, -R9 ;  /* 0x0000000104097824 */ /* 0x000fe200078e0a09 */
[----:B------:R-:W-:Y:S01]  /*0d20*/  LOP3.LUT R2, R0, 0x1ffffff8, RZ, 0xc0, !PT ;  /* 0x1ffffff800027812 */ /* 0x000fe200078ec0ff */
[----:B------:R-:W-:Y:S01]  /*0d30*/  IMAD.SHL.U32 R3, R3, 0x8, RZ ;  /* 0x0000000803037824 */ /* 0x000fe200078e00ff */
[----:B------:R-:W-:Y:S01]  /*0d40*/  LOP3.LUT R16, R7, 0x7ffffffc, RZ, 0xc0, !PT ;  /* 0x7ffffffc07107812 */ /* 0x000fe200078ec0ff */
[----:B------:R-:W-:Y:S01]  /*0d50*/  IMAD R9, R6, 0x10, R9 ;  /* 0x0000001006097824 */ /* 0x000fe200078e0209 */
[----:B------:R-:W-:Y:S01]  /*0d60*/  SHF.R.S32.HI R190, RZ, 0x3, R0 ;  /* 0x00000003ffbe7819 */ /* 0x000fe20000011400 */
[----:B------:R-:W-:-:S02]  /*0d70*/  IMAD.IADD R2, R197, 0x1, -R2 ;  /* 0x00000001c5027824 */ /* 0x000fc400078e0a02 */
[----:B------:R-:W-:-:S04]  /*0d80*/  IMAD.WIDE R18, R3, 0x2, R18 ;  /* 0x0000000203127825 */ /* 0x000fc800078e0212 */
[----:B------:R-:W-:Y:S02]  /*0d90*/  IMAD R194, R194, 0x40, R9 ;  /* 0x00000040c2c27824 */ /* 0x000fe400078e0209 */
[----:B------:R-:W-:Y:S02]  /*0da0*/  IMAD.SHL.U32 R22, R2, 0x8, RZ ;  /* 0x0000000802167824 */ /* 0x000fe400078e00ff */
[----:B------:R-:W-:-:S07]  /*0db0*/  IMAD.IADD R16, R193, 0x1, -R16 ;  /* 0x00000001c1107824 */ /* 0x000fce00078e0a10 */
.L_x_968:
[----:B------:R-:W-:Y:S01]  /*0dc0*/  ULDC UR5, c[0x0][0xdd0] ;  /* 0x0003740000057ab9 */ /* 0x000fe20000000800 */
[----:B-1----:R-:W1:Y:S01]  /*0dd0*/  LDC R0, c[0x0][0xde8] ;  /* 0x00037a00ff007b82 */ /* 0x002e620000000800 */
[----:B------:R-:W-:Y:S01]  /*0de0*/  UISETP.NE.AND UP0, UPT, UR5, 0x1, UPT ;  /* 0x000000010500788c */ /* 0x000fe2000bf05270 */
[----:B------:R-:W-:-:S10]  /*0df0*/  UMOV UR8, UR4 ;  /* 0x0000000400087c82 */ /* 0x000fd40008000000 */
[----:B------:R-:W-:Y:S01]  /*0e00*/  @UP0 ULDC UR6, c[0x0][0xdd4] ;  /* 0x0003750000060ab9 */ /* 0x000fe20000000800 */
[----:B------:R-:W-:Y:S01]  /*0e10*/  @UP0 ULDC UR9, c[0x0][0xdd8] ;  /* 0x0003760000090ab9 */ /* 0x000fe20000000800 */
[----:B------:R-:W-:-:S04]  /*0e20*/  UIMAD.WIDE.U32 UR6, UR4, UR6, URZ ;  /* 0x00000006040672a5 */ /* 0x000fc8000f8e003f */
[----:B------:R-:W-:-:S04]  /*0e30*/  @UP0 USHF.R.U32.HI UR8, URZ, UR9, UR7 ;  /* 0x000000093f080299 */ /* 0x000fc80008011607 */
[----:B------:R-:W-:Y:S02]  /*0e40*/  UIADD3 UR6, -UR8, URZ, URZ ;  /* 0x0000003f08067290 */ /* 0x000fe4000fffe13f */
[----:B-1----:R-:W-:Y:S02]  /*0e50*/  ISETP.LE.AND P0, PT, R0, UR8, PT ;  /* 0x0000000800007c0c */ /* 0x002fe4000bf03270 */
[----:B------:R-:W-:-:S11]  /*0e60*/  UIMAD UR7, UR5, UR6, UR4 ;  /* 0x00000006050772a4 */ /* 0x000fd6000f8e0204 */
[----:B--234-:R-:W-:Y:S05]  /*0e70*/  @!P0 BRA `(.L_x_872) ;  /* 0x0000000000208947 */ /* 0x01cfea0003800000 */
[----:B------:R-:W-:Y:S01]  /*0e80*/  ULDC UR6, c[0x0][0xddc] ;  /* 0x0003770000067ab9 */ /* 0x000fe20000000800 */
[----:B------:R-:W-:Y:S01]  /*0e90*/  UMOV UR52, UR7 ;  /* 0x0000000700347c82 */ /* 0x000fe20008000000 */
[----:B------:R-:W-:-:S11]  /*0ea0*/  UISETP.NE.AND UP0, UPT, UR6, 0x1, UPT ;  /* 0x000000010600788c */ /* 0x000fd6000bf05270 */
[----:B------:R-:W-:Y:S02]  /*0eb0*/  @UP0 ULDC.64 UR10, c[0x0][0xde0] ;  /* 0x00037800000a0ab9 */ /* 0x000fe40000000a00 */
[----:B------:R-:W-:-:S04]  /*0ec0*/  UIMAD.WIDE.U32 UR4, UR7, UR10, URZ ;  /* 0x0000000a070472a5 */ /* 0x000fc8000f8e003f */
[----:B------:R-:W-:-:S04]  /*0ed0*/  @UP0 USHF.R.U32.HI UR52, URZ, UR11, UR5 ;  /* 0x0000000b3f340299 */ /* 0x000fc80008011605 */
[----:B------:R-:W-:Y:S01]  /*0ee0*/  UIMAD UR4, UR52, UR6, URZ ;  /* 0x00000006340472a4 */ /* 0x000fe2000f8e023f */
[----:B------:R-:W-:Y:S11]  /*0ef0*/  BRA `(.L_x_873) ;  /* 0x00000000001c7947 */ /* 0x000ff60003800000 */
.L_x_872:
[----:B------:R-:W-:Y:S01]  /*0f00*/  ULDC UR6, c[0x0][0xdc4] ;  /* 0x0003710000067ab9 */ /* 0x000fe20000000800 */
[----:B------:R-:W-:Y:S01]  /*0f10*/  UMOV UR52, UR7 ;  /* 0x0000000700347c82 */ /* 0x000fe20008000000 */
[----:B------:R-:W-:-:S11]  /*0f20*/  UISETP.NE.AND UP0, UPT, UR6, 0x1, UPT ;  /* 0x000000010600788c */ /* 0x000fd6000bf05270 */
[----:B------:R-:W-:Y:S02]  /*0f30*/  @UP0 ULDC.64 UR10, c[0x0][0xdc8] ;  /* 0x00037200000a0ab9 */ /* 0x000fe40000000a00 */
[----:B------:R-:W-:-:S04]  /*0f40*/  UIMAD.WIDE.U32 UR4, UR7, UR10, URZ ;  /* 0x0000000a070472a5 */ /* 0x000fc8000f8e003f */
[----:B------:R-:W-:-:S04]  /*0f50*/  @UP0 USHF.R.U32.HI UR52, URZ, UR11, UR5 ;  /* 0x0000000b3f340299 */ /* 0x000fc80008011605 */
[----:B------:R-:W-:-:S12]  /*0f60*/  UIMAD UR4, UR52, UR6, URZ ;  /* 0x00000006340472a4 */ /* 0x000fd8000f8e023f */
.L_x_873:
[----:B------:R-:W-:Y:S01]  /*0f70*/  ULDC UR43, c[0x0][0xdb8] ;  /* 0x00036e00002b7ab9 */ /* 0x000fe20000000800 */
[----:B------:R-:W-:Y:S01]  /*0f80*/  UIADD3 UR6, UR7, -UR4, URZ ;  /* 0x8000000407067290 */ /* 0x000fe2000fffe03f */
[----:B------:R-:W-:Y:S01]  /*0f90*/  IMAD.MOV.U32 R7, RZ, RZ, 0x3f800000 ;  /* 0x3f800000ff077424 */ /* 0x000fe200078e00ff */
[----:B------:R-:W-:Y:S01]  /*0fa0*/  UISETP.NE.AND UP1, UPT, UR43, 0x1, UPT ;  /* 0x000000012b00788c */ /* 0x000fe2000bf25270 */
[----:B------:R-:W-:Y:S01]  /*0fb0*/  IMAD.MOV.U32 R0, RZ, RZ, 0x3f800000 ;  /* 0x3f800000ff007424 */ /* 0x000fe200078e00ff */
[----:B------:R-:W-:Y:S01]  /*0fc0*/  ULDC UR12, c[0x0][0xdc4] ;  /* 0x00037100000c7ab9 */ /* 0x000fe20000000800 */
[----:B------:R-:W-:Y:S01]  /*0fd0*/  ULDC.64 UR4, c[0x0][0x990] ;  /* 0x0002640000047ab9 */ /* 0x000fe20000000a00 */
[----:B------:R-:W-:Y:S01]  /*0fe0*/  UIMAD UR12, UR8, UR12, UR6 ;  /* 0x0000000c080c72a4 */ /* 0x000fe2000f8e0206 */
[----:B------:R-:W1:Y:S01]  /*0ff0*/  LDC.64 R8, c[0x0][0x9e0] ;  /* 0x00027800ff087b82 */ /* 0x000e620000000a00 */
[----:B------:R-:W-:Y:S01]  /*1000*/  UISETP.NE.U32.AND UP0, UPT, UR4, URZ, UPT ;  /* 0x0000003f0400728c */ /* 0x000fe2000bf05070 */
[----:B------:R-:W-:Y:S01]  /*1010*/  ULDC.64 UR6, c[0x0][0x998] ;  /* 0x0002660000067ab9 */ /* 0x000fe20000000a00 */
[----:B------:R-:W-:-:S02]  /*1020*/  ULDC UR11, c[0x0][0x428] ;  /* 0x00010a00000b7ab9 */ /* 0x000fc40000000800 */
[----:B------:R-:W-:Y:S01]  /*1030*/  UISETP.NE.AND.EX UP0, UPT, UR5, URZ, UPT, UP0 ;  /* 0x0000003f0500728c */ /* 0x000fe2000bf05300 */
[----:B------:R-:W-:Y:S01]  /*1040*/  @UP1 ULDC UR8, c[0x0][0xdbc] ;  /* 0x00036f0000081ab9 */ /* 0x000fe20000000800 */
[----:B------:R-:W-:Y:S01]  /*1050*/  @UP1 ULDC UR10, c[0x0][0xdc0] ;  /* 0x00037000000a1ab9 */ /* 0x000fe20000000800 */
[----:B------:R-:W-:Y:S01]  /*1060*/  UIMAD.WIDE.U32 UR8, UR12, UR8, URZ ;  /* 0x000000080c0872a5 */ /* 0x000fe2000f8e003f */
[----:B------:R-:W2:Y:S01]  /*1070*/  LDC R192, c[0x0][0x288] ;  /* 0x0000a200ffc07b82 */ /* 0x000ea20000000800 */
[----:B------:R-:W-:Y:S01]  /*1080*/  UMOV UR44, UR12 ;  /* 0x0000000c002c7c82 */ /* 0x000fe20008000000 */
[----:B------:R-:W-:Y:S01]  /*1090*/  UISETP.NE.AND UP2, UPT, UR11, 0x1, UPT ;  /* 0x000000010b00788c */ /* 0x000fe2000bf45270 */
[----:B------:R-:W-:Y:S01]  /*10a0*/  PLOP3.LUT P0, PT, PT, PT, UP0, 0x80, 0x0 ;  /* 0x000000000000781c */ /* 0x000fe20003f0f008 */
[----:B------:R-:W-:Y:S02]  /*10b0*/  @UP1 USHF.R.U32.HI UR44, URZ, UR10, UR9 ;  /* 0x0000000a3f2c1299 */ /* 0x000fe40008011609 */
[----:B------:R-:W-:-:S02]  /*10c0*/  UISETP.NE.U32.AND UP1, UPT, UR6, URZ, UPT ;  /* 0x0000003f0600728c */ /* 0x000fc4000bf25070 */
[----:B------:R-:W-:Y:S01]  /*10d0*/  @UP0 USHF.R.S32.HI UR8, URZ, 0x1f, UR44 ;  /* 0x0000001f3f080899 */ /* 0x000fe2000801142c */
[----:B------:R-:W3:Y:S01]  /*10e0*/  LDC R17, c[0x0][0x404] ;  /* 0x00010100ff117b82 */ /* 0x000ee20000000800 */
[----:B------:R-:W-:Y:S01]  /*10f0*/  UISETP.NE.AND.EX UP1, UPT, UR7, URZ, UPT, UP1 ;  /* 0x0000003f0700728c */ /* 0x000fe2000bf25310 */
[----:B------:R-:W-:Y:S01]  /*1100*/  @UP0 ULDC.64 UR14, c[0x0][0x9a8] ;  /* 0x00026a00000e0ab9 */ /* 0x000fe20000000a00 */
[----:B------:R-:W-:Y:S02]  /*1110*/  UIADD3 UR11, -UR44, URZ, URZ ;  /* 0x0000003f2c0b7290 */ /* 0x000fe4000fffe13f */
[----:B------:R-:W-:Y:S02]  /*1120*/  @UP0 UIMAD UR10, UR8, UR14, URZ ;  /* 0x0000000e080a02a4 */ /* 0x000fe4000f8e023f */
[----:B------:R-:W-:Y:S01]  /*1130*/  PLOP3.LUT P1, PT, PT, PT, UP1, 0x80, 0x0 ;  /* 0x000000000000781c */ /* 0x000fe20003f2f018 */
[----:B------:R-:W-:Y:S01]  /*1140*/  @UP0 UIMAD.WIDE.U32 UR8, UR44, UR14, URZ ;  /* 0x0000000e2c0802a5 */ /* 0x000fe2000f8e003f */
[----:B------:R-:W4:Y:S01]  /*1150*/  LDC R6, c[0x0][0x2e0] ;  /* 0x0000b800ff067b82 */ /* 0x000f220000000800 */
[----:B------:R-:W-:-:S02]  /*1160*/  UIMAD UR43, UR43, UR11, UR12 ;  /* 0x0000000b2b2b72a4 */ /* 0x000fc4000f8e020c */
[----:B------:R-:W-:Y:S01]  /*1170*/  @UP1 USHF.R.S32.HI UR14, URZ, 0x1f, UR44 ;  /* 0x0000001f3f0e1899 */ /* 0x000fe2000801142c */
[----:B------:R-:W-:Y:S01]  /*1180*/  @UP1 ULDC.64 UR16, c[0x0][0x9b8] ;  /* 0x00026e0000101ab9 */ /* 0x000fe20000000a00 */
[----:B------:R-:W-:Y:S01]  /*1190*/  @UP0 UIMAD UR15, UR44, UR15, UR10 ;  /* 0x0000000f2c0f02a4 */ /* 0x000fe2000f8e020a */
[----:B------:R-:W-:Y:S01]  /*11a0*/  @UP2 ULDC UR12, c[0x0][0x42c] ;  /* 0x00010b00000c2ab9 */ /* 0x000fe20000000800 */
[----:B------:R-:W-:Y:S02]  /*11b0*/  @UP1 UIMAD.WIDE.U32 UR10, UR44, UR16, URZ ;  /* 0x000000102c0a12a5 */ /* 0x000fe4000f8e003f */
[----:B------:R-:W-:Y:S02]  /*11c0*/  UIMAD.WIDE.U32 UR12, UR43, UR12, URZ ;  /* 0x0000000c2b0c72a5 */ /* 0x000fe4000f8e003f */
[----:B------:R-:W-:Y:S01]  /*11d0*/  @UP1 UIMAD UR16, UR14, UR16, URZ ;  /* 0x000000100e1012a4 */ /* 0x000fe2000f8e023f */
[----:B------:R-:W-:Y:S02]  /*11e0*/  @UP2 ULDC UR18, c[0x0][0x430] ;  /* 0x00010c0000122ab9 */ /* 0x000fe40000000800 */
[----:B------:R-:W-:Y:S01]  /*11f0*/  UMOV UR14, UR43 ;  /* 0x0000002b000e7c82 */ /* 0x000fe20008000000 */
[----:B------:R-:W-:-:S02]  /*1200*/  @UP2 USHF.R.U32.HI UR14, URZ, UR18, UR13 ;  /* 0x000000123f0e2299 */ /* 0x000fc4000801160d */
[----:B------:R-:W-:Y:S02]  /*1210*/  @UP1 UIMAD UR16, UR44, UR17, UR16 ;  /* 0x000000112c1012a4 */ /* 0x000fe4000f8e0210 */
[----:B------:R-:W-:Y:S02]  /*1220*/  @UP0 USHF.R.S32.HI UR12, URZ, 0x1f, UR14 ;  /* 0x0000001f3f0c0899 */ /* 0x000fe4000801140e */
[----:B------:R-:W-:Y:S01]  /*1230*/  @UP1 USHF.R.S32.HI UR13, URZ, 0x1f, UR14 ;  /* 0x0000001f3f0d1899 */ /* 0x000fe2000801140e */
[----:B------:R-:W-:Y:S01]  /*1240*/  @UP0 ULDC.64 UR18, c[0x0][0x9b0] ;  /* 0x00026c0000120ab9 */ /* 0x000fe20000000a00 */
[----:B------:R-:W-:Y:S02]  /*1250*/  @UP1 UIADD3 UR11, UR11, UR16, URZ ;  /* 0x000000100b0b1290 */ /* 0x000fe4000fffe03f */
[----:B------:R-:W-:Y:S01]  /*1260*/  @UP0 UIADD3 UR9, UR9, UR15, URZ ;  /* 0x0000000f09090290 */ /* 0x000fe2000fffe03f */
[----:B------:R-:W-:Y:S01]  /*1270*/  @UP1 ULDC.64 UR16, c[0x0][0x9c0] ;  /* 0x0002700000101ab9 */ /* 0x000fe20000000a00 */
[----:B------:R-:W-:-:S02]  /*1280*/  @UP0 UIMAD UR12, UR12, UR18, URZ ;  /* 0x000000120c0c02a4 */ /* 0x000fc4000f8e023f */
[----:B------:R-:W-:Y:S02]  /*1290*/  @UP1 UIMAD UR13, UR13, UR16, URZ ;  /* 0x000000100d0d12a4 */ /* 0x000fe4000f8e023f */
[----:B------:R-:W-:Y:S02]  /*12a0*/  @UP0 UIMAD.WIDE.U32 UR8, UR14, UR18, UR8 ;  /* 0x000000120e0802a5 */ /* 0x000fe4000f8e0008 */
[----:B------:R-:W-:Y:S02]  /*12b0*/  @UP0 UIMAD UR12, UR14, UR19, UR12 ;  /* 0x000000130e0c02a4 */ /* 0x000fe4000f8e020c */
[----:B------:R-:W-:Y:S02]  /*12c0*/  @UP1 UIMAD.WIDE.U32 UR10, UR14, UR16, UR10 ;  /* 0x000000100e0a12a5 */ /* 0x000fe4000f8e000a */
[----:B------:R-:W-:Y:S02]  /*12d0*/  @UP1 UIMAD UR13, UR14, UR17, UR13 ;  /* 0x000000110e0d12a4 */ /* 0x000fe4000f8e020d */
[----:B------:R-:W-:-:S02]  /*12e0*/  @UP0 UIADD3 UR12, UR9, UR12, URZ ;  /* 0x0000000c090c0290 */ /* 0x000fc4000fffe03f */
[----:B------:R-:W-:Y:S02]  /*12f0*/  @UP0 ULEA UR4, UP3, UR8, UR4, 0x2 ;  /* 0x0000000408040291 */ /* 0x000fe4000f86103f */
[----:B------:R-:W-:Y:S02]  /*1300*/  @UP1 ULEA UR6, UP4, UR10, UR6, 0x2 ;  /* 0x000000060a061291 */ /* 0x000fe4000f88103f */
[----:B------:R-:W-:Y:S02]  /*1310*/  @UP1 UIADD3 UR9, UR11, UR13, URZ ;  /* 0x0000000d0b091290 */ /* 0x000fe4000fffe03f */
[----:B------:R-:W-:Y:S01]  /*1320*/  @UP0 ULEA.HI.X UR5, UR8, UR5, UR12, 0x2, UP3 ;  /* 0x0000000508050291 */ /* 0x000fe200098f140c */
[----:B------:R-:W-:Y:S01]  /*1330*/  IMAD.U32 R2, RZ, RZ, UR4 ;  /* 0x00000004ff027e24 */ /* 0x000fe2000f8e00ff */
[----:B------:R-:W-:Y:S01]  /*1340*/  @UP1 ULEA.HI.X UR7, UR10, UR7, UR9, 0x2, UP4 ;  /* 0x000000070a071291 */ /* 0x000fe2000a0f1409 */
[----:B------:R-:W-:Y:S01]  /*1350*/  IMAD.U32 R4, RZ, RZ, UR6 ;  /* 0x00000006ff047e24 */ /* 0x000fe2000f8e00ff */
[----:B------:R-:W-:Y:S01]  /*1360*/  ULDC UR42, c[0x0][0xdac] ;  /* 0x00036b00002a7ab9 */ /* 0x000fe20000000800 */
[----:B------:R-:W-:Y:S01]  /*1370*/  @UP2 ULDC UR6, c[0x0][0x430] ;  /* 0x00010c0000062ab9 */ /* 0x000fe20000000800 */
[----:B------:R-:W-:Y:S01]  /*1380*/  IMAD.U32 R3, RZ, RZ, UR5 ;  /* 0x00000005ff037e24 */ /* 0x000fe2000f8e00ff */
[----:B------:R-:W-:Y:S01]  /*1390*/  ULDC.64 UR4, c[0x0][0x3f8] ;  /* 0x0000fe0000047ab9 */ /* 0x000fe20000000a00 */
[----:B------:R-:W-:-:S03]  /*13a0*/  IMAD.U32 R5, RZ, RZ, UR7 ;  /* 0x00000007ff057e24 */ /* 0x000fc6000f8e00ff */
[----:B------:R-:W5:Y:S04]  /*13b0*/  @P0 LDG.E R7, desc[UR54][R2.64] ;  /* 0x0000003602070981 */ /* 0x000f68000c1e1900 */
[----:B------:R-:W5:Y:S01]  /*13c0*/  @P1 LDG.E R0, desc[UR54][R4.64] ;  /* 0x0000003604001981 */ /* 0x000f62000c1e1900 */
[----:B------:R-:W-:Y:S01]  /*13d0*/  ISETP.NE.U32.AND P0, PT, RZ, UR4, PT ;  /* 0x00000004ff007c0c */ /* 0x000fe2000bf05070 */
[----:B------:R-:W-:Y:S01]  /*13e0*/  ULOP3.LUT UR4, URZ, UR52, URZ, 0x33, !UPT ;  /* 0x000000343f047292 */ /* 0x000fe2000f8e333f */
[----:B-1----:R-:W-:Y:S01]  /*13f0*/  ISETP.GE.AND P1, PT, R9, 0x1, PT ;  /* 0x000000010900780c */ /* 0x002fe20003f26270 */
[----:B------:R-:W-:Y:S01]  /*1400*/  UMOV UR58, UR43 ;  /* 0x0000002b003a7c82 */ /* 0x000fe20008000000 */
[----:B------:R-:W-:Y:S01]  /*1410*/  ISETP.NE.AND.EX P0, PT, RZ, UR5, PT, P0 ;  /* 0x00000005ff007c0c */ /* 0x000fe2000bf05300 */
[----:B------:R-:W-:Y:S01]  /*1420*/  ULDC UR5, c[0x0][0x988] ;  /* 0x0002620000057ab9 */ /* 0x000fe20000000800 */
[----:B------:R-:W-:-:S02]  /*1430*/  UIADD3 UR42, UR4, UR42, URZ ;  /* 0x0000002a042a7290 */ /* 0x000fc4000fffe03f */
[----:B---3--:R-:W-:Y:S01]  /*1440*/  SEL R17, R17, 0x1, P0 ;  /* 0x0000000111117807 */ /* 0x008fe20000000000 */
[----:B------:R-:W-:Y:S01]  /*1450*/  @UP2 ULDC UR4, c[0x0][0x42c] ;  /* 0x00010b0000042ab9 */ /* 0x000fe20000000800 */
[----:B------:R-:W-:-:S03]  /*1460*/  USHF.L.U32 UR42, UR42, 0x7, URZ ;  /* 0x000000072a2a7899 */ /* 0x000fc6000800063f */
[----:B----4-:R-:W-:Y:S02]  /*1470*/  IMAD R107, R17, R6, RZ ;  /* 0x00000006116b7224 */ /* 0x010fe400078e02ff */
[----:B-----5:R-:W-:-:S04]  /*1480*/  FMUL.FTZ R0, R7, R0 ;  /* 0x0000000007007220 */ /* 0x020fc80000410000 */
[----:B------:R-:W-:Y:S01]  /*1490*/  FMUL.FTZ R2, R0, UR5 ;  /* 0x0000000500027c20 */ /* 0x000fe20008410000 */
[----:B--2---:R-:W-:Y:S01]  /*14a0*/  IADD3 R0, -R192, 0x80, RZ ;  /* 0x00000080c0007810 */ /* 0x004fe20007ffe1ff */
[----:B------:R-:W-:-:S03]  /*14b0*/  UIMAD.WIDE.U32 UR4, UR43, UR4, URZ ;  /* 0x000000042b0472a5 */ /* 0x000fc6000f8e003f */
[----:B------:R-:W-:Y:S01]  /*14c0*/  R2UR UR36, R2 ;  /* 0x00000000022472ca */ /* 0x000fe200000e0000 */
[----:B------:R-:W-:Y:S01]  /*14d0*/  IMAD R0, R17, R6, R0 ;  /* 0x0000000611007224 */ /* 0x000fe200078e0200 */
[----:B------:R-:W-:-:S03]  /*14e0*/  @UP2 USHF.R.U32.HI UR58, URZ, UR6, UR5 ;  /* 0x000000063f3a2299 */ /* 0x000fc60008011605 */
[----:B------:R-:W-:-:S04]  /*14f0*/  VIADD R188, R0, UR42 ;  /* 0x0000002a00bc7c36 */ /* 0x000fc80008000000 */
[----:B------:R-:W-:Y:S01]  /*1500*/  IMAD.IADD R0, R188, 0x1, R8 ;  /* 0x00000001bc007824 */ /* 0x000fe200078e0208 */
[----:B------:R-:W-:Y:S06]  /*1510*/  @!P1 BRA `(.L_x_874) ;  /* 0x0000000000409947 */ /* 0x000fec0003800000 */
[C---:B------:R-:W-:Y:S01]  /*1520*/  ISETP.GT.AND P0, PT, R188.reuse, RZ, PT ;  /* 0x000000ffbc00720c */ /* 0x040fe20003f04270 */
[----:B------:R-:W-:-:S12]  /*1530*/  VIADD R2, R188, 0xffffffff ;  /* 0xffffffffbc027836 */ /* 0x000fd80000000000 */
[----:B------:R-:W-:Y:S05]  /*1540*/  @P0 BRA `(.L_x_875) ;  /* 0x00000000001c0947 */ /* 0x000fea0003800000 */
[----:B------:R-:W-:Y:S01]  /*1550*/  ISETP.NE.AND P0, PT, R9, 0x1, PT ;  /* 0x000000010900780c */ /* 0x000fe20003f05270 */
[----:B------:R-:W-:-:S12]  /*1560*/  IMAD.MOV R3, RZ, RZ, -R188 ;  /* 0x000000ffff037224 */ /* 0x000fd800078e0abc */
[----:B------:R-:W1:Y:S02]  /*1570*/  @P0 LDC.64 R4, c[0x0][0x9e8] ;  /* 0x00027a00ff040b82 */ /* 0x000e640000000a00 */
[----:B-1----:R-:W-:-:S05]  /*1580*/  @P0 IMAD.HI.U32 R2, R3, R4, RZ ;  /* 0x0000000403020227 */ /* 0x002fca00078e00ff */
[----:B------:R-:W-:-:S04]  /*1590*/  @P0 SHF.R.U32.HI R3, RZ, R5, R2 ;  /* 0x00000005ff030219 */ /* 0x000fc80000011602 */
[----:B------:R-:W-:Y:S01]  /*15a0*/  LOP3.LUT R2, RZ, R3, RZ, 0x33, !PT ;  /* 0x00000003ff027212 */ /* 0x000fe200078e33ff */
[----:B------:R-:W-:Y:S06]  /*15b0*/  BRA `(.L_x_876) ;  /* 0x0000000000107947 */ /* 0x000fec0003800000 */
.L_x_875:
[----:B------:R-:W-:-:S13]  /*15c0*/  ISETP.NE.AND P0, PT, R9, 0x1, PT ;  /* 0x000000010900780c */ /* 0x000fda0003f05270 */
[----:B------:R-:W1:Y:S02]  /*15d0*/  @P0 LDC.64 R4, c[0x0][0x9e8] ;  /* 0x00027a00ff040b82 */ /* 0x000e640000000a00 */
[----:B-1----:R-:W-:-:S05]  /*15e0*/  @P0 IMAD.HI.U32 R4, R2, R4, RZ ;  /* 0x0000000402040227 */ /* 0x002fca00078e00ff */
[----:B------:R-:W-:-:S07]  /*15f0*/  @P0 SHF.R.U32.HI R2, RZ, R5, R4 ;  /* 0x00000005ff020219 */ /* 0x000fce0000011604 */
.L_x_876:
[----:B------:R-:W-:-:S05]  /*1600*/  IMAD R3, R2, R9, R9 ;  /* 0x0000000902037224 */ /* 0x000fca00078e0209 */
[----:B------:R-:W-:-:S07]  /*1610*/  VIMNMX R0, R0, R3, PT ;  /* 0x0000000300007248 */ /* 0x000fce0003fe0100 */
.L_x_874:
[----:B------:R-:W-:Y:S01]  /*1620*/  VIADD R2, R0, 0x9f ;  /* 0x0000009f00027836 */ /* 0x000fe20000000000 */
[----:B------:R-:W-:Y:S01]  /*1630*/  ULDC UR4, c[0x0][0x9dc] ;  /* 0x0002770000047ab9 */ /* 0x000fe20000000800 */
[CC--:B------:R-:W-:Y:S02]  /*1640*/  IMAD R0, R17.reuse, R6.reuse, 0x9f ;  /* 0x0000009f11007424 */ /* 0x0c0fe400078e0206 */
[----:B------:R-:W-:Y:S02]  /*1650*/  IMAD R192, R17, R6, -R192 ;  /* 0x0000000611c07224 */ /* 0x000fe400078e0ac0 */
[----:B------:R-:W-:-:S04]  /*1660*/  IMAD.HI R2, R2, 0x66666667, RZ ;  /* 0x6666666702027827 */ /* 0x000fc800078e02ff */
[----:B------:R-:W-:Y:S01]  /*1670*/  IMAD.HI R0, R0, 0x66666667, RZ ;  /* 0x6666666700007827 */ /* 0x000fe200078e02ff */
[----:B------:R-:W-:-:S03]  /*1680*/  SHF.R.U32.HI R5, RZ, 0x1f, R2 ;  /* 0x0000001fff057819 */ /* 0x000fc60000011602 */
[----:B------:R-:W-:Y:S01]  /*1690*/  VIADD R105, R192, UR42 ;  /* 0x0000002ac0697c36 */ /* 0x000fe20008000000 */
[----:B------:R-:W-:Y:S02]  /*16a0*/  SHF.R.U32.HI R3, RZ, 0x1f, R0 ;  /* 0x0000001fff037819 */ /* 0x000fe40000011600 */
[----:B------:R-:W-:Y:S01]  /*16b0*/  LEA.HI.SX32 R104, R2, R5, 0x1a ;  /* 0x0000000502687211 */ /* 0x000fe200078fd2ff */
[----:B------:R-:W-:Y:S01]  /*16c0*/  VIADD R4, R105, -UR4 ;  /* 0x8000000469047c36 */ /* 0x000fe20008000000 */
[----:B------:R-:W-:-:S04]  /*16d0*/  LEA.HI.SX32 R3, R0, R3, 0x1a ;  /* 0x0000000300037211 */ /* 0x000fc800078fd2ff */
[----:B------:R-:W-:Y:S02]  /*16e0*/  R2UR UR4, R4 ;  /* 0x00000000040472ca */ /* 0x000fe400000e0000 */
[----:B------:R-:W-:Y:S01]  /*16f0*/  VIMNMX R104, R3, R104, PT ;  /* 0x0000006803687248 */ /* 0x000fe20003fe0100 */
[----:B------:R-:W-:-:S12]  /*1700*/  @!P1 BRA `(.L_x_877) ;  /* 0x0000000000489947 */ /* 0x000fd80003800000 */
[----:B------:R-:W-:-:S13]  /*1710*/  ISETP.GT.AND P0, PT, R105, -0x1, PT ;  /* 0xffffffff6900780c */ /* 0x000fda0003f04270 */
[----:B------:R-:W-:Y:S05]  /*1720*/  @P0 BRA `(.L_x_878) ;  /* 0x00000000001c0947 */ /* 0x000fea0003800000 */
[----:B------:R-:W-:Y:S02]  /*1730*/  ISETP.NE.AND P0, PT, R9, 0x1, PT ;  /* 0x000000010900780c */ /* 0x000fe40003f05270 */
[----:B------:R-:W-:-:S11]  /*1740*/  LOP3.LUT R3, RZ, R105, RZ, 0x33, !PT ;  /* 0x00000069ff037212 */ /* 0x000fd600078e33ff */
[----:B------:R-:W1:Y:S02]  /*1750*/  @P0 LDC.64 R4, c[0x0][0x9e8] ;  /* 0x00027a00ff040b82 */ /* 0x000e640000000a00 */
[----:B-1----:R-:W-:-:S05]  /*1760*/  @P0 IMAD.HI.U32 R0, R3, R4, RZ ;  /* 0x0000000403000227 */ /* 0x002fca00078e00ff */
[----:B------:R-:W-:-:S04]  /*1770*/  @P0 SHF.R.U32.HI R3, RZ, R5, R0 ;  /* 0x00000005ff030219 */ /* 0x000fc80000011600 */
[----:B------:R-:W-:Y:S01]  /*1780*/  LOP3.LUT R0, RZ, R3, RZ, 0x33, !PT ;  /* 0x00000003ff007212 */ /* 0x000fe200078e33ff */
[----:B------:R-:W-:Y:S06]  /*1790*/  BRA `(.L_x_879) ;  /* 0x0000000000147947 */ /* 0x000fec0003800000 */
.L_x_878:
[----:B------:R-:W-:Y:S01]  /*17a0*/  ISETP.NE.AND P0, PT, R9, 0x1, PT ;  /* 0x000000010900780c */ /* 0x000fe20003f05270 */
[----:B------:R-:W-:-:S12]  /*17b0*/  IMAD.MOV.U32 R0, RZ, RZ, R105 ;  /* 0x000000ffff007224 */ /* 0x000fd800078e0069 */
[----:B------:R-:W1:Y:S02]  /*17c0*/  @P0 LDC.64 R2, c[0x0][0x9e8] ;  /* 0x00027a00ff020b82 */ /* 0x000e640000000a00 */
[----:B-1----:R-:W-:-:S05]  /*17d0*/  @P0 IMAD.HI.U32 R2, R105, R2, RZ ;  /* 0x0000000269020227 */ /* 0x002fca00078e00ff */
[----:B------:R-:W-:-:S07]  /*17e0*/  @P0 SHF.R.U32.HI R0, RZ, R3, R2 ;  /* 0x00000003ff000219 */ /* 0x000fce0000011602 */
.L_x_879:
[----:B------:R-:W-:-:S05]  /*17f0*/  IMAD R0, R0, R9, RZ ;  /* 0x0000000900007224 */ /* 0x000fca00078e02ff */
[----:B------:R-:W-:-:S13]  /*1800*/  R2UR UR5, R0 ;  /* 0x00000000000572ca */ /* 0x000fda00000e0000 */
[----:B------:R-:W-:-:S04]  /*1810*/  UISETP.LT.AND UP0, UPT, UR4, UR5, UPT ;  /* 0x000000050400728c */ /* 0x000fc8000bf01270 */
[----:B------:R-:W-:-:S12]  /*1820*/  USEL UR4, UR4, UR5, !UP0 ;  /* 0x0000000504047287 */ /* 0x000fd8000c000000 */
.L_x_877:
[----:B------:R-:W-:Y:S01]  /*1830*/  UIMAD.WIDE UR4, UR4, 0x66666667, URZ ;  /* 0x66666667040478a5 */ /* 0x000fe2000f8e023f */
[----:B------:R-:W-:Y:S02]  /*1840*/  PLOP3.LUT P0, PT, PT, PT, PT, 0x80, 0x0 ;  /* 0x000000000000781c */ /* 0x000fe40003f0f070 */
[----:B------:R-:W-:Y:S02]  /*1850*/  CS2R R2, SRZ ;  /* 0x0000000000027805 */ /* 0x000fe4000001ff00 */
[----:B------:R-:W-:Y:S01]  /*1860*/  CS2R R4, SRZ ;  /* 0x0000000000047805 */ /* 0x000fe2000001ff00 */
[----:B------:R-:W-:Y:S01]  /*1870*/  USHF.R.U32.HI UR4, URZ, 0x1f, UR5 ;  /* 0x0000001f3f047899 */ /* 0x000fe20008011605 */
[----:B------:R-:W-:Y:S01]  /*1880*/  CS2R R86, SRZ ;  /* 0x0000000000567805 */ /* 0x000fe2000001ff00 */
[----:B------:R-:W-:Y:S01]  /*1890*/  IMAD.MOV.U32 R0, RZ, RZ, RZ ;  /* 0x000000ffff007224 */ /* 0x000fe200078e00ff */
[----:B------:R-:W-:Y:S01]  /*18a0*/  CS2R R84, SRZ ;  /* 0x0000000000547805 */ /* 0x000fe2000001ff00 */
[----:B------:R-:W-:Y:S01]  /*18b0*/  ULEA.HI.SX32 UR4, UR5, UR4, 0x1a ;  /* 0x0000000405047291 */ /* 0x000fe2000f8fd23f */
[----:B------:R-:W-:-:S02]  /*18c0*/  CS2R R8, SRZ ;  /* 0x0000000000087805 */ /* 0x000fc4000001ff00 */
[----:B------:R-:W-:Y:S02]  /*18d0*/  CS2R R78, SRZ ;  /* 0x00000000004e7805 */ /* 0x000fe4000001ff00 */
[----:B------:R-:W-:Y:S01]  /*18e0*/  CS2R R76, SRZ ;  /* 0x00000000004c7805 */ /* 0x000fe2000001ff00 */
[----:B------:R-:W-:Y:S01]  /*18f0*/  UISETP.LT.AND UP0, UPT, URZ, UR4, UPT ;  /* 0x000000043f00728c */ /* 0x000fe2000bf01270 */
[----:B------:R-:W-:Y:S02]  /*1900*/  CS2R R10, SRZ ;  /* 0x00000000000a7805 */ /* 0x000fe4000001ff00 */
[----:B------:R-:W-:Y:S02]  /*1910*/  CS2R R12, SRZ ;  /* 0x00000000000c7805 */ /* 0x000fe4000001ff00 */
[----:B------:R-:W-:Y:S01]  /*1920*/  CS2R R70, SRZ ;  /* 0x0000000000467805 */ /* 0x000fe2000001ff00 */
[----:B------:R-:W-:Y:S01]  /*1930*/  USEL UR47, URZ, UR4, !UP0 ;  /* 0x000000043f2f7287 */ /* 0x000fe2000c000000 */
[----:B------:R-:W-:-:S02]  /*1940*/  CS2R R68, SRZ ;  /* 0x0000000000447805 */ /* 0x000fc4000001ff00 */
[----:B------:R-:W-:Y:S02]  /*1950*/  CS2R R14, SRZ ;  /* 0x00000000000e7805 */ /* 0x000fe4000001ff00 */
[----:B------:R-:W-:Y:S02]  /*1960*/  CS2R R20, SRZ ;  /* 0x0000000000147805 */ /* 0x000fe4000001ff00 */
[----:B------:R-:W-:Y:S02]  /*1970*/  CS2R R62, SRZ ;  /* 0x00000000003e7805 */ /* 0x000fe4000001ff00 */
[----:B------:R-:W-:Y:S02]  /*1980*/  CS2R R60, SRZ ;  /* 0x00000000003c7805 */ /* 0x000fe4000001ff00 */
[----:B------:R-:W-:Y:S02]  /*1990*/  ISETP.GT.AND P1, PT, R104, UR47, PT ;  /* 0x0000002f68007c0c */ /* 0x000fe4000bf24270 */
        /* <DEDUP_REMOVED lines=10> */
[----:B------:R-:W-:Y:S01]  /*1a40*/  CS2R R38, SRZ ;  /* 0x0000000000267805 */ /* 0x000fe2000001ff00 */
[----:B------:R-:W-:Y:S01]  /*1a50*/  IMAD.MOV.U32 R34, RZ, RZ, RZ ;  /* 0x000000ffff227224 */ /* 0x000fe200078e00ff */
[----:B------:R-:W-:Y:S02]  /*1a60*/  CS2R R88, SRZ ;  /* 0x0000000000587805 */ /* 0x000fe4000001ff00 */
[----:B------:R-:W-:-:S02]  /*1a70*/  CS2R R40, SRZ ;  /* 0x0000000000287805 */ /* 0x000fc4000001ff00 */
[----:B------:R-:W-:Y:S02]  /*1a80*/  CS2R R90, SRZ ;  /* 0x00000000005a7805 */ /* 0x000fe4000001ff00 */
[----:B------:R-:W-:Y:S02]  /*1a90*/  CS2R R48, SRZ ;  /* 0x0000000000307805 */ /* 0x000fe4000001ff00 */
[----:B------:R-:W-:Y:S01]  /*1aa0*/  CS2R R92, SRZ ;  /* 0x00000000005c7805 */ /* 0x000fe2000001ff00 */
[----:B------:R-:W-:Y:S02]  /*1ab0*/  IMAD.MOV.U32 R57, RZ, RZ, RZ ;  /* 0x000000ffff397224 */ /* 0x000fe400078e00ff */
[----:B------:R-:W-:Y:S01]  /*1ac0*/  IMAD.MOV.U32 R95, RZ, RZ, RZ ;  /* 0x000000ffff5f7224 */ /* 0x000fe200078e00ff */
[----:B------:R-:W-:Y:S06]  /*1ad0*/  @!P1 BRA `(.L_x_880) ;  /* 0x0000010c00909947 */ /* 0x000fec0003800000 */
[----:B------:R-:W1:Y:S01]  /*1ae0*/  SHFL.IDX PT, R0, R195, RZ, 0x1f ;  /* 0x00001fffc3007589 */ /* 0x000e6200000e0000 */
[----:B------:R-:W-:-:S04]  /*1af0*/  UIADD3 UR5, UR37, 0x14400, URZ ;  /* 0x0001440025057890 */ /* 0x000fc8000fffe03f */
[----:B------:R-:W-:-:S06]  /*1b00*/  ULOP3.LUT UP0, URZ, UR5, 0x9f, URZ, 0xc0, !UPT ;  /* 0x0000009f053f7892 */ /* 0x000fcc000f80c03f */
[----:B------:R-:W-:Y:S02]  /*1b10*/  PLOP3.LUT P0, PT, PT, PT, UP0, 0x80, 0x0 ;  /* 0x000000000000781c */ /* 0x000fe40003f0f008 */
[----:B-1----:R-:W-:-:S13]  /*1b20*/  R2UR UR45, R0 ;  /* 0x00000000002d72ca */ /* 0x002fda00000e0000 */
[----:B------:R-:W-:-:S04]  /*1b30*/  ULEA.HI UR4, UR45, UR45, URZ, 0x1 ;  /* 0x0000002d2d047291 */ /* 0x000fc8000f8f083f */
        /* <DEDUP_REMOVED lines=22> */
.L_x_881:
[----:B------:R-:W-:Y:S01]  /*1ca0*/  ULEA.HI UR4, UR59, UR59, URZ, 0x1 ;  /* 0x0000003b3b047291 */ /* 0x000fe2000f8f083f */
[----:B------:R-:W-:-:S03]  /*1cb0*/  IMAD.U32 R2, RZ, RZ, UR60 ;  /* 0x0000003cff027e24 */ /* 0x000fc6000f8e00ff */
[----:B------:R-:W-:Y:S02]  /*1cc0*/  ULOP3.LUT UR4, UR4, 0xfffffffe, URZ, 0xc0, !UPT ;  /* 0xfffffffe04047892 */ /* 0x000fe4000f8ec03f */
[----:B------:R-:W-:Y:S02]  /*1cd0*/  ISETP.NE.AND P0, PT, R2, 0x3, PT ;  /* 0x000000030200780c */ /* 0x000fe40003f05270 */
[----:B------:R-:W-:-:S06]  /*1ce0*/  UIADD3 UR4, UR59, -UR4, URZ ;  /* 0x800000043b047290 */ /* 0x000fcc000fffe03f */
[----:B------:R-:W-:-:S05]  /*1cf0*/  IMAD.U32 R0, RZ, RZ, UR4 ;  /* 0x00000004ff007e24 */ /* 0x000fca000f8e00ff */
[----:B------:R-:W-:-:S04]  /*1d00*/  SHF.L.U32 R0, R0, 0x1f, RZ ;  /* 0x0000001f00007819 */ /* 0x000fc800000006ff */
[----:B------:R-:W1:Y:S02]  /*1d10*/  SYNCS.PHASECHK.TRANS64.TRYWAIT P1, [UR37+0x29800], R0 ;  /* 0x02980000ff0075a7 */ /* 0x000e640008020165 */
[----:B-1----:R-:W-:Y:S05]  /*1d20*/  @!P1 BRA `(.L_x_882) ;  /* 0x0000015c00f49947 */ /* 0x002fea0003800000 */
.L_x_1046:
[----:B------:R-:W-:Y:S05]  /*1d30*/  @!P0 BRA `(.L_x_883) ;  /* 0x0000000000048947 */ /* 0x000fea0003800000 */
[----:B------:R-:W-:Y:S01]  /*1d40*/  BPT.TRAP 0x1 ;  /* 0x000000040000795c */ /* 0x000fe20000300000 */
.L_x_883:
[----:B-1----:R-:W-:Y:S02]  /*1d50*/  IMAD.U32 R3, RZ, RZ, UR38 ;  /* 0x00000026ff037e24 */ /* 0x002fe4000f8e00ff */
[----:B------:R-:W-:-:S03]  /*1d60*/  IMAD.U32 R0, RZ, RZ, UR39 ;  /* 0x00000027ff007e24 */ /* 0x000fc6000f8e00ff */
[----:B------:R-:W-:Y:S02]  /*1d70*/  LEA R3, R3, UR37, 0x3 ;  /* 0x0000002503037c11 */ /* 0x000fe4000f8e18ff */
[----:B------:R-:W-:-:S04]  /*1d80*/  SHF.L.U32 R0, R0, 0x1f, RZ ;  /* 0x0000001f00007819 */ /* 0x000fc800000006ff */
[----:B------:R1:W2:Y:S01]  /*1d90*/  SYNCS.PHASECHK.TRANS64.TRYWAIT P1, [R3+URZ+0x29830], R0 ;  /* 0x02983000030075a7 */ /* 0x0002a2000802017f */
[----:B------:R-:W-:Y:S05]  /*1da0*/  @!P0 BRA `(.L_x_884) ;  /* 0x0000000000048947 */ /* 0x000fea0003800000 */
[----:B------:R-:W-:Y:S01]  /*1db0*/  BPT.TRAP 0x1 ;  /* 0x000000040000795c */ /* 0x000fe20000300000 */
.L_x_884:
[----:B------:R-:W3:Y:S01]  /*1dc0*/  S2R R2, SR_TID.X ;  /* 0x0000000000027919 */ /* 0x000ee20000002100 */
[----:B------:R-:W-:Y:S02]  /*1dd0*/  LOP3.LUT R189, R189, 0xfffffff7, RZ, 0xc0, !PT ;  /* 0xfffffff7bdbd7812 */ /* 0x000fe400078ec0ff */
[----:B---3--:R-:W-:-:S13]  /*1de0*/  LOP3.LUT P2, RZ, R2, 0x7f, RZ, 0xc0, !PT ;  /* 0x0000007f02ff7812 */ /* 0x008fda000784c0ff */
[----:B------:R-:W-:Y:S01]  /*1df0*/  @P2 LOP3.LUT R189, R189, 0x8, RZ, 0xfc, !PT ;  /* 0x00000008bdbd2812 */ /* 0x000fe200078efcff */
[----:B--2---:R-:W-:Y:S06]  /*1e00*/  @P1 BRA `(.L_x_885) ;  /* 0x0000000000081947 */ /* 0x004fec0003800000 */
[----:B------:R-:W2:Y:S02]  /*1e10*/  SYNCS.PHASECHK.TRANS64.TRYWAIT P1, [R3+URZ+0x29830], R0 ;  /* 0x02983000030075a7 */ /* 0x000ea4000802017f */
[----:B--2---:R-:W-:Y:S05]  /*1e20*/  @!P1 BRA `(.L_x_886) ;  /* 0x0000015c00cc9947 */ /* 0x004fea0003800000 */
.L_x_885:
[----:B------:R-:W-:Y:S05]  /*1e30*/  WARPSYNC.ALL ;  /* 0x0000000000007948 */ /* 0x000fea0003800000 */
[----:B------:R-:W-:Y:S01]  /*1e40*/  UIADD3 UR4, UR37, 0x1a400, URZ ;  /* 0x0001a40025047890 */ /* 0x000fe2000fffe03f */
[----:B------:R-:W-:Y:S01]  /*1e50*/  WARPGROUP.ARRIVE ;  /* 0x00000000000079c5 */ /* 0x000fe20000000000 */
[----:B------:R-:W-:-:S05]  /*1e60*/  ULOP3.LUT UR6, UR40, 0x10000, URZ, 0xfc, !UPT ;  /* 0x0001000028067892 */ /* 0x000fca000f8efc3f */
[----:B------:R-:W3:Y:S01]  /*1e70*/  S2R R2, SR_TID.X ;  /* 0x0000000000027919 */ /* 0x000ee20000002100 */
[----:B------:R-:W-:Y:S01]  /*1e80*/  USHF.R.U32.HI UR4, URZ, 0x4, UR4 ;  /* 0x000000043f047899 */ /* 0x000fe20008011604 */
[----:B------:R-:W4:Y:S01]  /*1e90*/  LDC R14, c[0x0][0x288] ;  /* 0x0000a200ff0e7b82 */ /* 0x000f220000000800 */
[----:B------:R-:W-:Y:S01]  /*1ea0*/  UMOV UR29, 0x80000020 ;  /* 0x80000020001d7882 */ /* 0x000fe20000000000 */
[----:B------:R-:W-:Y:S01]  /*1eb0*/  UMOV UR31, 0x80000020 ;  /* 0x80000020001f7882 */ /* 0x000fe20000000000 */
[----:B------:R-:W-:Y:S01]  /*1ec0*/  ULOP3.LUT UR4, UR4, 0x3fff, URZ, 0xc0, !UPT ;  /* 0x00003fff04047892 */ /* 0x000fe2000f8ec03f */
[----:B------:R-:W-:Y:S01]  /*1ed0*/  IMAD R107, R104, -0xa0, R107 ;  /* 0xffffff60686b7824 */ /* 0x000fe200078e026b */
[----:B------:R-:W-:Y:S01]  /*1ee0*/  UMOV UR28, UR6 ;  /* 0x00000006001c7c82 */ /* 0x000fe20008000000 */
[----:B------:R-:W-:Y:S01]  /*1ef0*/  UMOV UR9, UR29 ;  /* 0x0000001d00097c82 */ /* 0x000fe20008000000 */
[----:B------:R-:W-:Y:S01]  /*1f00*/  ULOP3.LUT UR4, UR4, 0x10000, URZ, 0xfc, !UPT ;  /* 0x0001000004047892 */ /* 0x000fe2000f8efc3f */
[----:B------:R-:W5:Y:S01]  /*1f10*/  LDC R12, c[0x0][0x2e0] ;  /* 0x0000b800ff0c7b82 */ /* 0x000f620000000800 */
[----:B------:R-:W-:Y:S01]  /*1f20*/  UMOV UR8, UR28 ;  /* 0x0000001c00087c82 */ /* 0x000fe20008000000 */
[----:B------:R-:W-:Y:S01]  /*1f30*/  UMOV UR11, 0x80000020 ;  /* 0x80000020000b7882 */ /* 0x000fe20000000000 */
[----:B------:R-:W-:Y:S01]  /*1f40*/  UIMAD UR5, UR38, 0x780, UR4 ;  /* 0x00000780260578a4 */ /* 0x000fe2000f8e0204 */
[----:B------:R-:W-:Y:S01]  /*1f50*/  VIADD R7, R194, UR42 ;  /* 0x0000002ac2077c36 */ /* 0x000fe20008000000 */
[----:B------:R-:W-:Y:S01]  /*1f60*/  UMOV UR12, UR28 ;  /* 0x0000001c000c7c82 */ /* 0x000fe20008000000 */
[----:B------:R-:W-:Y:S01]  /*1f70*/  UMOV UR13, UR29 ;  /* 0x0000001d000d7c82 */ /* 0x000fe20008000000 */
[----:B------:R-:W-:-:S02]  /*1f80*/  UIADD3 UR10, UR5, 0x80, URZ ;  /* 0x00000080050a7890 */ /* 0x000fc4000fffe03f */
[----:B------:R-:W-:Y:S02]  /*1f90*/  UIADD3 UR14, UR5, 0x100, URZ ;  /* 0x00000100050e7890 */ /* 0x000fe4000fffe03f */
[----:B------:R-:W-:Y:S01]  /*1fa0*/  UMOV UR30, UR5 ;  /* 0x00000005001e7c82 */ /* 0x000fe20008000000 */
[----:B------:R-:W-:Y:S01]  /*1fb0*/  UMOV UR15, 0x80000020 ;  /* 0x80000020000f7882 */ /* 0x000fe20000000000 */
[----:B------:R-:W-:Y:S01]  /*1fc0*/  QGMMA.64x32x32.F32.E4M3.E4M3 R88, gdesc[UR28], RZ, !UPT, gsb0 ;  /* 0x006000001c5879f3 */ /* 0x000fe2000c0008ff */
[----:B------:R-:W-:Y:S02]  /*1fd0*/  UIADD3 UR7, UR5, 0x180, URZ ;  /* 0x0000018005077890 */ /* 0x000fe4000fffe03f */
[----:B------:R-:W-:Y:S01]  /*1fe0*/  UIADD3 UR16, UR5, 0x200, URZ ;  /* 0x0000020005107890 */ /* 0x000fe2000fffe03f */
[----:B----4-:R-:W-:Y:S01]  /*1ff0*/  IADD3 R107, -R14, 0xa1, R107 ;  /* 0x000000a10e6b7810 */ /* 0x010fe20007ffe16b */
[----:B------:R-:W-:Y:S01]  /*2000*/  UIADD3 UR18, UR5, 0x380, URZ ;  /* 0x0000038005127890 */ /* 0x000fe2000fffe03f */
[----:B------:R-:W-:Y:S01]  /*2010*/  UMOV UR19, 0x80000020 ;  /* 0x8000002000137882 */ /* 0x000fe20000000000 */
[----:B------:R-:W-:Y:S01]  /*2020*/  UIADD3 UR22, UR5, 0x382, URZ ;  /* 0x0000038205167890 */ /* 0x000fe2000fffe03f */
[----:B---3--:R-:W-:Y:S01]  /*2030*/  LOP3.LUT P1, RZ, R2, 0x7f, RZ, 0xc0, !PT ;  /* 0x0000007f02ff7812 */ /* 0x008fe2000782c0ff */
[----:B------:R-:W-:Y:S01]  /*2040*/  UMOV UR23, 0x80000020 ;  /* 0x8000002000177882 */ /* 0x000fe20000000000 */
[----:B------:R-:W-:Y:S01]  /*2050*/  UIADD3 UR26, UR5, 0x600, URZ ;  /* 0x00000600051a7890 */ /* 0x000fe2000fffe03f */
[----:B------:R-:W-:Y:S01]  /*2060*/  IMAD R107, R16, -0x2, R107 ;  /* 0xfffffffe106b7824 */ /* 0x000fe200078e026b */
[----:B------:R-:W-:Y:S01]  /*2070*/  UMOV UR27, 0x80000020 ;  /* 0x80000020001b7882 */ /* 0x000fe20000000000 */
[----:B------:R-:W-:Y:S01]  /*2080*/  UIADD3 UR34, UR5, 0x602, URZ ;  /* 0x0000060205227890 */ /* 0x000fe2000fffe03f */
[----:B------:R-:W-:Y:S01]  /*2090*/  UMOV UR35, 0x80000020 ;  /* 0x8000002000237882 */ /* 0x000fe20000000000 */
[----:B------:R-:W-:-:S06]  /*20a0*/  ULDC UR53, c[0x0][0x9dc] ;  /* 0x0002770000357ab9 */ /* 0x000fcc0000000800 */
[----:B-12---:R-:W-:Y:S02]  /*20b0*/  @!P1 VIADD R0, R3, 0x29840 ;  /* 0x0002984003009836 */ /* 0x006fe40000000000 */
[----:B------:R-:W-:-:S03]  /*20c0*/  IMAD.MOV.U32 R3, RZ, RZ, -0xa0 ;  /* 0xffffff60ff037424 */ /* 0x000fc600078e00ff */
[----:B------:R-:W-:Y:S01]  /*20d0*/  @!P1 PRMT R0, RZ, 0x654, R0 ;  /* 0x00000654ff009816 */ /* 0x000fe20000000000 */
[----:B------:R-:W-:-:S04]  /*20e0*/  IMAD R4, R104, R3, 0xa0 ;  /* 0x000000a068047424 */ /* 0x000fc800078e0203 */
[--C-:B-----5:R-:W-:Y:S02]  /*20f0*/  IMAD R3, R17, R12, R4.reuse ;  /* 0x0000000c11037224 */ /* 0x120fe400078e0204 */
[C---:B------:R-:W-:Y:S02]  /*2100*/  IMAD R10, R16.reuse, -0x2, R4 ;  /* 0xfffffffe100a7824 */ /* 0x040fe400078e0204 */
[----:B------:R-:W-:Y:S01]  /*2110*/  IMAD R5, R16, -0x2, R3 ;  /* 0xfffffffe10057824 */ /* 0x000fe200078e0203 */
[----:B------:R-:W-:Y:S02]  /*2120*/  WARPGROUP.DEPBAR.LE gsb0, 0x0 ;  /* 0x00008000000079c5 */ /* 0x000fe40000010000 */
[----:B------:R-:W-:-:S06]  /*2130*/  WARPGROUP.ARRIVE ;  /* 0x00000000000079c5 */ /* 0x000fcc0000000000 */
[----:B------:R-:W-:Y:S01]  /*2140*/  QGMMA.64x32x32.F32.E4M3.E4M3 R72, gdesc[UR8], RZ, !UPT, gsb0 ;  /* 0x00600000084879f3 */ /* 0x000fe2000c0008ff */
[----:B------:R-:W-:Y:S01]  /*2150*/  UMOV UR8, UR28 ;  /* 0x0000001c00087c82 */ /* 0x000fe20008000000 */
[----:B------:R-:W-:Y:S01]  /*2160*/  UMOV UR9, UR29 ;  /* 0x0000001d00097c82 */ /* 0x000fe20008000000 */
[----:B------:R-:W-:Y:S01]  /*2170*/  UMOV UR10, UR7 ;  /* 0x00000007000a7c82 */ /* 0x000fe20008000000 */
[----:B------:R-:W-:Y:S01]  /*2180*/  UMOV UR11, 0x80000020 ;  /* 0x80000020000b7882 */ /* 0x000fe20000000000 */
        /* <DEDUP_REMOVED lines=131> */
[----:B------:R-:W-:Y:S02]  /*29c0*/  UIADD3 UR6, UR5, 0x582, URZ ;  /* 0x0000058205067890 */ /* 0x000fe4000fffe03f */
[----:B------:R-:W-:Y:S01]  /*29d0*/  UMOV UR32, UR24 ;  /* 0x0000001800207c82 */ /* 0x000fe20008000000 */
[----:B------:R-:W-:Y:S01]  /*29e0*/  UMOV UR33, UR25 ;  /* 0x0000001900217c82 */ /* 0x000fe20008000000 */
[----:B------:R-:W-:-:S02]  /*29f0*/  WARPGROUP.DEPBAR.LE gsb0, 0x0 ;  /* 0x00008000000079c5 */ /* 0x000fc40000010000 */
[----:B------:R-:W-:-:S06]  /*2a00*/  WARPGROUP.ARRIVE ;  /* 0x00000000000079c5 */ /* 0x000fcc0000000000 */
[----:B------:R-:W-:Y:S01]  /*2a10*/  QGMMA.64x32x32.F32.E4M3.E4M3 R40, gdesc[UR20], R40, gsb0 ;  /* 0x00600000142879f3 */ /* 0x000fe20008000828 */
[----:B------:R-:W-:Y:S01]  /*2a20*/  UMOV UR22, UR7 ;  /* 0x0000000700167c82 */ /* 0x000fe20008000000 */
[----:B------:R-:W-:Y:S01]  /*2a30*/  UMOV UR23, 0x80000020 ;  /* 0x8000002000177882 */ /* 0x000fe20000000000 */
[----:B------:R-:W-:Y:S02]  /*2a40*/  UIADD3 UR7, UR5, 0x682, URZ ;  /* 0x0000068205077890 */ /* 0x000fe4000fffe03f */
        /* <DEDUP_REMOVED lines=14> */
[----:B------:R-:W-:Y:S02]  /*2b30*/  ULDC.64 UR6, c[0x0][0x9e0] ;  /* 0x0002780000067ab9 */ /* 0x000fe40000000a00 */
[----:B------:R-:W-:Y:S01]  /*2b40*/  UISETP.GE.AND UP0, UPT, UR7, 0x1, UPT ;  /* 0x000000010700788c */ /* 0x000fe2000bf06270 */
[----:B------:R-:W-:Y:S01]  /*2b50*/  VIADD R8, R107, UR6 ;  /* 0x000000066b087c36 */ /* 0x000fe20008000000 */
        /* <DEDUP_REMOVED lines=8> */
[----:B------:R-:W-:-:S06]  /*2be0*/  ULOP3.LUT UR5, URZ, UR53, URZ, 0x33, !UPT ;  /* 0x000000353f057292 */ /* 0x000fcc000f8e333f */
[----:B------:R-:W-:-:S04]  /*2bf0*/  VIADD R9, R107, UR5 ;  /* 0x000000056b097c36 */ /* 0x000fc80008000000 */
[----:B------:R-:W-:Y:S01]  /*2c00*/  IMAD.IADD R2, R9, 0x1, R7 ;  /* 0x0000000109027824 */ /* 0x000fe200078e0207 */
[----:B------:R-:W-:Y:S02]  /*2c10*/  WARPGROUP.DEPBAR.LE gsb0, 0x0 ;  /* 0x00008000000079c5 */ /* 0x000fe40000010000 */
[----:B------:R-:W-:-:S06]  /*2c20*/  WARPGROUP.ARRIVE ;  /* 0x00000000000079c5 */ /* 0x000fcc0000000000 */
[----:B------:R-:W-:Y:S03]  /*2c30*/  QGMMA.64x32x32.F32.E4M3.E4M3 R24, gdesc[UR24], R24, gsb0 ;  /* 0x00600000181879f3 */ /* 0x000fe60008000818 */
[----:B------:R-:W-:Y:S02]  /*2c40*/  WARPGROUP.DEPBAR.LE gsb0, 0x0 ;  /* 0x00008000000079c5 */ /* 0x000fe40000010000 */
[----:B------:R1:W-:Y:S01]  /*2c50*/  @!P1 SYNCS.ARRIVE.TRANS64.RED.A1T0 RZ, [R0+URZ], RZ ;  /* 0x000000ff00ff99a7 */ /* 0x0003e2000810043f */
[----:B------:R-:W-:Y:S02]  /*2c60*/  PLOP3.LUT P1, PT, PT, PT, UP0, 0x40, 0x0 ;  /* 0x000000000000781c */ /* 0x000fe40003f2e808 */
[----:B-1----:R-:W-:-:S11]  /*2c70*/  VIADDMNMX R0, R7, R8, R5, PT ;  /* 0x0000000807007246 */ /* 0x002fd60003800105 */
[----:B------:R-:W-:Y:S05]  /*2c80*/  @P1 BRA `(.L_x_887) ;  /* 0x0000000000581947 */ /* 0x000fea0003800000 */
[----:B------:R-:W-:Y:S01]  /*2c90*/  IMAD R3, R17, R12, R7 ;  /* 0x0000000c11037224 */ /* 0x000fe200078e0207 */
[----:B------:R-:W-:Y:S03]  /*2ca0*/  BSSY B0, `(.L_x_888) ;  /* 0x0000011000007945 */ /* 0x000fe60003800000 */
[----:B------:R-:W-:-:S05]  /*2cb0*/  IMAD.IADD R3, R3, 0x1, -R14 ;  /* 0x0000000103037824 */ /* 0x000fca00078e0a0e */
[----:B------:R-:W-:-:S13]  /*2cc0*/  ISETP.GT.AND P1, PT, R3, -0x1, PT ;  /* 0xffffffff0300780c */ /* 0x000fda0003f24270 */
[----:B------:R-:W-:Y:S05]  /*2cd0*/  @P1 BRA `(.L_x_889) ;  /* 0x0000000000201947 */ /* 0x000fea0003800000 */
[----:B------:R-:W-:Y:S01]  /*2ce0*/  UISETP.NE.AND UP1, UPT, UR7, 0x1, UPT ;  /* 0x000000010700788c */ /* 0x000fe2000bf25270 */
[----:B------:R-:W-:-:S05]  /*2cf0*/  LOP3.LUT R3, RZ, R3, RZ, 0x33, !PT ;  /* 0x00000003ff037212 */ /* 0x000fca00078e33ff */
[----:B------:R-:W-:-:S05]  /*2d00*/  PLOP3.LUT P1, PT, PT, PT, UP1, 0x80, 0x0 ;  /* 0x000000000000781c */ /* 0x000fca0003f2f018 */
[----:B------:R-:W-:-:S08]  /*2d10*/  @UP1 ULDC.64 UR10, c[0x0][0x9e8] ;  /* 0x00027a00000a1ab9 */ /* 0x000fd00000000a00 */
[----:B------:R-:W-:-:S05]  /*2d20*/  @P1 IMAD.HI.U32 R6, R3, UR10, RZ ;  /* 0x0000000a03061c27 */ /* 0x000fca000f8e00ff */
[----:B------:R-:W-:-:S04]  /*2d30*/  @P1 SHF.R.U32.HI R3, RZ, UR11, R6 ;  /* 0x0000000bff031c19 */ /* 0x000fc80008011606 */
[----:B------:R-:W-:Y:S01]  /*2d40*/  LOP3.LUT R3, RZ, R3, RZ, 0x33, !PT ;  /* 0x00000003ff037212 */ /* 0x000fe200078e33ff */
[----:B------:R-:W-:Y:S06]  /*2d50*/  BRA `(.L_x_890) ;  /* 0x0000000000147947 */ /* 0x000fec0003800000 */
.L_x_889:
[----:B------:R-:W-:-:S06]  /*2d60*/  UISETP.NE.AND UP1, UPT, UR7, 0x1, UPT ;  /* 0x000000010700788c */ /* 0x000fcc000bf25270 */
[----:B------:R-:W-:-:S05]  /*2d70*/  PLOP3.LUT P1, PT, PT, PT, UP1, 0x80, 0x0 ;  /* 0x000000000000781c */ /* 0x000fca0003f2f018 */
[----:B------:R-:W-:-:S08]  /*2d80*/  @UP1 ULDC.64 UR10, c[0x0][0x9e8] ;  /* 0x00027a00000a1ab9 */ /* 0x000fd00000000a00 */
[----:B------:R-:W-:-:S05]  /*2d90*/  @P1 IMAD.HI.U32 R6, R3, UR10, RZ ;  /* 0x0000000a03061c27 */ /* 0x000fca000f8e00ff */
[----:B------:R-:W-:-:S07]  /*2da0*/  @P1 SHF.R.U32.HI R3, RZ, UR11, R6 ;  /* 0x0000000bff031c19 */ /* 0x000fce0008011606 */
.L_x_890:
[----:B------:R-:W-:Y:S05]  /*2db0*/  BSYNC B0 ;  /* 0x0000000000007941 */ /* 0x000fea0003800000 */
.L_x_888:
[----:B------:R-:W-:-:S05]  /*2dc0*/  IMAD R3, R3, UR7, R10 ;  /* 0x0000000703037c24 */ /* 0x000fca000f8e020a */
[----:B------:R-:W-:Y:S02]  /*2dd0*/  VIMNMX R2, R2, R3, !PT ;  /* 0x0000000302027248 */ /* 0x000fe40007fe0100 */
[----:B------:R-:W-:-:S07]  /*2de0*/  VIADDMNMX R0, R3, UR7, R0, PT ;  /* 0x0000000703007c46 */ /* 0x000fce000b800100 */
.L_x_887:
[C---:B------:R-:W-:Y:S01]  /*2df0*/  ISETP.GE.AND P1, PT, R4.reuse, 0x2, PT ;  /* 0x000000020400780c */ /* 0x040fe20003f26270 */
[----:B------:R-:W-:Y:S01]  /*2e00*/  VIADD R6, R7, 0x8 ;  /* 0x0000000807067836 */ /* 0x000fe20000000000 */
[----:B------:R-:W-:Y:S02]  /*2e10*/  ISETP.GE.AND P3, PT, R4, 0xa, PT ;  /* 0x0000000a0400780c */ /* 0x000fe40003f66270 */
[----:B------:R-:W-:Y:S01]  /*2e20*/  P2R R20, PR, RZ, 0x2 ;  /* 0x00000002ff147803 */ /* 0x000fe20000000000 */
[----:B------:R-:W-:Y:S01]  /*2e30*/  IMAD.IADD R3, R9, 0x1, R6 ;  /* 0x0000000109037824 */ /* 0x000fe200078e0206 */
[----:B------:R-:W-:Y:S02]  /*2e40*/  ISETP.GT.AND P1, PT, R2, 0x1, !P1 ;  /* 0x000000010200780c */ /* 0x000fe40004f24270 */
[----:B------:R-:W-:Y:S02]  /*2e50*/  ISETP.GE.AND P2, PT, R4, 0x9, PT ;  /* 0x000000090400780c */ /* 0x000fe40003f46270 */
[----:B------:R-:W-:-:S02]  /*2e60*/  ISETP.LT.OR P1, PT, R0, 0x2, P1 ;  /* 0x000000020000780c */ /* 0x000fc40000f21670 */
[----:B------:R-:W-:Y:S02]  /*2e70*/  P2R R21, PR, RZ, 0x4 ;  /* 0x00000004ff157803 */ /* 0x000fe40000000000 */
[----:B------:R-:W-:Y:S02]  /*2e80*/  FSEL R89, R89, -INF , !P1 ;  /* 0xff80000059597808 */ /* 0x000fe40004800000 */
[----:B------:R-:W-:Y:S02]  /*2e90*/  ISETP.GT.AND P1, PT, R2, 0x9, !P3 ;  /* 0x000000090200780c */ /* 0x000fe40005f24270 */
[----:B------:R-:W-:Y:S02]  /*2ea0*/  P2R R106, PR, RZ, 0x8 ;  /* 0x00000008ff6a7803 */ /* 0x000fe40000000000 */
[----:B------:R-:W-:Y:S02]  /*2eb0*/  ISETP.LT.OR P1, PT, R0, 0xa, P1 ;  /* 0x0000000a0000780c */ /* 0x000fe40000f21670 */
[----:B------:R-:W-:-:S02]  /*2ec0*/  ISETP.GT.AND P2, PT, R2, 0x8, !P2 ;  /* 0x000000080200780c */ /* 0x000fc40005744270 */
[----:B------:R-:W-:Y:S02]  /*2ed0*/  ISETP.GE.AND P3, PT, R4, 0x11, PT ;  /* 0x000000110400780c */ /* 0x000fe40003f66270 */
[----:B------:R-:W-:Y:S02]  /*2ee0*/  FSEL R93, R93, -INF , !P1 ;  /* 0xff8000005d5d7808 */ /* 0x000fe40004800000 */
[----:B------:R-:W-:Y:S02]  /*2ef0*/  ISETP.LT.OR P2, PT, R0, 0x9, P2 ;  /* 0x000000090000780c */ /* 0x000fe40001741670 */
[----:B------:R-:W-:Y:S02]  /*2f00*/  ISETP.GT.AND P1, PT, R2, 0x10, !P3 ;  /* 0x000000100200780c */ /* 0x000fe40005f24270 */
[----:B------:R-:W-:Y:S02]  /*2f10*/  FSEL R92, R92, -INF , !P2 ;  /* 0xff8000005c5c7808 */ /* 0x000fe40005000000 */
[----:B------:R-:W-:-:S02]  /*2f20*/  ISETP.LT.OR P1, PT, R0, 0x11, P1 ;  /* 0x000000110000780c */ /* 0x000fc40000f21670 */
[----:B------:R-:W-:Y:S02]  /*2f30*/  ISETP.GE.AND P2, PT, R4, 0x12, PT ;  /* 0x000000120400780c */ /* 0x000fe40003f46270 */
[----:B------:R-:W-:Y:S02]  /*2f40*/  FSEL R96, R96, -INF , !P1 ;  /* 0xff80000060607808 */ /* 0x000fe40004800000 */
[----:B------:R-:W-:Y:S02]  /*2f50*/  ISETP.GT.AND P1, PT, R2, 0x11, !P2 ;  /* 0x000000110200780c */ /* 0x000fe40005724270 */
[----:B------:R-:W-:Y:S02]  /*2f60*/  P2R R108, PR, RZ, 0x4 ;  /* 0x00000004ff6c7803 */ /* 0x000fe40000000000 */
[----:B------:R-:W-:Y:S02]  /*2f70*/  ISETP.LT.OR P1, PT, R0, 0x12, P1 ;  /* 0x000000120000780c */ /* 0x000fe40000f21670 */
[----:B------:R-:W-:-:S02]  /*2f80*/  ISETP.GE.AND P2, PT, R4, 0x19, PT ;  /* 0x000000190400780c */ /* 0x000fc40003f46270 */
[----:B------:R-:W-:Y:S02]  /*2f90*/  FSEL R97, R97, -INF , !P1 ;  /* 0xff80000061617808 */ /* 0x000fe40004800000 */
[----:B------:R-:W-:Y:S02]  /*2fa0*/  ISETP.GT.AND P1, PT, R2, 0x18, !P2 ;  /* 0x000000180200780c */ /* 0x000fe40005724270 */
[----:B------:R-:W-:Y:S02]  /*2fb0*/  P2R R109, PR, RZ, 0x4 ;  /* 0x00000004ff6d7803 */ /* 0x000fe40000000000 */
[----:B------:R-:W-:Y:S02]  /*2fc0*/  ISETP.LT.OR P1, PT, R0, 0x19, P1 ;  /* 0x000000190000780c */ /* 0x000fe40000f21670 */
[----:B------:R-:W-:Y:S02]  /*2fd0*/  ISETP.GE.AND P2, PT, R4, 0x1a, PT ;  /* 0x0000001a0400780c */ /* 0x000fe40003f46270 */
[----:B------:R-:W-:-:S02]  /*2fe0*/  FSEL R100, R100, -INF , !P1 ;  /* 0xff80000064647808 */ /* 0x000fc40004800000 */
[----:B------:R-:W-:Y:S02]  /*2ff0*/  ISETP.GT.AND P1, PT, R2, 0x19, !P2 ;  /* 0x000000190200780c */ /* 0x000fe40005724270 */
[----:B------:R-:W-:Y:S02]  /*3000*/  P2R R110, PR, RZ, 0x4 ;  /* 0x00000004ff6e7803 */ /* 0x000fe40000000000 */
[----:B------:R-:W-:Y:S02]  /*3010*/  ISETP.LT.OR P1, PT, R0, 0x1a, P1 ;  /* 0x0000001a0000780c */ /* 0x000fe40000f21670 */
[----:B------:R-:W-:Y:S02]  /*3020*/  P2R R107, PR, RZ, 0x8 ;  /* 0x00000008ff6b7803 */ /* 0x000fe40000000000 */
[----:B------:R-:W-:Y:S02]  /*3030*/  FSEL R101, R101, -INF , !P1 ;  /* 0xff80000065657808 */ /* 0x000fe40004800000 */
[----:B------:R-:W-:-:S02]  /*3040*/  ISETP.GE.AND P1, PT, R4, 0x21, PT ;  /* 0x000000210400780c */ /* 0x000fc40003f26270 */
[----:B------:R-:W-:Y:S02]  /*3050*/  ISETP.GE.AND P3, PT, R4, 0x22, PT ;  /* 0x000000220400780c */ /* 0x000fe40003f66270 */
[----:B------:R-:W-:Y:S02]  /*3060*/  ISETP.GT.AND P2, PT, R2, 0x20, !P1 ;  /* 0x000000200200780c */ /* 0x000fe40004f44270 */
[----:B------:R-:W-:Y:S02]  /*3070*/  P2R R111, PR, RZ, 0x8 ;  /* 0x00000008ff6f7803 */ /* 0x000fe40000000000 */
[----:B------:R-:W-:Y:S02]  /*3080*/  ISETP.LT.OR P2, PT, R0, 0x21, P2 ;  /* 0x000000210000780c */ /* 0x000fe40001741670 */
[----:B------:R-:W-:Y:S02]  /*3090*/  ISETP.GE.AND P4, PT, R4, 0x31, PT ;  /* 0x000000310400780c */ /* 0x000fe40003f86270 */
[----:B------:R-:W-:-:S02]  /*30a0*/  FSEL R72, R72, -INF , !P2 ;  /* 0xff80000048487808 */ /* 0x000fc40005000000 */
[----:B------:R-:W-:Y:S02]  /*30b0*/  ISETP.GT.AND P2, PT, R2, 0x21, !P3 ;  /* 0x000000210200780c */ /* 0x000fe40005f44270 */
[----:B------:R-:W-:Y:S02]  /*30c0*/  ISETP.GE.AND P3, PT, R4, 0x29, PT ;  /* 0x000000290400780c */ /* 0x000fe40003f66270 */
[----:B------:R-:W-:Y:S02]  /*30d0*/  ISETP.LT.OR P2, PT, R0, 0x22, P2 ;  /* 0x000000220000780c */ /* 0x000fe40001741670 */
[----:B------:R-:W-:Y:S02]  /*30e0*/  P2R R112, PR, RZ, 0x8 ;  /* 0x00000008ff707803 */ /* 0x000fe40000000000 */
[----:B------:R-:W-:Y:S02]  /*30f0*/  FSEL R73, R73, -INF , !P2 ;  /* 0xff80000049497808 */ /* 0x000fe40005000000 */
[----:B------:R-:W-:-:S02]  /*3100*/  ISETP.GT.AND P2, PT, R2, 0x28, !P3 ;  /* 0x000000280200780c */ /* 0x000fc40005f44270 */
[----:B------:R-:W-:Y:S02]  /*3110*/  P2R R113, PR, RZ, 0x10 ;  /* 0x00000010ff717803 */ /* 0x000fe40000000000 */
[----:B------:R-:W-:-:S04]  /*3120*/  ISETP.LT.OR P2, PT, R0, 0x29, P2 ;  /* 0x000000290000780c */ /* 0x000fc80001741670 */
[----:B------:R-:W-:Y:S02]  /*3130*/  FSEL R76, R76, -INF , !P2 ;  /* 0xff8000004c4c7808 */ /* 0x000fe40005000000 */
[----:B------:R-:W-:-:S04]  /*3140*/  ISETP.GE.AND P2, PT, R4, 0x2a, PT ;  /* 0x0000002a0400780c */ /* 0x000fc80003f46270 */
[----:B------:R-:W-:-:S04]  /*3150*/  ISETP.GT.AND P3, PT, R2, 0x29, !P2 ;  /* 0x000000290200780c */ /* 0x000fc80005764270 */
[----:B------:R-:W-:-:S04]  /*3160*/  ISETP.LT.OR P3, PT, R0, 0x2a, P3 ;  /* 0x0000002a0000780c */ /* 0x000fc80001f61670 */
[----:B------:R-:W-:Y:S02]  /*3170*/  FSEL R77, R77, -INF , !P3 ;  /* 0xff8000004d4d7808 */ /* 0x000fe40005800000 */
[----:B------:R-:W-:Y:S02]  /*3180*/  ISETP.GT.AND P3, PT, R2, 0x30, !P4 ;  /* 0x000000300200780c */ /* 0x000fe40006764270 */
[----:B------:R-:W-:Y:S02]  /*3190*/  ISETP.GE.AND P4, PT, R4, 0x32, PT ;  /* 0x000000320400780c */ /* 0x000fe40003f86270 */
[----:B------:R-:W-:Y:S02]  /*31a0*/  ISETP.LT.OR P3, PT, R0, 0x31, P3 ;  /* 0x000000310000780c */ /* 0x000fe40001f61670 */
[----:B------:R-:W-:Y:S02]  /*31b0*/  P2R R114, PR, RZ, 0x10 ;  /* 0x00000010ff727803 */ /* 0x000fe40000000000 */
[----:B------:R-:W-:-:S02]  /*31c0*/  FSEL R80, R80, -INF , !P3 ;  /* 0xff80000050507808 */ /* 0x000fc40005800000 */
[----:B------:R-:W-:Y:S02]  /*31d0*/  ISETP.GT.AND P3, PT, R2, 0x31, !P4 ;  /* 0x000000310200780c */ /* 0x000fe40006764270 */
[----:B------:R-:W-:Y:S02]  /*31e0*/  ISETP.GE.AND P4, PT, R4, 0x39, PT ;  /* 0x000000390400780c */ /* 0x000fe40003f86270 */
[----:B------:R-:W-:Y:S02]  /*31f0*/  ISETP.LT.OR P3, PT, R0, 0x32, P3 ;  /* 0x000000320000780c */ /* 0x000fe40001f61670 */
[----:B------:R-:W-:Y:S02]  /*3200*/  P2R R115, PR, RZ, 0x10 ;  /* 0x00000010ff737803 */ /* 0x000fe40000000000 */
[----:B------:R-:W-:Y:S02]  /*3210*/  FSEL R81, R81, -INF , !P3 ;  /* 0xff80000051517808 */ /* 0x000fe40005800000 */
[----:B------:R-:W-:-:S02]  /*3220*/  ISETP.GT.AND P3, PT, R2, 0x38, !P4 ;  /* 0x000000380200780c */ /* 0x000fc40006764270 */
[----:B------:R-:W-:Y:S02]  /*3230*/  ISETP.GE.AND P4, PT, R4, 0x3a, PT ;  /* 0x0000003a0400780c */ /* 0x000fe40003f86270 */
[----:B------:R-:W-:Y:S02]  /*3240*/  ISETP.LT.OR P3, PT, R0, 0x39, P3 ;  /* 0x000000390000780c */ /* 0x000fe40001f61670 */
[----:B------:R-:W-:Y:S02]  /*3250*/  P2R R116, PR, RZ, 0x10 ;  /* 0x00000010ff747803 */ /* 0x000fe40000000000 */
[----:B------:R-:W-:Y:S02]  /*3260*/  FSEL R84, R84, -INF , !P3 ;  /* 0xff80000054547808 */ /* 0x000fe40005800000 */
[----:B------:R-:W-:Y:S02]  /*3270*/  ISETP.GT.AND P3, PT, R2, 0x39, !P4 ;  /* 0x000000390200780c */ /* 0x000fe40006764270 */
[----:B------:R-:W-:-:S02]  /*3280*/  ISETP.GE.AND P4, PT, R4, 0x41, PT ;  /* 0x000000410400780c */ /* 0x000fc40003f86270 */
[----:B------:R-:W-:Y:S02]  /*3290*/  ISETP.LT.OR P3, PT, R0, 0x3a, P3 ;  /* 0x0000003a0000780c */ /* 0x000fe40001f61670 */
[----:B------:R-:W-:Y:S02]  /*32a0*/  P2R R117, PR, RZ, 0x10 ;  /* 0x00000010ff757803 */ /* 0x000fe40000000000 */
[----:B------:R-:W-:Y:S02]  /*32b0*/  FSEL R85, R85, -INF , !P3 ;  /* 0xff80000055557808 */ /* 0x000fe40005800000 */
[----:B------:R-:W-:Y:S02]  /*32c0*/  ISETP.GT.AND P3, PT, R2, 0x40, !P4 ;  /* 0x000000400200780c */ /* 0x000fe40006764270 */
[----:B------:R-:W-:Y:S02]  /*32d0*/  ISETP.GE.AND P4, PT, R4, 0x42, PT ;  /* 0x000000420400780c */ /* 0x000fe40003f86270 */
[----:B------:R-:W-:-:S02]  /*32e0*/  ISETP.LT.OR P3, PT, R0, 0x41, P3 ;  /* 0x000000410000780c */ /* 0x000fc40001f61670 */
[----:B------:R-:W-:Y:S02]  /*32f0*/  P2R R118, PR, RZ, 0x10 ;  /* 0x00000010ff767803 */ /* 0x000fe40000000000 */
[----:B------:R-:W-:Y:S02]  /*3300*/  FSEL R56, R56, -INF , !P3 ;  /* 0xff80000038387808 */ /* 0x000fe40005800000 */
[----:B------:R-:W-:Y:S02]  /*3310*/  ISETP.GT.AND P3, PT, R2, 0x41, !P4 ;  /* 0x000000410200780c */ /* 0x000fe40006764270 */
[----:B------:R-:W-:Y:S02]  /*3320*/  ISETP.GE.AND P4, PT, R4, 0x49, PT ;  /* 0x000000490400780c */ /* 0x000fe40003f86270 */
[----:B------:R-:W-:Y:S02]  /*3330*/  ISETP.LT.OR P3, PT, R0, 0x42, P3 ;  /* 0x000000420000780c */ /* 0x000fe40001f61670 */
[----:B------:R-:W-:-:S02]  /*3340*/  P2R R119, PR, RZ, 0x10 ;  /* 0x00000010ff777803 */ /* 0x000fc40000000000 */
        /* <DEDUP_REMOVED lines=86> */
[----:B------:R-:W-:-:S04]  /*38b0*/  ISETP.GT.AND P3, PT, R2, 0x89, !P4 ;  /* 0x000000890200780c */ /* 0x000fc80006764270 */
[----:B------:R-:W-:-:S04]  /*38c0*/  ISETP.LT.OR P3, PT, R0, 0x8a, P3 ;  /* 0x0000008a0000780c */ /* 0x000fc80001f61670 */
[----:B------:R-:W-:Y:S02]  /*38d0*/  FSEL R29, R29, -INF , !P3 ;  /* 0xff8000001d1d7808 */ /* 0x000fe40005800000 */
[----:B------:R-:W-:-:S04]  /*38e0*/  ISETP.GE.AND P3, PT, R4, 0x91, PT ;  /* 0x000000910400780c */ /* 0x000fc80003f66270 */
        /* <DEDUP_REMOVED lines=12> */
[----:B------:R-:W-:Y:S02]  /*39b0*/  P2R R15, PR, RZ, 0x40 ;  /* 0x00000040ff0f7803 */ /* 0x000fe40000000000 */
[----:B------:R-:W-:-:S04]  /*39c0*/  ISETP.GT.AND P6, PT, R2, RZ, !P6 ;  /* 0x000000ff0200720c */ /* 0x000fc800077c4270 */
[----:B------:R-:W-:-:S04]  /*39d0*/  ISETP.LT.OR P6, PT, R0, 0x1, P6 ;  /* 0x000000010000780c */ /* 0x000fc800037c1670 */
[----:B------:R-:W-:Y:S02]  /*39e0*/  FSEL R11, R88, -INF , !P6 ;  /* 0xff800000580b7808 */ /* 0x000fe40007000000 */
[----:B------:R-:W-:-:S04]  /*39f0*/  ISETP.GE.AND P6, PT, R4, 0x9a, PT ;  /* 0x0000009a0400780c */ /* 0x000fc80003fc6270 */
[----:B------:R-:W-:Y:S02]  /*3a00*/  P2R R136, PR, RZ, 0x40 ;  /* 0x00000040ff887803 */ /* 0x000fe40000000000 */
[----:B------:R-:W-:-:S04]  /*3a10*/  ISETP.GT.AND P6, PT, R2, 0x99, !P6 ;  /* 0x000000990200780c */ /* 0x000fc800077c4270 */
[----:B------:R-:W-:Y:S02]  /*3a20*/  ISETP.LT.OR P6, PT, R0, 0x9a, P6 ;  /* 0x0000009a0000780c */ /* 0x000fe400037c1670 */
[----:B------:R-:W-:Y:S02]  /*3a30*/  VIADDMNMX R0, R6, R8, R5, PT ;  /* 0x0000000806007246 */ /* 0x000fe40003800105 */
[----:B------:R-:W-:Y:S02]  /*3a40*/  FSEL R37, R37, -INF , !P6 ;  /* 0xff80000025257808 */ /* 0x000fe40007000000 */
[----:B------:R-:W-:-:S13]  /*3a50*/  PLOP3.LUT P6, PT, PT, PT, UP0, 0x40, 0x0 ;  /* 0x000000000000781c */ /* 0x000fda0003fce808 */
        /* <DEDUP_REMOVED lines=10> */
[----:B------:R-:W-:Y:S01]  /*3b00*/  @P6 IMAD.HI.U32 R4, R2, UR10, RZ ;  /* 0x0000000a02046c27 */ /* 0x000fe2000f8e00ff */
[----:B------:R-:W-:-:S13]  /*3b10*/  PLOP3.LUT P6, PT, PT, PT, UP1, 0x80, 0x0 ;  /* 0x000000000000781c */ /* 0x000fda0003fcf018 */
[----:B------:R-:W-:-:S04]  /*3b20*/  @P6 SHF.R.U32.HI R2, RZ, UR11, R4 ;  /* 0x0000000bff026c19 */ /* 0x000fc80008011604 */
[----:B------:R-:W-:Y:S01]  /*3b30*/  LOP3.LUT R2, RZ, R2, RZ, 0x33, !PT ;  /* 0x00000002ff027212 */ /* 0x000fe200078e33ff */
[----:B------:R-:W-:Y:S06]  /*3b40*/  BRA `(.L_x_894) ;  /* 0x0000000000187947 */ /* 0x000fec0003800000 */
.L_x_893:
[----:B------:R-:W-:-:S06]  /*3b50*/  UISETP.NE.AND UP1, UPT, UR7, 0x1, UPT ;  /* 0x000000010700788c */ /* 0x000fcc000bf25270 */
[----:B------:R-:W-:-:S05]  /*3b60*/  PLOP3.LUT P6, PT, PT, PT, UP1, 0x80, 0x0 ;  /* 0x000000000000781c */ /* 0x000fca0003fcf018 */
[----:B------:R-:W-:-:S08]  /*3b70*/  @UP1 ULDC.64 UR10, c[0x0][0x9e8] ;  /* 0x00027a00000a1ab9 */ /* 0x000fd00000000a00 */
[----:B------:R-:W-:Y:S01]  /*3b80*/  @P6 IMAD.HI.U32 R4, R2, UR10, RZ ;  /* 0x0000000a02046c27 */ /* 0x000fe2000f8e00ff */
[----:B------:R-:W-:-:S13]  /*3b90*/  PLOP3.LUT P6, PT, PT, PT, UP1, 0x80, 0x0 ;  /* 0x000000000000781c */ /* 0x000fda0003fcf018 */
[----:B------:R-:W-:-:S07]  /*3ba0*/  @P6 SHF.R.U32.HI R2, RZ, UR11, R4 ;  /* 0x0000000bff026c19 */ /* 0x000fce0008011604 */
.L_x_894:
[----:B------:R-:W-:Y:S05]  /*3bb0*/  BSYNC B0 ;  /* 0x0000000000007941 */ /* 0x000fea0003800000 */
.L_x_892:
[----:B------:R-:W-:-:S05]  /*3bc0*/  IMAD R2, R2, UR7, R10 ;  /* 0x0000000702027c24 */ /* 0x000fca000f8e020a */
[----:B------:R-:W-:Y:S02]  /*3bd0*/  VIMNMX R3, R3, R2, !PT ;  /* 0x0000000203037248 */ /* 0x000fe40007fe0100 */
[----:B------:R-:W-:-:S07]  /*3be0*/  VIADDMNMX R0, R2, UR7, R0, PT ;  /* 0x0000000702007c46 */ /* 0x000fce000b800100 */
.L_x_891:
[C---:B------:R-:W-:Y:S01]  /*3bf0*/  ISETP.GT.AND P1, PT, R3.reuse, 0x20, !P1 ;  /* 0x000000200300780c */ /* 0x040fe20004f24270 */
[----:B------:R-:W-:Y:S01]  /*3c00*/  IMAD.U32 R9, RZ, RZ, UR36 ;  /* 0x00000024ff097e24 */ /* 0x000fe2000f8e00ff */
[----:B------:R-:W-:Y:S02]  /*3c10*/  ISETP.GT.AND P2, PT, R3, 0x29, !P2 ;  /* 0x000000290300780c */ /* 0x000fe40005744270 */
[C---:B------:R-:W-:Y:S02]  /*3c20*/  ISETP.LT.OR P1, PT, R0.reuse, 0x21, P1 ;  /* 0x000000210000780c */ /* 0x040fe40000f21670 */
[----:B------:R-:W-:Y:S02]  /*3c30*/  ISETP.LT.OR P2, PT, R0, 0x2a, P2 ;  /* 0x0000002a0000780c */ /* 0x000fe40001741670 */
[----:B------:R-:W-:Y:S02]  /*3c40*/  FSEL R74, R74, -INF , !P1 ;  /* 0xff8000004a4a7808 */ /* 0x000fe40004800000 */
[----:B------:R-:W-:-:S02]  /*3c50*/  ISETP.NE.AND P1, PT, R111, RZ, PT ;  /* 0x000000ff6f00720c */ /* 0x000fc40003f25270 */
[----:B------:R-:W-:Y:S02]  /*3c60*/  FSEL R79, R79, -INF , !P2 ;  /* 0xff8000004f4f7808 */ /* 0x000fe40005000000 */
[----:B------:R-:W-:Y:S02]  /*3c70*/  ISETP.GT.AND P1, PT, R3, 0x21, !P1 ;  /* 0x000000210300780c */ /* 0x000fe40004f24270 */
[----:B------:R-:W-:Y:S02]  /*3c80*/  ISETP.NE.AND P2, PT, R119, RZ, PT ;  /* 0x000000ff7700720c */ /* 0x000fe40003f45270 */
[----:B------:R-:W-:Y:S02]  /*3c90*/  ISETP.LT.OR P1, PT, R0, 0x22, P1 ;  /* 0x000000220000780c */ /* 0x000fe40000f21670 */
[----:B------:R-:W-:Y:S02]  /*3ca0*/  ISETP.NE.AND P6, PT, R120, RZ, PT ;  /* 0x000000ff7800720c */ /* 0x000fe40003fc5270 */
[----:B------:R-:W-:-:S02]  /*3cb0*/  FSEL R75, R75, -INF , !P1 ;  /* 0xff8000004b4b7808 */ /* 0x000fc40004800000 */
[----:B------:R-:W-:Y:S02]  /*3cc0*/  ISETP.NE.AND P1, PT, R112, RZ, PT ;  /* 0x000000ff7000720c */ /* 0x000fe40003f25270 */
[----:B------:R-:W-:Y:S02]  /*3cd0*/  FMNMX.FTZ R5, R11, R89, !PT ;  /* 0x000000590b057209 */ /* 0x000fe40007810000 */
[----:B------:R-:W-:Y:S02]  /*3ce0*/  ISETP.GT.AND P1, PT, R3, 0x28, !P1 ;  /* 0x000000280300780c */ /* 0x000fe40004f24270 */
[----:B------:R-:W-:Y:S02]  /*3cf0*/  FMNMX.FTZ R2, R92, R5, !PT ;  /* 0x000000055c027209 */ /* 0x000fe40007810000 */
[----:B------:R-:W-:Y:S02]  /*3d00*/  ISETP.LT.OR P1, PT, R0, 0x29, P1 ;  /* 0x000000290000780c */ /* 0x000fe40000f21670 */
[----:B------:R-:W-:-:S02]  /*3d10*/  FMNMX.FTZ R5, R93, R2, !PT ;  /* 0x000000025d057209 */ /* 0x000fc40007810000 */
[----:B------:R-:W-:Y:S02]  /*3d20*/  FSEL R78, R78, -INF , !P1 ;  /* 0xff8000004e4e7808 */ /* 0x000fe40004800000 */
[----:B------:R-:W-:Y:S02]  /*3d30*/  ISETP.NE.AND P1, PT, R113, RZ, PT ;  /* 0x000000ff7100720c */ /* 0x000fe40003f25270 */
[----:B------:R-:W-:Y:S02]  /*3d40*/  FMNMX.FTZ R2, R96, R5, !PT ;  /* 0x0000000560027209 */ /* 0x000fe40007810000 */
[----:B------:R-:W-:Y:S02]  /*3d50*/  ISETP.GT.AND P1, PT, R3, 0x30, !P1 ;  /* 0x000000300300780c */ /* 0x000fe40004f24270 */
[----:B------:R-:W-:Y:S02]  /*3d60*/  FMNMX.FTZ R5, R97, R2, !PT ;  /* 0x0000000261057209 */ /* 0x000fe40007810000 */
[----:B------:R-:W-:-:S02]  /*3d70*/  ISETP.LT.OR P1, PT, R0, 0x31, P1 ;  /* 0x000000310000780c */ /* 0x000fc40000f21670 */
[----:B------:R-:W-:Y:S02]  /*3d80*/  FMNMX.FTZ R2, R100, R5, !PT ;  /* 0x0000000564027209 */ /* 0x000fe40007810000 */
[----:B------:R-:W-:Y:S02]  /*3d90*/  FSEL R82, R82, -INF , !P1 ;  /* 0xff80000052527808 */ /* 0x000fe40004800000 */
[----:B------:R-:W-:Y:S02]  /*3da0*/  ISETP.NE.AND P1, PT, R114, RZ, PT ;  /* 0x000000ff7200720c */ /* 0x000fe40003f25270 */
[----:B------:R-:W-:Y:S02]  /*3db0*/  FMNMX.FTZ R5, R101, R2, !PT ;  /* 0x0000000265057209 */ /* 0x000fe40007810000 */
[----:B------:R-:W-:Y:S02]  /*3dc0*/  ISETP.GT.AND P1, PT, R3, 0x31, !P1 ;  /* 0x000000310300780c */ /* 0x000fe40004f24270 */
[----:B------:R-:W-:-:S02]  /*3dd0*/  FMNMX.FTZ R2, R72, R5, !PT ;  /* 0x0000000548027209 */ /* 0x000fc40007810000 */
[----:B------:R-:W-:Y:S02]  /*3de0*/  ISETP.LT.OR P1, PT, R0, 0x32, P1 ;  /* 0x000000320000780c */ /* 0x000fe40000f21670 */
[----:B------:R-:W-:Y:S02]  /*3df0*/  FMNMX.FTZ R5, R73, R2, !PT ;  /* 0x0000000249057209 */ /* 0x000fe40007810000 */
[----:B------:R-:W-:Y:S02]  /*3e00*/  FSEL R83, R83, -INF , !P1 ;  /* 0xff80000053537808 */ /* 0x000fe40004800000 */
[----:B------:R-:W-:Y:S02]  /*3e10*/  ISETP.NE.AND P1, PT, R115, RZ, PT ;  /* 0x000000ff7300720c */ /* 0x000fe40003f25270 */
[----:B------:R-:W-:Y:S02]  /*3e20*/  FMNMX.FTZ R2, R76, R5, !PT ;  /* 0x000000054c027209 */ /* 0x000fe40007810000 */
[----:B------:R-:W-:-:S02]  /*3e30*/  ISETP.GT.AND P1, PT, R3, 0x38, !P1 ;  /* 0x000000380300780c */ /* 0x000fc40004f24270 */
[----:B------:R-:W-:Y:S02]  /*3e40*/  FMNMX.FTZ R5, R77, R2, !PT ;  /* 0x000000024d057209 */ /* 0x000fe40007810000 */
[----:B------:R-:W-:Y:S02]  /*3e50*/  ISETP.LT.OR P1, PT, R0, 0x39, P1 ;  /* 0x000000390000780c */ /* 0x000fe40000f21670 */
[----:B------:R-:W-:Y:S02]  /*3e60*/  FMNMX.FTZ R2, R80, R5, !PT ;  /* 0x0000000550027209 */ /* 0x000fe40007810000 */
[----:B------:R-:W-:Y:S02]  /*3e70*/  FSEL R86, R86, -INF , !P1 ;  /* 0xff80000056567808 */ /* 0x000fe40004800000 */
[----:B------:R-:W-:Y:S02]  /*3e80*/  ISETP.NE.AND P1, PT, R116, RZ, PT ;  /* 0x000000ff7400720c */ /* 0x000fe40003f25270 */
[----:B------:R-:W-:-:S02]  /*3e90*/  FMNMX.FTZ R5, R81, R2, !PT ;  /* 0x0000000251057209 */ /* 0x000fc40007810000 */
[----:B------:R-:W-:Y:S02]  /*3ea0*/  ISETP.GT.AND P1, PT, R3, 0x39, !P1 ;  /* 0x000000390300780c */ /* 0x000fe40004f24270 */
[----:B------:R-:W-:Y:S02]  /*3eb0*/  FMNMX.FTZ R2, R84, R5, !PT ;  /* 0x0000000554027209 */ /* 0x000fe40007810000 */
[----:B------:R-:W-:Y:S02]  /*3ec0*/  ISETP.LT.OR P1, PT, R0, 0x3a, P1 ;  /* 0x0000003a0000780c */ /* 0x000fe40000f21670 */
[----:B------:R-:W-:Y:S02]  /*3ed0*/  FMNMX.FTZ R5, R85, R2, !PT ;  /* 0x0000000255057209 */ /* 0x000fe40007810000 */
[----:B------:R-:W-:Y:S02]  /*3ee0*/  FSEL R87, R87, -INF , !P1 ;  /* 0xff80000057577808 */ /* 0x000fe40004800000 */
[----:B------:R-:W-:-:S02]  /*3ef0*/  ISETP.NE.AND P1, PT, R117, RZ, PT ;  /* 0x000000ff7500720c */ /* 0x000fc40003f25270 */
[----:B------:R-:W-:Y:S02]  /*3f00*/  FMNMX.FTZ R2, R56, R5, !PT ;  /* 0x0000000538027209 */ /* 0x000fe40007810000 */
[----:B------:R-:W-:Y:S02]  /*3f10*/  ISETP.GT.AND P1, PT, R3, 0x40, !P1 ;  /* 0x000000400300780c */ /* 0x000fe40004f24270 */
[----:B------:R-:W-:Y:S02]  /*3f20*/  FMNMX.FTZ R5, R57, R2, !PT ;  /* 0x0000000239057209 */ /* 0x000fe40007810000 */
[----:B------:R-:W-:Y:S02]  /*3f30*/  ISETP.LT.OR P1, PT, R0, 0x41, P1 ;  /* 0x000000410000780c */ /* 0x000fe40000f21670 */
[----:B------:R-:W-:Y:S02]  /*3f40*/  FMNMX.FTZ R2, R60, R5, !PT ;  /* 0x000000053c027209 */ /* 0x000fe40007810000 */
        /* <DEDUP_REMOVED lines=8> */
[----:B------:R-:W-:Y:S02]  /*3fd0*/  ISETP.GT.AND P1, PT, R3, 0x48, !P2 ;  /* 0x000000480300780c */ /* 0x000fe40005724270 */
[----:B------:R-:W-:Y:S02]  /*3fe0*/  ISETP.NE.AND P2, PT, R130, RZ, PT ;  /* 0x000000ff8200720c */ /* 0x000fe40003f45270 */
[----:B------:R-:W-:Y:S02]  /*3ff0*/  ISETP.LT.OR P1, PT, R0, 0x49, P1 ;  /* 0x000000490000780c */ /* 0x000fe40000f21670 */
[----:B------:R-:W-:Y:S02]  /*4000*/  FMNMX.FTZ R2, R68, R5, !PT ;  /* 0x0000000544027209 */ /* 0x000fe40007810000 */
[----:B------:R-:W-:-:S02]  /*4010*/  FSEL R62, R62, -INF , !P1 ;  /* 0xff8000003e3e7808 */ /* 0x000fc40004800000 */
[----:B------:R-:W-:Y:S02]  /*4020*/  ISETP.GT.AND P1, PT, R3, 0x49, !P6 ;  /* 0x000000490300780c */ /* 0x000fe40007724270 */
[----:B------:R-:W-:Y:S02]  /*4030*/  ISETP.NE.AND P6, PT, R131, RZ, PT ;  /* 0x000000ff8300720c */ /* 0x000fe40003fc5270 */
        /* <DEDUP_REMOVED lines=40> */
[C---:B------:R-:W-:Y:S02]  /*42c0*/  ISETP.GT.AND P1, PT, R3.reuse, 0x61, !P1 ;  /* 0x000000610300780c */ /* 0x040fe40004f24270 */
[C---:B------:R-:W-:Y:S01]  /*42d0*/  ISETP.GT.AND P3, PT, R3.reuse, 0x90, !P3 ;  /* 0x000000900300780c */ /* 0x040fe20005f64270 */
[----:B------:R-:W1:Y:S01]  /*42e0*/  SHFL.BFLY PT, R5, R4, 0x2, 0x1f ;  /* 0x0c401f0004057f89 */ /* 0x000e6200000e0000 */
[----:B------:R-:W-:Y:S02]  /*42f0*/  ISETP.LT.OR P1, PT, R0, 0x62, P1 ;  /* 0x000000620000780c */ /* 0x000fe40000f21670 */
[----:B------:R-:W-:Y:S02]  /*4300*/  ISETP.GT.AND P4, PT, R3, 0x91, !P4 ;  /* 0x000000910300780c */ /* 0x000fe40006784270 */
[----:B------:R-:W-:Y:S02]  /*4310*/  FSEL R43, R43, -INF , !P1 ;  /* 0xff8000002b2b7808 */ /* 0x000fe40004800000 */
[----:B------:R-:W-:-:S02]  /*4320*/  ISETP.NE.AND P1, PT, R127, RZ, PT ;  /* 0x000000ff7f00720c */ /* 0x000fc40003f25270 */
[C---:B------:R-:W-:Y:S02]  /*4330*/  ISETP.LT.OR P3, PT, R0.reuse, 0x91, P3 ;  /* 0x000000910000780c */ /* 0x040fe40001f61670 */
[C---:B------:R-:W-:Y:S02]  /*4340*/  ISETP.GT.AND P1, PT, R3.reuse, 0x68, !P1 ;  /* 0x000000680300780c */ /* 0x040fe40004f24270 */
[----:B------:R-:W-:Y:S02]  /*4350*/  ISETP.GT.AND P5, PT, R3, 0x98, !P5 ;  /* 0x000000980300780c */ /* 0x000fe40006fa4270 */
[C---:B------:R-:W-:Y:S02]  /*4360*/  ISETP.LT.OR P1, PT, R0.reuse, 0x69, P1 ;  /* 0x000000690000780c */ /* 0x040fe40000f21670 */
[----:B------:R-:W-:Y:S02]  /*4370*/  ISETP.LT.OR P4, PT, R0, 0x92, P4 ;  /* 0x000000920000780c */ /* 0x000fe40002781670 */
[----:B------:R-:W-:-:S02]  /*4380*/  FSEL R46, R46, -INF , !P1 ;  /* 0xff8000002e2e7808 */ /* 0x000fc40004800000 */
[----:B------:R-:W-:Y:S02]  /*4390*/  ISETP.NE.AND P1, PT, R128, RZ, PT ;  /* 0x000000ff8000720c */ /* 0x000fe40003f25270 */
[----:B------:R-:W-:Y:S02]  /*43a0*/  FSEL R34, R34, -INF , !P3 ;  /* 0xff80000022227808 */ /* 0x000fe40005800000 */
[----:B------:R-:W-:Y:S02]  /*43b0*/  ISETP.GT.AND P1, PT, R3, 0x69, !P1 ;  /* 0x000000690300780c */ /* 0x000fe40004f24270 */
[----:B-1----:R-:W-:Y:S02]  /*43c0*/  FMNMX.FTZ R5, R4, R5, !PT ;  /* 0x0000000504057209 */ /* 0x002fe40007810000 */
[C---:B------:R-:W-:Y:S02]  /*43d0*/  ISETP.LT.OR P1, PT, R0.reuse, 0x6a, P1 ;  /* 0x0000006a0000780c */ /* 0x040fe40000f21670 */
[----:B------:R-:W-:Y:S01]  /*43e0*/  ISETP.LT.OR P5, PT, R0, 0x99, P5 ;  /* 0x000000990000780c */ /* 0x000fe20002fa1670 */
[----:B------:R-:W1:Y:S01]  /*43f0*/  SHFL.BFLY PT, R2, R5, 0x1, 0x1f ;  /* 0x0c201f0005027f89 */ /* 0x000e6200000e0000 */
[----:B------:R-:W-:-:S02]  /*4400*/  FSEL R47, R47, -INF , !P1 ;  /* 0xff8000002f2f7808 */ /* 0x000fc40004800000 */
[----:B------:R-:W-:Y:S02]  /*4410*/  ISETP.NE.AND P1, PT, R129, RZ, PT ;  /* 0x000000ff8100720c */ /* 0x000fe40003f25270 */
[----:B------:R-:W-:Y:S02]  /*4420*/  FSEL R35, R35, -INF , !P4 ;  /* 0xff80000023237808 */ /* 0x000fe40006000000 */
[----:B------:R-:W-:Y:S02]  /*4430*/  ISETP.GT.AND P1, PT, R3, 0x70, !P1 ;  /* 0x000000700300780c */ /* 0x000fe40004f24270 */
[----:B------:R-:W-:Y:S02]  /*4440*/  R2UR UR10, R105 ;  /* 0x00000000690a72ca */ /* 0x000fe400000e0000 */
[----:B------:R-:W-:-:S04]  /*4450*/  ISETP.LT.OR P1, PT, R0, 0x71, P1 ;  /* 0x000000710000780c */ /* 0x000fc80000f21670 */
[----:B------:R-:W-:Y:S02]  /*4460*/  FSEL R50, R50, -INF , !P1 ;  /* 0xff80000032327808 */ /* 0x000fe40004800000 */
[----:B------:R-:W-:Y:S02]  /*4470*/  ISETP.GT.AND P1, PT, R3, 0x71, !P2 ;  /* 0x000000710300780c */ /* 0x000fe40005724270 */
[----:B------:R-:W-:Y:S02]  /*4480*/  ISETP.NE.AND P2, PT, R133, RZ, PT ;  /* 0x000000ff8500720c */ /* 0x000fe40003f45270 */
[----:B------:R-:W-:Y:S01]  /*4490*/  ISETP.LT.OR P1, PT, R0, 0x72, P1 ;  /* 0x000000720000780c */ /* 0x000fe20000f21670 */
[----:B------:R-:W-:Y:S01]  /*44a0*/  UIADD3 UR6, UR10, UR6, URZ ;  /* 0x000000060a067290 */ /* 0x000fe2000fffe03f */
[----:B-1----:R-:W-:Y:S02]  /*44b0*/  FMNMX.FTZ R2, R5, R2, !PT ;  /* 0x0000000205027209 */ /* 0x002fe40007810000 */
[----:B------:R-:W-:-:S02]  /*44c0*/  FSEL R51, R51, -INF , !P1 ;  /* 0xff80000033337808 */ /* 0x000fc40004800000 */
[----:B------:R-:W-:Y:S01]  /*44d0*/  ISETP.GT.AND P1, PT, R3, 0x78, !P6 ;  /* 0x000000780300780c */ /* 0x000fe20007724270 */
[----:B------:R-:W-:-:S01]  /*44e0*/  FFMA.FTZ R8, R2, R9, -8 ;  /* 0xc100000002087423 */ /* 0x000fc20000010009 */
[----:B------:R-:W-:Y:S02]  /*44f0*/  ISETP.NE.AND P6, PT, R134, RZ, PT ;  /* 0x000000ff8600720c */ /* 0x000fe40003fc5270 */
[----:B------:R-:W-:-:S04]  /*4500*/  ISETP.LT.OR P1, PT, R0, 0x79, P1 ;  /* 0x000000790000780c */ /* 0x000fc80000f21670 */
[----:B------:R-:W-:Y:S02]  /*4510*/  FSEL R54, R54, -INF , !P1 ;  /* 0xff80000036367808 */ /* 0x000fe40004800000 */
[----:B------:R-:W-:-:S04]  /*4520*/  ISETP.NE.AND P1, PT, R132, RZ, PT ;  /* 0x000000ff8400720c */ /* 0x000fc80003f25270 */
[----:B------:R-:W-:-:S04]  /*4530*/  ISETP.GT.AND P1, PT, R3, 0x79, !P1 ;  /* 0x000000790300780c */ /* 0x000fc80004f24270 */
        /* <DEDUP_REMOVED lines=31> */
[----:B------:R-:W-:-:S04]  /*4730*/  ISETP.GT.AND P1, PT, R3, RZ, !P1 ;  /* 0x000000ff0300720c */ /* 0x000fc80004f24270 */
[----:B------:R-:W-:-:S04]  /*4740*/  ISETP.LT.OR P1, PT, R0, 0x1, P1 ;  /* 0x000000010000780c */ /* 0x000fc80000f21670 */
[----:B------:R-:W-:Y:S02]  /*4750*/  FSEL R90, R90, -INF , !P1 ;  /* 0xff8000005a5a7808 */ /* 0x000fe40004800000 */
[----:B------:R-:W-:Y:S02]  /*4760*/  ISETP.GT.AND P1, PT, R3, 0x80, !P2 ;  /* 0x000000800300780c */ /* 0x000fe40005724270 */
[----:B------:R-:W-:Y:S02]  /*4770*/  FMNMX.FTZ R15, R90, R91, !PT ;  /* 0x0000005b5a0f7209 */ /* 0x000fe40007810000 */
[----:B------:R-:W-:Y:S02]  /*4780*/  ISETP.LT.OR P1, PT, R0, 0x81, P1 ;  /* 0x000000810000780c */ /* 0x000fe40000f21670 */
[----:B------:R-:W-:Y:S02]  /*4790*/  FMNMX.FTZ R20, R94, R15, !PT ;  /* 0x0000000f5e147209 */ /* 0x000fe40007810000 */
[----:B------:R-:W-:-:S02]  /*47a0*/  FSEL R26, R26, -INF , !P1 ;  /* 0xff8000001a1a7808 */ /* 0x000fc40004800000 */
[----:B------:R-:W-:Y:S02]  /*47b0*/  ISETP.GT.AND P1, PT, R3, 0x81, !P6 ;  /* 0x000000810300780c */ /* 0x000fe40007724270 */
[----:B------:R-:W-:Y:S02]  /*47c0*/  FMNMX.FTZ R15, R95, R20, !PT ;  /* 0x000000145f0f7209 */ /* 0x000fe40007810000 */
[----:B------:R-:W-:Y:S02]  /*47d0*/  ISETP.LT.OR P1, PT, R0, 0x82, P1 ;  /* 0x000000820000780c */ /* 0x000fe40000f21670 */
[----:B------:R-:W-:Y:S02]  /*47e0*/  FMNMX.FTZ R20, R98, R15, !PT ;  /* 0x0000000f62147209 */ /* 0x000fe40007810000 */
[----:B------:R-:W-:Y:S02]  /*47f0*/  FSEL R27, R27, -INF , !P1 ;  /* 0xff8000001b1b7808 */ /* 0x000fe40004800000 */
[----:B------:R-:W-:-:S02]  /*4800*/  FSETP.NEU.FTZ.AND P1, PT, R2, -INF , PT ;  /* 0xff8000000200780b */ /* 0x000fc40003f3d000 */
[----:B------:R-:W-:Y:S02]  /*4810*/  FMNMX.FTZ R21, R99, R20, !PT ;  /* 0x0000001463157209 */ /* 0x000fe40007810000 */
[----:B------:R-:W-:Y:S02]  /*4820*/  FSEL R88, R8, RZ, P1 ;  /* 0x000000ff08587208 */ /* 0x000fe40000800000 */
[----:B------:R-:W-:Y:S02]  /*4830*/  ISETP.NE.AND P6, PT, R135, RZ, PT ;  /* 0x000000ff8700720c */ /* 0x000fe40003fc5270 */
[----:B------:R-:W-:Y:S01]  /*4840*/  ISETP.NE.AND P2, PT, R13, RZ, PT ;  /* 0x000000ff0d00720c */ /* 0x000fe20003f45270 */
        /* <DEDUP_REMOVED lines=8> */
[----:B------:R1:W-:Y:S01]  /*48d0*/  MUFU.EX2 R15, R89 ;  /* 0x00000059000f7308 */ /* 0x0003e20000000800 */
[----:B------:R-:W-:Y:S01]  /*48e0*/  FMNMX.FTZ R72, R74, R21, !PT ;  /* 0x000000154a487209 */ /* 0x000fe20007810000 */
[--C-:B------:R-:W-:Y:S01]  /*48f0*/  FFMA.FTZ R85, R85, UR36, -R88.reuse ;  /* 0x0000002455557c23 */ /* 0x100fe20008010858 */
[----:B------:R-:W-:Y:S01]  /*4900*/  ISETP.GT.AND P1, PT, R3, 0x88, !P6 ;  /* 0x000000880300780c */ /* 0x000fe20007724270 */
[--C-:B------:R-:W-:Y:S01]  /*4910*/  FFMA.FTZ R4, R11, UR36, -R88.reuse ;  /* 0x000000240b047c23 */ /* 0x100fe20008010858 */
[----:B------:R-:W-:Y:S01]  /*4920*/  FMNMX.FTZ R73, R75, R72, !PT ;  /* 0x000000484b497209 */ /* 0x000fe20007810000 */
[--C-:B------:R-:W-:Y:S01]  /*4930*/  FFMA.FTZ R72, R80, UR36, -R88.reuse ;  /* 0x0000002450487c23 */ /* 0x100fe20008010858 */
[----:B------:R-:W-:Y:S01]  /*4940*/  ISETP.LT.OR P1, PT, R0, 0x89, P1 ;  /* 0x000000890000780c */ /* 0x000fe20000f21670 */
[----:B------:R-:W-:Y:S01]  /*4950*/  MUFU.EX2 R5, R5 ;  /* 0x0000000500057308 */ /* 0x000fe20000000800 */
[----:B------:R-:W-:Y:S01]  /*4960*/  FMNMX.FTZ R76, R78, R73, !PT ;  /* 0x000000494e4c7209 */ /* 0x000fe20007810000 */
[--C-:B-1----:R-:W-:Y:S01]  /*4970*/  FFMA.FTZ R89, R81, UR36, -R88.reuse ;  /* 0x0000002451597c23 */ /* 0x102fe20008010858 */
[----:B------:R-:W-:Y:S01]  /*4980*/  FSEL R30, R30, -INF , !P1 ;  /* 0xff8000001e1e7808 */ /* 0x000fe20004800000 */
[--C-:B------:R-:W-:Y:S01]  /*4990*/  FFMA.FTZ R9, R93, UR36, -R88.reuse ;  /* 0x000000245d097c23 */ /* 0x100fe20008010858 */
[----:B------:R-:W-:Y:S01]  /*49a0*/  FMNMX.FTZ R73, R79, R76, !PT ;  /* 0x0000004c4f497209 */ /* 0x000fe20007810000 */
[--C-:B------:R-:W-:Y:S01]  /*49b0*/  FFMA.FTZ R10, R96, UR36, -R88.reuse ;  /* 0x00000024600a7c23 */ /* 0x100fe20008010858 */
[----:B------:R-:W-:Y:S01]  /*49c0*/  ISETP.GT.AND P1, PT, R3, 0x89, !P2 ;  /* 0x000000890300780c */ /* 0x000fe20005724270 */
[----:B------:R-:W1:Y:S01]  /*49d0*/  MUFU.EX2 R4, R4 ;  /* 0x0000000400047308 */ /* 0x000e620000000800 */
[----:B------:R-:W-:Y:S01]  /*49e0*/  FMNMX.FTZ R76, R82, R73, !PT ;  /* 0x00000049524c7209 */ /* 0x000fe20007810000 */
[--C-:B------:R-:W-:Y:S01]  /*49f0*/  FFMA.FTZ R11, R97, UR36, -R88.reuse ;  /* 0x00000024610b7c23 */ /* 0x100fe20008010858 */
[----:B------:R-:W-:Y:S01]  /*4a00*/  ISETP.LT.OR P1, PT, R0, 0x8a, P1 ;  /* 0x0000008a0000780c */ /* 0x000fe20000f21670 */
[--C-:B------:R-:W-:Y:S01]  /*4a10*/  FFMA.FTZ R12, R100, UR36, -R88.reuse ;  /* 0x00000024640c7c23 */ /* 0x100fe20008010858 */
[----:B------:R-:W-:Y:S01]  /*4a20*/  FMNMX.FTZ R77, R83, R76, !PT ;  /* 0x0000004c534d7209 */ /* 0x000fe20007810000 */
[--C-:B------:R-:W-:Y:S01]  /*4a30*/  FFMA.FTZ R76, R84, UR36, -R88.reuse ;  /* 0x00000024544c7c23 */ /* 0x100fe20008010858 */
[----:B------:R-:W-:-:S01]  /*4a40*/  FFMA.FTZ R84, R69, UR36, -R88 ;  /* 0x0000002445547c23 */ /* 0x000fc20008010858 */
[----:B------:R-:W-:Y:S01]  /*4a50*/  FSEL R31, R31, -INF , !P1 ;  /* 0xff8000001f1f7808 */ /* 0x000fe20004800000 */
[----:B------:R-:W2:Y:S01]  /*4a60*/  MUFU.EX2 R8, R8 ;  /* 0x0000000800087308 */ /* 0x000ea20000000800 */
[----:B------:R-:W-:Y:S01]  /*4a70*/  FMNMX.FTZ R80, R86, R77, !PT ;  /* 0x0000004d56507209 */ /* 0x000fe20007810000 */
[--C-:B------:R-:W-:Y:S01]  /*4a80*/  FFMA.FTZ R13, R101, UR36, -R88.reuse ;  /* 0x00000024650d7c23 */ /* 0x100fe20008010858 */
[----:B------:R-:W-:Y:S01]  /*4a90*/  ISETP.NE.AND P6, PT, R136, RZ, PT ;  /* 0x000000ff8800720c */ /* 0x000fe20003fc5270 */
[--C-:B------:R-:W-:Y:S01]  /*4aa0*/  FFMA.FTZ R56, R56, UR36, -R88.reuse ;  /* 0x0000002438387c23 */ /* 0x100fe20008010858 */
[----:B------:R-:W-:Y:S01]  /*4ab0*/  FMNMX.FTZ R77, R87, R80, !PT ;  /* 0x00000050574d7209 */ /* 0x000fe20007810000 */
[--C-:B------:R-:W-:Y:S01]  /*4ac0*/  FFMA.FTZ R57, R57, UR36, -R88.reuse ;  /* 0x0000002439397c23 */ /* 0x100fe20008010858 */
[----:B------:R-:W-:Y:S01]  /*4ad0*/  ISETP.GT.AND P2, PT, R3, 0x99, !P6 ;  /* 0x000000990300780c */ /* 0x000fe20007744270 */
[----:B------:R-:W3:Y:S01]  /*4ae0*/  MUFU.EX2 R9, R9 ;  /* 0x0000000900097308 */ /* 0x000ee20000000800 */
[----:B------:R-:W-:Y:S01]  /*4af0*/  FMNMX.FTZ R80, R58, R77, !PT ;  /* 0x0000004d3a507209 */ /* 0x000fe20007810000 */
[--C-:B------:R-:W-:Y:S01]  /*4b00*/  FFMA.FTZ R60, R60, UR36, -R88.reuse ;  /* 0x000000243c3c7c23 */ /* 0x100fe20008010858 */
[----:B------:R-:W-:Y:S01]  /*4b10*/  ISETP.LT.OR P2, PT, R0, 0x9a, P2 ;  /* 0x0000009a0000780c */ /* 0x000fe20001741670 */
[--C-:B------:R-:W-:Y:S01]  /*4b20*/  FFMA.FTZ R61, R61, UR36, -R88.reuse ;  /* 0x000000243d3d7c23 */ /* 0x100fe20008010858 */
[----:B------:R-:W-:Y:S01]  /*4b30*/  FMNMX.FTZ R81, R59, R80, !PT ;  /* 0x000000503b517209 */ /* 0x000fe20007810000 */
[--C-:B------:R-:W-:Y:S01]  /*4b40*/  FFMA.FTZ R64, R64, UR36, -R88.reuse ;  /* 0x0000002440407c23 */ /* 0x100fe20008010858 */
[----:B------:R-:W-:Y:S01]  /*4b50*/  FSEL R39, R39, -INF , !P2 ;  /* 0xff80000027277808 */ /* 0x000fe20005000000 */
[----:B------:R4:W-:Y:S01]  /*4b60*/  MUFU.EX2 R77, R85 ;  /* 0x00000055004d7308 */ /* 0x0009e20000000800 */
        /* <DEDUP_REMOVED lines=9> */
[--C-:B----4-:R-:W-:Y:S01]  /*4c00*/  FFMA.FTZ R85, R40, UR36, -R88.reuse ;  /* 0x0000002428557c23 */ /* 0x110fe20008010858 */
[----:B------:R-:W-:-:S01]  /*4c10*/  FFMA.FTZ R29, R29, UR36, -R88 ;  /* 0x000000241d1d7c23 */ /* 0x000fc20008010858 */
[--C-:B------:R-:W-:Y:S01]  /*4c20*/  FFMA.FTZ R32, R32, UR36, -R88.reuse ;  /* 0x0000002420207c23 */ /* 0x100fe20008010858 */
[----:B------:R-:W-:Y:S01]  /*4c30*/  FMNMX.FTZ R81, R67, R80, !PT ;  /* 0x0000005043517209 */ /* 0x000fe20007810000 */
[--C-:B------:R-:W-:Y:S01]  /*4c40*/  FFMA.FTZ R33, R33, UR36, -R88.reuse ;  /* 0x0000002421217c23 */ /* 0x100fe20008010858 */
[----:B------:R-:W-:-:S01]  /*4c50*/  FFMA.FTZ R36, R36, UR36, -R88 ;  /* 0x0000002424247c23 */ /* 0x000fc20008010858 */
[----:B------:R-:W4:Y:S01]  /*4c60*/  MUFU.EX2 R10, R10 ;  /* 0x0000000a000a7308 */ /* 0x000f220000000800 */
[----:B------:R-:W-:Y:S01]  /*4c70*/  FMNMX.FTZ R80, R70, R81, !PT ;  /* 0x0000005146507209 */ /* 0x000fe20007810000 */
[--C-:B-----5:R-:W-:Y:S01]  /*4c80*/  FFMA.FTZ R84, R41, UR36, -R88.reuse ;  /* 0x0000002429547c23 */ /* 0x120fe20008010858 */
[----:B------:R-:W-:-:S02]  /*4c90*/  FFMA.FTZ R37, R37, UR36, -R88 ;  /* 0x0000002425257c23 */ /* 0x000fc40008010858 */
[----:B------:R-:W-:-:S03]  /*4ca0*/  FMNMX.FTZ R81, R71, R80, !PT ;  /* 0x0000005047517209 */ /* 0x000fc60007810000 */
[----:B------:R-:W-:Y:S01]  /*4cb0*/  MUFU.EX2 R73, R89 ;  /* 0x0000005900497308 */ /* 0x000fe20000000800 */
[----:B------:R-:W-:-:S04]  /*4cc0*/  FMNMX.FTZ R80, R42, R81, !PT ;  /* 0x000000512a507209 */ /* 0x000fc80007810000 */
[----:B------:R-:W-:-:S03]  /*4cd0*/  FMNMX.FTZ R81, R43, R80, !PT ;  /* 0x000000502b517209 */ /* 0x000fc60007810000 */
[----:B------:R-:W5:Y:S01]  /*4ce0*/  MUFU.EX2 R11, R11 ;  /* 0x0000000b000b7308 */ /* 0x000f620000000800 */
[----:B------:R-:W-:-:S04]  /*4cf0*/  FMNMX.FTZ R80, R46, R81, !PT ;  /* 0x000000512e507209 */ /* 0x000fc80007810000 */
[----:B------:R-:W-:-:S03]  /*4d00*/  FMNMX.FTZ R81, R47, R80, !PT ;  /* 0x000000502f517209 */ /* 0x000fc60007810000 */
[----:B------:R-:W-:Y:S01]  /*4d10*/  MUFU.EX2 R12, R12 ;  /* 0x0000000c000c7308 */ /* 0x000fe20000000800 */
        /* <DEDUP_REMOVED lines=10> */
[----:B------:R-:W-:Y:S02]  /*4dc0*/  FMNMX.FTZ R81, R31, R40, !PT ;  /* 0x000000281f517209 */ /* 0x000fe40007810000 */
[----:B------:R-:W-:Y:S01]  /*4dd0*/  FSEL R40, R38, -INF , !P5 ;  /* 0xff80000026287808 */ /* 0x000fe20006800000 */
[----:B------:R1:W-:Y:S01]  /*4de0*/  MUFU.EX2 R69, R85 ;  /* 0x0000005500457308 */ /* 0x0003e20000000800 */
[----:B------:R-:W-:-:S04]  /*4df0*/  FMNMX.FTZ R80, R34, R81, !PT ;  /* 0x0000005122507209 */ /* 0x000fc80007810000 */
[----:B------:R-:W-:Y:S01]  /*4e00*/  FMNMX.FTZ R41, R35, R80, !PT ;  /* 0x0000005023297209 */ /* 0x000fe20007810000 */
[----:B------:R-:W-:-:S01]  /*4e10*/  FFMA.FTZ R80, R44, UR36, -R88 ;  /* 0x000000242c507c23 */ /* 0x000fc20008010858 */
[--C-:B------:R-:W-:Y:S01]  /*4e20*/  FFMA.FTZ R44, R45, UR36, -R88.reuse ;  /* 0x000000242d2c7c23 */ /* 0x100fe20008010858 */
[----:B------:R-:W-:-:S01]  /*4e30*/  FFMA.FTZ R45, R48, UR36, -R88 ;  /* 0x00000024302d7c23 */ /* 0x000fc20008010858 */
[----:B------:R-:W-:Y:S01]  /*4e40*/  FMNMX.FTZ R0, R40, R41, !PT ;  /* 0x0000002928007209 */ /* 0x000fe20007810000 */
[----:B-1----:R-:W-:Y:S02]  /*4e50*/  IMAD.U32 R85, RZ, RZ, UR36 ;  /* 0x00000024ff557e24 */ /* 0x002fe4000f8e00ff */
[--C-:B------:R-:W-:Y:S01]  /*4e60*/  FFMA.FTZ R48, R49, UR36, -R88.reuse ;  /* 0x0000002431307c23 */ /* 0x100fe20008010858 */
[----:B------:R-:W-:-:S01]  /*4e70*/  FFMA.FTZ R49, R52, UR36, -R88 ;  /* 0x0000002434317c23 */ /* 0x000fc20008010858 */
[----:B------:R-:W-:Y:S01]  /*4e80*/  FMNMX.FTZ R0, R39, R0, !PT ;  /* 0x0000000027007209 */ /* 0x000fe20007810000 */
[----:B------:R1:W-:Y:S01]  /*4e90*/  MUFU.EX2 R41, R80 ;  /* 0x0000005000297308 */ /* 0x0003e20000000800 */
[----:B------:R-:W-:-:S03]  /*4ea0*/  FFMA.FTZ R52, R53, UR36, -R88 ;  /* 0x0000002435347c23 */ /* 0x000fc60008010858 */
[----:B------:R-:W2:Y:S04]  /*4eb0*/  SHFL.BFLY PT, R81, R0, 0x2, 0x1f ;  /* 0x0c401f0000517f89 */ /* 0x000ea800000e0000 */
[----:B------:R3:W-:Y:S08]  /*4ec0*/  MUFU.EX2 R38, R84 ;  /* 0x0000005400267308 */ /* 0x0007f00000000800 */
[----:B------:R-:W-:Y:S08]  /*4ed0*/  MUFU.EX2 R21, R92 ;  /* 0x0000005c00157308 */ /* 0x000ff00000000800 */
[----:B------:R-:W-:Y:S01]  /*4ee0*/  MUFU.EX2 R72, R72 ;  /* 0x0000004800487308 */ /* 0x000fe20000000800 */
[----:B--2---:R-:W-:-:S07]  /*4ef0*/  FMNMX.FTZ R81, R0, R81, !PT ;  /* 0x0000005100517209 */ /* 0x004fce0007810000 */
[----:B------:R-:W-:Y:S01]  /*4f00*/  MUFU.EX2 R76, R76 ;  /* 0x0000004c004c7308 */ /* 0x000fe20000000800 */
[----:B------:R-:W2:Y:S07]  /*4f10*/  SHFL.BFLY PT, R0, R81, 0x1, 0x1f ;  /* 0x0c201f0051007f89 */ /* 0x000eae00000e0000 */
[----:B------:R-:W-:Y:S08]  /*4f20*/  MUFU.EX2 R56, R56 ;  /* 0x0000003800387308 */ /* 0x000ff00000000800 */
[----:B------:R-:W-:Y:S08]  /*4f30*/  MUFU.EX2 R57, R57 ;  /* 0x0000003900397308 */ /* 0x000ff00000000800 */
[----:B------:R-:W-:Y:S01]  /*4f40*/  MUFU.EX2 R60, R60 ;  /* 0x0000003c003c7308 */ /* 0x000fe20000000800 */
[----:B--2---:R-:W-:-:S04]  /*4f50*/  FMNMX.FTZ R0, R81, R0, !PT ;  /* 0x0000000051007209 */ /* 0x004fc80007810000 */
[C---:B------:R-:W-:Y:S01]  /*4f60*/  FSETP.NEU.FTZ.AND P1, PT, R0.reuse, -INF , PT ;  /* 0xff8000000000780b */ /* 0x040fe20003f3d000 */
[----:B------:R-:W-:-:S02]  /*4f70*/  FFMA.FTZ R85, R0, R85, -8 ;  /* 0xc100000000557423 */ /* 0x000fc40000010055 */
[----:B------:R-:W-:Y:S03]  /*4f80*/  MUFU.EX2 R61, R61 ;  /* 0x0000003d003d7308 */ /* 0x000fe60000000800 */
[----:B------:R-:W-:Y:S02]  /*4f90*/  FSEL R85, R85, RZ, P1 ;  /* 0x000000ff55557208 */ /* 0x000fe40000800000 */
[----:B------:R-:W-:-:S03]  /*4fa0*/  PLOP3.LUT P1, PT, PT, PT, UP0, 0x40, 0x0 ;  /* 0x000000000000781c */ /* 0x000fc60003f2e808 */
[--C-:B------:R-:W-:Y:S01]  /*4fb0*/  FFMA.FTZ R53, R90, UR36, -R85.reuse ;  /* 0x000000245a357c23 */ /* 0x100fe20008010855 */
[----:B-1----:R-:W-:-:S01]  /*4fc0*/  FFMA.FTZ R80, R91, UR36, -R85 ;  /* 0x000000245b507c23 */ /* 0x002fc20008010855 */
        /* <DEDUP_REMOVED lines=8> */
[----:B------:R-:W-:Y:S01]  /*5050*/  FADD.FTZ R67, R4, R5 ;  /* 0x0000000504437221 */ /* 0x000fe20000010000 */
[----:B------:R-:W-:-:S01]  /*5060*/  FFMA.FTZ R78, R82, UR36, -R85 ;  /* 0x00000024524e7c23 */ /* 0x000fc20008010855 */
[--C-:B------:R-:W-:Y:S01]  /*5070*/  FFMA.FTZ R82, R62, UR36, -R85.reuse ;  /* 0x000000243e527c23 */ /* 0x100fe20008010855 */
[----:B------:R-:W-:-:S01]  /*5080*/  FFMA.FTZ R81, R98, UR36, -R85 ;  /* 0x0000002462517c23 */ /* 0x000fc20008010855 */
[----:B------:R-:W1:Y:S01]  /*5090*/  MUFU.EX2 R80, R80 ;  /* 0x0000005000507308 */ /* 0x000e620000000800 */
[----:B------:R-:W-:-:S01]  /*50a0*/  FFMA.FTZ R62, R66, UR36, -R85 ;  /* 0x00000024423e7c23 */ /* 0x000fc20008010855 */
[----:B------:R-:W-:Y:S01]  /*50b0*/  FADD.FTZ R66, R8, R67 ;  /* 0x0000004308427221 */ /* 0x000fe20000010000 */
[----:B---3--:R-:W-:-:S01]  /*50c0*/  FFMA.FTZ R84, R99, UR36, -R85 ;  /* 0x0000002463547c23 */ /* 0x008fc20008010855 */
[--C-:B------:R-:W-:Y:S01]  /*50d0*/  FFMA.FTZ R102, R102, UR36, -R85.reuse ;  /* 0x0000002466667c23 */ /* 0x100fe20008010855 */
[----:B------:R-:W-:-:S01]  /*50e0*/  FFMA.FTZ R103, R103, UR36, -R85 ;  /* 0x0000002467677c23 */ /* 0x000fc20008010855 */
[----:B------:R-:W-:Y:S01]  /*50f0*/  FADD.FTZ R67, R9, R66 ;  /* 0x0000004209437221 */ /* 0x000fe20000010000 */
[----:B------:R-:W-:-:S01]  /*5100*/  FFMA.FTZ R74, R74, UR36, -R85 ;  /* 0x000000244a4a7c23 */ /* 0x000fc20008010855 */
[----:B------:R-:W2:Y:S01]  /*5110*/  MUFU.EX2 R94, R94 ;  /* 0x0000005e005e7308 */ /* 0x000ea20000000800 */
[----:B------:R-:W-:-:S01]  /*5120*/  FFMA.FTZ R75, R75, UR36, -R85 ;  /* 0x000000244b4b7c23 */ /* 0x000fc20008010855 */
[----:B----4-:R-:W-:Y:S01]  /*5130*/  FADD.FTZ R66, R10, R67 ;  /* 0x000000430a427221 */ /* 0x010fe20000010000 */
[----:B------:R-:W-:-:S01]  /*5140*/  FFMA.FTZ R86, R86, UR36, -R85 ;  /* 0x0000002456567c23 */ /* 0x000fc20008010855 */
[--C-:B------:R-:W-:Y:S01]  /*5150*/  FFMA.FTZ R87, R87, UR36, -R85.reuse ;  /* 0x0000002457577c23 */ /* 0x100fe20008010855 */
[----:B------:R-:W-:-:S01]  /*5160*/  FFMA.FTZ R58, R58, UR36, -R85 ;  /* 0x000000243a3a7c23 */ /* 0x000fc20008010855 */
[----:B-----5:R-:W-:Y:S01]  /*5170*/  FADD.FTZ R91, R11, R66 ;  /* 0x000000420b5b7221 */ /* 0x020fe20000010000 */
[----:B------:R-:W-:-:S01]  /*5180*/  FFMA.FTZ R59, R59, UR36, -R85 ;  /* 0x000000243b3b7c23 */ /* 0x000fc20008010855 */
[----:B------:R-:W3:Y:S01]  /*5190*/  MUFU.EX2 R95, R95 ;  /* 0x0000005f005f7308 */ /* 0x000ee20000000800 */
[----:B-1----:R-:W-:-:S01]  /*51a0*/  FADD.FTZ R67, R53, R80 ;  /* 0x0000005035437221 */ /* 0x002fc20000010000 */
[----:B------:R-:W-:Y:S01]  /*51b0*/  FADD.FTZ R90, R12, R91 ;  /* 0x0000005b0c5a7221 */ /* 0x000fe20000010000 */
[----:B------:R-:W-:-:S01]  /*51c0*/  FFMA.FTZ R70, R70, UR36, -R85 ;  /* 0x0000002446467c23 */ /* 0x000fc20008010855 */
[--C-:B------:R-:W-:Y:S01]  /*51d0*/  FFMA.FTZ R71, R71, UR36, -R85.reuse ;  /* 0x0000002447477c23 */ /* 0x100fe20008010855 */
[----:B------:R-:W-:-:S01]  /*51e0*/  FFMA.FTZ R42, R42, UR36, -R85 ;  /* 0x000000242a2a7c23 */ /* 0x000fc20008010855 */
[----:B------:R-:W-:Y:S01]  /*51f0*/  FADD.FTZ R91, R13, R90 ;  /* 0x0000005a0d5b7221 */ /* 0x000fe20000010000 */
        /* <DEDUP_REMOVED lines=19> */
[----:B------:R-:W-:Y:S01]  /*5330*/  FADD.FTZ R66, R14, R91 ;  /* 0x0000005b0e427221 */ /* 0x000fe20000010000 */
[----:B------:R-:W-:-:S01]  /*5340*/  FFMA.FTZ R40, R40, UR36, -R85 ;  /* 0x0000002428287c23 */ /* 0x000fc20008010855 */
[----:B------:R-:W-:Y:S01]  /*5350*/  FFMA.FTZ R39, R39, UR36, -R85 ;  /* 0x0000002427277c23 */ /* 0x000fe20008010855 */
[----:B------:R-:W-:Y:S01]  /*5360*/  F2FP.SATFINITE.E4M3.F32.PACK_AB_MERGE_C R94, R95, R94, RZ ;  /* 0x0000005e5f5e723e */ /* 0x000fe200048070ff */
[----:B------:R-:W-:-:S02]  /*5370*/  FADD.FTZ R91, R15, R66 ;  /* 0x000000420f5b7221 */ /* 0x000fc40000010000 */
[----:B------:R-:W1:Y:S01]  /*5380*/  MUFU.EX2 R103, R103 ;  /* 0x0000006700677308 */ /* 0x000e620000000800 */
[----:B--2---:R-:W-:-:S01]  /*5390*/  FADD.FTZ R67, R84, R67 ;  /* 0x0000004354437221 */ /* 0x004fc20000010000 */
[----:B------:R-:W-:Y:S01]  /*53a0*/  FADD.FTZ R90, R20, R91 ;  /* 0x0000005b145a7221 */ /* 0x000fe20000010000 */
[----:B------:R-:W-:Y:S02]  /*53b0*/  F2FP.SATFINITE.E4M3.F32.PACK_AB_MERGE_C R91, R9, R8, RZ ;  /* 0x00000008095b723e */ /* 0x000fe400048070ff */
[----:B------:R-:W-:Y:S02]  /*53c0*/  F2FP.SATFINITE.E4M3.F32.PACK_AB_MERGE_C R20, R21, R20, RZ ;  /* 0x000000141514723e */ /* 0x000fe400048070ff */
[----:B------:R-:W-:Y:S01]  /*53d0*/  F2FP.SATFINITE.E4M3.F32.PACK_AB_MERGE_C R184, R5, R4, R91 ;  /* 0x0000000405b8723e */ /* 0x000fe2000480705b */
[----:B------:R-:W2:Y:S01]  /*53e0*/  MUFU.EX2 R74, R74 ;  /* 0x0000004a004a7308 */ /* 0x000ea20000000800 */
[----:B---3--:R-:W-:-:S01]  /*53f0*/  FADD.FTZ R66, R102, R67 ;  /* 0x0000004366427221 */ /* 0x008fc20000010000 */
[----:B------:R-:W-:Y:S01]  /*5400*/  FADD.FTZ R67, R21, R90 ;  /* 0x0000005a15437221 */ /* 0x000fe20000010000 */
[----:B------:R-:W-:-:S02]  /*5410*/  F2FP.SATFINITE.E4M3.F32.PACK_AB_MERGE_C R180, R15, R14, R20 ;  /* 0x0000000e0fb4723e */ /* 0x000fc40004807014 */
[----:B------:R-:W-:-:S03]  /*5420*/  F2FP.SATFINITE.E4M3.F32.PACK_AB_MERGE_C R185, R80, R53, R94 ;  /* 0x0000003550b9723e */ /* 0x000fc6000480705e */
[----:B------:R-:W3:Y:S01]  /*5430*/  MUFU.EX2 R75, R75 ;  /* 0x0000004b004b7308 */ /* 0x000ee20000000800 */
[----:B-1----:R-:W-:-:S01]  /*5440*/  FADD.FTZ R9, R103, R66 ;  /* 0x0000004267097221 */ /* 0x002fc20000010000 */
[----:B------:R-:W-:Y:S01]  /*5450*/  F2FP.SATFINITE.E4M3.F32.PACK_AB_MERGE_C R66, R13, R12, RZ ;  /* 0x0000000c0d42723e */ /* 0x000fe200048070ff */
[----:B------:R-:W-:-:S01]  /*5460*/  FADD.FTZ R12, R72, R67 ;  /* 0x00000043480c7221 */ /* 0x000fc20000010000 */
[----:B------:R-:W-:Y:S02]  /*5470*/  F2FP.SATFINITE.E4M3.F32.PACK_AB_MERGE_C R102, R103, R102, RZ ;  /* 0x000000666766723e */ /* 0x000fe400048070ff */
[----:B------:R-:W-:Y:S01]  /*5480*/  F2FP.SATFINITE.E4M3.F32.PACK_AB_MERGE_C R186, R11, R10, R66 ;  /* 0x0000000a0bba723e */ /* 0x000fe20004807042 */
[----:B------:R-:W-:Y:S01]  /*5490*/  FADD.FTZ R13, R73, R12 ;  /* 0x0000000c490d7221 */ /* 0x000fe20000010000 */
[----:B------:R-:W1:Y:S01]  /*54a0*/  MUFU.EX2 R88, R88 ;  /* 0x0000005800587308 */ /* 0x000e620000000800 */
[----:B--2---:R-:W-:-:S01]  /*54b0*/  FADD.FTZ R8, R74, R9 ;  /* 0x000000094a087221 */ /* 0x004fc20000010000 */
[----:B------:R-:W-:-:S06]  /*54c0*/  F2FP.SATFINITE.E4M3.F32.PACK_AB_MERGE_C R187, R84, R81, R102 ;  /* 0x0000005154bb723e */ /* 0x000fcc0004807066 */
[----:B------:R-:W2:Y:S01]  /*54d0*/  MUFU.EX2 R89, R89 ;  /* 0x0000005900597308 */ /* 0x000ea20000000800 */
[----:B---3--:R-:W-:-:S01]  /*54e0*/  FADD.FTZ R9, R75, R8 ;  /* 0x000000084b097221 */ /* 0x008fc20000010000 */
[----:B------:R-:W-:Y:S01]  /*54f0*/  FADD.FTZ R8, R76, R13 ;  /* 0x0000000d4c087221 */ /* 0x000fe20000010000 */
[----:B------:R-:W-:-:S03]  /*5500*/  F2FP.SATFINITE.E4M3.F32.PACK_AB_MERGE_C R76, R77, R76, RZ ;  /* 0x0000004c4d4c723e */ /* 0x000fc600048070ff */
[----:B------:R-:W-:Y:S01]  /*5510*/  FADD.FTZ R77, R77, R8 ;  /* 0x000000084d4d7221 */ /* 0x000fe20000010000 */
[----:B------:R-:W-:Y:S01]  /*5520*/  F2FP.SATFINITE.E4M3.F32.PACK_AB_MERGE_C R182, R73, R72, R76 ;  /* 0x0000004849b6723e */ /* 0x000fe2000480704c */
[----:B------:R-:W3:Y:S01]  /*5530*/  MUFU.EX2 R78, R78 ;  /* 0x0000004e004e7308 */ /* 0x000ee20000000800 */
[----:B-1----:R-:W-:-:S01]  /*5540*/  FADD.FTZ R4, R88, R9 ;  /* 0x0000000958047221 */ /* 0x002fc20000010000 */
[----:B------:R-:W-:-:S04]  /*5550*/  FADD.FTZ R8, R56, R77 ;  /* 0x0000004d38087221 */ /* 0x000fc80000010000 */
[----:B------:R-:W-:Y:S02]  /*5560*/  FADD.FTZ R9, R57, R8 ;  /* 0x0000000839097221 */ /* 0x000fe40000010000 */
[----:B------:R-:W1:Y:S01]  /*5570*/  MUFU.EX2 R79, R79 ;  /* 0x0000004f004f7308 */ /* 0x000e620000000800 */
[----:B--2---:R-:W-:-:S01]  /*5580*/  FADD.FTZ R5, R89, R4 ;  /* 0x0000000459057221 */ /* 0x004fc20000010000 */
[----:B------:R-:W-:Y:S01]  /*5590*/  FADD.FTZ R8, R60, R9 ;  /* 0x000000093c087221 */ /* 0x000fe20000010000 */
[----:B------:R-:W-:Y:S02]  /*55a0*/  F2FP.SATFINITE.E4M3.F32.PACK_AB_MERGE_C R60, R61, R60, RZ ;  /* 0x0000003c3d3c723e */ /* 0x000fe400048070ff */
[----:B------:R-:W-:Y:S01]  /*55b0*/  F2FP.SATFINITE.E4M3.F32.PACK_AB_MERGE_C R88, R89, R88, RZ ;  /* 0x000000585958723e */ /* 0x000fe200048070ff */
[----:B------:R-:W-:-:S01]  /*55c0*/  FADD.FTZ R61, R61, R8 ;  /* 0x000000083d3d7221 */ /* 0x000fc20000010000 */
[----:B------:R-:W-:Y:S01]  /*55d0*/  F2FP.SATFINITE.E4M3.F32.PACK_AB_MERGE_C R176, R57, R56, R60 ;  /* 0x0000003839b0723e */ /* 0x000fe2000480703c */
[----:B------:R-:W2:Y:S01]  /*55e0*/  MUFU.EX2 R86, R86 ;  /* 0x0000005600567308 */ /* 0x000ea20000000800 */
[----:B---3--:R-:W-:-:S01]  /*55f0*/  FADD.FTZ R4, R78, R5 ;  /* 0x000000054e047221 */ /* 0x008fc20000010000 */
[----:B------:R-:W-:-:S06]  /*5600*/  F2FP.SATFINITE.E4M3.F32.PACK_AB_MERGE_C R181, R75, R74, R88 ;  /* 0x0000004a4bb5723e */ /* 0x000fcc0004807058 */
[----:B------:R-:W3:Y:S01]  /*5610*/  MUFU.EX2 R87, R87 ;  /* 0x0000005700577308 */ /* 0x000ee20000000800 */
[----:B-1----:R-:W-:-:S07]  /*5620*/  FADD.FTZ R5, R79, R4 ;  /* 0x000000044f057221 */ /* 0x002fce0000010000 */
[----:B------:R-:W1:Y:S01]  /*5630*/  MUFU.EX2 R58, R58 ;  /* 0x0000003a003a7308 */ /* 0x000e620000000800 */
[----:B--2---:R-:W-:-:S07]  /*5640*/  FADD.FTZ R4, R86, R5 ;  /* 0x0000000556047221 */ /* 0x004fce0000010000 */
[----:B------:R-:W2:Y:S01]  /*5650*/  MUFU.EX2 R59, R59 ;  /* 0x0000003b003b7308 */ /* 0x000ea20000000800 */
[----:B---3--:R-:W-:-:S01]  /*5660*/  FADD.FTZ R5, R87, R4 ;  /* 0x0000000457057221 */ /* 0x008fc20000010000 */
[----:B------:R-:W-:-:S04]  /*5670*/  F2FP.SATFINITE.E4M3.F32.PACK_AB_MERGE_C R86, R87, R86, RZ ;  /* 0x000000565756723e */ /* 0x000fc800048070ff */
[----:B------:R-:W-:Y:S02]  /*5680*/  F2FP.SATFINITE.E4M3.F32.PACK_AB_MERGE_C R183, R79, R78, R86 ;  /* 0x0000004e4fb7723e */ /* 0x000fe40004807056 */
        /* <DEDUP_REMOVED lines=15> */
[----:B-1----:R-:W-:Y:S01]  /*5780*/  F2FP.SATFINITE.E4M3.F32.PACK_AB_MERGE_C R10, R3, R68, RZ ;  /* 0x00000044030a723e */ /* 0x002fe200048070ff */
[----:B------:R-:W-:-:S03]  /*5790*/  FADD.FTZ R68, R68, R9 ;  /* 0x0000000944447221 */ /* 0x000fc60000010000 */
[----:B------:R-:W-:Y:S01]  /*57a0*/  F2FP.SATFINITE.E4M3.F32.PACK_AB_MERGE_C R178, R65, R64, R10 ;  /* 0x0000004041b2723e */ /* 0x000fe2000480700a */
[----:B------:R-:W-:-:S02]  /*57b0*/  FADD.FTZ R68, R3, R68 ;  /* 0x0000004403447221 */ /* 0x000fc40000010000 */
[----:B------:R-:W1:Y:S01]  /*57c0*/  MUFU.EX2 R70, R70 ;  /* 0x0000004600467308 */ /* 0x000e620000000800 */
[----:B--2---:R-:W-:-:S07]  /*57d0*/  FADD.FTZ R4, R62, R5 ;  /* 0x000000053e047221 */ /* 0x004fce0000010000 */
[----:B------:R-:W2:Y:S01]  /*57e0*/  MUFU.EX2 R44, R44 ;  /* 0x0000002c002c7308 */ /* 0x000ea20000000800 */
[----:B---3--:R-:W-:-:S07]  /*57f0*/  FADD.FTZ R3, R63, R4 ;  /* 0x000000043f037221 */ /* 0x008fce0000010000 */
[----:B------:R-:W3:Y:S01]  /*5800*/  MUFU.EX2 R71, R71 ;  /* 0x0000004700477308 */ /* 0x000ee20000000800 */
[----:B-1----:R-:W-:-:S07]  /*5810*/  FADD.FTZ R4, R70, R3 ;  /* 0x0000000346047221 */ /* 0x002fce0000010000 */
[----:B------:R-:W1:Y:S01]  /*5820*/  MUFU.EX2 R42, R42 ;  /* 0x0000002a002a7308 */ /* 0x000e620000000800 */
[----:B--2---:R-:W-:-:S04]  /*5830*/  F2FP.SATFINITE.E4M3.F32.PACK_AB_MERGE_C R8, R44, R41, RZ ;  /* 0x000000292c08723e */ /* 0x004fc800048070ff */
[----:B------:R-:W-:Y:S01]  /*5840*/  F2FP.SATFINITE.E4M3.F32.PACK_AB_MERGE_C R172, R38, R69, R8 ;  /* 0x0000004526ac723e */ /* 0x000fe20004807008 */
[----:B------:R-:W-:-:S02]  /*5850*/  FADD.FTZ R69, R69, R68 ;  /* 0x0000004445457221 */ /* 0x000fc40000010000 */
        /* <DEDUP_REMOVED lines=8> */
[----:B------:R-:W-:-:S06]  /*58e0*/  FADD.FTZ R44, R44, R41 ;  /* 0x000000292c2c7221 */ /* 0x000fcc0000010000 */
[----:B------:R-:W-:Y:S01]  /*58f0*/  MUFU.EX2 R49, R49 ;  /* 0x0000003100317308 */ /* 0x000fe20000000800 */
[----:B--2---:R-:W-:-:S07]  /*5900*/  FADD.FTZ R3, R43, R4 ;  /* 0x000000042b037221 */ /* 0x004fce0000010000 */
[----:B------:R-:W1:Y:S01]  /*5910*/  MUFU.EX2 R52, R52 ;  /* 0x0000003400347308 */ /* 0x000e620000000800 */
[----:B---3--:R-:W-:-:S07]  /*5920*/  FADD.FTZ R4, R46, R3 ;  /* 0x000000032e047221 */ /* 0x008fce0000010000 */
[----:B------:R-:W2:Y:S08]  /*5930*/  MUFU.EX2 R47, R47 ;  /* 0x0000002f002f7308 */ /* 0x000eb00000000800 */
[----:B------:R-:W-:Y:S01]  /*5940*/  MUFU.EX2 R45, R45 ;  /* 0x0000002d002d7308 */ /* 0x000fe20000000800 */
[----:B-1----:R-:W-:-:S07]  /*5950*/  F2FP.SATFINITE.E4M3.F32.PACK_AB_MERGE_C R5, R52, R49, RZ ;  /* 0x000000313405723e */ /* 0x002fce00048070ff */
[----:B------:R-:W1:Y:S01]  /*5960*/  MUFU.EX2 R48, R48 ;  /* 0x0000003000307308 */ /* 0x000e620000000800 */
[----:B--2---:R-:W-:-:S01]  /*5970*/  FADD.FTZ R3, R47, R4 ;  /* 0x000000042f037221 */ /* 0x004fc20000010000 */
[----:B------:R-:W-:-:S04]  /*5980*/  F2FP.SATFINITE.E4M3.F32.PACK_AB_MERGE_C R46, R47, R46, RZ ;  /* 0x0000002e2f2e723e */ /* 0x000fc800048070ff */
[----:B------:R-:W-:Y:S02]  /*5990*/  F2FP.SATFINITE.E4M3.F32.PACK_AB_MERGE_C R173, R43, R42, R46 ;  /* 0x0000002a2bad723e */ /* 0x000fe4000480702e */
[----:B------:R-:W2:Y:S08]  /*59a0*/  MUFU.EX2 R50, R50 ;  /* 0x0000003200327308 */ /* 0x000eb00000000800 */
[----:B------:R-:W3:Y:S01]  /*59b0*/  MUFU.EX2 R51, R51 ;  /* 0x0000003300337308 */ /* 0x000ee20000000800 */
[----:B-1----:R-:W-:Y:S01]  /*59c0*/  F2FP.SATFINITE.E4M3.F32.PACK_AB_MERGE_C R174, R48, R45, R5 ;  /* 0x0000002d30ae723e */ /* 0x002fe20004807005 */
[----:B------:R-:W-:-:S04]  /*59d0*/  FADD.FTZ R45, R45, R44 ;  /* 0x0000002c2d2d7221 */ /* 0x000fc80000010000 */
[----:B------:R-:W-:Y:S02]  /*59e0*/  FADD.FTZ R48, R48, R45 ;  /* 0x0000002d30307221 */ /* 0x000fe40000010000 */
[----:B------:R-:W1:Y:S01]  /*59f0*/  MUFU.EX2 R54, R54 ;  /* 0x0000003600367308 */ /* 0x000e620000000800 */
[----:B--2---:R-:W-:-:S01]  /*5a00*/  FADD.FTZ R4, R50, R3 ;  /* 0x0000000332047221 */ /* 0x004fc20000010000 */
[----:B------:R-:W-:-:S04]  /*5a10*/  FADD.FTZ R49, R49, R48 ;  /* 0x0000003031317221 */ /* 0x000fc80000010000 */
[----:B------:R-:W-:Y:S02]  /*5a20*/  FADD.FTZ R49, R52, R49 ;  /* 0x0000003134317221 */ /* 0x000fe40000010000 */
[----:B------:R-:W-:Y:S01]  /*5a30*/  MUFU.EX2 R28, R28 ;  /* 0x0000001c001c7308 */ /* 0x000fe20000000800 */
[----:B---3--:R-:W-:-:S07]  /*5a40*/  FADD.FTZ R3, R51, R4 ;  /* 0x0000000433037221 */ /* 0x008fce0000010000 */
[----:B------:R-:W2:Y:S01]  /*5a50*/  MUFU.EX2 R29, R29 ;  /* 0x0000001d001d7308 */ /* 0x000ea20000000800 */
[----:B-1----:R-:W-:-:S07]  /*5a60*/  FADD.FTZ R4, R54, R3 ;  /* 0x0000000336047221 */ /* 0x002fce0000010000 */
[----:B------:R-:W1:Y:S08]  /*5a70*/  MUFU.EX2 R55, R55 ;  /* 0x0000003700377308 */ /* 0x000e700000000800 */
[----:B------:R-:W-:Y:S01]  /*5a80*/  MUFU.EX2 R24, R24 ;  /* 0x0000001800187308 */ /* 0x000fe20000000800 */
[----:B--2---:R-:W-:-:S07]  /*5a90*/  F2FP.SATFINITE.E4M3.F32.PACK_AB_MERGE_C R5, R29, R28, RZ ;  /* 0x0000001c1d05723e */ /* 0x004fce00048070ff */
[----:B------:R-:W2:Y:S01]  /*5aa0*/  MUFU.EX2 R25, R25 ;  /* 0x0000001900197308 */ /* 0x000ea20000000800 */
[C---:B-1----:R-:W-:Y:S01]  /*5ab0*/  F2FP.SATFINITE.E4M3.F32.PACK_AB_MERGE_C R54, R55.reuse, R54, RZ ;  /* 0x000000363736723e */ /* 0x042fe200048070ff */
[----:B------:R-:W-:-:S03]  /*5ac0*/  FADD.FTZ R55, R55, R4 ;  /* 0x0000000437377221 */ /* 0x000fc60000010000 */
[----:B------:R-:W-:-:S03]  /*5ad0*/  F2FP.SATFINITE.E4M3.F32.PACK_AB_MERGE_C R175, R51, R50, R54 ;  /* 0x0000003233af723e */ /* 0x000fc60004807036 */
[----:B------:R-:W1:Y:S08]  /*5ae0*/  MUFU.EX2 R26, R26 ;  /* 0x0000001a001a7308 */ /* 0x000e700000000800 */
[----:B------:R-:W3:Y:S01]  /*5af0*/  MUFU.EX2 R27, R27 ;  /* 0x0000001b001b7308 */ /* 0x000ee20000000800 */
[----:B--2---:R-:W-:Y:S01]  /*5b00*/  F2FP.SATFINITE.E4M3.F32.PACK_AB_MERGE_C R168, R25, R24, R5 ;  /* 0x0000001819a8723e */ /* 0x004fe20004807005 */
[----:B------:R-:W-:-:S04]  /*5b10*/  FADD.FTZ R24, R24, R49 ;  /* 0x0000003118187221 */ /* 0x000fc80000010000 */
[----:B------:R-:W-:Y:S02]  /*5b20*/  FADD.FTZ R25, R25, R24 ;  /* 0x0000001819197221 */ /* 0x000fe40000010000 */
[----:B------:R-:W2:Y:S01]  /*5b30*/  MUFU.EX2 R30, R30 ;  /* 0x0000001e001e7308 */ /* 0x000ea20000000800 */
[----:B-1----:R-:W-:-:S01]  /*5b40*/  FADD.FTZ R4, R26, R55 ;  /* 0x000000371a047221 */ /* 0x002fc20000010000 */
[----:B------:R-:W-:-:S04]  /*5b50*/  FADD.FTZ R28, R28, R25 ;  /* 0x000000191c1c7221 */ /* 0x000fc80000010000 */
[----:B------:R-:W-:Y:S02]  /*5b60*/  FADD.FTZ R29, R29, R28 ;  /* 0x0000001c1d1d7221 */ /* 0x000fe40000010000 */
[----:B------:R-:W-:Y:S01]  /*5b70*/  MUFU.EX2 R36, R36 ;  /* 0x0000002400247308 */ /* 0x000fe20000000800 */
[----:B---3--:R-:W-:-:S07]  /*5b80*/  FADD.FTZ R3, R27, R4 ;  /* 0x000000041b037221 */ /* 0x008fce0000010000 */
[----:B------:R-:W1:Y:S01]  /*5b90*/  MUFU.EX2 R37, R37 ;  /* 0x0000002500257308 */ /* 0x000e620000000800 */
[----:B--2---:R-:W-:-:S07]  /*5ba0*/  FADD.FTZ R4, R30, R3 ;  /* 0x000000031e047221 */ /* 0x004fce0000010000 */
[----:B------:R-:W2:Y:S08]  /*5bb0*/  MUFU.EX2 R31, R31 ;  /* 0x0000001f001f7308 */ /* 0x000eb00000000800 */
[----:B------:R-:W-:Y:S01]  /*5bc0*/  MUFU.EX2 R32, R32 ;  /* 0x0000002000207308 */ /* 0x000fe20000000800 */
[----:B-1----:R-:W-:-:S07]  /*5bd0*/  F2FP.SATFINITE.E4M3.F32.PACK_AB_MERGE_C R3, R37, R36, RZ ;  /* 0x000000242503723e */ /* 0x002fce00048070ff */
[----:B------:R-:W1:Y:S01]  /*5be0*/  MUFU.EX2 R33, R33 ;  /* 0x0000002100217308 */ /* 0x000e620000000800 */
[C---:B--2---:R-:W-:Y:S01]  /*5bf0*/  F2FP.SATFINITE.E4M3.F32.PACK_AB_MERGE_C R30, R31.reuse, R30, RZ ;  /* 0x0000001e1f1e723e */ /* 0x044fe200048070ff */
[----:B------:R-:W-:-:S03]  /*5c00*/  FADD.FTZ R31, R31, R4 ;  /* 0x000000041f1f7221 */ /* 0x000fc60000010000 */
[----:B------:R-:W-:-:S03]  /*5c10*/  F2FP.SATFINITE.E4M3.F32.PACK_AB_MERGE_C R169, R27, R26, R30 ;  /* 0x0000001a1ba9723e */ /* 0x000fc6000480701e */
[----:B------:R-:W2:Y:S08]  /*5c20*/  MUFU.EX2 R34, R34 ;  /* 0x0000002200227308 */ /* 0x000eb00000000800 */
[----:B------:R-:W3:Y:S01]  /*5c30*/  MUFU.EX2 R35, R35 ;  /* 0x0000002300237308 */ /* 0x000ee20000000800 */
[----:B-1----:R-:W-:Y:S01]  /*5c40*/  F2FP.SATFINITE.E4M3.F32.PACK_AB_MERGE_C R170, R33, R32, R3 ;  /* 0x0000002021aa723e */ /* 0x002fe20004807003 */
[----:B------:R-:W-:-:S04]  /*5c50*/  FADD.FTZ R32, R32, R29 ;  /* 0x0000001d20207221 */ /* 0x000fc80000010000 */
[----:B------:R-:W-:Y:S02]  /*5c60*/  FADD.FTZ R33, R33, R32 ;  /* 0x0000002021217221 */ /* 0x000fe40000010000 */
[----:B------:R-:W1:Y:S01]  /*5c70*/  MUFU.EX2 R40, R40 ;  /* 0x0000002800287308 */ /* 0x000e620000000800 */
[----:B--2---:R-:W-:-:S01]  /*5c80*/  FADD.FTZ R4, R34, R31 ;  /* 0x0000001f22047221 */ /* 0x004fc20000010000 */
[----:B------:R-:W-:-:S06]  /*5c90*/  FADD.FTZ R36, R36, R33 ;  /* 0x0000002124247221 */ /* 0x000fcc0000010000 */
[----:B------:R-:W2:Y:S01]  /*5ca0*/  MUFU.EX2 R39, R39 ;  /* 0x0000002700277308 */ /* 0x000ea20000000800 */
[----:B---3--:R-:W-:-:S04]  /*5cb0*/  FADD.FTZ R3, R35, R4 ;  /* 0x0000000423037221 */ /* 0x008fc80000010000 */
[----:B-1----:R-:W-:Y:S01]  /*5cc0*/  FADD.FTZ R4, R40, R3 ;  /* 0x0000000328047221 */ /* 0x002fe20000010000 */
[----:B------:R-:W-:Y:S01]  /*5cd0*/  VIADD R3, R104, 0xfffffffe ;  /* 0xfffffffe68037836 */ /* 0x000fe20000000000 */
[C---:B--2---:R-:W-:Y:S02]  /*5ce0*/  F2FP.SATFINITE.E4M3.F32.PACK_AB_MERGE_C R5, R39.reuse, R40, RZ ;  /* 0x000000282705723e */ /* 0x044fe400048070ff */
[----:B------:R-:W-:-:S02]  /*5cf0*/  FADD.FTZ R4, R39, R4 ;  /* 0x0000000427047221 */ /* 0x000fc40000010000 */
[----:B------:R-:W-:Y:S01]  /*5d00*/  F2FP.SATFINITE.E4M3.F32.PACK_AB_MERGE_C R171, R35, R34, R5 ;  /* 0x0000002223ab723e */ /* 0x000fe20004807005 */
[----:B------:R-:W-:-:S01]  /*5d10*/  FADD.FTZ R5, R37, R36 ;  /* 0x0000002425057221 */ /* 0x000fc20000010000 */
[----:B------:R-:W-:Y:S06]  /*5d20*/  @P1 BRA `(.L_x_895) ;  /* 0x0000000000481947 */ /* 0x000fec0003800000 */
[C---:B------:R-:W-:Y:S01]  /*5d30*/  ISETP.GT.AND P1, PT, R105.reuse, RZ, PT ;  /* 0x000000ff6900720c */ /* 0x040fe20003f24270 */
[----:B------:R-:W-:-:S05]  /*5d40*/  VIADD R8, R105, 0xffffffff ;  /* 0xffffffff69087836 */ /* 0x000fca0000000000 */
[----:B------:R-:W-:-:S07]  /*5d50*/  R2UR UR5, R8 ;  /* 0x00000000080572ca */ /* 0x000fce00000e0000 */
[----:B------:R-:W-:Y:S08]  /*5d60*/  @P1 BRA `(.L_x_896) ;  /* 0x00000000001c1947 */ /* 0x000ff00003800000 */
[----:B------:R-:W-:Y:S02]  /*5d70*/  UISETP.NE.AND UP1, UPT, UR7, 0x1, UPT ;  /* 0x000000010700788c */ /* 0x000fe4000bf25270 */
[----:B------:R-:W-:-:S09]  /*5d80*/  UIADD3 UR5, -UR10, URZ, URZ ;  /* 0x0000003f0a057290 */ /* 0x000fd2000fffe13f */
[----:B------:R-:W-:Y:S02]  /*5d90*/  @UP1 ULDC.64 UR10, c[0x0][0x9e8] ;  /* 0x00027a00000a1ab9 */ /* 0x000fe40000000a00 */
[----:B------:R-:W-:-:S04]  /*5da0*/  UIMAD.WIDE.U32 UR14, UR5, UR10, URZ ;  /* 0x0000000a050e72a5 */ /* 0x000fc8000f8e003f */
[----:B------:R-:W-:-:S04]  /*5db0*/  @UP1 USHF.R.U32.HI UR5, URZ, UR11, UR15 ;  /* 0x0000000b3f051299 */ /* 0x000fc8000801160f */
[----:B------:R-:W-:Y:S01]  /*5dc0*/  ULOP3.LUT UR5, URZ, UR5, URZ, 0x33, !UPT ;  /* 0x000000053f057292 */ /* 0x000fe2000f8e333f */
[----:B------:R-:W-:Y:S11]  /*5dd0*/  BRA `(.L_x_897) ;  /* 0x0000000000107947 */ /* 0x000ff60003800000 */
.L_x_896:
[----:B------:R-:W-:-:S11]  /*5de0*/  UISETP.NE.AND UP1, UPT, UR7, 0x1, UPT ;  /* 0x000000010700788c */ /* 0x000fd6000bf25270 */
[----:B------:R-:W-:Y:S02]  /*5df0*/  @UP1 ULDC.64 UR10, c[0x0][0x9e8] ;  /* 0x00027a00000a1ab9 */ /* 0x000fe40000000a00 */
[----:B------:R-:W-:-:S04]  /*5e00*/  UIMAD.WIDE.U32 UR14, UR5, UR10, URZ ;  /* 0x0000000a050e72a5 */ /* 0x000fc8000f8e003f */
[----:B------:R-:W-:-:S12]  /*5e10*/  @UP1 USHF.R.U32.HI UR5, URZ, UR11, UR15 ;  /* 0x0000000b3f051299 */ /* 0x000fd8000801160f */
.L_x_897:
[----:B------:R-:W-:-:S04]  /*5e20*/  UIMAD UR5, UR5, UR7, UR7 ;  /* 0x00000007050572a4 */ /* 0x000fc8000f8e0207 */
[----:B------:R-:W-:-:S04]  /*5e30*/  UISETP.LT.AND UP1, UPT, UR6, UR5, UPT ;  /* 0x000000050600728c */ /* 0x000fc8000bf21270 */
[----:B------:R-:W-:-:S12]  /*5e40*/  USEL UR6, UR6, UR5, UP1 ;  /* 0x0000000506067287 */ /* 0x000fd80008800000 */
.L_x_895:
[----:B------:R-:W-:Y:S01]  /*5e50*/  UIMAD.WIDE UR6, UR6, 0x66666667, URZ ;  /* 0x66666667060678a5 */ /* 0x000fe2000f8e023f */
[----:B------:R-:W-:Y:S02]  /*5e60*/  CS2R R86, SRZ ;  /* 0x0000000000567805 */ /* 0x000fe4000001ff00 */
[----:B------:R-:W-:Y:S02]  /*5e70*/  CS2R R84, SRZ ;  /* 0x0000000000547805 */ /* 0x000fe4000001ff00 */
[----:B------:R-:W-:Y:S01]  /*5e80*/  CS2R R82, SRZ ;  /* 0x0000000000527805 */ /* 0x000fe2000001ff00 */
[----:B------:R-:W-:Y:S01]  /*5e90*/  USHF.R.U32.HI UR5, URZ, 0x1f, UR7 ;  /* 0x0000001f3f057899 */ /* 0x000fe20008011607 */
[----:B------:R-:W-:Y:S02]  /*5ea0*/  CS2R R80, SRZ ;  /* 0x0000000000507805 */ /* 0x000fe4000001ff00 */
[----:B------:R-:W-:Y:S02]  /*5eb0*/  CS2R R78, SRZ ;  /* 0x00000000004e7805 */ /* 0x000fe4000001ff00 */
[----:B------:R-:W-:Y:S01]  /*5ec0*/  CS2R R76, SRZ ;  /* 0x00000000004c7805 */ /* 0x000fe2000001ff00 */
[----:B------:R-:W-:Y:S01]  /*5ed0*/  ULEA.HI.SX32 UR5, UR7, UR5, 0x1a ;  /* 0x0000000507057291 */ /* 0x000fe2000f8fd23f */
[----:B------:R-:W-:-:S02]  /*5ee0*/  CS2R R74, SRZ ;  /* 0x00000000004a7805 */ /* 0x000fc4000001ff00 */
[----:B------:R-:W-:Y:S02]  /*5ef0*/  CS2R R72, SRZ ;  /* 0x0000000000487805 */ /* 0x000fe4000001ff00 */
[----:B------:R-:W-:Y:S01]  /*5f00*/  CS2R R70, SRZ ;  /* 0x0000000000467805 */ /* 0x000fe2000001ff00 */
[----:B------:R-:W-:Y:S01]  /*5f10*/  UISETP.LT.AND UP1, UPT, UR47, UR5, UPT ;  /* 0x000000052f00728c */ /* 0x000fe2000bf21270 */
[----:B------:R-:W-:Y:S02]  /*5f20*/  CS2R R68, SRZ ;  /* 0x0000000000447805 */ /* 0x000fe4000001ff00 */
[----:B------:R-:W-:Y:S02]  /*5f30*/  CS2R R66, SRZ ;  /* 0x0000000000427805 */ /* 0x000fe4000001ff00 */
[----:B------:R-:W-:Y:S01]  /*5f40*/  CS2R R64, SRZ ;  /* 0x0000000000407805 */ /* 0x000fe2000001ff00 */
[----:B------:R-:W-:Y:S01]  /*5f50*/  USEL UR40, UR47, UR5, !UP1 ;  /* 0x000000052f287287 */ /* 0x000fe2000c800000 */
[----:B------:R-:W-:-:S02]  /*5f60*/  CS2R R62, SRZ ;  /* 0x00000000003e7805 */ /* 0x000fc4000001ff00 */
[----:B------:R-:W-:Y:S02]  /*5f70*/  CS2R R60, SRZ ;  /* 0x00000000003c7805 */ /* 0x000fe4000001ff00 */
[----:B------:R-:W-:Y:S02]  /*5f80*/  CS2R R58, SRZ ;  /* 0x00000000003a7805 */ /* 0x000fe4000001ff00 */
[----:B------:R-:W-:Y:S02]  /*5f90*/  CS2R R56, SRZ ;  /* 0x0000000000387805 */ /* 0x000fe4000001ff00 */
[----:B------:R-:W-:Y:S02]  /*5fa0*/  CS2R R54, SRZ ;  /* 0x0000000000367805 */ /* 0x000fe4000001ff00 */
        /* <DEDUP_REMOVED lines=16> */
[----:B------:R-:W-:Y:S06]  /*60b0*/  @!P1 BRA `(.L_x_898) ;  /* 0x0000004400c09947 */ /* 0x000fec0003800000 */
[----:B------:R-:W-:Y:S01]  /*60c0*/  IMAD.IADD R8, R192, 0x1, R7 ;  /* 0x00000001c0087824 */ /* 0x000fe200078e0207 */
[----:B------:R-:W-:Y:S01]  /*60d0*/  ULDC UR41, c[0x0][0x9e4] ;  /* 0x0002790000297ab9 */ /* 0x000fe20000000800 */
[----:B------:R-:W-:Y:S01]  /*60e0*/  IMAD.MOV.U32 R87, RZ, RZ, RZ ;  /* 0x000000ffff577224 */ /* 0x000fe200078e00ff */
[----:B------:R-:W-:Y:S01]  /*60f0*/  ULDC UR53, c[0x0][0x9dc] ;  /* 0x0002770000357ab9 */ /* 0x000fe20000000800 */
[----:B------:R-:W-:Y:S01]  /*6100*/  ULDC UR57, c[0x0][0x2e0] ;  /* 0x0000b80000397ab9 */ /* 0x000fe20000000800 */
[----:B------:R-:W-:-:S05]  /*6110*/  ULDC UR56, c[0x0][0x9e0] ;  /* 0x0002780000387ab9 */ /* 0x000fca0000000800 */
.L_x_916:
[----:B------:R-:W-:Y:S01]  /*6120*/  UIADD3 UR5, UR38, 0x1, URZ ;  /* 0x0000000126057890 */ /* 0x000fe2000fffe03f */
[----:B------:R-:W-:-:S03]  /*6130*/  ISETP.NE.AND P2, PT, RZ, UR45, PT ;  /* 0x0000002dff007c0c */ /* 0x000fc6000bf45270 */
[----:B------:R-:W-:-:S04]  /*6140*/  UISETP.NE.AND UP1, UPT, UR5, 0x2, UPT ;  /* 0x000000020500788c */ /* 0x000fc8000bf25270 */
[----:B------:R-:W-:Y:S02]  /*6150*/  USEL UR7, URZ, 0x1, UP1 ;  /* 0x000000013f077887 */ /* 0x000fe40008800000 */
[----:B------:R-:W-:Y:S02]  /*6160*/  USEL UR5, UR5, URZ, UP1 ;  /* 0x0000003f05057287 */ /* 0x000fe40008800000 */
[----:B------:R-:W-:Y:S02]  /*6170*/  ULOP3.LUT UR7, UR39, UR7, URZ, 0x3c, !UPT ;  /* 0x0000000727077292 */ /* 0x000fe4000f8e3c3f */
[----:B------:R-:W-:Y:S10]  /*6180*/  @P2 BRA `(.L_x_899) ;  /* 0x00000000002c2947 */ /* 0x000ff40003800000 */
[----:B------:R-:W-:Y:S05]  /*6190*/  @!P0 BRA `(.L_x_900) ;  /* 0x0000000000048947 */ /* 0x000fea0003800000 */
[----:B------:R-:W-:Y:S01]  /*61a0*/  BPT.TRAP 0x1 ;  /* 0x000000040000795c */ /* 0x000fe20000300000 */
.L_x_900:
[----:B------:R-:W-:Y:S01]  /*61b0*/  ULEA UR6, UR5, UR37, 0x3 ;  /* 0x0000002505067291 */ /* 0x000fe2000f8e183f */
[----:B------:R-:W-:-:S05]  /*61c0*/  IMAD.U32 R9, RZ, RZ, UR7 ;  /* 0x00000007ff097e24 */ /* 0x000fca000f8e00ff */
[----:B------:R-:W-:-:S04]  /*61d0*/  SHF.L.U32 R9, R9, 0x1f, RZ ;  /* 0x0000001f09097819 */ /* 0x000fc800000006ff */
[----:B------:R1:W2:Y:S01]  /*61e0*/  SYNCS.PHASECHK.TRANS64.TRYWAIT P1, [UR6+0x29830], R9 ;  /* 0x02983009ff0075a7 */ /* 0x0002a20008020146 */
[----:B------:R-:W-:Y:S05]  /*61f0*/  @!P0 BRA `(.L_x_901) ;  /* 0x0000000000048947 */ /* 0x000fea0003800000 */
[----:B------:R-:W-:Y:S01]  /*6200*/  BPT.TRAP 0x1 ;  /* 0x000000040000795c */ /* 0x000fe20000300000 */
.L_x_901:
[----:B--2---:R-:W-:Y:S05]  /*6210*/  @P1 BRA `(.L_x_899) ;  /* 0x0000000000081947 */ /* 0x004fea0003800000 */
[----:B------:R-:W2:Y:S02]  /*6220*/  SYNCS.PHASECHK.TRANS64.TRYWAIT P1, [UR6+0x29830], R9 ;  /* 0x02983009ff0075a7 */ /* 0x000ea40008020146 */
[----:B--2---:R-:W-:Y:S05]  /*6230*/  @!P1 BRA `(.L_x_902) ;  /* 0x0000011800dc9947 */ /* 0x004fea0003800000 */
.L_x_899:
[----:B--2---:R-:W2:Y:S01]  /*6240*/  S2R R10, SR_TID.X ;  /* 0x00000000000a7919 */ /* 0x004ea20000002100 */
[----:B------:R-:W-:Y:S01]  /*6250*/  UIMAD UR6, UR5, 0x780, UR4 ;  /* 0x00000780050678a4 */ /* 0x000fe2000f8e0204 */
[----:B------:R-:W-:Y:S01]  /*6260*/  UMOV UR31, 0x80000020 ;  /* 0x80000020001f7882 */ /* 0x000fe20000000000 */
[----:B------:R-:W-:Y:S02]  /*6270*/  UMOV UR32, UR28 ;  /* 0x0000001c00207c82 */ /* 0x000fe40008000000 */
[----:B------:R-:W-:Y:S01]  /*6280*/  UIADD3 UR34, UR6, 0x80, URZ ;  /* 0x0000008006227890 */ /* 0x000fe2000fffe03f */
[----:B------:R-:W-:Y:S02]  /*6290*/  UMOV UR33, UR29 ;  /* 0x0000001d00217c82 */ /* 0x000fe40008000000 */
[----:B------:R-:W-:Y:S01]  /*62a0*/  UMOV UR30, UR6 ;  /* 0x00000006001e7c82 */ /* 0x000fe20008000000 */
[----:B------:R-:W-:Y:S01]  /*62b0*/  UMOV UR35, 0x80000020 ;  /* 0x8000002000237882 */ /* 0x000fe20000000000 */
[----:B------:R-:W-:Y:S01]  /*62c0*/  UIADD3 UR50, UR6, 0x100, URZ ;  /* 0x0000010006327890 */ /* 0x000fe2000fffe03f */
[----:B------:R-:W-:Y:S01]  /*62d0*/  UMOV UR48, UR28 ;  /* 0x0000001c00307c82 */ /* 0x000fe20008000000 */
[----:B------:R-:W-:Y:S01]  /*62e0*/  UMOV UR49, UR29 ;  /* 0x0000001d00317c82 */ /* 0x000fe20008000000 */
[----:B------:R-:W-:Y:S01]  /*62f0*/  UMOV UR51, 0x80000020 ;  /* 0x8000002000337882 */ /* 0x000fe20000000000 */
[----:B------:R-:W-:Y:S01]  /*6300*/  UIADD3 UR10, UR6, 0x200, URZ ;  /* 0x00000200060a7890 */ /* 0x000fe2000fffe03f */
        /* <DEDUP_REMOVED lines=9> */
[----:B--2---:R-:W-:-:S05]  /*63a0*/  SHF.R.U32.HI R10, RZ, 0x7, R10 ;  /* 0x00000007ff0a7819 */ /* 0x004fca000001160a */
[----:B-1----:R-:W-:-:S05]  /*63b0*/  VIADD R9, R10, 0x8 ;  /* 0x000000080a097836 */ /* 0x002fca0000000000 */
[----:B------:R1:W-:Y:S06]  /*63c0*/  BAR.SYNC.DEFER_BLOCKING R9, 0x100 ;  /* 0x000400090000751d */ /* 0x0003ec0000010000 */
[----:B------:R-:W-:-:S06]  /*63d0*/  WARPGROUP.ARRIVE ;  /* 0x00000000000079c5 */ /* 0x000fcc0000000000 */
[----:B------:R-:W-:Y:S01]  /*63e0*/  QGMMA.64x32x32.F32.E4M3.E4M3 R152, gdesc[UR28], RZ, !UPT, gsb0 ;  /* 0x006000001c9879f3 */ /* 0x000fe2000c0008ff */
[----:B------:R-:W-:Y:S01]  /*63f0*/  UIADD3 UR30, UR6, 0x180, URZ ;  /* 0x00000180061e7890 */ /* 0x000fe2000fffe03f */
        /* <DEDUP_REMOVED lines=160> */
.L_x_904:
[----:B------:R-:W-:Y:S01]  /*6e00*/  ULEA UR6, UR38, UR37, 0x3 ;  /* 0x0000002526067291 */ /* 0x000fe2000f8e183f */
[----:B------:R-:W-:-:S05]  /*6e10*/  IMAD.U32 R9, RZ, RZ, UR39 ;  /* 0x00000027ff097e24 */ /* 0x000fca000f8e00ff */
[----:B------:R-:W-:-:S04]  /*6e20*/  SHF.L.U32 R9, R9, 0x1f, RZ ;  /* 0x0000001f09097819 */ /* 0x000fc800000006ff */
[----:B------:R1:W2:Y:S01]  /*6e30*/  SYNCS.PHASECHK.TRANS64.TRYWAIT P1, [UR6+0x29850], R9 ;  /* 0x02985009ff0075a7 */ /* 0x0002a20008020146 */
[----:B------:R-:W-:Y:S05]  /*6e40*/  @!P0 BRA `(.L_x_905) ;  /* 0x0000000000048947 */ /* 0x000fea0003800000 */
[----:B------:R-:W-:Y:S01]  /*6e50*/  BPT.TRAP 0x1 ;  /* 0x000000040000795c */ /* 0x000fe20000300000 */
.L_x_905:
[----:B--2---:R-:W-:Y:S05]  /*6e60*/  @P1 BRA `(.L_x_903) ;  /* 0x0000000000081947 */ /* 0x004fea0003800000 */
[----:B------:R-:W2:Y:S02]  /*6e70*/  SYNCS.PHASECHK.TRANS64.TRYWAIT P1, [UR6+0x29850], R9 ;  /* 0x02985009ff0075a7 */ /* 0x000ea40008020146 */
[----:B--2---:R-:W-:Y:S05]  /*6e80*/  @!P1 BRA `(.L_x_906) ;  /* 0x0000010c00e09947 */ /* 0x004fea0003800000 */
.L_x_903:
[----:B------:R-:W-:Y:S01]  /*6e90*/  UIADD3 UR6, UR37, 0x400, URZ ;  /* 0x0000040025067890 */ /* 0x000fe2000fffe03f */
[----:B------:R-:W-:Y:S01]  /*6ea0*/  WARPGROUP.ARRIVE ;  /* 0x00000000000079c5 */ /* 0x000fe20000000000 */
[----:B------:R-:W-:-:S05]  /*6eb0*/  UMOV UR11, 0xc0000010 ;  /* 0xc0000010000b7882 */ /* 0x000fca0000000000 */
[----:B--2---:R-:W2:Y:S01]  /*6ec0*/  S2R R10, SR_TID.X ;  /* 0x00000000000a7919 */ /* 0x004ea20000002100 */
[----:B------:R-:W-:Y:S01]  /*6ed0*/  USHF.R.U32.HI UR6, URZ, 0x4, UR6 ;  /* 0x000000043f067899 */ /* 0x000fe20008011606 */
[----:B------:R-:W3:Y:S01]  /*6ee0*/  LDC R11, c[0x0][0x288] ;  /* 0x0000a200ff0b7b82 */ /* 0x000ee20000000800 */
[----:B-1----:R-:W-:Y:S02]  /*6ef0*/  IMAD.U32 R9, RZ, RZ, UR5 ;  /* 0x00000005ff097e24 */ /* 0x002fe4000f8e00ff */
[----:B------:R-:W-:Y:S01]  /*6f00*/  ULOP3.LUT UR6, UR6, 0x3fff, URZ, 0xc0, !UPT ;  /* 0x00003fff06067892 */ /* 0x000fe2000f8ec03f */
[----:B------:R-:W-:-:S03]  /*6f10*/  IMAD R14, R3, -0xa0, RZ ;  /* 0xffffff60030e7824 */ /* 0x000fc600078e02ff */
[----:B------:R-:W-:-:S04]  /*6f20*/  ULOP3.LUT UR6, UR6, 0x10000, URZ, 0xfc, !UPT ;  /* 0x0001000006067892 */ /* 0x000fc8000f8efc3f */
[----:B------:R-:W-:-:S07]  /*6f30*/  UIMAD UR6, UR38, 0x500, UR6 ;  /* 0x00000500260678a4 */ /* 0x000fce000f8e0206 */
[----:B------:R-:W-:Y:S02]  /*6f40*/  UMOV UR10, UR6 ;  /* 0x00000006000a7c82 */ /* 0x000fe40008000000 */
[----:B------:R-:W-:Y:S01]  /*6f50*/  QGMMA.64x128x32.F32.E4M3.E4M3 R24, R184, gdesc[UR8], R24, gsb0 ;  /* 0x01e00008b8187df3 */ /* 0x000fe20008000818 */
[----:B------:R-:W-:Y:S01]  /*6f60*/  UIADD3 UR10, UR6, 0x100, URZ ;  /* 0x00000100060a7890 */ /* 0x000fe2000fffe03f */
[----:B------:R-:W-:Y:S01]  /*6f70*/  UMOV UR11, 0xc0000010 ;  /* 0xc0000010000b7882 */ /* 0x000fe20000000000 */
[----:B--2---:R-:W-:Y:S02]  /*6f80*/  LOP3.LUT P1, RZ, R10, 0x7f, RZ, 0xc0, !PT ;  /* 0x0000007f0aff7812 */ /* 0x004fe4000782c0ff */
[----:B------:R-:W-:-:S04]  /*6f90*/  SHF.R.U32.HI R10, RZ, 0x7, R10 ;  /* 0x00000007ff0a7819 */ /* 0x000fc8000001160a */
[----:B------:R-:W-:Y:S01]  /*6fa0*/  IADD3 R12, -R10, 0xb, RZ ;  /* 0x0000000b0a0c7810 */ /* 0x000fe20007ffe1ff */
[----:B------:R-:W-:-:S06]  /*6fb0*/  IMAD R10, R17, UR57, R14 ;  /* 0x00000039110a7c24 */ /* 0x000fcc000f8e020e */
[----:B------:R-:W-:-:S05]  /*6fc0*/  @!P1 LEA R9, R9, UR37, 0x3 ;  /* 0x0000002509099c11 */ /* 0x000fca000f8e18ff */
[----:B------:R-:W-:-:S05]  /*6fd0*/  @!P1 VIADD R9, R9, 0x29840 ;  /* 0x0002984009099836 */ /* 0x000fca0000000000 */
[----:B------:R-:W-:Y:S01]  /*6fe0*/  @!P1 PRMT R9, RZ, 0x654, R9 ;  /* 0x00000654ff099816 */ /* 0x000fe20000000009 */
[----:B------:R-:W-:Y:S02]  /*6ff0*/  WARPGROUP.DEPBAR.LE gsb0, 0x0 ;  /* 0x00008000000079c5 */ /* 0x000fe40000010000 */
[----:B------:R-:W-:-:S06]  /*7000*/  WARPGROUP.ARRIVE ;  /* 0x00000000000079c5 */ /* 0x000fcc0000000000 */
        /* <DEDUP_REMOVED lines=13> */
[----:B------:R-:W-:Y:S01]  /*70e0*/  ULOP3.LUT UR6, URZ, UR53, URZ, 0x33, !UPT ;  /* 0x000000353f067292 */ /* 0x000fe2000f8e333f */
[----:B------:R-:W-:Y:S02]  /*70f0*/  WARPGROUP.DEPBAR.LE gsb0, 0x0 ;  /* 0x00008000000079c5 */ /* 0x000fe40000010000 */
[----:B------:R-:W-:-:S06]  /*7100*/  WARPGROUP.ARRIVE ;  /* 0x00000000000079c5 */ /* 0x000fcc0000000000 */
[----:B------:R-:W-:Y:S03]  /*7110*/  QGMMA.64x128x32.F32.E4M3.E4M3 R24, R168, gdesc[UR8], R24, gsb0 ;  /* 0x01e00008a8187df3 */ /* 0x000fe60008000818 */
[----:B------:R-:W-:Y:S02]  /*7120*/  WARPGROUP.DEPBAR.LE gsb0, 0x0 ;  /* 0x00008000000079c5 */ /* 0x000fe40000010000 */
[----:B------:R1:W-:Y:S06]  /*7130*/  BAR.ARV R12, 0x100 ;  /* 0x0004000c0000751d */ /* 0x0003ec0000002000 */
[----:B------:R3:W-:Y:S01]  /*7140*/  @!P1 SYNCS.ARRIVE.TRANS64.RED.A1T0 RZ, [R9+URZ], RZ ;  /* 0x000000ff09ff99a7 */ /* 0x0007e2000810043f */
[----:B------:R-:W-:-:S02]  /*7150*/  PLOP3.LUT P1, PT, PT, PT, UP0, 0x40, 0x0 ;  /* 0x000000000000781c */ /* 0x000fc40003f2e808 */
[----:B---3--:R-:W-:-:S05]  /*7160*/  IADD3 R9, R10, 0x1, -R11 ;  /* 0x000000010a097810 */ /* 0x008fca0007ffe80b */
[----:B------:R-:W-:-:S04]  /*7170*/  IMAD R9, R16, -0x2, R9 ;  /* 0xfffffffe10097824 */ /* 0x000fc800078e0209 */
[C---:B------:R-:W-:Y:S02]  /*7180*/  VIADD R11, R9.reuse, UR56 ;  /* 0x00000038090b7c36 */ /* 0x040fe40008000000 */
[----:B------:R-:W-:Y:S02]  /*7190*/  VIADD R10, R9, UR6 ;  /* 0x00000006090a7c36 */ /* 0x000fe40008000000 */
[----:B------:R-:W-:Y:S02]  /*71a0*/  IMAD R9, R16, -0x2, R14 ;  /* 0xfffffffe10097824 */ /* 0x000fe400078e020e */
[C---:B------:R-:W-:Y:S02]  /*71b0*/  IMAD.IADD R13, R7.reuse, 0x1, R11 ;  /* 0x00000001070d7824 */ /* 0x040fe400078e020b */
[----:B-1----:R-:W-:Y:S01]  /*71c0*/  IMAD.IADD R12, R7, 0x1, R10 ;  /* 0x00000001070c7824 */ /* 0x002fe200078e020a */
[----:B------:R-:W-:Y:S06]  /*71d0*/  @P1 BRA `(.L_x_907) ;  /* 0x0000000000581947 */ /* 0x000fec0003800000 */
[----:B------:R-:W-:Y:S01]  /*71e0*/  ISETP.GT.AND P1, PT, R8, -0x1, PT ;  /* 0xffffffff0800780c */ /* 0x000fe20003f24270 */
[----:B------:R-:W-:-:S12]  /*71f0*/  BSSY B0, `(.L_x_908) ;  /* 0x0000011000007945 */ /* 0x000fd80003800000 */
[----:B------:R-:W-:Y:S05]  /*7200*/  @P1 BRA `(.L_x_909) ;  /* 0x0000000000201947 */ /* 0x000fea0003800000 */
[----:B------:R-:W-:Y:S01]  /*7210*/  IMAD.U32 R170, RZ, RZ, UR41 ;  /* 0x00000029ffaa7e24 */ /* 0x000fe2000f8e00ff */
[----:B------:R-:W-:-:S04]  /*7220*/  LOP3.LUT R15, RZ, R8, RZ, 0x33, !PT ;  /* 0x00000008ff0f7212 */ /* 0x000fc800078e33ff */
[----:B------:R-:W-:-:S13]  /*7230*/  ISETP.NE.AND P1, PT, R170, 0x1, PT ;  /* 0x00000001aa00780c */ /* 0x000fda0003f25270 */
[----:B------:R-:W1:Y:S02]  /*7240*/  @P1 LDC.64 R20, c[0x0][0x9e8] ;  /* 0x00027a00ff141b82 */ /* 0x000e640000000a00 */
[----:B-1----:R-:W-:-:S05]  /*7250*/  @P1 IMAD.HI.U32 R20, R15, R20, RZ ;  /* 0x000000140f141227 */ /* 0x002fca00078e00ff */
[----:B------:R-:W-:-:S04]  /*7260*/  @P1 SHF.R.U32.HI R15, RZ, R21, R20 ;  /* 0x00000015ff0f1219 */ /* 0x000fc80000011614 */
[----:B------:R-:W-:Y:S01]  /*7270*/  LOP3.LUT R20, RZ, R15, RZ, 0x33, !PT ;  /* 0x0000000fff147212 */ /* 0x000fe200078e33ff */
[----:B------:R-:W-:Y:S06]  /*7280*/  BRA `(.L_x_910) ;  /* 0x00000000001c7947 */ /* 0x000fec0003800000 */
.L_x_909:
[----:B------:R-:W-:Y:S02]  /*7290*/  IMAD.U32 R170, RZ, RZ, UR41 ;  /* 0x00000029ffaa7e24 */ /* 0x000fe4000f8e00ff */
[----:B------:R-:W-:-:S03]  /*72a0*/  IMAD.MOV.U32 R20, RZ, RZ, R8 ;  /* 0x000000ffff147224 */ /* 0x000fc600078e0008 */
[----:B------:R-:W-:-:S13]  /*72b0*/  ISETP.NE.AND P1, PT, R170, 0x1, PT ;  /* 0x00000001aa00780c */ /* 0x000fda0003f25270 */
[----:B------:R-:W1:Y:S01]  /*72c0*/  @P1 LDC.64 R168, c[0x0][0x9e8] ;  /* 0x00027a00ffa81b82 */ /* 0x000e620000000a00 */
[----:B------:R-:W-:-:S04]  /*72d0*/  @P1 IMAD.IADD R15, R192, 0x1, R7 ;  /* 0x00000001c00f1824 */ /* 0x000fc800078e0207 */
[----:B-1----:R-:W-:-:S05]  /*72e0*/  @P1 IMAD.HI.U32 R168, R15, R168, RZ ;  /* 0x000000a80fa81227 */ /* 0x002fca00078e00ff */
[----:B------:R-:W-:-:S07]  /*72f0*/  @P1 SHF.R.U32.HI R20, RZ, R169, R168 ;  /* 0x000000a9ff141219 */ /* 0x000fce00000116a8 */
.L_x_910:
[----:B------:R-:W-:Y:S05]  /*7300*/  BSYNC B0 ;  /* 0x0000000000007941 */ /* 0x000fea0003800000 */
.L_x_908:
[----:B------:R-:W-:-:S05]  /*7310*/  IMAD R15, R20, R170, R9 ;  /* 0x000000aa140f7224 */ /* 0x000fca00078e0209 */
[----:B------:R-:W-:Y:S02]  /*7320*/  VIADDMNMX R13, R15, R170, R13, PT ;  /* 0x000000aa0f0d7246 */ /* 0x000fe4000380010d */
[----:B------:R-:W-:-:S07]  /*7330*/  VIMNMX R12, R12, R15, !PT ;  /* 0x0000000f0c0c7248 */ /* 0x000fce0007fe0100 */
.L_x_907:
[C---:B------:R-:W-:Y:S02]  /*7340*/  ISETP.GE.AND P1, PT, R14.reuse, 0x2, PT ;  /* 0x000000020e00780c */ /* 0x040fe40003f26270 */
[----:B------:R-:W-:Y:S02]  /*7350*/  ISETP.GE.AND P3, PT, R14, 0xa, PT ;  /* 0x0000000a0e00780c */ /* 0x000fe40003f66270 */
[----:B------:R-:W-:Y:S02]  /*7360*/  P2R R21, PR, RZ, 0x2 ;  /* 0x00000002ff157803 */ /* 0x000fe40000000000 */
[----:B------:R-:W-:Y:S02]  /*7370*/  ISETP.GT.AND P1, PT, R12, 0x1, !P1 ;  /* 0x000000010c00780c */ /* 0x000fe40004f24270 */
[----:B------:R-:W-:Y:S02]  /*7380*/  ISETP.GE.AND P2, PT, R14, 0x9, PT ;  /* 0x000000090e00780c */ /* 0x000fe40003f46270 */
[----:B------:R-:W-:-:S02]  /*7390*/  ISETP.LT.OR P1, PT, R13, 0x2, P1 ;  /* 0x000000020d00780c */ /* 0x000fc40000f21670 */
[----:B------:R-:W-:Y:S02]  /*73a0*/  P2R R20, PR, RZ, 0x4 ;  /* 0x00000004ff147803 */ /* 0x000fe40000000000 */
[----:B------:R-:W-:Y:S02]  /*73b0*/  FSEL R153, R153, -INF , !P1 ;  /* 0xff80000099997808 */ /* 0x000fe40004800000 */
[C---:B------:R-:W-:Y:S02]  /*73c0*/  ISETP.GT.AND P1, PT, R12.reuse, 0x9, !P3 ;  /* 0x000000090c00780c */ /* 0x040fe40005f24270 */
[----:B------:R-:W-:Y:S02]  /*73d0*/  P2R R168, PR, RZ, 0x8 ;  /* 0x00000008ffa87803 */ /* 0x000fe40000000000 */
[----:B------:R-:W-:Y:S02]  /*73e0*/  ISETP.LT.OR P1, PT, R13, 0xa, P1 ;  /* 0x0000000a0d00780c */ /* 0x000fe40000f21670 */
[----:B------:R-:W-:-:S02]  /*73f0*/  ISETP.GT.AND P2, PT, R12, 0x8, !P2 ;  /* 0x000000080c00780c */ /* 0x000fc40005744270 */
[----:B------:R-:W-:Y:S02]  /*7400*/  ISETP.GE.AND P3, PT, R14, 0x11, PT ;  /* 0x000000110e00780c */ /* 0x000fe40003f66270 */
[----:B------:R-:W-:Y:S02]  /*7410*/  FSEL R157, R157, -INF , !P1 ;  /* 0xff8000009d9d7808 */ /* 0x000fe40004800000 */
[C---:B------:R-:W-:Y:S02]  /*7420*/  ISETP.LT.OR P2, PT, R13.reuse, 0x9, P2 ;  /* 0x000000090d00780c */ /* 0x040fe40001741670 */
        /* <DEDUP_REMOVED lines=43> */
[C---:B------:R-:W-:Y:S02]  /*76e0*/  ISETP.LT.OR P2, PT, R13.reuse, 0x31, P2 ;  /* 0x000000310d00780c */ /* 0x040fe40001741670 */
        /* <DEDUP_REMOVED lines=133> */
[----:B------:R-:W-:Y:S01]  /*7f40*/  ISETP.GT.AND P6, PT, R12, 0x99, !P6 ;  /* 0x000000990c00780c */ /* 0x000fe200077c4270 */
[----:B------:R-:W-:-:S03]  /*7f50*/  IMAD.IADD R12, R6, 0x1, R11 ;  /* 0x00000001060c7824 */ /* 0x000fc600078e020b */
[----:B------:R-:W-:Y:S01]  /*7f60*/  ISETP.LT.OR P6, PT, R13, 0x9a, P6 ;  /* 0x0000009a0d00780c */ /* 0x000fe200037c1670 */
[----:B------:R-:W-:-:S03]  /*7f70*/  IMAD.IADD R13, R6, 0x1, R10 ;  /* 0x00000001060d7824 */ /* 0x000fc600078e020a */
[----:B------:R-:W-:Y:S02]  /*7f80*/  FSEL R101, R101, -INF , !P6 ;  /* 0xff80000065657808 */ /* 0x000fe40007000000 */
[----:B------:R-:W-:-:S13]  /*7f90*/  PLOP3.LUT P6, PT, PT, PT, UP0, 0x40, 0x0 ;  /* 0x000000000000781c */ /* 0x000fda0003fce808 */
[----:B------:R-:W-:Y:S05]  /*7fa0*/  @P6 BRA `(.L_x_911) ;  /* 0x0000000000546947 */ /* 0x000fea0003800000 */
[----:B------:R-:W-:Y:S01]  /*7fb0*/  IMAD.IADD R211, R192, 0x1, R6 ;  /* 0x00000001c0d37824 */ /* 0x000fe200078e0206 */
[----:B------:R-:W-:Y:S04]  /*7fc0*/  BSSY B0, `(.L_x_912) ;  /* 0x0000010000007945 */ /* 0x000fe80003800000 */
[----:B------:R-:W-:-:S13]  /*7fd0*/  ISETP.GT.AND P6, PT, R211, -0x1, PT ;  /* 0xffffffffd300780c */ /* 0x000fda0003fc4270 */
        /* <DEDUP_REMOVED lines=9> */
.L_x_913:
[----:B------:R-:W-:-:S05]  /*8070*/  IMAD.U32 R152, RZ, RZ, UR41 ;  /* 0x00000029ff987e24 */ /* 0x000fca000f8e00ff */
[----:B------:R-:W-:-:S13]  /*8080*/  ISETP.NE.AND P6, PT, R152, 0x1, PT ;  /* 0x000000019800780c */ /* 0x000fda0003fc5270 */
[----:B------:R-:W1:Y:S02]  /*8090*/  @P6 LDC.64 R10, c[0x0][0x9e8] ;  /* 0x00027a00ff0a6b82 */ /* 0x000e640000000a00 */
[----:B-1----:R-:W-:-:S05]  /*80a0*/  @P6 IMAD.HI.U32 R10, R211, R10, RZ ;  /* 0x0000000ad30a6227 */ /* 0x002fca00078e00ff */
[----:B------:R-:W-:-:S07]  /*80b0*/  @P6 SHF.R.U32.HI R211, RZ, R11, R10 ;  /* 0x0000000bffd36219 */ /* 0x000fce000001160a */
.L_x_914:
[----:B------:R-:W-:Y:S05]  /*80c0*/  BSYNC B0 ;  /* 0x0000000000007941 */ /* 0x000fea0003800000 */
.L_x_912:
[----:B------:R-:W-:-:S05]  /*80d0*/  IMAD R211, R211, R152, R9 ;  /* 0x00000098d3d37224 */ /* 0x000fca00078e0209 */
[----:B------:R-:W-:Y:S02]  /*80e0*/  VIADDMNMX R12, R211, R152, R12, PT ;  /* 0x00000098d30c7246 */ /* 0x000fe4000380010c */
[----:B------:R-:W-:-:S07]  /*80f0*/  VIMNMX R13, R13, R211, !PT ;  /* 0x000000d30d0d7248 */ /* 0x000fce0007fe0100 */
.L_x_911:
        /* <DEDUP_REMOVED lines=75> */
[----:B------:R-:W-:Y:S02]  /*85b0*/  ISETP.GT.AND P1, PT, R13, 0x49, !P6 ;  /* 0x000000490d00780c */ /* 0x000fe40007724270 */
[----:B------:R-:W-:Y:S02]  /*85c0*/  ISETP.NE.AND P6, PT, R207, RZ, PT ;  /* 0x000000ffcf00720c */ /* 0x000fe40003fc5270 */
        /* <DEDUP_REMOVED lines=22> */
[----:B------:R-:W-:Y:S01]  /*8730*/  ISETP.GT.AND P2, PT, R13, 0x89, !P2 ;  /* 0x000000890d00780c */ /* 0x000fe20005744270 */
[----:B------:R-:W1:Y:S01]  /*8740*/  SHFL.BFLY PT, R9, R10, 0x2, 0x1f ;  /* 0x0c401f000a097f89 */ /* 0x000e6200000e0000 */
[----:B------:R-:W-:Y:S02]  /*8750*/  FSEL R134, R134, -INF , !P1 ;  /* 0xff80000086867808 */ /* 0x000fe40004800000 */
[----:B------:R-:W-:-:S02]  /*8760*/  ISETP.NE.AND P1, PT, R174, RZ, PT ;  /* 0x000000ffae00720c */ /* 0x000fc40003f25270 */
[C---:B------:R-:W-:Y:S02]  /*8770*/  ISETP.LT.OR P2, PT, R12.reuse, 0x8a, P2 ;  /* 0x0000008a0c00780c */ /* 0x040fe40001741670 */
[C---:B------:R-:W-:Y:S02]  /*8780*/  ISETP.GT.AND P1, PT, R13.reuse, 0x59, !P1 ;  /* 0x000000590d00780c */ /* 0x040fe40004f24270 */
[----:B------:R-:W-:Y:S02]  /*8790*/  ISETP.GT.AND P3, PT, R13, 0x90, !P3 ;  /* 0x000000900d00780c */ /* 0x000fe40005f64270 */
[----:B------:R-:W-:Y:S02]  /*87a0*/  ISETP.LT.OR P1, PT, R12, 0x5a, P1 ;  /* 0x0000005a0c00780c */ /* 0x000fe40000f21670 */
[----:B------:R-:W-:Y:S02]  /*87b0*/  FSEL R95, R95, -INF , !P2 ;  /* 0xff8000005f5f7808 */ /* 0x000fe40005000000 */
[----:B------:R-:W-:-:S02]  /*87c0*/  FSEL R135, R135, -INF , !P1 ;  /* 0xff80000087877808 */ /* 0x000fc40004800000 */
[----:B------:R-:W-:Y:S02]  /*87d0*/  ISETP.NE.AND P1, PT, R173, RZ, PT ;  /* 0x000000ffad00720c */ /* 0x000fe40003f25270 */
[C---:B------:R-:W-:Y:S02]  /*87e0*/  ISETP.GT.AND P4, PT, R13.reuse, 0x91, !P4 ;  /* 0x000000910d00780c */ /* 0x040fe40006784270 */
[----:B------:R-:W-:Y:S02]  /*87f0*/  ISETP.GT.AND P1, PT, R13, 0x60, !P1 ;  /* 0x000000600d00780c */ /* 0x000fe40004f24270 */
[C---:B------:R-:W-:Y:S02]  /*8800*/  ISETP.LT.OR P3, PT, R12.reuse, 0x91, P3 ;  /* 0x000000910c00780c */ /* 0x040fe40001f61670 */
[----:B------:R-:W-:Y:S02]  /*8810*/  ISETP.LT.OR P1, PT, R12, 0x61, P1 ;  /* 0x000000610c00780c */ /* 0x000fe40000f21670 */
[----:B-1----:R-:W-:-:S02]  /*8820*/  FMNMX.FTZ R11, R10, R9, !PT ;  /* 0x000000090a0b7209 */ /* 0x002fc40007810000 */
[----:B------:R-:W-:Y:S02]  /*8830*/  FSEL R106, R106, -INF , !P1 ;  /* 0xff8000006a6a7808 */ /* 0x000fe40004800000 */
[----:B------:R-:W-:Y:S02]  /*8840*/  ISETP.NE.AND P1, PT, R198, RZ, PT ;  /* 0x000000ffc600720c */ /* 0x000fe40003f25270 */
[C---:B------:R-:W-:Y:S02]  /*8850*/  ISETP.GT.AND P5, PT, R13.reuse, 0x98, !P5 ;  /* 0x000000980d00780c */ /* 0x040fe40006fa4270 */
[----:B------:R-:W-:Y:S02]  /*8860*/  ISETP.GT.AND P1, PT, R13, 0x61, !P1 ;  /* 0x000000610d00780c */ /* 0x000fe40004f24270 */
[C---:B------:R-:W-:Y:S02]  /*8870*/  ISETP.LT.OR P4, PT, R12.reuse, 0x92, P4 ;  /* 0x000000920c00780c */ /* 0x040fe40002781670 */
[----:B------:R-:W-:-:S02]  /*8880*/  ISETP.LT.OR P1, PT, R12, 0x62, P1 ;  /* 0x000000620c00780c */ /* 0x000fc40000f21670 */
[----:B------:R-:W-:Y:S02]  /*8890*/  FSEL R98, R98, -INF , !P3 ;  /* 0xff80000062627808 */ /* 0x000fe40005800000 */
[----:B------:R-:W-:Y:S02]  /*88a0*/  FSEL R107, R107, -INF , !P1 ;  /* 0xff8000006b6b7808 */ /* 0x000fe40004800000 */
[----:B------:R-:W-:Y:S02]  /*88b0*/  ISETP.NE.AND P1, PT, R199, RZ, PT ;  /* 0x000000ffc700720c */ /* 0x000fe40003f25270 */
[----:B------:R-:W-:Y:S02]  /*88c0*/  ISETP.LT.OR P5, PT, R12, 0x99, P5 ;  /* 0x000000990c00780c */ /* 0x000fe40002fa1670 */
[----:B------:R-:W-:Y:S02]  /*88d0*/  ISETP.GT.AND P1, PT, R13, 0x68, !P1 ;  /* 0x000000680d00780c */ /* 0x000fe40004f24270 */
[----:B------:R-:W-:-:S02]  /*88e0*/  FSEL R102, R102, -INF , !P5 ;  /* 0xff80000066667808 */ /* 0x000fc40006800000 */
        /* <DEDUP_REMOVED lines=14> */
[----:B------:R-:W-:Y:S02]  /*89d0*/  ISETP.GT.AND P1, PT, R13, 0x78, !P6 ;  /* 0x000000780d00780c */ /* 0x000fe40007724270 */
        /* <DEDUP_REMOVED lines=11> */
[----:B------:R-:W-:Y:S02]  /*8a90*/  ISETP.NE.AND P1, PT, R20, RZ, PT ;  /* 0x000000ff1400720c */ /* 0x000fe40003f25270 */
[----:B------:R-:W1:Y:S02]  /*8aa0*/  SHFL.BFLY PT, R20, R11, 0x1, 0x1f ;  /* 0x0c201f000b147f89 */ /* 0x000e6400000e0000 */
        /* <DEDUP_REMOVED lines=8> */
[----:B-1----:R-:W-:Y:S02]  /*8b30*/  FMNMX.FTZ R9, R11, R20, !PT ;  /* 0x000000140b097209 */ /* 0x002fe40007810000 */
        /* <DEDUP_REMOVED lines=27> */
[C---:B------:R-:W-:Y:S02]  /*8cf0*/  ISETP.GT.AND P1, PT, R13.reuse, RZ, !P6 ;  /* 0x000000ff0d00720c */ /* 0x040fe40007724270 */
[----:B------:R-:W-:Y:S01]  /*8d00*/  ISETP.NE.AND P6, PT, R14, RZ, PT ;  /* 0x000000ff0e00720c */ /* 0x000fe20003fc5270 */
[----:B------:R-:W-:Y:S01]  /*8d10*/  IMAD.U32 R14, RZ, RZ, UR36 ;  /* 0x00000024ff0e7e24 */ /* 0x000fe2000f8e00ff */
[----:B------:R-:W-:Y:S02]  /*8d20*/  ISETP.LT.OR P1, PT, R12, 0x1, P1 ;  /* 0x000000010c00780c */ /* 0x000fe40000f21670 */
[----:B------:R-:W-:Y:S02]  /*8d30*/  ISETP.GT.AND P2, PT, R13, 0x99, !P6 ;  /* 0x000000990d00780c */ /* 0x000fe40007744270 */
[----:B------:R-:W-:Y:S01]  /*8d40*/  FSEL R169, R154, -INF , !P1 ;  /* 0xff8000009aa97808 */ /* 0x000fe20004800000 */
[----:B------:R-:W-:-:S01]  /*8d50*/  FFMA.FTZ R154, R9, R14, -8 ;  /* 0xc1000000099a7423 */ /* 0x000fc2000001000e */
[----:B------:R-:W-:-:S02]  /*8d60*/  FSETP.NEU.FTZ.AND P1, PT, R9, -INF , PT ;  /* 0xff8000000900780b */ /* 0x000fc40003f3d000 */
[----:B------:R-:W-:Y:S02]  /*8d70*/  ISETP.LT.OR P2, PT, R12, 0x9a, P2 ;  /* 0x0000009a0c00780c */ /* 0x000fe40001741670 */
[----:B------:R-:W-:Y:S02]  /*8d80*/  FSEL R154, R154, RZ, P1 ;  /* 0x000000ff9a9a7208 */ /* 0x000fe40000800000 */
[----:B------:R-:W-:-:S03]  /*8d90*/  FSEL R103, R103, -INF , !P2 ;  /* 0xff80000067677808 */ /* 0x000fc60005000000 */
        /* <DEDUP_REMOVED lines=20> */
[----:B-1----:R-:W-:-:S01]  /*8ee0*/  FFMA.FTZ R160, R112, UR36, -R154 ;  /* 0x0000002470a07c23 */ /* 0x002fc2000801089a */
        /* <DEDUP_REMOVED lines=30> */
[----:B------:R-:W-:Y:S02]  /*90d0*/  MUFU.EX2 R10, R10 ;  /* 0x0000000a000a7308 */ /* 0x000fe40000000800 */
[----:B------:R-:W-:-:S04]  /*90e0*/  FMNMX.FTZ R157, R147, R156, !PT ;  /* 0x0000009c939d7209 */ /* 0x000fc80007810000 */
[----:B------:R-:W-:Y:S02]  /*90f0*/  FMNMX.FTZ R156, R150, R157, !PT ;  /* 0x0000009d969c7209 */ /* 0x000fe40007810000 */
        /* <DEDUP_REMOVED lines=30> */
[----:B------:R-:W-:Y:S01]  /*92e0*/  FSEL R105, R99, -INF , !P4 ;  /* 0xff80000063697808 */ /* 0x000fe20006000000 */
[----:B------:R-:W-:Y:S01]  /*92f0*/  MUFU.EX2 R141, R141 ;  /* 0x0000008d008d7308 */ /* 0x000fe20000000800 */
[----:B------:R-:W-:-:S04]  /*9300*/  FMNMX.FTZ R157, R95, R156, !PT ;  /* 0x0000009c5f9d7209 */ /* 0x000fc80007810000 */
[----:B------:R-:W-:-:S03]  /*9310*/  FMNMX.FTZ R108, R98, R157, !PT ;  /* 0x0000009d626c7209 */ /* 0x000fc60007810000 */
[----:B------:R-:W-:Y:S01]  /*9320*/  MUFU.EX2 R99, R161 ;  /* 0x000000a100637308 */ /* 0x000fe20000000800 */
[----:B------:R-:W-:-:S04]  /*9330*/  FMNMX.FTZ R109, R105, R108, !PT ;  /* 0x0000006c696d7209 */ /* 0x000fc80007810000 */
[----:B------:R-:W-:Y:S01]  /*9340*/  FMNMX.FTZ R108, R102, R109, !PT ;  /* 0x0000006d666c7209 */ /* 0x000fe20007810000 */
[----:B------:R-:W-:-:S01]  /*9350*/  FFMA.FTZ R109, R113, UR36, -R154 ;  /* 0x00000024716d7c23 */ /* 0x000fc2000801089a */
[--C-:B------:R-:W-:Y:S01]  /*9360*/  FFMA.FTZ R113, R117, UR36, -R154.reuse ;  /* 0x0000002475717c23 */ /* 0x100fe2000801089a */
[----:B------:R-:W-:Y:S01]  /*9370*/  IMAD.U32 R117, RZ, RZ, UR36 ;  /* 0x00000024ff757e24 */ /* 0x000fe2000f8e00ff */
[----:B------:R-:W-:Y:S01]  /*9380*/  FMNMX.FTZ R156, R103, R108, !PT ;  /* 0x0000006c679c7209 */ /* 0x000fe20007810000 */
[----:B------:R-:W-:Y:S04]  /*9390*/  MUFU.EX2 R144, R144 ;  /* 0x0000009000907308 */ /* 0x000fe80000000800 */
[----:B------:R-:W1:Y:S04]  /*93a0*/  SHFL.BFLY PT, R157, R156, 0x2, 0x1f ;  /* 0x0c401f009c9d7f89 */ /* 0x000e6800000e0000 */
[----:B------:R-:W-:Y:S08]  /*93b0*/  MUFU.EX2 R108, R160 ;  /* 0x000000a0006c7308 */ /* 0x000ff00000000800 */
[----:B------:R-:W-:Y:S08]  /*93c0*/  MUFU.EX2 R145, R145 ;  /* 0x0000009100917308 */ /* 0x000ff00000000800 */
[----:B------:R-:W-:Y:S01]  /*93d0*/  MUFU.EX2 R148, R148 ;  /* 0x0000009400947308 */ /* 0x000fe20000000800 */
[----:B-1----:R-:W-:Y:S01]  /*93e0*/  FMNMX.FTZ R157, R156, R157, !PT ;  /* 0x0000009d9c9d7209 */ /* 0x002fe20007810000 */
[----:B------:R-:W-:Y:S01]  /*93f0*/  FFMA.FTZ R156, R101, UR36, -R154 ;  /* 0x00000024659c7c23 */ /* 0x000fe2000801089a */
[----:B------:R-:W-:-:S05]  /*9400*/  FSEL R101, R9, RZ, P1 ;  /* 0x000000ff09657208 */ /* 0x000fca0000800000 */
[----:B------:R-:W-:Y:S01]  /*9410*/  MUFU.EX2 R149, R149 ;  /* 0x0000009500957308 */ /* 0x000fe20000000800 */
[----:B------:R-:W1:Y:S01]  /*9420*/  SHFL.BFLY PT, R88, R157, 0x1, 0x1f ;  /* 0x0c201f009d587f89 */ /* 0x000e6200000e0000 */
[----:B------:R-:W-:-:S06]  /*9430*/  FADD.FTZ R2, -R101, R2 ;  /* 0x0000000265027221 */ /* 0x000fcc0000010100 */
[----:B------:R2:W-:Y:S08]  /*9440*/  MUFU.EX2 R101, R156 ;  /* 0x0000009c00657308 */ /* 0x0005f00000000800 */
[----:B------:R-:W-:Y:S08]  /*9450*/  MUFU.EX2 R120, R120 ;  /* 0x0000007800787308 */ /* 0x000ff00000000800 */
[----:B------:R-:W-:Y:S01]  /*9460*/  MUFU.EX2 R121, R121 ;  /* 0x0000007900797308 */ /* 0x000fe20000000800 */
[----:B-1----:R-:W-:-:S04]  /*9470*/  FMNMX.FTZ R88, R157, R88, !PT ;  /* 0x000000589d587209 */ /* 0x002fc80007810000 */
[C---:B------:R-:W-:Y:S01]  /*9480*/  FSETP.NEU.FTZ.AND P1, PT, R88.reuse, -INF , PT ;  /* 0xff8000005800780b */ /* 0x040fe20003f3d000 */
[----:B------:R-:W-:-:S01]  /*9490*/  FFMA.FTZ R154, R88, R117, -8 ;  /* 0xc1000000589a7423 */ /* 0x000fc20000010075 */
[----:B------:R-:W-:Y:S01]  /*94a0*/  FMUL.FTZ R117, R2, UR36 ;  /* 0x0000002402757c20 */ /* 0x000fe20008410000 */
[----:B------:R-:W-:Y:S03]  /*94b0*/  MUFU.EX2 R124, R124 ;  /* 0x0000007c007c7308 */ /* 0x000fe60000000800 */
[----:B------:R-:W-:-:S05]  /*94c0*/  FSEL R2, R154, RZ, P1 ;  /* 0x000000ff9a027208 */ /* 0x000fca0000800000 */
[--C-:B--2---:R-:W-:Y:S01]  /*94d0*/  FFMA.FTZ R156, R159, UR36, -R2.reuse ;  /* 0x000000249f9c7c23 */ /* 0x104fe20008010802 */
[----:B------:R-:W-:-:S01]  /*94e0*/  FFMA.FTZ R159, R163, UR36, -R2 ;  /* 0x00000024a39f7c23 */ /* 0x000fc20008010802 */
[----:B------:R-:W-:Y:S01]  /*94f0*/  FSEL R163, R88, RZ, P1 ;  /* 0x000000ff58a37208 */ /* 0x000fe20000800000 */
[----:B------:R-:W-:-:S01]  /*9500*/  FFMA.FTZ R154, R155, UR36, -R2 ;  /* 0x000000249b9a7c23 */ /* 0x000fc20008010802 */
[--C-:B------:R-:W-:Y:S01]  /*9510*/  FFMA.FTZ R155, R158, UR36, -R2.reuse ;  /* 0x000000249e9b7c23 */ /* 0x100fe20008010802 */
[----:B------:R-:W-:-:S01]  /*9520*/  FFMA.FTZ R158, R162, UR36, -R2 ;  /* 0x00000024a29e7c23 */ /* 0x000fc20008010802 */
[----:B------:R-:W-:Y:S01]  /*9530*/  FFMA.FTZ R162, R126, UR36, -R2 ;  /* 0x000000247ea27c23 */ /* 0x000fe20008010802 */
[----:B------:R-:W-:-:S01]  /*9540*/  FADD.FTZ R163, -R163, R0 ;  /* 0x00000000a3a37221 */ /* 0x000fc20000010100 */
[--C-:B------:R-:W-:Y:S01]  /*9550*/  FFMA.FTZ R157, R169, UR36, -R2.reuse ;  /* 0x00000024a99d7c23 */ /* 0x100fe20008010802 */
[----:B------:R-:W1:Y:S01]  /*9560*/  MUFU.EX2 R117, R117 ;  /* 0x0000007500757308 */ /* 0x000e620000000800 */
[----:B------:R-:W-:-:S01]  /*9570*/  FFMA.FTZ R160, R166, UR36, -R2 ;  /* 0x00000024a6a07c23 */ /* 0x000fc20008010802 */
[----:B------:R-:W-:Y:S01]  /*9580*/  FMUL.FTZ R126, R163, UR36 ;  /* 0x00000024a37e7c20 */ /* 0x000fe20008410000 */
        /* <DEDUP_REMOVED lines=30> */
[----:B--2---:R-:W-:-:S01]  /*9770*/  FFMA.FTZ R5, R126, R4, R157 ;  /* 0x000000047e057223 */ /* 0x004fc2000001009d */
[--C-:B------:R-:W-:Y:S01]  /*9780*/  FFMA.FTZ R90, R90, UR36, -R2.reuse ;  /* 0x000000245a5a7c23 */ /* 0x100fe20008010802 */
[----:B------:R-:W-:-:S01]  /*9790*/  FFMA.FTZ R91, R91, UR36, -R2 ;  /* 0x000000245b5b7c23 */ /* 0x000fc20008010802 */
[--C-:B------:R-:W-:Y:S01]  /*97a0*/  FFMA.FTZ R94, R94, UR36, -R2.reuse ;  /* 0x000000245e5e7c23 */ /* 0x100fe20008010802 */
[----:B------:R-:W-:-:S01]  /*97b0*/  FFMA.FTZ R95, R95, UR36, -R2 ;  /* 0x000000245f5f7c23 */ /* 0x000fc20008010802 */
[--C-:B------:R-:W-:Y:S01]  /*97c0*/  FFMA.FTZ R98, R98, UR36, -R2.reuse ;  /* 0x0000002462627c23 */ /* 0x100fe20008010802 */
[----:B------:R-:W-:-:S01]  /*97d0*/  FFMA.FTZ R105, R105, UR36, -R2 ;  /* 0x0000002469697c23 */ /* 0x000fc20008010802 */
[----:B------:R-:W2:Y:S01]  /*97e0*/  MUFU.EX2 R156, R156 ;  /* 0x0000009c009c7308 */ /* 0x000ea20000000800 */
[----:B-1----:R-:W-:-:S01]  /*97f0*/  FADD.FTZ R4, R154, R5 ;  /* 0x000000059a047221 */ /* 0x002fc20000010000 */
[--C-:B------:R-:W-:Y:S01]  /*9800*/  FFMA.FTZ R102, R102, UR36, -R2.reuse ;  /* 0x0000002466667c23 */ /* 0x100fe20008010802 */
[----:B------:R-:W-:-:S05]  /*9810*/  FFMA.FTZ R2, R103, UR36, -R2 ;  /* 0x0000002467027c23 */ /* 0x000fca0008010802 */
[----:B------:R-:W1:Y:S01]  /*9820*/  MUFU.EX2 R158, R158 ;  /* 0x0000009e009e7308 */ /* 0x000e620000000800 */
[----:B---3--:R-:W-:-:S07]  /*9830*/  FADD.FTZ R5, R155, R4 ;  /* 0x000000049b057221 */ /* 0x008fce0000010000 */
[----:B------:R-:W3:Y:S01]  /*9840*/  MUFU.EX2 R159, R159 ;  /* 0x0000009f009f7308 */ /* 0x000ee20000000800 */
[----:B--2---:R-:W-:-:S07]  /*9850*/  FADD.FTZ R5, R156, R5 ;  /* 0x000000059c057221 */ /* 0x004fce0000010000 */
[----:B------:R2:W-:Y:S08]  /*9860*/  MUFU.EX2 R0, R162 ;  /* 0x000000a200007308 */ /* 0x0005f00000000800 */
[----:B------:R-:W4:Y:S01]  /*9870*/  MUFU.EX2 R160, R160 ;  /* 0x000000a000a07308 */ /* 0x000f220000000800 */
[----:B--2---:R-:W-:-:S04]  /*9880*/  FADD.FTZ R162, R14, R163 ;  /* 0x000000a30ea27221 */ /* 0x004fc80000010000 */
[----:B------:R-:W-:Y:S01]  /*9890*/  FADD.FTZ R163, R15, R162 ;  /* 0x000000a20fa37221 */ /* 0x000fe20000010000 */
[----:B-1----:R-:W-:-:S02]  /*98a0*/  FADD.FTZ R162, R158, R5 ;  /* 0x000000059ea27221 */ /* 0x002fc40000010000 */
[----:B------:R-:W1:Y:S01]  /*98b0*/  MUFU.EX2 R161, R161 ;  /* 0x000000a100a17308 */ /* 0x000e620000000800 */
[----:B------:R-:W-:-:S01]  /*98c0*/  FADD.FTZ R4, R20, R163 ;  /* 0x000000a314047221 */ /* 0x000fc20000010000 */
[----:B---3--:R-:W-:-:S03]  /*98d0*/  FADD.FTZ R163, R159, R162 ;  /* 0x000000a29fa37221 */ /* 0x008fc60000010000 */
[----:B------:R-:W-:-:S03]  /*98e0*/  FADD.FTZ R5, R21, R4 ;  /* 0x0000000415057221 */ /* 0x000fc60000010000 */
[----:B------:R-:W2:Y:S01]  /*98f0*/  MUFU.EX2 R138, R138 ;  /* 0x0000008a008a7308 */ /* 0x000ea20000000800 */
[----:B------:R-:W-:-:S01]  /*9900*/  FADD.FTZ R4, R152, R5 ;  /* 0x0000000598047221 */ /* 0x000fc20000010000 */
[----:B----4-:R-:W-:-:S03]  /*9910*/  FADD.FTZ R162, R160, R163 ;  /* 0x000000a3a0a27221 */ /* 0x010fc60000010000 */
[----:B------:R-:W-:-:S03]  /*9920*/  FADD.FTZ R5, R153, R4 ;  /* 0x0000000499057221 */ /* 0x000fc60000010000 */
[----:B------:R-:W3:Y:S01]  /*9930*/  MUFU.EX2 R139, R139 ;  /* 0x0000008b008b7308 */ /* 0x000ee20000000800 */
[----:B-1----:R-:W-:-:S01]  /*9940*/  FADD.FTZ R163, R161, R162 ;  /* 0x000000a2a1a37221 */ /* 0x002fc20000010000 */
[----:B------:R-:W-:-:S04]  /*9950*/  FADD.FTZ R4, R136, R5 ;  /* 0x0000000588047221 */ /* 0x000fc80000010000 */
[----:B------:R-:W-:Y:S02]  /*9960*/  FADD.FTZ R5, R137, R4 ;  /* 0x0000000489057221 */ /* 0x000fe40000010000 */
[----:B------:R-:W1:Y:S01]  /*9970*/  MUFU.EX2 R142, R142 ;  /* 0x0000008e008e7308 */ /* 0x000e620000000800 */
[----:B--2---:R-:W-:-:S01]  /*9980*/  FADD.FTZ R162, R138, R163 ;  /* 0x000000a38aa27221 */ /* 0x004fc20000010000 */
[----:B------:R-:W-:-:S04]  /*9990*/  FADD.FTZ R4, R140, R5 ;  /* 0x000000058c047221 */ /* 0x000fc80000010000 */
[----:B------:R-:W-:Y:S02]  /*99a0*/  FADD.FTZ R5, R141, R4 ;  /* 0x000000048d057221 */ /* 0x000fe40000010000 */
[----:B------:R-:W2:Y:S01]  /*99b0*/  MUFU.EX2 R143, R143 ;  /* 0x0000008f008f7308 */ /* 0x000ea20000000800 */
[----:B---3--:R-:W-:-:S01]  /*99c0*/  FADD.FTZ R163, R139, R162 ;  /* 0x000000a28ba37221 */ /* 0x008fc20000010000 */
[----:B------:R-:W-:-:S04]  /*99d0*/  FADD.FTZ R4, R144, R5 ;  /* 0x0000000590047221 */ /* 0x000fc80000010000 */
[----:B------:R-:W-:Y:S02]  /*99e0*/  FADD.FTZ R5, R145, R4 ;  /* 0x0000000491057221 */ /* 0x000fe40000010000 */
        /* <DEDUP_REMOVED lines=20> */
[----:B--2---:R-:W-:-:S04]  /*9b30*/  FADD.FTZ R163, R123, R162 ;  /* 0x000000a27ba37221 */ /* 0x004fc80000010000 */
[----:B------:R-:W-:-:S03]  /*9b40*/  FADD.FTZ R162, R0, R163 ;  /* 0x000000a300a27221 */ /* 0x000fc60000010000 */
        /* <DEDUP_REMOVED lines=21> */
[----:B-1----:R-:W-:-:S04]  /*9ca0*/  FADD.FTZ R4, R104, R5 ;  /* 0x0000000568047221 */ /* 0x002fc80000010000 */
        /* <DEDUP_REMOVED lines=22> */
[----:B--2---:R-:W-:-:S07]  /*9e10*/  FADD.FTZ R162, R118, R163 ;  /* 0x000000a376a27221 */ /* 0x004fce0000010000 */
        /* <DEDUP_REMOVED lines=11> */
[----:B------:R1:W-:Y:S08]  /*9ed0*/  MUFU.EX2 R164, R95 ;  /* 0x0000005f00a47308 */ /* 0x0003f00000000800 */
[----:B------:R-:W3:Y:S01]  /*9ee0*/  MUFU.EX2 R96, R96 ;  /* 0x0000006000607308 */ /* 0x000ee20000000800 */
[----:B-1----:R-:W-:-:S01]  /*9ef0*/  FADD.FTZ R95, R119, R162 ;  /* 0x000000a2775f7221 */ /* 0x002fc20000010000 */
[----:B--2---:R-:W-:-:S06]  /*9f00*/  FADD.FTZ R5, R93, R4 ;  /* 0x000000045d057221 */ /* 0x004fcc0000010000 */
[----:B------:R1:W2:Y:S08]  /*9f10*/  MUFU.EX2 R94, R98 ;  /* 0x00000062005e7308 */ /* 0x0002b00000000800 */
[----:B------:R-:W4:Y:S01]  /*9f20*/  MUFU.EX2 R97, R97 ;  /* 0x0000006100617308 */ /* 0x000f220000000800 */
[----:B-1----:R-:W-:-:S01]  /*9f30*/  FADD.FTZ R98, R90, R95 ;  /* 0x0000005f5a627221 */ /* 0x002fc20000010000 */
[----:B---3--:R-:W-:-:S03]  /*9f40*/  FADD.FTZ R4, R96, R5 ;  /* 0x0000000560047221 */ /* 0x008fc60000010000 */
[----:B------:R-:W-:-:S03]  /*9f50*/  FADD.FTZ R98, R91, R98 ;  /* 0x000000625b627221 */ /* 0x000fc60000010000 */
[----:B------:R-:W1:Y:S01]  /*9f60*/  MUFU.EX2 R166, R105 ;  /* 0x0000006900a67308 */ /* 0x000e620000000800 */
[----:B------:R-:W-:-:S04]  /*9f70*/  FADD.FTZ R98, R165, R98 ;  /* 0x00000062a5627221 */ /* 0x000fc80000010000 */
[----:B------:R-:W-:-:S03]  /*9f80*/  FADD.FTZ R95, R164, R98 ;  /* 0x00000062a45f7221 */ /* 0x000fc60000010000 */
[----:B------:R-:W3:Y:S01]  /*9f90*/  MUFU.EX2 R100, R100 ;  /* 0x0000006400647308 */ /* 0x000ee20000000800 */
[----:B--2---:R-:W-:-:S01]  /*9fa0*/  FADD.FTZ R95, R94, R95 ;  /* 0x0000005f5e5f7221 */ /* 0x004fc20000010000 */
[----:B----4-:R-:W-:-:S06]  /*9fb0*/  FADD.FTZ R5, R97, R4 ;  /* 0x0000000461057221 */ /* 0x010fcc0000010000 */
[----:B------:R-:W2:Y:S01]  /*9fc0*/  MUFU.EX2 R102, R102 ;  /* 0x0000006600667308 */ /* 0x000ea20000000800 */
[----:B-1----:R-:W-:-:S07]  /*9fd0*/  FADD.FTZ R95, R166, R95 ;  /* 0x0000005fa65f7221 */ /* 0x002fce0000010000 */
[----:B------:R-:W1:Y:S01]  /*9fe0*/  MUFU.EX2 R103, R2 ;  /* 0x0000000200677308 */ /* 0x000e620000000800 */
[----:B---3--:R-:W-:-:S04]  /*9ff0*/  FADD.FTZ R4, R100, R5 ;  /* 0x0000000564047221 */ /* 0x008fc80000010000 */
[----:B------:R-:W-:Y:S01]  /*a000*/  FADD.FTZ R5, R101, R4 ;  /* 0x0000000465057221 */ /* 0x000fe20000010000 */
[----:B--2---:R-:W-:-:S04]  /*a010*/  FADD.FTZ R95, R102, R95 ;  /* 0x0000005f665f7221 */ /* 0x004fc80000010000 */
[----:B-1----:R-:W-:Y:S01]  /*a020*/  FADD.FTZ R4, R103, R95 ;  /* 0x0000005f67047221 */ /* 0x002fe20000010000 */
[----:B------:R-:W-:Y:S06]  /*a030*/  @!P0 BRA `(.L_x_915) ;  /* 0x0000000000048947 */ /* 0x000fec0003800000 */
[----:B------:R-:W-:Y:S01]  /*a040*/  BPT.TRAP 0x1 ;  /* 0x000000040000795c */ /* 0x000fe20000300000 */
.L_x_915:
[----:B------:R-:W-:Y:S01]  /*a050*/  ULEA UR6, UR38, UR37, 0x3 ;  /* 0x0000002526067291 */ /* 0x000fe2000f8e183f */
[----:B------:R-:W-:Y:S01]  /*a060*/  ISETP.GT.AND P1, PT, R3, UR40, PT ;  /* 0x0000002803007c0c */ /* 0x000fe2000bf24270 */
[----:B------:R-:W-:Y:S01]  /*a070*/  UMOV UR39, UR7 ;  /* 0x0000000700277c82 */ /* 0x000fe20008000000 */
[----:B------:R-:W-:Y:S01]  /*a080*/  F2FP.SATFINITE.E4M3.F32.PACK_AB_MERGE_C R14, R15, R14, RZ ;  /* 0x0000000e0f0e723e */ /* 0x000fe200048070ff */
[----:B------:R-:W-:Y:S01]  /*a090*/  UIADD3 UR6, UR6, 0x29860, URZ ;  /* 0x0002986006067890 */ /* 0x000fe2000fffe03f */
[----:B------:R-:W-:Y:S01]  /*a0a0*/  F2FP.SATFINITE.E4M3.F32.PACK_AB_MERGE_C R0, R127, R0, RZ ;  /* 0x000000007f00723e */ /* 0x000fe200048070ff */
[----:B------:R-:W-:Y:S01]  /*a0b0*/  UMOV UR38, UR5 ;  /* 0x0000000500267c82 */ /* 0x000fe20008000000 */
[----:B------:R-:W-:Y:S01]  /*a0c0*/  F2FP.SATFINITE.E4M3.F32.PACK_AB_MERGE_C R2, R164, R165, RZ ;  /* 0x000000a5a402723e */ /* 0x000fe200048070ff */
[----:B------:R-:W-:Y:S01]  /*a0d0*/  UPRMT UR6, UR46, 0x654, UR6 ;  /* 0x000006542e067896 */ /* 0x000fe20008000006 */
        /* <DEDUP_REMOVED lines=34> */
[----:B------:R-:W-:Y:S01]  /*a300*/  F2FP.SATFINITE.E4M3.F32.PACK_AB_MERGE_C R177, R123, R122, R0 ;  /* 0x0000007a7bb1723e */ /* 0x000fe20004807000 */
[-C--:B------:R-:W-:Y:S01]  /*a310*/  FMUL.FTZ R56, R56, R117.reuse ;  /* 0x0000007538387220 */ /* 0x080fe20000410000 */
[----:B------:R-:W-:Y:S01]  /*a320*/  F2FP.SATFINITE.E4M3.F32.PACK_AB_MERGE_C R169, R91, R90, R2 ;  /* 0x0000005a5ba9723e */ /* 0x000fe20004807002 */
[-C--:B------:R-:W-:Y:S01]  /*a330*/  FMUL.FTZ R57, R57, R117.reuse ;  /* 0x0000007539397220 */ /* 0x080fe20000410000 */
[----:B------:R-:W-:Y:S01]  /*a340*/  F2FP.SATFINITE.E4M3.F32.PACK_AB_MERGE_C R184, R11, R10, R14 ;  /* 0x0000000a0bb8723e */ /* 0x000fe2000480700e */
        /* <DEDUP_REMOVED lines=28> */
[----:B------:R-:W-:Y:S01]  /*a510*/  VIADD R3, R3, 0xffffffff ;  /* 0xffffffff03037836 */ /* 0x000fe20000000000 */
[----:B------:R-:W-:Y:S01]  /*a520*/  F2FP.SATFINITE.E4M3.F32.PACK_AB_MERGE_C R168, R89, R116, R92 ;  /* 0x0000007459a8723e */ /* 0x000fe2000480705c */
[----:B------:R-:W-:Y:S01]  /*a530*/  FMUL.FTZ R26, R26, R126 ;  /* 0x0000007e1a1a7220 */ /* 0x000fe20000410000 */
[----:B------:R-:W-:Y:S01]  /*a540*/  F2FP.SATFINITE.E4M3.F32.PACK_AB_MERGE_C R170, R97, R96, R100 ;  /* 0x0000006061aa723e */ /* 0x000fe20004807064 */
        /* <DEDUP_REMOVED lines=32> */
[----:B------:R-:W-:-:S02]  /*a750*/  IMAD.MOV.U32 R0, RZ, RZ, R88 ;  /* 0x000000ffff007224 */ /* 0x000fc400078e0058 */
[----:B------:R-:W-:Y:S01]  /*a760*/  IMAD.MOV.U32 R2, RZ, RZ, R9 ;  /* 0x000000ffff027224 */ /* 0x000fe200078e0009 */
[----:B------:R-:W-:Y:S06]  /*a770*/  @P1 BRA `(.L_x_916) ;  /* 0xffffffb800681947 */ /* 0x000fec000383ffff */
[----:B------:R-:W-:Y:S01]  /*a780*/  IMAD.MOV.U32 R0, RZ, RZ, R88 ;  /* 0x000000ffff007224 */ /* 0x000fe200078e0058 */
[----:B------:R-:W-:Y:S01]  /*a790*/  UMOV UR38, UR5 ;  /* 0x0000000500267c82 */ /* 0x000fe20008000000 */
[----:B------:R-:W-:Y:S01]  /*a7a0*/  IMAD.MOV.U32 R2, RZ, RZ, R9 ;  /* 0x000000ffff027224 */ /* 0x000fe200078e0009 */
[----:B------:R-:W-:-:S06]  /*a7b0*/  UMOV UR39, UR7 ;  /* 0x0000000700277c82 */ /* 0x000fcc0008000000 */
.L_x_898:
[----:B------:R-:W1:Y:S01]  /*a7c0*/  LDC R8, c[0x0][0x9e4] ;  /* 0x00027900ff087b82 */ /* 0x000e620000000800 */
[----:B------:R-:W-:Y:S01]  /*a7d0*/  VIADD R9, R188, -UR53 ;  /* 0x80000035bc097c36 */ /* 0x000fe20008000000 */
[----:B------:R-:W-:-:S04]  /*a7e0*/  LOP3.LUT R189, R189, 0xffffffef, RZ, 0xc0, !PT ;  /* 0xffffffefbdbd7812 */ /* 0x000fc800078ec0ff */
[----:B------:R-:W-:Y:S02]  /*a7f0*/  R2UR UR5, R9 ;  /* 0x00000000090572ca */ /* 0x000fe400000e0000 */
[----:B-1----:R-:W-:-:S13]  /*a800*/  ISETP.GE.AND P1, PT, R8, 0x1, PT ;  /* 0x000000010800780c */ /* 0x002fda0003f26270 */
[----:B------:R-:W-:Y:S01]  /*a810*/  @P1 LOP3.LUT R189, R189, 0x10, RZ, 0xfc, !PT ;  /* 0x00000010bdbd1812 */ /* 0x000fe200078efcff */
[----:B------:R-:W-:Y:S06]  /*a820*/  @!P1 BRA `(.L_x_917) ;  /* 0x0000000000449947 */ /* 0x000fec0003800000 */
        /* <DEDUP_REMOVED lines=9> */
.L_x_918:
[----:B------:R-:W-:-:S13]  /*a8c0*/  ISETP.NE.AND P1, PT, R8, 0x1, PT ;  /* 0x000000010800780c */ /* 0x000fda0003f25270 */
[----:B------:R-:W1:Y:S02]  /*a8d0*/  @P1 LDC.64 R10, c[0x0][0x9e8] ;  /* 0x00027a00ff0a1b82 */ /* 0x000e640000000a00 */
[----:B-1----:R-:W-:-:S05]  /*a8e0*/  @P1 IMAD.HI.U32 R10, R188, R10, RZ ;  /* 0x0000000abc0a1227 */ /* 0x002fca00078e00ff */
[----:B------:R-:W-:-:S07]  /*a8f0*/  @P1 SHF.R.U32.HI R188, RZ, R11, R10 ;  /* 0x0000000bffbc1219 */ /* 0x000fce000001160a */
.L_x_919:
[----:B------:R-:W-:-:S05]  /*a900*/  IMAD R188, R188, R8, RZ ;  /* 0x00000008bcbc7224 */ /* 0x000fca00078e02ff */
[----:B------:R-:W-:-:S13]  /*a910*/  R2UR UR6, R188 ;  /* 0x00000000bc0672ca */ /* 0x000fda00000e0000 */
[----:B------:R-:W-:-:S04]  /*a920*/  UISETP.LT.AND UP0, UPT, UR5, UR6, UPT ;  /* 0x000000060500728c */ /* 0x000fc8000bf01270 */
[----:B------:R-:W-:-:S12]  /*a930*/  USEL UR5, UR5, UR6, !UP0 ;  /* 0x0000000605057287 */ /* 0x000fd8000c000000 */
.L_x_917:
[----:B------:R-:W-:-:S04]  /*a940*/  UIADD3 UR6, UR5, 0x9f, URZ ;  /* 0x0000009f05067890 */ /* 0x000fc8000fffe03f */
[----:B------:R-:W-:-:S04]  /*a950*/  UIMAD.WIDE UR6, UR6, 0x66666667, URZ ;  /* 0x66666667060678a5 */ /* 0x000fc8000f8e023f */
[----:B------:R-:W-:-:S04]  /*a960*/  USHF.R.U32.HI UR5, URZ, 0x1f, UR7 ;  /* 0x0000001f3f057899 */ /* 0x000fc80008011607 */
[----:B------:R-:W-:-:S04]  /*a970*/  ULEA.HI.SX32 UR5, UR7, UR5, 0x1a ;  /* 0x0000000507057291 */ /* 0x000fc8000f8fd23f */
[----:B------:R-:W-:-:S04]  /*a980*/  UISETP.LT.AND UP0, UPT, UR47, UR5, UPT ;  /* 0x000000052f00728c */ /* 0x000fc8000bf01270 */
[----:B------:R-:W-:-:S06]  /*a990*/  USEL UR41, UR47, UR5, !UP0 ;  /* 0x000000052f297287 */ /* 0x000fcc000c000000 */
[----:B------:R-:W-:-:S13]  /*a9a0*/  ISETP.GE.AND P1, PT, R3, UR41, PT ;  /* 0x0000002903007c0c */ /* 0x000fda000bf26270 */
[----:B------:R-:W-:Y:S05]  /*a9b0*/  @!P1 BRA `(.L_x_920) ;  /* 0x0000002c00409947 */ /* 0x000fea0003800000 */
[----:B------:R-:W-:Y:S01]  /*a9c0*/  IMAD.MOV.U32 R11, RZ, RZ, R0 ;  /* 0x000000ffff0b7224 */ /* 0x000fe200078e0000 */
[----:B------:R-:W-:Y:S01]  /*a9d0*/  UMOV UR40, UR39 ;  /* 0x0000002700287c82 */ /* 0x000fe20008000000 */
[----:B------:R-:W-:Y:S01]  /*a9e0*/  IMAD.MOV.U32 R9, RZ, RZ, R2 ;  /* 0x000000ffff097224 */ /* 0x000fe200078e0002 */
[----:B------:R-:W-:-:S06]  /*a9f0*/  UMOV UR7, UR38 ;  /* 0x0000002600077c82 */ /* 0x000fcc0008000000 */
.L_x_930:
[----:B------:R-:W-:Y:S01]  /*aa00*/  ISETP.NE.AND P2, PT, RZ, UR45, PT ;  /* 0x0000002dff007c0c */ /* 0x000fe2000bf45270 */
[----:B------:R-:W-:-:S04]  /*aa10*/  UISETP.NE.AND UP0, UPT, UR7, 0x1, UPT ;  /* 0x000000010700788c */ /* 0x000fc8000bf05270 */
[----:B------:R-:W-:-:S04]  /*aa20*/  USEL UR39, URZ, 0x1, UP0 ;  /* 0x000000013f277887 */ /* 0x000fc80008000000 */
[----:B------:R-:W-:-:S04]  /*aa30*/  ULOP3.LUT UR39, UR40, UR39, URZ, 0x3c, !UPT ;  /* 0x0000002728277292 */ /* 0x000fc8000f8e3c3f */
[----:B------:R-:W-:Y:S08]  /*aa40*/  @P2 BRA `(.L_x_921) ;  /* 0x0000000000382947 */ /* 0x000ff00003800000 */
[----:B------:R-:W-:Y:S05]  /*aa50*/  @!P0 BRA `(.L_x_922) ;  /* 0x0000000000048947 */ /* 0x000fea0003800000 */
[----:B------:R-:W-:Y:S01]  /*aa60*/  BPT.TRAP 0x1 ;  /* 0x000000040000795c */ /* 0x000fe20000300000 */
.L_x_922:
        /* <DEDUP_REMOVED lines=9> */
.L_x_923:
[----:B--2---:R-:W-:Y:S05]  /*ab00*/  @P1 BRA `(.L_x_921) ;  /* 0x0000000000081947 */ /* 0x004fea0003800000 */
[----:B------:R-:W2:Y:S02]  /*ab10*/  SYNCS.PHASECHK.TRANS64.TRYWAIT P1, [UR5+0x29830], R0 ;  /* 0x02983000ff0075a7 */ /* 0x000ea40008020145 */
[----:B--2---:R-:W-:Y:S05]  /*ab20*/  @!P1 BRA `(.L_x_924) ;  /* 0x000000d000d09947 */ /* 0x004fea0003800000 */
.L_x_921:
[----:B------:R-:W3:Y:S01]  /*ab30*/  S2R R2, SR_TID.X ;  /* 0x0000000000027919 */ /* 0x000ee20000002100 */
[----:B------:R-:W-:Y:S01]  /*ab40*/  UIADD3 UR5, UR7, 0x1, URZ ;  /* 0x0000000107057890 */ /* 0x000fe2000fffe03f */
[----:B------:R-:W-:Y:S01]  /*ab50*/  UMOV UR31, 0x80000020 ;  /* 0x80000020001f7882 */ /* 0x000fe20000000000 */
[----:B------:R-:W-:Y:S02]  /*ab60*/  UMOV UR32, UR28 ;  /* 0x0000001c00207c82 */ /* 0x000fe40008000000 */
[----:B------:R-:W-:Y:S01]  /*ab70*/  UISETP.NE.AND UP0, UPT, UR5, 0x2, UPT ;  /* 0x000000020500788c */ /* 0x000fe2000bf05270 */
[----:B------:R-:W-:Y:S01]  /*ab80*/  UMOV UR33, UR29 ;  /* 0x0000001d00217c82 */ /* 0x000fe20008000000 */
[----:B------:R-:W-:Y:S02]  /*ab90*/  UMOV UR35, 0x80000020 ;  /* 0x8000002000237882 */ /* 0x000fe40000000000 */
[----:B------:R-:W-:Y:S01]  /*aba0*/  USEL UR5, UR5, URZ, UP0 ;  /* 0x0000003f05057287 */ /* 0x000fe20008000000 */
[----:B------:R-:W-:Y:S01]  /*abb0*/  UMOV UR48, UR28 ;  /* 0x0000001c00307c82 */ /* 0x000fe20008000000 */
[----:B------:R-:W-:-:S02]  /*abc0*/  UMOV UR49, UR29 ;  /* 0x0000001d00317c82 */ /* 0x000fc40008000000 */
[----:B------:R-:W-:Y:S01]  /*abd0*/  UIMAD UR6, UR5, 0x780, UR4 ;  /* 0x00000780050678a4 */ /* 0x000fe2000f8e0204 */
[----:B------:R-:W-:Y:S01]  /*abe0*/  UMOV UR51, 0x80000020 ;  /* 0x8000002000337882 */ /* 0x000fe20000000000 */
[----:B------:R-:W-:Y:S02]  /*abf0*/  UMOV UR11, 0x80000020 ;  /* 0x80000020000b7882 */ /* 0x000fe40000000000 */
[----:B------:R-:W-:Y:S02]  /*ac00*/  UIADD3 UR34, UR6, 0x80, URZ ;  /* 0x0000008006227890 */ /* 0x000fe4000fffe03f */
[----:B------:R-:W-:Y:S02]  /*ac10*/  UIADD3 UR50, UR6, 0x100, URZ ;  /* 0x0000010006327890 */ /* 0x000fe4000fffe03f */
[----:B------:R-:W-:Y:S01]  /*ac20*/  UMOV UR30, UR6 ;  /* 0x00000006001e7c82 */ /* 0x000fe20008000000 */
[----:B------:R-:W-:Y:S02]  /*ac30*/  UIADD3 UR10, UR6, 0x200, URZ ;  /* 0x00000200060a7890 */ /* 0x000fe4000fffe03f */
[----:B------:R-:W-:Y:S01]  /*ac40*/  UIADD3 UR14, UR6, 0x202, URZ ;  /* 0x00000202060e7890 */ /* 0x000fe2000fffe03f */
[----:B------:R-:W-:Y:S01]  /*ac50*/  UMOV UR15, 0x80000020 ;  /* 0x80000020000f7882 */ /* 0x000fe20000000000 */
[----:B------:R-:W-:Y:S01]  /*ac60*/  UIADD3 UR18, UR6, 0x282, URZ ;  /* 0x0000028206127890 */ /* 0x000fe2000fffe03f */
[----:B------:R-:W-:Y:S01]  /*ac70*/  UMOV UR19, 0x80000020 ;  /* 0x8000002000137882 */ /* 0x000fe20000000000 */
[----:B------:R-:W-:Y:S01]  /*ac80*/  UIADD3 UR22, UR6, 0x500, URZ ;  /* 0x0000050006167890 */ /* 0x000fe2000fffe03f */
[----:B---3--:R-:W-:Y:S01]  /*ac90*/  SHF.R.U32.HI R2, RZ, 0x7, R2 ;  /* 0x00000007ff027819 */ /* 0x008fe20000011602 */
[----:B------:R-:W-:Y:S01]  /*aca0*/  UMOV UR23, 0x80000020 ;  /* 0x8000002000177882 */ /* 0x000fe20000000000 */
[----:B------:R-:W-:Y:S01]  /*acb0*/  UIADD3 UR26, UR6, 0x502, URZ ;  /* 0x00000502061a7890 */ /* 0x000fe2000fffe03f */
[----:B------:R-:W-:-:S02]  /*acc0*/  UMOV UR27, 0x80000020 ;  /* 0x80000020001b7882 */ /* 0x000fc40000000000 */
[----:B-12---:R-:W-:-:S05]  /*acd0*/  VIADD R0, R2, 0x8 ;  /* 0x0000000802007836 */ /* 0x006fca0000000000 */
        /* <DEDUP_REMOVED lines=164> */
.L_x_926:
[----:B------:R-:W-:Y:S01]  /*b720*/  ULEA UR6, UR7, UR37, 0x3 ;  /* 0x0000002507067291 */ /* 0x000fe2000f8e183f */
[----:B------:R-:W-:-:S05]  /*b730*/  IMAD.U32 R0, RZ, RZ, UR40 ;  /* 0x00000028ff007e24 */ /* 0x000fca000f8e00ff */
[----:B------:R-:W-:-:S04]  /*b740*/  SHF.L.U32 R0, R0, 0x1f, RZ ;  /* 0x0000001f00007819 */ /* 0x000fc800000006ff */
[----:B------:R1:W2:Y:S01]  /*b750*/  SYNCS.PHASECHK.TRANS64.TRYWAIT P1, [UR6+0x29850], R0 ;  /* 0x02985000ff0075a7 */ /* 0x0002a20008020146 */
[----:B------:R-:W-:Y:S05]  /*b760*/  @!P0 BRA `(.L_x_927) ;  /* 0x0000000000048947 */ /* 0x000fea0003800000 */
[----:B------:R-:W-:Y:S01]  /*b770*/  BPT.TRAP 0x1 ;  /* 0x000000040000795c */ /* 0x000fe20000300000 */
.L_x_927:
[----:B--2---:R-:W-:Y:S05]  /*b780*/  @P1 BRA `(.L_x_925) ;  /* 0x0000000000081947 */ /* 0x004fea0003800000 */
[----:B------:R-:W2:Y:S02]  /*b790*/  SYNCS.PHASECHK.TRANS64.TRYWAIT P1, [UR6+0x29850], R0 ;  /* 0x02985000ff0075a7 */ /* 0x000ea40008020146 */
[----:B--2---:R-:W-:Y:S05]  /*b7a0*/  @!P1 BRA `(.L_x_928) ;  /* 0x000000c400c89947 */ /* 0x004fea0003800000 */
.L_x_925:
        /* <DEDUP_REMOVED lines=91> */
[----:B-1----:R-:W-:Y:S01]  /*bd60*/  SHF.R.U32.HI R198, RZ, 0x7, R198 ;  /* 0x00000007ffc67819 */ /* 0x002fe200000116c6 */
        /* <DEDUP_REMOVED lines=8> */
[----:B-1----:R-:W-:-:S05]  /*bdf0*/  FMNMX.FTZ R13, R10, R13, !PT ;  /* 0x0000000d0a0d7209 */ /* 0x002fca0007810000 */
[----:B------:R-:W1:Y:S01]  /*be00*/  SHFL.BFLY PT, R2, R13, 0x1, 0x1f ;  /* 0x0c201f000d027f89 */ /* 0x000e6200000e0000 */
[----:B--2---:R-:W-:-:S05]  /*be10*/  FMNMX.FTZ R15, R12, R15, !PT ;  /* 0x0000000f0c0f7209 */ /* 0x004fca0007810000 */
[----:B------:R-:W2:Y:S01]  /*be20*/  SHFL.BFLY PT, R0, R15, 0x1, 0x1f ;  /* 0x0c201f000f007f89 */ /* 0x000ea200000e0000 */
[----:B-1----:R-:W-:-:S05]  /*be30*/  FMNMX.FTZ R2, R13, R2, !PT ;  /* 0x000000020d027209 */ /* 0x002fca0007810000 */
[----:B------:R-:W-:-:S04]  /*be40*/  FADD.FTZ R9, -R2, R9 ;  /* 0x0000000902097221 */ /* 0x000fc80000010100 */
[----:B------:R-:W-:Y:S01]  /*be50*/  FMUL.FTZ R10, R9, UR36 ;  /* 0x00000024090a7c20 */ /* 0x000fe20008410000 */
[----:B--2---:R-:W-:-:S05]  /*be60*/  FMNMX.FTZ R0, R15, R0, !PT ;  /* 0x000000000f007209 */ /* 0x004fca0007810000 */
[----:B------:R-:W-:Y:S01]  /*be70*/  MUFU.EX2 R10, R10 ;  /* 0x0000000a000a7308 */ /* 0x000fe20000000800 */
[----:B------:R-:W-:-:S01]  /*be80*/  FADD.FTZ R9, -R0, R11 ;  /* 0x0000000b00097221 */ /* 0x000fc20000010100 */
[----:B------:R-:W-:-:S03]  /*be90*/  IMAD.U32 R11, RZ, RZ, UR36 ;  /* 0x00000024ff0b7e24 */ /* 0x000fc6000f8e00ff */
[----:B------:R-:W-:Y:S01]  /*bea0*/  FMUL.FTZ R9, R9, UR36 ;  /* 0x0000002409097c20 */ /* 0x000fe20008410000 */
[----:B------:R-:W-:-:S04]  /*beb0*/  FFMA.FTZ R188, R2, R11, -8 ;  /* 0xc100000002bc7423 */ /* 0x000fc8000001000b */
[--C-:B------:R-:W-:Y:S01]  /*bec0*/  FFMA.FTZ R14, R157, UR36, -R188.reuse ;  /* 0x000000249d0e7c23 */ /* 0x100fe200080108bc */
[----:B------:R-:W-:Y:S02]  /*bed0*/  IMAD.U32 R157, RZ, RZ, UR36 ;  /* 0x00000024ff9d7e24 */ /* 0x000fe4000f8e00ff */
[--C-:B------:R-:W-:Y:S01]  /*bee0*/  FFMA.FTZ R12, R153, UR36, -R188.reuse ;  /* 0x00000024990c7c23 */ /* 0x100fe200080108bc */
[----:B------:R-:W-:-:S01]  /*bef0*/  FFMA.FTZ R153, R101, UR36, -R188 ;  /* 0x0000002465997c23 */ /* 0x000fc200080108bc */
[----:B------:R-:W-:Y:S01]  /*bf00*/  FFMA.FTZ R11, R152, UR36, -R188 ;  /* 0x00000024980b7c23 */ /* 0x000fe200080108bc */
[----:B------:R-:W-:-:S01]  /*bf10*/  FFMA.FTZ R101, R0, R157, -8 ;  /* 0xc100000000657423 */ /* 0x000fc2000001009d */
[----:B------:R-:W-:Y:S01]  /*bf20*/  MUFU.EX2 R9, R9 ;  /* 0x0000000900097308 */ /* 0x000fe20000000800 */
[----:B------:R-:W-:-:S01]  /*bf30*/  FFMA.FTZ R13, R156, UR36, -R188 ;  /* 0x000000249c0d7c23 */ /* 0x000fc200080108bc */
[----:B------:R-:W-:Y:S01]  /*bf40*/  FFMA.FTZ R15, R160, UR36, -R188 ;  /* 0x00000024a00f7c23 */ /* 0x000fe200080108bc */
[----:B------:R-:W-:-:S01]  /*bf50*/  FFMA.FTZ R154, R154, UR36, -R101 ;  /* 0x000000249a9a7c23 */ /* 0x000fc20008010865 */
[--C-:B------:R-:W-:Y:S01]  /*bf60*/  FFMA.FTZ R155, R155, UR36, -R101.reuse ;  /* 0x000000249b9b7c23 */ /* 0x100fe20008010865 */
[----:B------:R-:W-:-:S01]  /*bf70*/  FFMA.FTZ R156, R158, UR36, -R101 ;  /* 0x000000249e9c7c23 */ /* 0x000fc20008010865 */
        /* <DEDUP_REMOVED lines=60> */
[----:B------:R-:W-:Y:S01]  /*c340*/  IADD3 R167, -R198, 0xb, RZ ;  /* 0x0000000bc6a77810 */ /* 0x000fe20007ffe1ff */
[----:B------:R-:W-:-:S02]  /*c350*/  WARPGROUP.DEPBAR.LE gsb0, 0x0 ;  /* 0x00008000000079c5 */ /* 0x000fc40000010000 */
[----:B------:R-:W-:-:S06]  /*c360*/  WARPGROUP.ARRIVE ;  /* 0x00000000000079c5 */ /* 0x000fcc0000000000 */
[----:B------:R-:W3:Y:S01]  /*c370*/  S2R R198, SR_TID.X ;  /* 0x0000000000c67919 */ /* 0x000ee20000002100 */
[----:B------:R-:W-:-:S01]  /*c380*/  FFMA.FTZ R109, R109, UR36, -R188 ;  /* 0x000000246d6d7c23 */ /* 0x000fc200080108bc */
[----:B------:R-:W4:Y:S01]  /*c390*/  MUFU.EX2 R15, R15 ;  /* 0x0000000f000f7308 */ /* 0x000f220000000800 */
[----:B-1----:R-:W-:-:S01]  /*c3a0*/  FADD.FTZ R162, R14, R163 ;  /* 0x000000a30ea27221 */ /* 0x002fc20000010000 */
[--C-:B------:R-:W-:Y:S01]  /*c3b0*/  FFMA.FTZ R111, R111, UR36, -R101.reuse ;  /* 0x000000246f6f7c23 */ /* 0x100fe20008010865 */
[----:B------:R-:W-:Y:S01]  /*c3c0*/  QGMMA.64x128x32.F32.E4M3.E4M3 R24, R176, gdesc[UR8], R24, gsb0 ;  /* 0x01e00008b0187df3 */ /* 0x000fe20008000818 */
[----:B------:R-:W-:Y:S01]  /*c3d0*/  UIADD3 UR10, UR6, 0x300, URZ ;  /* 0x00000300060a7890 */ /* 0x000fe2000fffe03f */
[----:B------:R-:W-:Y:S01]  /*c3e0*/  FFMA.FTZ R112, R112, UR36, -R188 ;  /* 0x0000002470707c23 */ /* 0x000fe200080108bc */
[----:B------:R-:W-:Y:S01]  /*c3f0*/  UMOV UR11, 0xc0000010 ;  /* 0xc0000010000b7882 */ /* 0x000fe20000000000 */
[----:B------:R-:W-:Y:S01]  /*c400*/  FFMA.FTZ R114, R114, UR36, -R101 ;  /* 0x0000002472727c23 */ /* 0x000fe20008010865 */
        /* <DEDUP_REMOVED lines=9> */
[----:B----4-:R-:W-:-:S01]  /*c4a0*/  FADD.FTZ R163, R15, R162 ;  /* 0x000000a20fa37221 */ /* 0x010fc20000010000 */
[----:B------:R-:W-:Y:S01]  /*c4b0*/  FFMA.FTZ R88, R88, UR36, -R188 ;  /* 0x0000002458587c23 */ /* 0x000fe200080108bc */
[----:B------:R-:W-:-:S01]  /*c4c0*/  FFMA.FTZ R90, R90, UR36, -R101 ;  /* 0x000000245a5a7c23 */ /* 0x000fc20008010865 */
[----:B------:R-:W-:Y:S01]  /*c4d0*/  FFMA.FTZ R89, R89, UR36, -R188 ;  /* 0x0000002459597c23 */ /* 0x000fe200080108bc */
[----:B------:R-:W-:-:S01]  /*c4e0*/  FFMA.FTZ R91, R91, UR36, -R101 ;  /* 0x000000245b5b7c23 */ /* 0x000fc20008010865 */
[----:B------:R-:W-:Y:S01]  /*c4f0*/  FFMA.FTZ R92, R92, UR36, -R188 ;  /* 0x000000245c5c7c23 */ /* 0x000fe200080108bc */
[----:B------:R-:W-:-:S01]  /*c500*/  FFMA.FTZ R94, R94, UR36, -R101 ;  /* 0x000000245e5e7c23 */ /* 0x000fc20008010865 */
[----:B------:R-:W4:Y:S01]  /*c510*/  MUFU.EX2 R159, R159 ;  /* 0x0000009f009f7308 */ /* 0x000f220000000800 */
[----:B-1----:R-:W-:-:S01]  /*c520*/  FADD.FTZ R4, R158, R5 ;  /* 0x000000059e047221 */ /* 0x002fc20000010000 */
[----:B------:R-:W-:Y:S01]  /*c530*/  FFMA.FTZ R93, R93, UR36, -R188 ;  /* 0x000000245d5d7c23 */ /* 0x000fe200080108bc */
[----:B------:R-:W-:-:S01]  /*c540*/  FFMA.FTZ R95, R95, UR36, -R101 ;  /* 0x000000245f5f7c23 */ /* 0x000fc20008010865 */
[----:B------:R-:W-:Y:S01]  /*c550*/  FFMA.FTZ R96, R96, UR36, -R188 ;  /* 0x0000002460607c23 */ /* 0x000fe200080108bc */
[----:B------:R-:W-:-:S01]  /*c560*/  FFMA.FTZ R98, R98, UR36, -R101 ;  /* 0x0000002462627c23 */ /* 0x000fc20008010865 */
[----:B---3--:R-:W-:Y:S01]  /*c570*/  LOP3.LUT P1, RZ, R198, 0x7f, RZ, 0xc0, !PT ;  /* 0x0000007fc6ff7812 */ /* 0x008fe2000782c0ff */
[----:B------:R-:W-:-:S01]  /*c580*/  FFMA.FTZ R97, R97, UR36, -R188 ;  /* 0x0000002461617c23 */ /* 0x000fc200080108bc */
[----:B------:R-:W1:Y:S01]  /*c590*/  MUFU.EX2 R21, R21 ;  /* 0x0000001500157308 */ /* 0x000e620000000800 */
[----:B--2---:R-:W-:-:S01]  /*c5a0*/  FADD.FTZ R162, R20, R163 ;  /* 0x000000a314a27221 */ /* 0x004fc20000010000 */
[----:B------:R-:W-:Y:S01]  /*c5b0*/  FFMA.FTZ R99, R99, UR36, -R101 ;  /* 0x0000002463637c23 */ /* 0x000fe20008010865 */
[----:B------:R-:W-:-:S01]  /*c5c0*/  FFMA.FTZ R100, R100, UR36, -R188 ;  /* 0x0000002464647c23 */ /* 0x000fc200080108bc */
[--C-:B------:R-:W-:Y:S01]  /*c5d0*/  FFMA.FTZ R102, R102, UR36, -R101.reuse ;  /* 0x0000002466667c23 */ /* 0x100fe20008010865 */
[----:B------:R-:W-:-:S03]  /*c5e0*/  FFMA.FTZ R101, R103, UR36, -R101 ;  /* 0x0000002467657c23 */ /* 0x000fc60008010865 */
[----:B------:R-:W2:Y:S01]  /*c5f0*/  MUFU.EX2 R160, R160 ;  /* 0x000000a000a07308 */ /* 0x000ea20000000800 */
[----:B----4-:R-:W-:-:S07]  /*c600*/  FADD.FTZ R5, R159, R4 ;  /* 0x000000049f057221 */ /* 0x010fce0000010000 */
        /* <DEDUP_REMOVED lines=25> */
[----:B------:R-:W-:Y:S02]  /*c7a0*/  WARPGROUP.DEPBAR.LE gsb0, 0x0 ;  /* 0x00008000000079c5 */ /* 0x000fe40000010000 */
[----:B------:R-:W-:Y:S01]  /*c7b0*/  WARPGROUP.ARRIVE ;  /* 0x00000000000079c5 */ /* 0x000fe20000000000 */
[----:B-1----:R-:W-:-:S04]  /*c7c0*/  FADD.FTZ R4, R144, R5 ;  /* 0x0000000590047221 */ /* 0x002fc80000010000 */
[----:B------:R-:W1:Y:S01]  /*c7d0*/  MUFU.EX2 R147, R147 ;  /* 0x0000009300937308 */ /* 0x000e620000000800 */
[----:B------:R-:W-:Y:S01]  /*c7e0*/  QGMMA.64x128x32.F32.E4M3.E4M3 R24, R172, gdesc[UR8], R24, gsb0 ;  /* 0x01e00008ac187df3 */ /* 0x000fe20008000818 */
[----:B------:R-:W-:Y:S01]  /*c7f0*/  UIADD3 UR10, UR6, 0x400, URZ ;  /* 0x00000400060a7890 */ /* 0x000fe2000fffe03f */
[----:B--2---:R-:W-:Y:S01]  /*c800*/  FADD.FTZ R162, R146, R163 ;  /* 0x000000a392a27221 */ /* 0x004fe20000010000 */
[----:B------:R-:W-:-:S04]  /*c810*/  UMOV UR11, 0xc0000010 ;  /* 0xc0000010000b7882 */ /* 0x000fc80000000000 */
        /* <DEDUP_REMOVED lines=33> */
[----:B-1----:R-:W-:-:S01]  /*ca30*/  FADD.FTZ R5, R129, R4 ;  /* 0x0000000481057221 */ /* 0x002fc20000010000 */
[----:B------:R-:W-:Y:S02]  /*ca40*/  WARPGROUP.DEPBAR.LE gsb0, 0x0 ;  /* 0x00008000000079c5 */ /* 0x000fe40000010000 */
[----:B------:R-:W-:-:S04]  /*ca50*/  WARPGROUP.ARRIVE ;  /* 0x00000000000079c5 */ /* 0x000fc80000000000 */
[----:B------:R-:W1:Y:S01]  /*ca60*/  MUFU.EX2 R134, R134 ;  /* 0x0000008600867308 */ /* 0x000e620000000800 */
[----:B--2---:R-:W-:-:S01]  /*ca70*/  FADD.FTZ R163, R131, R162 ;  /* 0x000000a283a37221 */ /* 0x004fc20000010000 */
[----:B------:R-:W-:Y:S01]  /*ca80*/  QGMMA.64x128x32.F32.E4M3.E4M3 R24, R168, gdesc[UR8], R24, gsb0 ;  /* 0x01e00008a8187df3 */ /* 0x000fe20008000818 */
[----:B---3--:R-:W-:-:S05]  /*ca90*/  FADD.FTZ R4, R132, R5 ;  /* 0x0000000584047221 */ /* 0x008fca0000010000 */
        /* <DEDUP_REMOVED lines=35> */
[----:B------:R-:W-:Y:S01]  /*ccd0*/  IMAD.U32 R163, RZ, RZ, UR5 ;  /* 0x00000005ffa37e24 */ /* 0x000fe2000f8e00ff */
[----:B------:R-:W-:-:S05]  /*cce0*/  WARPGROUP.DEPBAR.LE gsb0, 0x0 ;  /* 0x00008000000079c5 */ /* 0x000fca0000010000 */
[----:B------:R-:W-:Y:S01]  /*ccf0*/  MUFU.EX2 R88, R88 ;  /* 0x0000005800587308 */ /* 0x000fe20000000800 */
[----:B---3--:R-:W-:-:S01]  /*cd00*/  FADD.FTZ R5, R117, R4 ;  /* 0x0000000475057221 */ /* 0x008fc20000010000 */
[----:B------:R-:W-:-:S05]  /*cd10*/  @!P1 LEA R4, R163, UR37, 0x3 ;  /* 0x00000025a3049c11 */ /* 0x000fca000f8e18ff */
[----:B------:R-:W-:Y:S01]  /*cd20*/  @!P1 VIADD R4, R4, 0x29840 ;  /* 0x0002984004049836 */ /* 0x000fe20000000000 */
[----:B------:R-:W2:Y:S04]  /*cd30*/  MUFU.EX2 R90, R90 ;  /* 0x0000005a005a7308 */ /* 0x000ea80000000800 */
[----:B------:R-:W-:Y:S01]  /*cd40*/  @!P1 PRMT R4, RZ, 0x654, R4 ;  /* 0x00000654ff049816 */ /* 0x000fe20000000004 */
[----:B------:R3:W-:Y:S06]  /*cd50*/  BAR.ARV R167, 0x100 ;  /* 0x000400a70000751d */ /* 0x0007ec0000002000 */
[----:B------:R-:W-:Y:S01]  /*cd60*/  MUFU.EX2 R89, R89 ;  /* 0x0000005900597308 */ /* 0x000fe20000000800 */
[----:B------:R4:W-:Y:S07]  /*cd70*/  @!P1 SYNCS.ARRIVE.TRANS64.RED.A1T0 RZ, [R4+URZ], RZ ;  /* 0x000000ff04ff99a7 */ /* 0x0009ee000810043f */
[----:B------:R-:W5:Y:S08]  /*cd80*/  MUFU.EX2 R91, R91 ;  /* 0x0000005b005b7308 */ /* 0x000f700000000800 */
[----:B------:R-:W-:Y:S08]  /*cd90*/  MUFU.EX2 R92, R92 ;  /* 0x0000005c005c7308 */ /* 0x000ff00000000800 */
[----:B------:R-:W3:Y:S08]  /*cda0*/  MUFU.EX2 R165, R94 ;  /* 0x0000005e00a57308 */ /* 0x000ef00000000800 */
[----:B------:R-:W-:Y:S08]  /*cdb0*/  MUFU.EX2 R93, R93 ;  /* 0x0000005d005d7308 */ /* 0x000ff00000000800 */
[----:B------:R1:W4:Y:S08]  /*cdc0*/  MUFU.EX2 R164, R95 ;  /* 0x0000005f00a47308 */ /* 0x0003300000000800 */
[----:B------:R-:W-:Y:S01]  /*cdd0*/  MUFU.EX2 R96, R96 ;  /* 0x0000006000607308 */ /* 0x000fe20000000800 */
[----:B-1----:R-:W-:-:S04]  /*cde0*/  FADD.FTZ R95, R119, R162 ;  /* 0x000000a2775f7221 */ /* 0x002fc80000010000 */
[----:B--2---:R-:W-:-:S03]  /*cdf0*/  FADD.FTZ R162, R90, R95 ;  /* 0x0000005f5aa27221 */ /* 0x004fc60000010000 */
[----:B------:R1:W2:Y:S01]  /*ce00*/  MUFU.EX2 R94, R98 ;  /* 0x00000062005e7308 */ /* 0x0002a20000000800 */
[----:B-----5:R-:W-:-:S04]  /*ce10*/  FADD.FTZ R162, R91, R162 ;  /* 0x000000a25ba27221 */ /* 0x020fc80000010000 */
[----:B---3--:R-:W-:-:S03]  /*ce20*/  FADD.FTZ R162, R165, R162 ;  /* 0x000000a2a5a27221 */ /* 0x008fc60000010000 */
[----:B------:R-:W3:Y:S01]  /*ce30*/  MUFU.EX2 R97, R97 ;  /* 0x0000006100617308 */ /* 0x000ee20000000800 */
[----:B-1----:R-:W-:-:S01]  /*ce40*/  FADD.FTZ R98, R88, R5 ;  /* 0x0000000558627221 */ /* 0x002fc20000010000 */
[----:B----4-:R-:W-:-:S03]  /*ce50*/  FADD.FTZ R95, R164, R162 ;  /* 0x000000a2a45f7221 */ /* 0x010fc60000010000 */
[----:B------:R-:W-:-:S03]  /*ce60*/  FADD.FTZ R5, R89, R98 ;  /* 0x0000006259057221 */ /* 0x000fc60000010000 */
[----:B------:R-:W1:Y:S01]  /*ce70*/  MUFU.EX2 R166, R99 ;  /* 0x0000006300a67308 */ /* 0x000e620000000800 */
[----:B------:R-:W-:-:S01]  /*ce80*/  FADD.FTZ R98, R92, R5 ;  /* 0x000000055c627221 */ /* 0x000fc20000010000 */
[----:B--2---:R-:W-:-:S03]  /*ce90*/  FADD.FTZ R95, R94, R95 ;  /* 0x0000005f5e5f7221 */ /* 0x004fc60000010000 */
[----:B------:R-:W-:-:S03]  /*cea0*/  FADD.FTZ R5, R93, R98 ;  /* 0x000000625d057221 */ /* 0x000fc60000010000 */
[----:B------:R-:W2:Y:S01]  /*ceb0*/  MUFU.EX2 R100, R100 ;  /* 0x0000006400647308 */ /* 0x000ea20000000800 */
[----:B------:R-:W-:-:S04]  /*cec0*/  FADD.FTZ R4, R96, R5 ;  /* 0x0000000560047221 */ /* 0x000fc80000010000 */
[----:B---3--:R-:W-:-:S03]  /*ced0*/  FADD.FTZ R5, R97, R4 ;  /* 0x0000000461057221 */ /* 0x008fc60000010000 */
[----:B------:R-:W3:Y:S01]  /*cee0*/  MUFU.EX2 R102, R102 ;  /* 0x0000006600667308 */ /* 0x000ee20000000800 */
[----:B-1----:R-:W-:-:S07]  /*cef0*/  FADD.FTZ R95, R166, R95 ;  /* 0x0000005fa65f7221 */ /* 0x002fce0000010000 */
[----:B------:R-:W1:Y:S01]  /*cf00*/  MUFU.EX2 R153, R153 ;  /* 0x0000009900997308 */ /* 0x000e620000000800 */
[----:B--2---:R-:W-:-:S07]  /*cf10*/  FADD.FTZ R4, R100, R5 ;  /* 0x0000000564047221 */ /* 0x004fce0000010000 */
[----:B------:R-:W2:Y:S01]  /*cf20*/  MUFU.EX2 R101, R101 ;  /* 0x0000006500657308 */ /* 0x000ea20000000800 */
[----:B---3--:R-:W-:-:S01]  /*cf30*/  FADD.FTZ R95, R102, R95 ;  /* 0x0000005f665f7221 */ /* 0x008fc20000010000 */
[----:B-1----:R-:W-:-:S03]  /*cf40*/  FADD.FTZ R5, R153, R4 ;  /* 0x0000000499057221 */ /* 0x002fc60000010000 */
[----:B--2---:R-:W-:Y:S01]  /*cf50*/  FADD.FTZ R4, R101, R95 ;  /* 0x0000005f65047221 */ /* 0x004fe20000010000 */
[----:B------:R-:W-:Y:S06]  /*cf60*/  @!P0 BRA `(.L_x_929) ;  /* 0x0000000000048947 */ /* 0x000fec0003800000 */
[----:B------:R-:W-:Y:S01]  /*cf70*/  BPT.TRAP 0x1 ;  /* 0x000000040000795c */ /* 0x000fe20000300000 */
.L_x_929:
        /* <DEDUP_REMOVED lines=63> */
[----:B------:R-:W-:Y:S01]  /*d370*/  FMUL.FTZ R25, R25, R10 ;  /* 0x0000000a19197220 */ /* 0x000fe20000410000 */
        /* <DEDUP_REMOVED lines=47> */
[----:B------:R-:W-:-:S02]  /*d670*/  VIADD R3, R3, 0xffffffff ;  /* 0xffffffff03037836 */ /* 0x000fc40000000000 */
[----:B------:R-:W-:Y:S02]  /*d680*/  IMAD.MOV.U32 R11, RZ, RZ, R0 ;  /* 0x000000ffff0b7224 */ /* 0x000fe400078e0000 */
[----:B------:R-:W-:Y:S01]  /*d690*/  IMAD.MOV.U32 R9, RZ, RZ, R2 ;  /* 0x000000ffff097224 */ /* 0x000fe200078e0002 */
[----:B------:R-:W-:Y:S06]  /*d6a0*/  @P1 BRA `(.L_x_930) ;  /* 0xffffffd000d41947 */ /* 0x000fec000383ffff */
[----:B------:R-:W-:-:S05]  /*d6b0*/  UMOV UR38, UR5 ;  /* 0x0000000500267c82 */ /* 0x000fca0008000000 */
.L_x_920:
[----:B------:R-:W-:-:S13]  /*d6c0*/  ISETP.GE.AND P1, PT, R3, UR47, PT ;  /* 0x0000002f03007c0c */ /* 0x000fda000bf26270 */
[----:B------:R-:W-:Y:S05]  /*d6d0*/  @!P1 BRA `(.L_x_931) ;  /* 0x0000004400d09947 */ /* 0x000fea0003800000 */
[----:B------:R-:W-:Y:S01]  /*d6e0*/  IMAD.MOV.U32 R11, RZ, RZ, R0 ;  /* 0x000000ffff0b7224 */ /* 0x000fe200078e0000 */
[----:B------:R-:W-:Y:S01]  /*d6f0*/  UMOV UR7, UR38 ;  /* 0x0000002600077c82 */ /* 0x000fe20008000000 */
[----:B------:R-:W-:Y:S01]  /*d700*/  IMAD.MOV.U32 R10, RZ, RZ, R2 ;  /* 0x000000ffff0a7224 */ /* 0x000fe200078e0002 */
[----:B------:R-:W-:Y:S01]  /*d710*/  UMOV UR40, UR39 ;  /* 0x0000002700287c82 */ /* 0x000fe20008000000 */
[----:B------:R-:W-:Y:S01]  /*d720*/  IMAD.IADD R9, R192, 0x1, R7 ;  /* 0x00000001c0097824 */ /* 0x000fe200078e0207 */
[----:B------:R-:W-:Y:S01]  /*d730*/  ULDC UR38, c[0x0][0x9e4] ;  /* 0x0002790000267ab9 */ /* 0x000fe20000000800 */
[----:B------:R-:W-:Y:S01]  /*d740*/  ULDC UR41, c[0x0][0x9dc] ;  /* 0x0002770000297ab9 */ /* 0x000fe20000000800 */
[----:B------:R-:W-:Y:S01]  /*d750*/  ULDC UR56, c[0x0][0x2e0] ;  /* 0x0000b80000387ab9 */ /* 0x000fe20000000800 */
[----:B------:R-:W-:-:S05]  /*d760*/  ULDC UR53, c[0x0][0x9e0] ;  /* 0x0002780000357ab9 */ /* 0x000fca0000000800 */
.L_x_949:
[----:B------:R-:W-:Y:S01]  /*d770*/  ISETP.NE.AND P2, PT, RZ, UR45, PT ;  /* 0x0000002dff007c0c */ /* 0x000fe2000bf45270 */
[----:B------:R-:W-:-:S04]  /*d780*/  UISETP.NE.AND UP0, UPT, UR7, 0x1, UPT ;  /* 0x000000010700788c */ /* 0x000fc8000bf05270 */
[----:B------:R-:W-:-:S04]  /*d790*/  USEL UR39, URZ, 0x1, UP0 ;  /* 0x000000013f277887 */ /* 0x000fc80008000000 */
[----:B------:R-:W-:-:S04]  /*d7a0*/  ULOP3.LUT UR39, UR40, UR39, URZ, 0x3c, !UPT ;  /* 0x0000002728277292 */ /* 0x000fc8000f8e3c3f */
[----:B------:R-:W-:Y:S08]  /*d7b0*/  @P2 BRA `(.L_x_932) ;  /* 0x0000000000382947 */ /* 0x000ff00003800000 */
[----:B------:R-:W-:Y:S05]  /*d7c0*/  @!P0 BRA `(.L_x_933) ;  /* 0x0000000000048947 */ /* 0x000fea0003800000 */
[----:B------:R-:W-:Y:S01]  /*d7d0*/  BPT.TRAP 0x1 ;  /* 0x000000040000795c */ /* 0x000fe20000300000 */
.L_x_933:
        /* <DEDUP_REMOVED lines=9> */
.L_x_934:
[----:B--2---:R-:W-:Y:S05]  /*d870*/  @P1 BRA `(.L_x_932) ;  /* 0x0000000000081947 */ /* 0x004fea0003800000 */
[----:B------:R-:W2:Y:S02]  /*d880*/  SYNCS.PHASECHK.TRANS64.TRYWAIT P1, [UR5+0x29830], R0 ;  /* 0x02983000ff0075a7 */ /* 0x000ea40008020145 */
[----:B--2---:R-:W-:Y:S05]  /*d890*/  @!P1 BRA `(.L_x_935) ;  /* 0x000000a400a49947 */ /* 0x004fea0003800000 */
.L_x_932:
        /* <DEDUP_REMOVED lines=191> */
.L_x_937:
[----:B------:R-:W-:Y:S01]  /*e490*/  ULEA UR6, UR7, UR37, 0x3 ;  /* 0x0000002507067291 */ /* 0x000fe2000f8e183f */
[----:B------:R-:W-:-:S05]  /*e4a0*/  IMAD.U32 R0, RZ, RZ, UR40 ;  /* 0x00000028ff007e24 */ /* 0x000fca000f8e00ff */
[----:B------:R-:W-:-:S04]  /*e4b0*/  SHF.L.U32 R0, R0, 0x1f, RZ ;  /* 0x0000001f00007819 */ /* 0x000fc800000006ff */
[----:B------:R1:W2:Y:S01]  /*e4c0*/  SYNCS.PHASECHK.TRANS64.TRYWAIT P1, [UR6+0x29850], R0 ;  /* 0x02985000ff0075a7 */ /* 0x0002a20008020146 */
[----:B------:R-:W-:Y:S05]  /*e4d0*/  @!P0 BRA `(.L_x_938) ;  /* 0x0000000000048947 */ /* 0x000fea0003800000 */
[----:B------:R-:W-:Y:S01]  /*e4e0*/  BPT.TRAP 0x1 ;  /* 0x000000040000795c */ /* 0x000fe20000300000 */
.L_x_938:
[----:B--2---:R-:W-:Y:S05]  /*e4f0*/  @P1 BRA `(.L_x_936) ;  /* 0x0000000000081947 */ /* 0x004fea0003800000 */
[----:B------:R-:W2:Y:S02]  /*e500*/  SYNCS.PHASECHK.TRANS64.TRYWAIT P1, [UR6+0x29850], R0 ;  /* 0x02985000ff0075a7 */ /* 0x000ea40008020146 */
[----:B--2---:R-:W-:Y:S05]  /*e510*/  @!P1 BRA `(.L_x_939) ;  /* 0x00000098009c9947 */ /* 0x004fea0003800000 */
.L_x_936:
[----:B------:R-:W-:Y:S01]  /*e520*/  UIADD3 UR6, UR37, 0x400, URZ ;  /* 0x0000040025067890 */ /* 0x000fe2000fffe03f */
[----:B------:R-:W-:Y:S01]  /*e530*/  WARPGROUP.ARRIVE ;  /* 0x00000000000079c5 */ /* 0x000fe20000000000 */
[----:B------:R-:W-:-:S05]  /*e540*/  UMOV UR11, 0xc0000010 ;  /* 0xc0000010000b7882 */ /* 0x000fca0000000000 */
[----:B------:R-:W3:Y:S01]  /*e550*/  S2R R2, SR_TID.X ;  /* 0x0000000000027919 */ /* 0x000ee20000002100 */
[----:B------:R-:W-:Y:S01]  /*e560*/  USHF.R.U32.HI UR6, URZ, 0x4, UR6 ;  /* 0x000000043f067899 */ /* 0x000fe20008011606 */
[----:B--2---:R-:W2:Y:S01]  /*e570*/  LDC R13, c[0x0][0x288] ;  /* 0x0000a200ff0d7b82 */ /* 0x004ea20000000800 */
        /* <DEDUP_REMOVED lines=9> */
[----:B---3--:R-:W-:Y:S02]  /*e610*/  LOP3.LUT P1, RZ, R2, 0x7f, RZ, 0xc0, !PT ;  /* 0x0000007f02ff7812 */ /* 0x008fe4000782c0ff */
[----:B------:R-:W-:-:S04]  /*e620*/  SHF.R.U32.HI R2, RZ, 0x7, R2 ;  /* 0x00000007ff027819 */ /* 0x000fc80000011602 */
[----:B------:R-:W-:Y:S01]  /*e630*/  IADD3 R20, -R2, 0xb, RZ ;  /* 0x0000000b02147810 */ /* 0x000fe20007ffe1ff */
[----:B------:R-:W-:-:S05]  /*e640*/  IMAD R2, R17, UR56, R15 ;  /* 0x0000003811027c24 */ /* 0x000fca000f8e020f */
[----:B--2---:R-:W-:Y:S02]  /*e650*/  IADD3 R13, R2, 0x1, -R13 ;  /* 0x00000001020d7810 */ /* 0x004fe40007ffe80d */
[----:B------:R-:W-:-:S03]  /*e660*/  @!P1 LEA R0, R0, UR37, 0x3 ;  /* 0x0000002500009c11 */ /* 0x000fc6000f8e18ff */
[----:B------:R-:W-:Y:S02]  /*e670*/  IMAD R13, R16, -0x2, R13 ;  /* 0xfffffffe100d7824 */ /* 0x000fe400078e020d */
[----:B------:R-:W-:Y:S02]  /*e680*/  @!P1 VIADD R0, R0, 0x29840 ;  /* 0x0002984000009836 */ /* 0x000fe40000000000 */
[----:B------:R-:W-:-:S03]  /*e690*/  VIADD R12, R13, UR53 ;  /* 0x000000350d0c7c36 */ /* 0x000fc60008000000 */
[----:B------:R-:W-:Y:S01]  /*e6a0*/  @!P1 PRMT R0, RZ, 0x654, R0 ;  /* 0x00000654ff009816 */ /* 0x000fe20000000000 */
[----:B------:R-:W-:Y:S01]  /*e6b0*/  IMAD.IADD R14, R7, 0x1, R12 ;  /* 0x00000001070e7824 */ /* 0x000fe200078e020c */
        /* <DEDUP_REMOVED lines=15> */
[----:B------:R-:W-:-:S06]  /*e7b0*/  ULOP3.LUT UR6, URZ, UR41, URZ, 0x33, !UPT ;  /* 0x000000293f067292 */ /* 0x000fcc000f8e333f */
[----:B------:R-:W-:-:S04]  /*e7c0*/  VIADD R2, R13, UR6 ;  /* 0x000000060d027c36 */ /* 0x000fc80008000000 */
[----:B------:R-:W-:Y:S01]  /*e7d0*/  IMAD.IADD R13, R7, 0x1, R2 ;  /* 0x00000001070d7824 */ /* 0x000fe200078e0202 */
[----:B------:R-:W-:Y:S02]  /*e7e0*/  WARPGROUP.DEPBAR.LE gsb0, 0x0 ;  /* 0x00008000000079c5 */ /* 0x000fe40000010000 */
[----:B------:R-:W-:-:S06]  /*e7f0*/  WARPGROUP.ARRIVE ;  /* 0x00000000000079c5 */ /* 0x000fcc0000000000 */
[----:B------:R-:W-:Y:S03]  /*e800*/  QGMMA.64x128x32.F32.E4M3.E4M3 R24, R168, gdesc[UR8], R24, gsb0 ;  /* 0x01e00008a8187df3 */ /* 0x000fe60008000818 */
[----:B------:R-:W-:Y:S02]  /*e810*/  WARPGROUP.DEPBAR.LE gsb0, 0x0 ;  /* 0x00008000000079c5 */ /* 0x000fe40000010000 */
[----:B------:R1:W-:Y:S06]  /*e820*/  BAR.ARV R20, 0x100 ;  /* 0x000400140000751d */ /* 0x0003ec0000002000 */
[----:B------:R2:W-:Y:S01]  /*e830*/  @!P1 SYNCS.ARRIVE.TRANS64.RED.A1T0 RZ, [R0+URZ], RZ ;  /* 0x000000ff00ff99a7 */ /* 0x0005e2000810043f */
[----:B------:R-:W-:Y:S01]  /*e840*/  ISETP.GE.AND P1, PT, R8, 0x1, PT ;  /* 0x000000010800780c */ /* 0x000fe20003f26270 */
[----:B--2---:R-:W-:-:S12]  /*e850*/  IMAD R0, R16, -0x2, R15 ;  /* 0xfffffffe10007824 */ /* 0x004fd800078e020f */
[----:B-1----:R-:W-:Y:S05]  /*e860*/  @!P1 BRA `(.L_x_940) ;  /* 0x0000000000589947 */ /* 0x002fea0003800000 */
        /* <DEDUP_REMOVED lines=11> */
.L_x_942:
[----:B------:R-:W-:-:S05]  /*e920*/  IMAD.U32 R169, RZ, RZ, UR38 ;  /* 0x00000026ffa97e24 */ /* 0x000fca000f8e00ff */
[----:B------:R-:W-:-:S13]  /*e930*/  ISETP.NE.AND P1, PT, R169, 0x1, PT ;  /* 0x00000001a900780c */ /* 0x000fda0003f25270 */
[----:B------:R-:W1:Y:S01]  /*e940*/  @P1 LDC.64 R170, c[0x0][0x9e8] ;  /* 0x00027a00ffaa1b82 */ /* 0x000e620000000a00 */
[----:B------:R-:W-:-:S04]  /*e950*/  @P1 IMAD.IADD R21, R192, 0x1, R7 ;  /* 0x00000001c0151824 */ /* 0x000fc800078e0207 */
[----:B-1----:R-:W-:-:S04]  /*e960*/  @P1 IMAD.HI.U32 R170, R21, R170, RZ ;  /* 0x000000aa15aa1227 */ /* 0x002fc800078e00ff */
[----:B------:R-:W-:Y:S01]  /*e970*/  IMAD.MOV.U32 R21, RZ, RZ, R9 ;  /* 0x000000ffff157224 */ /* 0x000fe200078e0009 */
[----:B------:R-:W-:-:S07]  /*e980*/  @P1 SHF.R.U32.HI R21, RZ, R171, R170 ;  /* 0x000000abff151219 */ /* 0x000fce00000116aa */
.L_x_943:
[----:B------:R-:W-:Y:S05]  /*e990*/  BSYNC B0 ;  /* 0x0000000000007941 */ /* 0x000fea0003800000 */
.L_x_941:
[----:B------:R-:W-:-:S05]  /*e9a0*/  IMAD R20, R21, R169, R0 ;  /* 0x000000a915147224 */ /* 0x000fca00078e0200 */
[----:B------:R-:W-:Y:S02]  /*e9b0*/  VIADDMNMX R14, R20, R169, R14, PT ;  /* 0x000000a9140e7246 */ /* 0x000fe4000380010e */
[----:B------:R-:W-:-:S07]  /*e9c0*/  VIMNMX R13, R13, R20, !PT ;  /* 0x000000140d0d7248 */ /* 0x000fce0007fe0100 */
.L_x_940:
[C---:B------:R-:W-:Y:S02]  /*e9d0*/  ISETP.GE.AND P1, PT, R15.reuse, 0x9, PT ;  /* 0x000000090f00780c */ /* 0x040fe40003f26270 */
[----:B------:R-:W-:Y:S02]  /*e9e0*/  ISETP.GE.AND P2, PT, R15, 0x2, PT ;  /* 0x000000020f00780c */ /* 0x000fe40003f46270 */
[----:B------:R-:W-:Y:S02]  /*e9f0*/  P2R R20, PR, RZ, 0x2 ;  /* 0x00000002ff147803 */ /* 0x000fe40000000000 */
[----:B------:R-:W-:Y:S02]  /*ea00*/  ISETP.GT.AND P1, PT, R13, 0x8, !P1 ;  /* 0x000000080d00780c */ /* 0x000fe40004f24270 */
[----:B------:R-:W-:Y:S02]  /*ea10*/  P2R R168, PR, RZ, 0x4 ;  /* 0x00000004ffa87803 */ /* 0x000fe40000000000 */
[----:B------:R-:W-:-:S02]  /*ea20*/  ISETP.LT.OR P1, PT, R14, 0x9, P1 ;  /* 0x000000090e00780c */ /* 0x000fc40000f21670 */
[----:B------:R-:W-:Y:S02]  /*ea30*/  ISETP.GT.AND P2, PT, R13, 0x1, !P2 ;  /* 0x000000010d00780c */ /* 0x000fe40005744270 */
[----:B------:R-:W-:Y:S02]  /*ea40*/  ISETP.GE.AND P3, PT, R15, 0xa, PT ;  /* 0x0000000a0f00780c */ /* 0x000fe40003f66270 */
[----:B------:R-:W-:Y:S02]  /*ea50*/  FSEL R156, R156, -INF , !P1 ;  /* 0xff8000009c9c7808 */ /* 0x000fe40004800000 */
[----:B------:R-:W-:Y:S02]  /*ea60*/  ISETP.LT.OR P2, PT, R14, 0x2, P2 ;  /* 0x000000020e00780c */ /* 0x000fe40001741670 */
[----:B------:R-:W-:Y:S02]  /*ea70*/  ISETP.GT.AND P1, PT, R13, 0x9, !P3 ;  /* 0x000000090d00780c */ /* 0x000fe40005f24270 */
[----:B------:R-:W-:-:S02]  /*ea80*/  FSEL R153, R153, -INF , !P2 ;  /* 0xff80000099997808 */ /* 0x000fc40005000000 */
[C---:B------:R-:W-:Y:S02]  /*ea90*/  ISETP.LT.OR P1, PT, R14.reuse, 0xa, P1 ;  /* 0x0000000a0e00780c */ /* 0x040fe40000f21670 */
[----:B------:R-:W-:Y:S02]  /*eaa0*/  ISETP.GE.AND P2, PT, R15, 0x11, PT ;  /* 0x000000110f00780c */ /* 0x000fe40003f46270 */
[----:B------:R-:W-:Y:S02]  /*eab0*/  FSEL R157, R157, -INF , !P1 ;  /* 0xff8000009d9d7808 */ /* 0x000fe40004800000 */
[----:B------:R-:W-:Y:S02]  /*eac0*/  ISETP.GT.AND P1, PT, R13, 0x10, !P2 ;  /* 0x000000100d00780c */ /* 0x000fe40005724270 */
[----:B------:R-:W-:Y:S02]  /*ead0*/  P2R R170, PR, RZ, 0x4 ;  /* 0x00000004ffaa7803 */ /* 0x000fe40000000000 */
        /* <DEDUP_REMOVED lines=173> */
[----:B------:R-:W-:Y:S01]  /*f5b0*/  ISETP.GE.AND P6, PT, R15, 0x9a, PT ;  /* 0x0000009a0f00780c */ /* 0x000fe20003fc6270 */
[----:B------:R-:W-:-:S03]  /*f5c0*/  IMAD.IADD R15, R6, 0x1, R2 ;  /* 0x00000001060f7824 */ /* 0x000fc600078e0202 */
[----:B------:R-:W-:Y:S02]  /*f5d0*/  P2R R152, PR, RZ, 0x40 ;  /* 0x00000040ff987803 */ /* 0x000fe40000000000 */
[----:B------:R-:W-:-:S04]  /*f5e0*/  ISETP.GT.AND P6, PT, R13, 0x99, !P6 ;  /* 0x000000990d00780c */ /* 0x000fc800077c4270 */
[----:B------:R-:W-:Y:S01]  /*f5f0*/  ISETP.LT.OR P6, PT, R14, 0x9a, P6 ;  /* 0x0000009a0e00780c */ /* 0x000fe200037c1670 */
[----:B------:R-:W-:-:S03]  /*f600*/  IMAD.IADD R14, R6, 0x1, R12 ;  /* 0x00000001060e7824 */ /* 0x000fc600078e020c */
[----:B------:R-:W-:Y:S02]  /*f610*/  FSEL R101, R101, -INF , !P6 ;  /* 0xff80000065657808 */ /* 0x000fe40007000000 */
[----:B------:R-:W-:-:S13]  /*f620*/  ISETP.GE.AND P6, PT, R8, 0x1, PT ;  /* 0x000000010800780c */ /* 0x000fda0003fc6270 */
[----:B------:R-:W-:Y:S05]  /*f630*/  @!P6 BRA `(.L_x_944) ;  /* 0x000000000054e947 */ /* 0x000fea0003800000 */
        /* <DEDUP_REMOVED lines=12> */
.L_x_946:
[----:B------:R-:W-:-:S05]  /*f700*/  IMAD.U32 R2, RZ, RZ, UR38 ;  /* 0x00000026ff027e24 */ /* 0x000fca000f8e00ff */
[----:B------:R-:W-:-:S13]  /*f710*/  ISETP.NE.AND P6, PT, R2, 0x1, PT ;  /* 0x000000010200780c */ /* 0x000fda0003fc5270 */
[----:B------:R-:W1:Y:S02]  /*f720*/  @P6 LDC.64 R12, c[0x0][0x9e8] ;  /* 0x00027a00ff0c6b82 */ /* 0x000e640000000a00 */
[----:B-1----:R-:W-:-:S05]  /*f730*/  @P6 IMAD.HI.U32 R12, R211, R12, RZ ;  /* 0x0000000cd30c6227 */ /* 0x002fca00078e00ff */
[----:B------:R-:W-:-:S07]  /*f740*/  @P6 SHF.R.U32.HI R211, RZ, R13, R12 ;  /* 0x0000000dffd36219 */ /* 0x000fce000001160c */
.L_x_947:
[----:B------:R-:W-:Y:S05]  /*f750*/  BSYNC B0 ;  /* 0x0000000000007941 */ /* 0x000fea0003800000 */
.L_x_945:
[----:B------:R-:W-:-:S05]  /*f760*/  IMAD R211, R211, R2, R0 ;  /* 0x00000002d3d37224 */ /* 0x000fca00078e0200 */
[----:B------:R-:W-:Y:S02]  /*f770*/  VIADDMNMX R14, R211, R2, R14, PT ;  /* 0x00000002d30e7246 */ /* 0x000fe4000380010e */
[----:B------:R-:W-:-:S07]  /*f780*/  VIMNMX R15, R15, R211, !PT ;  /* 0x000000d30f0f7248 */ /* 0x000fce0007fe0100 */
.L_x_944:
        /* <DEDUP_REMOVED lines=110> */
[C---:B------:R-:W-:Y:S02]  /*fe70*/  ISETP.LT.OR P3, PT, R14.reuse, 0x91, P3 ;  /* 0x000000910e00780c */ /* 0x040fe40001f61670 */
[C---:B------:R-:W-:Y:S02]  /*fe80*/  ISETP.GT.AND P1, PT, R15.reuse, 0x60, !P1 ;  /* 0x000000600f00780c */ /* 0x040fe40004f24270 */
[----:B------:R-:W-:Y:S02]  /*fe90*/  ISETP.GT.AND P4, PT, R15, 0x91, !P4 ;  /* 0x000000910f00780c */ /* 0x000fe40006784270 */
[----:B------:R-:W-:Y:S02]  /*fea0*/  ISETP.LT.OR P1, PT, R14, 0x61, P1 ;  /* 0x000000610e00780c */ /* 0x000fe40000f21670 */
[----:B-1----:R-:W-:-:S02]  /*feb0*/  FMNMX.FTZ R13, R12, R13, !PT ;  /* 0x0000000d0c0d7209 */ /* 0x002fc40007810000 */
[----:B------:R-:W-:Y:S02]  /*fec0*/  FSEL R106, R106, -INF , !P1 ;  /* 0xff8000006a6a7808 */ /* 0x000fe40004800000 */
[----:B------:R-:W-:Y:S01]  /*fed0*/  ISETP.NE.AND P1, PT, R198, RZ, PT ;  /* 0x000000ffc600720c */ /* 0x000fe20003f25270 */
[----:B------:R-:W1:Y:S01]  /*fee0*/  SHFL.BFLY PT, R2, R13, 0x1, 0x1f ;  /* 0x0c201f000d027f89 */ /* 0x000e6200000e0000 */
[----:B------:R-:W-:Y:S02]  /*fef0*/  FSEL R98, R98, -INF , !P3 ;  /* 0xff80000062627808 */ /* 0x000fe40005800000 */
[C---:B------:R-:W-:Y:S02]  /*ff00*/  ISETP.GT.AND P1, PT, R15.reuse, 0x61, !P1 ;  /* 0x000000610f00780c */ /* 0x040fe40004f24270 */
[----:B------:R-:W-:Y:S02]  /*ff10*/  ISETP.GT.AND P5, PT, R15, 0x98, !P5 ;  /* 0x000000980f00780c */ /* 0x000fe40006fa4270 */
[----:B------:R-:W-:-:S02]  /*ff20*/  ISETP.LT.OR P1, PT, R14, 0x62, P1 ;  /* 0x000000620e00780c */ /* 0x000fc40000f21670 */
[C---:B------:R-:W-:Y:S02]  /*ff30*/  ISETP.LT.OR P4, PT, R14.reuse, 0x92, P4 ;  /* 0x000000920e00780c */ /* 0x040fe40002781670 */
[----:B------:R-:W-:Y:S02]  /*ff40*/  FSEL R107, R107, -INF , !P1 ;  /* 0xff8000006b6b7808 */ /* 0x000fe40004800000 */
[----:B------:R-:W-:Y:S02]  /*ff50*/  ISETP.NE.AND P1, PT, R199, RZ, PT ;  /* 0x000000ffc700720c */ /* 0x000fe40003f25270 */
[----:B------:R-:W-:Y:S02]  /*ff60*/  ISETP.LT.OR P5, PT, R14, 0x99, P5 ;  /* 0x000000990e00780c */ /* 0x000fe40002fa1670 */
[----:B------:R-:W-:Y:S02]  /*ff70*/  ISETP.GT.AND P1, PT, R15, 0x68, !P1 ;  /* 0x000000680f00780c */ /* 0x000fe40004f24270 */
[----:B------:R-:W-:-:S02]  /*ff80*/  FSEL R99, R99, -INF , !P4 ;  /* 0xff80000063637808 */ /* 0x000fc40006000000 */
[----:B------:R-:W-:Y:S02]  /*ff90*/  ISETP.LT.OR P1, PT, R14, 0x69, P1 ;  /* 0x000000690e00780c */ /* 0x000fe40000f21670 */
[----:B------:R-:W-:Y:S02]  /*ffa0*/  FSEL R102, R102, -INF , !P5 ;  /* 0xff80000066667808 */ /* 0x000fe40006800000 */
        /* <DEDUP_REMOVED lines=30> */
[----:B------:R-:W-:Y:S01]  /*10190*/  ISETP.NE.AND P1, PT, R169, RZ, PT ;  /* 0x000000ffa900720c */ /* 0x000fe20003f25270 */
[----:B------:R-:W-:-:S03]  /*101a0*/  IMAD.U32 R169, RZ, RZ, UR36 ;  /* 0x00000024ffa97e24 */ /* 0x000fc6000f8e00ff */
[----:B------:R-:W-:Y:S01]  /*101b0*/  ISETP.GT.AND P1, PT, R15, 0x9, !P1 ;  /* 0x000000090f00780c */ /* 0x000fe20004f24270 */
[----:B------:R-:W-:-:S03]  /*101c0*/  FFMA.FTZ R0, R2, R169, -8 ;  /* 0xc100000002007423 */ /* 0x000fc600000100a9 */
        /* <DEDUP_REMOVED lines=31> */
[----:B------:R-:W-:Y:S02]  /*103c0*/  ISETP.NE.AND P6, PT, R152, RZ, PT ;  /* 0x000000ff9800720c */ /* 0x000fe40003fc5270 */
[----:B------:R-:W-:Y:S02]  /*103d0*/  ISETP.LT.OR P1, PT, R14, 0x1, P1 ;  /* 0x000000010e00780c */ /* 0x000fe40000f21670 */
[----:B------:R-:W-:Y:S02]  /*103e0*/  ISETP.GT.AND P2, PT, R15, 0x99, !P6 ;  /* 0x000000990f00780c */ /* 0x000fe40007744270 */
[----:B------:R-:W-:-:S02]  /*103f0*/  FSEL R168, R154, -INF , !P1 ;  /* 0xff8000009aa87808 */ /* 0x000fc40004800000 */
[----:B------:R-:W-:Y:S02]  /*10400*/  FSETP.NEU.FTZ.AND P1, PT, R2, -INF , PT ;  /* 0xff8000000200780b */ /* 0x000fe40003f3d000 */
        /* <DEDUP_REMOVED lines=51> */
[----:B------:R-:W-:Y:S01]  /*10740*/  FFMA.FTZ R100, R100, UR36, -R0 ;  /* 0x0000002464647c23 */ /* 0x000fe20008010800 */
[----:B------:R-:W-:Y:S01]  /*10750*/  FMNMX.FTZ R156, R146, R161, !PT ;  /* 0x000000a1929c7209 */ /* 0x000fe20007810000 */
[----:B------:R-:W-:Y:S03]  /*10760*/  MUFU.EX2 R12, R12 ;  /* 0x0000000c000c7308 */ /* 0x000fe60000000800 */
[----:B------:R-:W-:-:S04]  /*10770*/  FMNMX.FTZ R161, R147, R156, !PT ;  /* 0x0000009c93a17209 */ /* 0x000fc80007810000 */
        /* <DEDUP_REMOVED lines=61> */
[--C-:B------:R-:W-:Y:S01]  /*10b50*/  FFMA.FTZ R116, R155, UR36, -R10.reuse ;  /* 0x000000249b747c23 */ /* 0x100fe2000801080a */
[----:B------:R-:W-:-:S01]  /*10b60*/  FFMA.FTZ R155, R158, UR36, -R10 ;  /* 0x000000249e9b7c23 */ /* 0x000fc2000801080a */
[--C-:B------:R-:W-:Y:S01]  /*10b70*/  FFMA.FTZ R158, R162, UR36, -R10.reuse ;  /* 0x00000024a29e7c23 */ /* 0x100fe2000801080a */
[----:B------:R-:W-:Y:S01]  /*10b80*/  FSEL R162, R0, RZ, P1 ;  /* 0x000000ff00a27208 */ /* 0x000fe20000800000 */
[--C-:B------:R-:W-:Y:S01]  /*10b90*/  FFMA.FTZ R164, R126, UR36, -R10.reuse ;  /* 0x000000247ea47c23 */ /* 0x100fe2000801080a */
[----:B------:R-:W-:-:S01]  /*10ba0*/  FFMA.FTZ R161, R168, UR36, -R10 ;  /* 0x00000024a8a17c23 */ /* 0x000fc2000801080a */
[----:B------:R-:W1:Y:S01]  /*10bb0*/  MUFU.EX2 R117, R117 ;  /* 0x0000007500757308 */ /* 0x000e620000000800 */
[----:B--2---:R-:W-:-:S01]  /*10bc0*/  FFMA.FTZ R156, R159, UR36, -R10 ;  /* 0x000000249f9c7c23 */ /* 0x004fc2000801080a */
[----:B------:R-:W-:Y:S01]  /*10bd0*/  FADD.FTZ R162, -R162, R11 ;  /* 0x0000000ba2a27221 */ /* 0x000fe20000010100 */
[----:B------:R-:W-:-:S01]  /*10be0*/  FFMA.FTZ R159, R163, UR36, -R10 ;  /* 0x00000024a39f7c23 */ /* 0x000fc2000801080a */
[--C-:B------:R-:W-:Y:S01]  /*10bf0*/  FFMA.FTZ R160, R166, UR36, -R10.reuse ;  /* 0x00000024a6a07c23 */ /* 0x100fe2000801080a */
[----:B------:R-:W-:-:S01]  /*10c00*/  FFMA.FTZ R163, R167, UR36, -R10 ;  /* 0x00000024a7a37c23 */ /* 0x000fc2000801080a */
[----:B------:R-:W-:Y:S01]  /*10c10*/  FMUL.FTZ R126, R162, UR36 ;  /* 0x00000024a27e7c20 */ /* 0x000fe20008410000 */
        /* <DEDUP_REMOVED lines=36> */
[----:B------:R-:W-:-:S01]  /*10e60*/  FFMA.FTZ R98, R98, UR36, -R10 ;  /* 0x0000002462627c23 */ /* 0x000fc2000801080a */
[--C-:B------:R-:W-:Y:S01]  /*10e70*/  FFMA.FTZ R99, R99, UR36, -R10.reuse ;  /* 0x0000002463637c23 */ /* 0x100fe2000801080a */
[----:B------:R-:W-:-:S01]  /*10e80*/  FFMA.FTZ R102, R102, UR36, -R10 ;  /* 0x0000002466667c23 */ /* 0x000fc2000801080a */
[----:B------:R-:W-:-:S02]  /*10e90*/  FFMA.FTZ R10, R103, UR36, -R10 ;  /* 0x00000024670a7c23 */ /* 0x000fc4000801080a */
        /* <DEDUP_REMOVED lines=48> */
[----:B------:R-:W-:-:S06]  /*111a0*/  FADD.FTZ R135, R125, R4 ;  /* 0x000000047d877221 */ /* 0x000fcc0000010000 */
        /* <DEDUP_REMOVED lines=46> */
[----:B------:R-:W-:Y:S01]  /*11490*/  MUFU.EX2 R119, R119 ;  /* 0x0000007700777308 */ /* 0x000fe20000000800 */
[----:B---3--:R-:W-:-:S07]  /*114a0*/  FADD.FTZ R164, R118, R135 ;  /* 0x0000008776a47221 */ /* 0x008fce0000010000 */
        /* <DEDUP_REMOVED lines=11> */
[----:B------:R2:W-:Y:S08]  /*11560*/  MUFU.EX2 R166, R95 ;  /* 0x0000005f00a67308 */ /* 0x0005f00000000800 */
[----:B------:R-:W3:Y:S01]  /*11570*/  MUFU.EX2 R96, R96 ;  /* 0x0000006000607308 */ /* 0x000ee20000000800 */
[----:B--2---:R-:W-:-:S01]  /*11580*/  FADD.FTZ R95, R119, R164 ;  /* 0x000000a4775f7221 */ /* 0x004fc20000010000 */
[----:B-1----:R-:W-:-:S06]  /*11590*/  FADD.FTZ R5, R93, R4 ;  /* 0x000000045d057221 */ /* 0x002fcc0000010000 */
        /* <DEDUP_REMOVED lines=20> */
.L_x_948:
        /* <DEDUP_REMOVED lines=115> */
[----:B------:R-:W-:-:S05]  /*11e10*/  UMOV UR38, UR5 ;  /* 0x0000000500267c82 */ /* 0x000fca0008000000 */
.L_x_931:
[----:B------:R-:W-:Y:S06]  /*11e20*/  BAR.ARV 0x8, 0x120 ;  /* 0x0204800000007b1d */ /* 0x000fec0000002000 */
[----:B------:R-:W-:Y:S05]  /*11e30*/  @!P0 BRA `(.L_x_950) ;  /* 0x0000000000048947 */ /* 0x000fea0003800000 */
[----:B------:R-:W-:Y:S01]  /*11e40*/  BPT.TRAP 0x1 ;  /* 0x000000040000795c */ /* 0x000fe20000300000 */
.L_x_950:
[----:B------:R-:W-:Y:S01]  /*11e50*/  ULEA UR9, UR38, UR37, 0x3 ;  /* 0x0000002526097291 */ /* 0x000fe2000f8e183f */
[----:B------:R-:W-:-:S05]  /*11e60*/  IMAD.U32 R3, RZ, RZ, UR39 ;  /* 0x00000027ff037e24 */ /* 0x000fca000f8e00ff */
[----:B------:R-:W-:-:S04]  /*11e70*/  SHF.L.U32 R3, R3, 0x1f, RZ ;  /* 0x0000001f03037819 */ /* 0x000fc800000006ff */
[----:B------:R1:W2:Y:S01]  /*11e80*/  SYNCS.PHASECHK.TRANS64.TRYWAIT P1, [UR9+0x29850], R3 ;  /* 0x02985003ff0075a7 */ /* 0x0002a20008020149 */
[----:B------:R-:W-:Y:S05]  /*11e90*/  @!P0 BRA `(.L_x_951) ;  /* 0x0000000000048947 */ /* 0x000fea0003800000 */
[----:B------:R-:W-:Y:S01]  /*11ea0*/  BPT.TRAP 0x1 ;  /* 0x000000040000795c */ /* 0x000fe20000300000 */
.L_x_951:
[----:B--2---:R-:W-:Y:S05]  /*11eb0*/  @P1 BRA `(.L_x_952) ;  /* 0x0000000000081947 */ /* 0x004fea0003800000 */
[----:B------:R-:W2:Y:S02]  /*11ec0*/  SYNCS.PHASECHK.TRANS64.TRYWAIT P1, [UR9+0x29850], R3 ;  /* 0x02985003ff0075a7 */ /* 0x000ea40008020149 */
[----:B--2---:R-:W-:Y:S05]  /*11ed0*/  @!P1 BRA `(.L_x_953) ;  /* 0x0000006000449947 */ /* 0x004fea0003800000 */
.L_x_952:
[----:B------:R-:W-:Y:S01]  /*11ee0*/  UIADD3 UR37, UR37, 0x400, URZ ;  /* 0x0000040025257890 */ /* 0x000fe2000fffe03f */
[----:B------:R-:W-:Y:S01]  /*11ef0*/  WARPGROUP.ARRIVE ;  /* 0x00000000000079c5 */ /* 0x000fe20000000000 */
[----:B------:R-:W-:Y:S01]  /*11f00*/  UMOV UR7, 0xc0000010 ;  /* 0xc000001000077882 */ /* 0x000fe20000000000 */
[----:B------:R-:W-:Y:S01]  /*11f10*/  ULDC.64 UR10, c[0x0][0x9a0] ;  /* 0x00026800000a7ab9 */ /* 0x000fe20000000a00 */
[----:B------:R-:W-:Y:S01]  /*11f20*/  USHF.R.U32.HI UR37, URZ, 0x4, UR37 ;  /* 0x000000043f257899 */ /* 0x000fe20008011625 */
[----:B------:R-:W-:Y:S01]  /*11f30*/  IMAD.MOV.U32 R8, RZ, RZ, 0x3f800000 ;  /* 0x3f800000ff087424 */ /* 0x000fe200078e00ff */
[----:B------:R-:W-:Y:S02]  /*11f40*/  UISETP.NE.U32.AND UP0, UPT, UR10, URZ, UPT ;  /* 0x0000003f0a00728c */ /* 0x000fe4000bf05070 */
[----:B------:R-:W-:Y:S02]  /*11f50*/  ULOP3.LUT UR37, UR37, 0x3fff, URZ, 0xc0, !UPT ;  /* 0x00003fff25257892 */ /* 0x000fe4000f8ec03f */
[----:B------:R-:W-:-:S02]  /*11f60*/  UISETP.NE.AND.EX UP0, UPT, UR11, URZ, UPT, UP0 ;  /* 0x0000003f0b00728c */ /* 0x000fc4000bf05300 */
[----:B------:R-:W-:-:S04]  /*11f70*/  ULOP3.LUT UR8, UR37, 0x10000, URZ, 0xfc, !UPT ;  /* 0x0001000025087892 */ /* 0x000fc8000f8efc3f */
[----:B------:R-:W-:Y:S01]  /*11f80*/  UIMAD UR8, UR38, 0x500, UR8 ;  /* 0x00000500260878a4 */ /* 0x000fe2000f8e0208 */
[----:B------:R-:W-:-:S03]  /*11f90*/  PLOP3.LUT P1, PT, PT, PT, UP0, 0x80, 0x0 ;  /* 0x000000000000781c */ /* 0x000fc60003f2f008 */
[----:B------:R-:W-:Y:S01]  /*11fa0*/  UIADD3 UR4, UR8, 0x100, URZ ;  /* 0x0000010008047890 */ /* 0x000fe2000fffe03f */
[----:B------:R-:W-:Y:S02]  /*11fb0*/  @UP0 ULDC.64 UR12, c[0x0][0x9c8] ;  /* 0x00027200000c0ab9 */ /* 0x000fe40000000a00 */
[----:B------:R-:W-:-:S06]  /*11fc0*/  UMOV UR6, UR8 ;  /* 0x0000000800067c82 */ /* 0x000fcc0008000000 */
[----:B------:R-:W-:Y:S01]  /*11fd0*/  QGMMA.64x128x32.F32.E4M3.E4M3 R24, R184, gdesc[UR4], R24, gsb0 ;  /* 0x01e00004b8187df3 */ /* 0x000fe20008000818 */
[----:B------:R-:W-:Y:S01]  /*11fe0*/  UMOV UR7, 0xc0000010 ;  /* 0xc000001000077882 */ /* 0x000fe20000000000 */
[----:B------:R-:W-:Y:S01]  /*11ff0*/  UMOV UR6, UR4 ;  /* 0x0000000400067c82 */ /* 0x000fe20008000000 */
[----:B------:R-:W-:Y:S01]  /*12000*/  @UP0 UIMAD.WIDE.U32 UR4, UR44, UR12, URZ ;  /* 0x0000000c2c0402a5 */ /* 0x000fe2000f8e003f */
[----:B------:R-:W-:Y:S02]  /*12010*/  WARPGROUP.DEPBAR.LE gsb0, 0x0 ;  /* 0x00008000000079c5 */ /* 0x000fe40000010000 */
[----:B------:R-:W-:-:S06]  /*12020*/  WARPGROUP.ARRIVE ;  /* 0x00000000000079c5 */ /* 0x000fcc0000000000 */
[----:B------:R-:W-:Y:S01]  /*12030*/  QGMMA.64x128x32.F32.E4M3.E4M3 R24, R180, gdesc[UR4], R24, gsb0 ;  /* 0x01e00004b4187df3 */ /* 0x000fe20008000818 */
[----:B------:R-:W-:-:S04]  /*12040*/  @UP0 USHF.R.S32.HI UR6, URZ, 0x1f, UR44 ;  /* 0x0000001f3f060899 */ /* 0x000fc8000801142c */
        /* <DEDUP_REMOVED lines=9> */
[----:B------:R-:W-:-:S04]  /*120e0*/  @UP0 ULEA UR6, UP1, UR4, UR10, 0x2 ;  /* 0x0000000a04060291 */ /* 0x000fc8000f82103f */
[----:B------:R-:W-:Y:S02]  /*120f0*/  @UP0 ULEA.HI.X UR7, UR4, UR11, UR5, 0x2, UP1 ;  /* 0x0000000b04070291 */ /* 0x000fe400088f1405 */
[----:B------:R-:W-:Y:S01]  /*12100*/  UIADD3 UR4, UR8, 0x200, URZ ;  /* 0x0000020008047890 */ /* 0x000fe2000fffe03f */
[----:B--2---:R-:W-:-:S03]  /*12110*/  IMAD.U32 R6, RZ, RZ, UR6 ;  /* 0x00000006ff067e24 */ /* 0x004fc6000f8e00ff */
[----:B------:R-:W-:Y:S01]  /*12120*/  IMAD.U32 R7, RZ, RZ, UR7 ;  /* 0x00000007ff077e24 */ /* 0x000fe2000f8e00ff */
[----:B------:R-:W-:Y:S02]  /*12130*/  UMOV UR7, 0xc0000010 ;  /* 0xc000001000077882 */ /* 0x000fe40000000000 */
[----:B------:R-:W-:Y:S02]  /*12140*/  UMOV UR6, UR4 ;  /* 0x0000000400067c82 */ /* 0x000fe40008000000 */
[----:B------:R2:W3:Y:S01]  /*12150*/  @P1 LDG.E R8, desc[UR54][R6.64] ;  /* 0x0000003606081981 */ /* 0x0004e2000c1e1900 */
[----:B------:R-:W-:Y:S02]  /*12160*/  WARPGROUP.DEPBAR.LE gsb0, 0x0 ;  /* 0x00008000000079c5 */ /* 0x000fe40000010000 */
[----:B------:R-:W-:-:S06]  /*12170*/  WARPGROUP.ARRIVE ;  /* 0x00000000000079c5 */ /* 0x000fcc0000000000 */
[----:B------:R-:W-:Y:S01]  /*12180*/  QGMMA.64x128x32.F32.E4M3.E4M3 R24, R176, gdesc[UR4], R24, gsb0 ;  /* 0x01e00004b0187df3 */ /* 0x000fe20008000818 */
[----:B------:R-:W-:Y:S01]  /*12190*/  UIADD3 UR4, UR8, 0x300, URZ ;  /* 0x0000030008047890 */ /* 0x000fe2000fffe03f */
[----:B------:R-:W-:-:S06]  /*121a0*/  UMOV UR7, 0xc0000010 ;  /* 0xc000001000077882 */ /* 0x000fcc0000000000 */
[----:B------:R-:W-:Y:S01]  /*121b0*/  UMOV UR6, UR4 ;  /* 0x0000000400067c82 */ /* 0x000fe20008000000 */
[----:B------:R-:W-:Y:S01]  /*121c0*/  UIADD3 UR8, UR8, 0x400, URZ ;  /* 0x0000040008087890 */ /* 0x000fe2000fffe03f */
[----:B------:R-:W4:Y:S04]  /*121d0*/  SHFL.BFLY PT, R10, R5, 0x2, 0x1f ;  /* 0x0c401f00050a7f89 */ /* 0x000f2800000e0000 */
[----:B------:R-:W5:Y:S01]  /*121e0*/  SHFL.BFLY PT, R9, R4, 0x2, 0x1f ;  /* 0x0c401f0004097f89 */ /* 0x000f6200000e0000 */
[----:B------:R-:W-:Y:S02]  /*121f0*/  WARPGROUP.DEPBAR.LE gsb0, 0x0 ;  /* 0x00008000000079c5 */ /* 0x000fe40000010000 */
[----:B------:R-:W-:-:S06]  /*12200*/  WARPGROUP.ARRIVE ;  /* 0x00000000000079c5 */ /* 0x000fcc0000000000 */
[----:B------:R-:W-:Y:S01]  /*12210*/  QGMMA.64x128x32.F32.E4M3.E4M3 R24, R172, gdesc[UR4], R24, gsb0 ;  /* 0x01e00004ac187df3 */ /* 0x000fe20008000818 */
[----:B------:R-:W-:Y:S01]  /*12220*/  UMOV UR6, UR8 ;  /* 0x0000000800067c82 */ /* 0x000fe20008000000 */
[----:B------:R-:W-:Y:S01]  /*12230*/  UMOV UR7, 0xc0000010 ;  /* 0xc000001000077882 */ /* 0x000fe20000000000 */
[----:B----4-:R-:W-:-:S01]  /*12240*/  FADD.FTZ R10, R10, R5 ;  /* 0x000000050a0a7221 */ /* 0x010fc20000010000 */
[----:B-----5:R-:W-:-:S04]  /*12250*/  FADD.FTZ R9, R9, R4 ;  /* 0x0000000409097221 */ /* 0x020fc80000010000 */
[----:B-1----:R-:W1:Y:S04]  /*12260*/  SHFL.BFLY PT, R3, R10, 0x1, 0x1f ;  /* 0x0c201f000a037f89 */ /* 0x002e6800000e0000 */
[----:B--2---:R-:W2:Y:S01]  /*12270*/  SHFL.BFLY PT, R6, R9, 0x1, 0x1f ;  /* 0x0c201f0009067f89 */ /* 0x004ea200000e0000 */
[----:B------:R-:W-:Y:S02]  /*12280*/  IMAD.MOV.U32 R5, RZ, RZ, RZ ;  /* 0x000000ffff057224 */ /* 0x000fe400078e00ff */
[----:B-1----:R-:W-:Y:S01]  /*12290*/  FADD.FTZ R7, R10, R3 ;  /* 0x000000030a077221 */ /* 0x002fe20000010000 */
[----:B--2---:R-:W-:-:S04]  /*122a0*/  FADD.FTZ R12, R9, R6 ;  /* 0x00000006090c7221 */ /* 0x004fc80000010000 */
[C---:B------:R-:W-:Y:S01]  /*122b0*/  FSETP.NE.FTZ.AND P1, PT, R7.reuse, RZ, PT ;  /* 0x000000ff0700720b */ /* 0x040fe20003f35000 */
[----:B------:R-:W-:Y:S01]  /*122c0*/  FMUL.FTZ R11, R7, 0.00390625 ;  /* 0x3b800000070b7820 */ /* 0x000fe20000410000 */
[----:B------:R-:W-:-:S04]  /*122d0*/  FMUL.FTZ R13, R12, 0.00390625 ;  /* 0x3b8000000c0d7820 */ /* 0x000fc80000410000 */
        /* <DEDUP_REMOVED lines=9> */
[----:B------:R-:W2:Y:S08]  /*12370*/  @P3 MUFU.LG2 R10, R13 ;  /* 0x0000000d000a3308 */ /* 0x000eb00000000c00 */
[----:B------:R-:W4:Y:S01]  /*12380*/  @P1 MUFU.RCP R9, R12 ;  /* 0x0000000c00091308 */ /* 0x000f220000001000 */
[----:B------:R-:W-:-:S02]  /*12390*/  IMAD.U32 R14, RZ, RZ, UR36 ;  /* 0x00000024ff0e7e24 */ /* 0x000fc4000f8e00ff */
[----:B------:R-:W-:Y:S02]  /*123a0*/  IMAD.U32 R15, RZ, RZ, UR36 ;  /* 0x00000024ff0f7e24 */ /* 0x000fe4000f8e00ff */
[----:B-1----:R-:W-:Y:S01]  /*123b0*/  @P2 FMUL.FTZ R6, R6, 0.69314718246459960938 ;  /* 0x3f31721806062820 */ /* 0x002fe20000410000 */
[----:B------:R-:W-:Y:S01]  /*123c0*/  @P2 FMUL.FTZ R7, R14, 0.69314718246459960938 ;  /* 0x3f3172180e072820 */ /* 0x000fe20000410000 */
[----:B------:R-:W-:Y:S01]  /*123d0*/  @P3 FMUL.FTZ R14, R15, 0.69314718246459960938 ;  /* 0x3f3172180f0e3820 */ /* 0x000fe20000410000 */
[----:B--2---:R-:W-:Y:S01]  /*123e0*/  @P3 FMUL.FTZ R11, R10, 0.69314718246459960938 ;  /* 0x3f3172180a0b3820 */ /* 0x004fe20000410000 */
[----:B------:R-:W-:Y:S02]  /*123f0*/  IMAD.MOV.U32 R4, RZ, RZ, -0x800000 ;  /* 0xff800000ff047424 */ /* 0x000fe400078e00ff */
[----:B------:R-:W-:Y:S01]  /*12400*/  @P2 FFMA.FTZ R4, R7, R2, R6 ;  /* 0x0000000207042223 */ /* 0x000fe20000010006 */
[----:B------:R-:W-:Y:S02]  /*12410*/  IMAD.MOV.U32 R3, RZ, RZ, -0x800000 ;  /* 0xff800000ff037424 */ /* 0x000fe400078e00ff */
[----:B------:R-:W-:Y:S01]  /*12420*/  @P3 FFMA.FTZ R3, R14, R0, R11 ;  /* 0x000000000e033223 */ /* 0x000fe2000001000b */
[-C--:B---3--:R-:W-:Y:S01]  /*12430*/  FMUL.FTZ R5, R5, R8.reuse ;  /* 0x0000000805057220 */ /* 0x088fe20000410000 */
[----:B----4-:R-:W-:Y:S01]  /*12440*/  FMUL.FTZ R6, R9, R8 ;  /* 0x0000000809067220 */ /* 0x010fe20000410000 */
[----:B------:R-:W-:-:S02]  /*12450*/  WARPGROUP.DEPBAR.LE gsb0, 0x0 ;  /* 0x00008000000079c5 */ /* 0x000fc40000010000 */
[----:B------:R-:W-:Y:S05]  /*12460*/  @!P0 BRA `(.L_x_954) ;  /* 0x0000000000048947 */ /* 0x000fea0003800000 */
[----:B------:R-:W-:Y:S01]  /*12470*/  BPT.TRAP 0x1 ;  /* 0x000000040000795c */ /* 0x000fe20000300000 */
.L_x_954:
[----:B------:R-:W-:Y:S01]  /*12480*/  UIADD3 UR4, UR9, 0x29860, URZ ;  /* 0x0002986009047890 */ /* 0x000fe2000fffe03f */
[-C--:B------:R-:W-:Y:S01]  /*12490*/  FMUL.FTZ R88, R36, R5.reuse ;  /* 0x0000000524587220 */ /* 0x080fe20000410000 */
[----:B------:R-:W-:Y:S01]  /*124a0*/  UIADD3 UR38, UR38, 0x1, URZ ;  /* 0x0000000126267890 */ /* 0x000fe2000fffe03f */
[-C--:B------:R-:W-:Y:S01]  /*124b0*/  FMUL.FTZ R95, R24, R5.reuse ;  /* 0x00000005185f7220 */ /* 0x080fe20000410000 */
[----:B------:R-:W-:Y:S01]  /*124c0*/  UPRMT UR4, UR46, 0x654, UR4 ;  /* 0x000006542e047896 */ /* 0x000fe20008000004 */
[-C--:B------:R-:W-:Y:S01]  /*124d0*/  FMUL.FTZ R92, R28, R5.reuse ;  /* 0x000000051c5c7220 */ /* 0x080fe20000410000 */
[----:B------:R-:W-:Y:S01]  /*124e0*/  UISETP.NE.AND UP0, UPT, UR38, 0x2, UPT ;  /* 0x000000022600788c */ /* 0x000fe2000bf05270 */
        /* <DEDUP_REMOVED lines=9> */
[----:B------:R-:W-:Y:S01]  /*12580*/  SYNCS.ARRIVE.TRANS64.RED.A1T0 RZ, [UR4], RZ ;  /* 0x000000ffffff79a7 */ /* 0x000fe20008100404 */
        /* <DEDUP_REMOVED lines=25> */
[----:B------:R-:W-:Y:S01]  /*12720*/  USEL UR4, URZ, 0x1, UP0 ;  /* 0x000000013f047887 */ /* 0x000fe20008000000 */
        /* <DEDUP_REMOVED lines=30> */
[----:B------:R-:W-:-:S12]  /*12910*/  ULOP3.LUT UR39, UR39, UR4, URZ, 0x3c, !UPT ;  /* 0x0000000427277292 */ /* 0x000fd8000f8e3c3f */
.L_x_880:
[----:B------:R-:W1:Y:S08]  /*12920*/  S2UR UR46, SR_CgaCtaId ;  /* 0x00000000002e79c3 */ /* 0x000e700000008800 */
[----:B------:R-:W-:Y:S06]  /*12930*/  BAR.SYNC.DEFER_BLOCKING 0x5, 0x180 ;  /* 0x0146000000007b1d */ /* 0x000fec0000010000 */
[----:B------:R-:W-:-:S02]  /*12940*/  UMOV UR37, 0x400 ;  /* 0x0000040000257882 */ /* 0x000fc40000000000 */
[----:B-1----:R-:W-:-:S09]  /*12950*/  ULEA UR37, UR46, UR37, 0x18 ;  /* 0x000000252e257291 */ /* 0x002fd2000f8ec03f */
[----:B------:R-:W1:Y:S02]  /*12960*/  LDS R6, [UR37+0x298d0] ;  /* 0x0298d025ff067984 */ /* 0x000e640008000800 */
[----:B-1----:R-:W-:Y:S01]  /*12970*/  R2UR UR4, R6 ;  /* 0x00000000060472ca */ /* 0x002fe200000e0000 */
[----:B------:R-:W-:Y:S06]  /*12980*/  BAR.ARV 0x4, 0x180 ;  /* 0x0106000000007b1d */ /* 0x000fec0000002000 */
[----:B------:R-:W-:Y:S08]  /*12990*/  @P0 BRA `(.L_x_955) ;  /* 0x0000000c00ec0947 */ /* 0x000ff00003800000 */
[----:B------:R-:W1:Y:S01]  /*129a0*/  S2R R35, SR_TID.X ;  /* 0x0000000000237919 */ /* 0x000e620000002100 */
[----:B------:R-:W-:Y:S01]  /*129b0*/  ULDC.64 UR6, c[0x4][0x40] ;  /* 0x0100100000067ab9 */ /* 0x000fe20000000a00 */
[----:B------:R-:W-:Y:S01]  /*129c0*/  F2FP.BF16.F32.PACK_AB R5, R86, R5 ;  /* 0x000000055605723e */ /* 0x000fe200000010ff */
[----:B------:R-:W-:Y:S01]  /*129d0*/  VIADD R67, R194, UR42 ;  /* 0x0000002ac2437c36 */ /* 0x000fe20008000000 */
[----:B------:R-:W-:Y:S01]  /*129e0*/  F2FP.BF16.F32.PACK_AB R0, R87, R0 ;  /* 0x000000005700723e */ /* 0x000fe200000010ff */
[----:B------:R-:W-:Y:S01]  /*129f0*/  ULDC UR10, c[0x0][0xa88] ;  /* 0x0002a200000a7ab9 */ /* 0x000fe20000000800 */
        /* <DEDUP_REMOVED lines=9> */
[----:B------:R-:W-:Y:S02]  /*12a90*/  LOP3.LUT P1, RZ, R193, 0x3, RZ, 0xc0, !PT ;  /* 0x00000003c1ff7812 */ /* 0x000fe4000782c0ff */
[----:B------:R-:W-:Y:S02]  /*12aa0*/  F2FP.BF16.F32.PACK_AB R49, R40, R49 ;  /* 0x000000312831723e */ /* 0x000fe400000010ff */
[----:B------:R-:W-:Y:S02]  /*12ab0*/  F2FP.BF16.F32.PACK_AB R29, R60, R29 ;  /* 0x0000001d3c1d723e */ /* 0x000fe400000010ff */
[----:B------:R-:W-:Y:S02]  /*12ac0*/  F2FP.BF16.F32.PACK_AB R24, R61, R24 ;  /* 0x000000183d18723e */ /* 0x000fe400000010ff */
[----:B------:R-:W-:Y:S01]  /*12ad0*/  F2FP.BF16.F32.PACK_AB R15, R70, R15 ;  /* 0x0000000f460f723e */ /* 0x000fe200000010ff */
[----:B-1----:R-:W-:Y:S01]  /*12ae0*/  IMAD.SHL.U32 R6, R35, 0x4, RZ ;  /* 0x0000000423067824 */ /* 0x002fe200078e00ff */
        /* <DEDUP_REMOVED lines=9> */
[----:B------:R-:W-:Y:S01]  /*12b80*/  F2FP.BF16.F32.PACK_AB R39, R39, R34 ;  /* 0x000000222727723e */ /* 0x000fe200000010ff */
[----:B------:R-:W-:Y:S01]  /*12b90*/  USHF.R.S32.HI UR5, URZ, 0x1f, UR43 ;  /* 0x0000001f3f057899 */ /* 0x000fe2000801142b */
[----:B------:R-:W-:Y:S01]  /*12ba0*/  LOP3.LUT R6, R6, 0xc, RZ, 0xc0, !PT ;  /* 0x0000000c06067812 */ /* 0x000fe200078ec0ff */
[----:B------:R-:W-:-:S03]  /*12bb0*/  ULDC.64 UR8, c[0x0][0xb70] ;  /* 0x0002dc0000087ab9 */ /* 0x000fc60000000a00 */
[----:B------:R-:W-:-:S05]  /*12bc0*/  IADD3 R6, P0, R6, UR6, RZ ;  /* 0x0000000606067c10 */ /* 0x000fca000ff1e0ff */
[----:B------:R-:W-:-:S05]  /*12bd0*/  IMAD.X R7, RZ, RZ, UR7, P0 ;  /* 0x00000007ff077e24 */ /* 0x000fca00080e06ff */
[----:B------:R1:W2:Y:S01]  /*12be0*/  LDG.E.CONSTANT R17, desc[UR54][R6.64] ;  /* 0x0000003606117981 */ /* 0x0002a2000c1e9900 */
[----:B------:R-:W-:Y:S01]  /*12bf0*/  F2FP.BF16.F32.PACK_AB R31, R46, R31 ;  /* 0x0000001f2e1f723e */ /* 0x000fe200000010ff */
[----:B------:R-:W-:Y:S01]  /*12c00*/  UIMAD UR5, UR5, UR8, URZ ;  /* 0x00000008050572a4 */ /* 0x000fe2000f8e023f */
[----:B------:R-:W-:Y:S01]  /*12c10*/  F2FP.BF16.F32.PACK_AB R30, R47, R30 ;  /* 0x0000001e2f1e723e */ /* 0x000fe200000010ff */
[----:B------:R-:W-:Y:S01]  /*12c20*/  UIMAD.WIDE.U32 UR6, UR43, UR8, URZ ;  /* 0x000000082b0672a5 */ /* 0x000fe2000f8e003f */
[----:B------:R-:W-:Y:S01]  /*12c30*/  F2FP.BF16.F32.PACK_AB R9, R84, R9 ;  /* 0x000000095409723e */ /* 0x000fe200000010ff */
[----:B------:R-:W-:Y:S01]  /*12c40*/  UIMAD UR5, UR43, UR9, UR5 ;  /* 0x000000092b0572a4 */ /* 0x000fe2000f8e0205 */
[----:B------:R-:W-:Y:S02]  /*12c50*/  F2FP.BF16.F32.PACK_AB R2, R85, R2 ;  /* 0x000000025502723e */ /* 0x000fe400000010ff */
[----:B------:R-:W-:Y:S01]  /*12c60*/  F2FP.BF16.F32.PACK_AB R26, R55, R26 ;  /* 0x0000001a371a723e */ /* 0x000fe200000010ff */
[----:B------:R-:W-:Y:S01]  /*12c70*/  UIADD3 UR5, UR7, UR5, URZ ;  /* 0x0000000507057290 */ /* 0x000fe2000fffe03f */
[----:B------:R-:W-:Y:S01]  /*12c80*/  BAR.SYNC.DEFER_BLOCKING 0x1, 0x100 ;  /* 0x0044000000007b1d */ /* 0x000fe20000010000 */
[----:B-1----:R-:W-:-:S02]  /*12c90*/  LOP3.LUT P0, R6, R35, 0x3, RZ, 0xc0, !PT ;  /* 0x0000000323067812 */ /* 0x002fc4000780c0ff */
[----:B------:R-:W-:Y:S02]  /*12ca0*/  F2FP.BF16.F32.PACK_AB R11, R78, R11 ;  /* 0x0000000b4e0b723e */ /* 0x000fe400000010ff */
[----:B------:R-:W-:Y:S02]  /*12cb0*/  ISETP.EQ.OR P0, PT, R6, 0x3, !P0 ;  /* 0x000000030600780c */ /* 0x000fe40004702670 */
[----:B------:R-:W-:Y:S02]  /*12cc0*/  F2FP.BF16.F32.PACK_AB R8, R79, R8 ;  /* 0x000000084f08723e */ /* 0x000fe400000010ff */
[----:B------:R-:W-:Y:S02]  /*12cd0*/  SEL R58, R5, R0, P0 ;  /* 0x00000000053a7207 */ /* 0x000fe40000000000 */
[----:B------:R-:W-:Y:S01]  /*12ce0*/  SEL R57, R0, R5, P0 ;  /* 0x0000000500397207 */ /* 0x000fe20000000000 */
[----:B------:R-:W-:Y:S01]  /*12cf0*/  VIADD R0, R67, 0x8 ;  /* 0x0000000843007836 */ /* 0x000fe20000000000 */
[----:B------:R-:W-:-:S02]  /*12d00*/  SEL R40, R37, R32, P0 ;  /* 0x0000002025287207 */ /* 0x000fc40000000000 */
[----:B------:R-:W-:Y:S02]  /*12d10*/  SEL R36, R88, R89, P0 ;  /* 0x0000005958247207 */ /* 0x000fe40000000000 */
[----:B------:R-:W-:Y:S02]  /*12d20*/  SEL R37, R32, R37, P0 ;  /* 0x0000002520257207 */ /* 0x000fe40000000000 */
[----:B------:R-:W-:Y:S02]  /*12d30*/  SEL R52, R25, R20, P0 ;  /* 0x0000001419347207 */ /* 0x000fe40000000000 */
[----:B------:R-:W-:Y:S02]  /*12d40*/  SEL R51, R20, R25, P0 ;  /* 0x0000001914337207 */ /* 0x000fe40000000000 */
[----:B------:R-:W-:Y:S02]  /*12d50*/  SEL R89, R89, R88, P0 ;  /* 0x0000005859597207 */ /* 0x000fe40000000000 */
[----:B------:R-:W-:-:S02]  /*12d60*/  SEL R32, R33, R28, P0 ;  /* 0x0000001c21207207 */ /* 0x000fc40000000000 */
[----:B------:R-:W-:Y:S02]  /*12d70*/  IADD3 R25, P5, R18, 0x20, RZ ;  /* 0x0000002012197810 */ /* 0x000fe40007fbe0ff */
[----:B------:R-:W-:Y:S02]  /*12d80*/  ISETP.GE.OR P2, PT, R0, UR10, P1 ;  /* 0x0000000a00007c0c */ /* 0x000fe40008f46670 */
[----:B------:R-:W-:Y:S02]  /*12d90*/  SEL R33, R28, R33, P0 ;  /* 0x000000211c217207 */ /* 0x000fe40000000000 */
[----:B------:R-:W-:Y:S02]  /*12da0*/  SEL R28, R29, R24, P0 ;  /* 0x000000181d1c7207 */ /* 0x000fe40000000000 */
[----:B------:R-:W-:Y:S02]  /*12db0*/  SEL R29, R24, R29, P0 ;  /* 0x0000001d181d7207 */ /* 0x000fe40000000000 */
[----:B------:R-:W-:-:S02]  /*12dc0*/  LOP3.LUT R24, R25, 0x380, RZ, 0xc0, !PT ;  /* 0x0000038019187812 */ /* 0x000fc400078ec0ff */
[----:B------:R-:W-:Y:S02]  /*12dd0*/  SEL R54, R15, R12, P0 ;  /* 0x0000000c0f367207 */ /* 0x000fe40000000000 */
[----:B------:R-:W-:Y:S02]  /*12de0*/  SHF.R.U64 R24, R24, 0x3, RZ ;  /* 0x0000000318187819 */ /* 0x000fe400000012ff */
[----:B------:R-:W-:Y:S02]  /*12df0*/  SEL R53, R12, R15, P0 ;  /* 0x0000000f0c357207 */ /* 0x000fe40000000000 */
[----:B------:R-:W-:Y:S02]  /*12e00*/  SEL R44, R13, R10, P0 ;  /* 0x0000000a0d2c7207 */ /* 0x000fe40000000000 */
[----:B------:R-:W-:Y:S02]  /*12e10*/  SEL R41, R10, R13, P0 ;  /* 0x0000000d0a297207 */ /* 0x000fe40000000000 */
[----:B------:R-:W-:-:S02]  /*12e20*/  IADD3 R15, P3, R18, 0x60, RZ ;  /* 0x00000060120f7810 */ /* 0x000fc40007f7e0ff */
[----:B------:R-:W-:Y:S02]  /*12e30*/  IADD3 R13, P4, R18, 0x4000, RZ ;  /* 0x00004000120d7810 */ /* 0x000fe40007f9e0ff */
[----:B------:R-:W-:Y:S01]  /*12e40*/  LOP3.LUT R24, R24, R25, RZ, 0x3c, !PT ;  /* 0x0000001918187212 */ /* 0x000fe200078e3cff */
[----:B------:R-:W-:Y:S01]  /*12e50*/  IMAD.X R25, RZ, RZ, R19, P5 ;  /* 0x000000ffff197224 */ /* 0x000fe200028e0613 */
[----:B------:R-:W-:Y:S02]  /*12e60*/  SEL R42, R21, R14, P0 ;  /* 0x0000000e152a7207 */ /* 0x000fe40000000000 */
[----:B------:R-:W-:Y:S02]  /*12e70*/  SEL R35, R14, R21, P0 ;  /* 0x000000150e237207 */ /* 0x000fe40000000000 */
[----:B------:R-:W-:Y:S02]  /*12e80*/  IADD3 R21, P6, R18, 0x40, RZ ;  /* 0x0000004012157810 */ /* 0x000fe40007fde0ff */
[----:B------:R-:W-:-:S02]  /*12e90*/  LOP3.LUT R14, R15, 0x380, RZ, 0xc0, !PT ;  /* 0x000003800f0e7812 */ /* 0x000fc400078ec0ff */
[----:B------:R-:W-:Y:S02]  /*12ea0*/  LOP3.LUT R12, R13, 0x380, RZ, 0xc0, !PT ;  /* 0x000003800d0c7812 */ /* 0x000fe400078ec0ff */
[----:B------:R-:W-:Y:S02]  /*12eb0*/  SEL R34, R92, R93, P0 ;  /* 0x0000005d5c227207 */ /* 0x000fe40000000000 */
[----:B------:R-:W-:Y:S02]  /*12ec0*/  SEL R50, R48, R49, P0 ;  /* 0x0000003130327207 */ /* 0x000fe40000000000 */
[----:B------:R-:W-:Y:S02]  /*12ed0*/  SEL R93, R93, R92, P0 ;  /* 0x0000005c5d5d7207 */ /* 0x000fe40000000000 */
[----:B------:R-:W-:Y:S02]  /*12ee0*/  SEL R49, R49, R48, P0 ;  /* 0x0000003031317207 */ /* 0x000fe40000000000 */
[----:B------:R-:W-:-:S02]  /*12ef0*/  LOP3.LUT R20, R21, 0x380, RZ, 0xc0, !PT ;  /* 0x0000038015147812 */ /* 0x000fc400078ec0ff */
[----:B------:R-:W-:Y:S02]  /*12f00*/  SHF.R.U64 R14, R14, 0x3, RZ ;  /* 0x000000030e0e7819 */ /* 0x000fe400000012ff */
[----:B------:R-:W-:Y:S02]  /*12f10*/  MOV R65, R24 ;  /* 0x0000001800417202 */ /* 0x000fe40000000f00 */
[----:B------:R-:W-:Y:S01]  /*12f20*/  SHF.R.U64 R12, R12, 0x3, RZ ;  /* 0x000000030c0c7819 */ /* 0x000fe200000012ff */
[----:B------:R-:W1:Y:S01]  /*12f30*/  LDC.64 R24, c[0x0][0xb78] ;  /* 0x0002de00ff187b82 */ /* 0x000e620000000a00 */
[----:B------:R-:W-:Y:S02]  /*12f40*/  SEL R48, R38, R39, P0 ;  /* 0x0000002726307207 */ /* 0x000fe40000000000 */
[----:B------:R-:W-:Y:S02]  /*12f50*/  SEL R39, R39, R38, P0 ;  /* 0x0000002627277207 */ /* 0x000fe40000000000 */
[----:B------:R-:W-:-:S02]  /*12f60*/  SHF.R.U64 R20, R20, 0x3, RZ ;  /* 0x0000000314147819 */ /* 0x000fc400000012ff */
[----:B------:R-:W-:Y:S01]  /*12f70*/  LOP3.LUT R14, R14, R15, RZ, 0x3c, !PT ;  /* 0x0000000f0e0e7212 */ /* 0x000fe200078e3cff */
[--C-:B------:R-:W-:Y:S01]  /*12f80*/  IMAD.X R15, RZ, RZ, R19.reuse, P3 ;  /* 0x000000ffff0f7224 */ /* 0x100fe200018e0613 */
[----:B------:R-:W-:Y:S02]  /*12f90*/  SEL R38, R31, R30, P0 ;  /* 0x0000001e1f267207 */ /* 0x000fe40000000000 */
[----:B------:R-:W-:Y:S01]  /*12fa0*/  LOP3.LUT R12, R12, R13, RZ, 0x3c, !PT ;  /* 0x0000000d0c0c7212 */ /* 0x000fe200078e3cff */
[----:B------:R-:W-:Y:S01]  /*12fb0*/  IMAD.X R13, RZ, RZ, R19, P4 ;  /* 0x000000ffff0d7224 */ /* 0x000fe200020e0613 */
[----:B------:R-:W-:Y:S02]  /*12fc0*/  SEL R31, R30, R31, P0 ;  /* 0x0000001f1e1f7207 */ /* 0x000fe40000000000 */
[----:B------:R-:W-:Y:S02]  /*12fd0*/  IADD3 R7, P3, R18, 0x4060, RZ ;  /* 0x0000406012077810 */ /* 0x000fe40007f7e0ff */
[----:B------:R-:W-:-:S02]  /*12fe0*/  SEL R46, R9, R2, P0 ;  /* 0x00000002092e7207 */ /* 0x000fc40000000000 */
[----:B------:R-:W-:Y:S02]  /*12ff0*/  SEL R43, R2, R9, P0 ;  /* 0x00000009022b7207 */ /* 0x000fe40000000000 */
[----:B------:R-:W-:Y:S02]  /*13000*/  SEL R30, R27, R26, P0 ;  /* 0x0000001a1b1e7207 */ /* 0x000fe40000000000 */
[----:B------:R-:W-:Y:S02]  /*13010*/  SEL R45, R26, R27, P0 ;  /* 0x0000001b1a2d7207 */ /* 0x000fe40000000000 */
[----:B------:R-:W-:Y:S01]  /*13020*/  LOP3.LUT R20, R20, R21, RZ, 0x3c, !PT ;  /* 0x0000001514147212 */ /* 0x000fe200078e3cff */
[----:B------:R-:W-:Y:S01]  /*13030*/  IMAD.X R21, RZ, RZ, R19, P6 ;  /* 0x000000ffff157224 */ /* 0x000fe200030e0613 */
[----:B------:R-:W-:Y:S02]  /*13040*/  SEL R56, R11, R8, P0 ;  /* 0x000000080b387207 */ /* 0x000fe40000000000 */
[----:B------:R-:W-:-:S02]  /*13050*/  SEL R55, R8, R11, P0 ;  /* 0x0000000b08377207 */ /* 0x000fc40000000000 */
[C---:B------:R-:W-:Y:S02]  /*13060*/  IADD3 R11, P5, R18.reuse, 0x4020, RZ ;  /* 0x00004020120b7810 */ /* 0x040fe40007fbe0ff */
[----:B------:R-:W-:Y:S02]  /*13070*/  IADD3 R9, P6, R18, 0x4040, RZ ;  /* 0x0000404012097810 */ /* 0x000fe40007fde0ff */
[----:B------:R-:W-:Y:S02]  /*13080*/  LOP3.LUT R6, R7, 0x380, RZ, 0xc0, !PT ;  /* 0x0000038007067812 */ /* 0x000fe400078ec0ff */
[----:B------:R-:W-:Y:S02]  /*13090*/  MOV R63, R14 ;  /* 0x0000000e003f7202 */ /* 0x000fe40000000f00 */
[----:B------:R-:W-:Y:S02]  /*130a0*/  MOV R62, R12 ;  /* 0x0000000c003e7202 */ /* 0x000fe40000000f00 */
[----:B------:R-:W-:-:S02]  /*130b0*/  LOP3.LUT R10, R11, 0x380, RZ, 0xc0, !PT ;  /* 0x000003800b0a7812 */ /* 0x000fc400078ec0ff */
[----:B------:R-:W-:Y:S02]  /*130c0*/  LOP3.LUT R8, R9, 0x380, RZ, 0xc0, !PT ;  /* 0x0000038009087812 */ /* 0x000fe400078ec0ff */
[----:B------:R-:W-:Y:S02]  /*130d0*/  SHF.R.U64 R6, R6, 0x3, RZ ;  /* 0x0000000306067819 */ /* 0x000fe400000012ff */
[----:B------:R-:W-:Y:S02]  /*130e0*/  LOP3.LUT R27, R18, 0x380, RZ, 0xc0, !PT ;  /* 0x00000380121b7812 */ /* 0x000fe400078ec0ff */
[----:B------:R-:W-:Y:S01]  /*130f0*/  MOV R64, R20 ;  /* 0x0000001400407202 */ /* 0x000fe20000000f00 */
[----:B------:R-:W-:Y:S01]  /*13100*/  IMAD.U32 R21, RZ, RZ, UR7 ;  /* 0x00000007ff157e24 */ /* 0x000fe2000f8e00ff */
[----:B------:R-:W-:Y:S01]  /*13110*/  SHF.R.U64 R10, R10, 0x3, RZ ;  /* 0x000000030a0a7819 */ /* 0x000fe200000012ff */
[----:B------:R-:W-:Y:S01]  /*13120*/  IMAD.U32 R21, RZ, RZ, UR5 ;  /* 0x00000005ff157e24 */ /* 0x000fe2000f8e00ff */
[----:B------:R-:W-:Y:S01]  /*13130*/  SHF.R.U64 R8, R8, 0x3, RZ ;  /* 0x0000000308087819 */ /* 0x000fe200000012ff */
[----:B------:R-:W-:Y:S01]  /*13140*/  USHF.R.S32.HI UR5, URZ, 0x1f, UR44 ;  /* 0x0000001f3f057899 */ /* 0x000fe2000801142c */
[----:B------:R-:W-:Y:S01]  /*13150*/  LOP3.LUT R6, R6, R7, RZ, 0x3c, !PT ;  /* 0x0000000706067212 */ /* 0x000fe200078e3cff */
[--C-:B------:R-:W-:Y:S01]  /*13160*/  IMAD.X R7, RZ, RZ, R19.reuse, P3 ;  /* 0x000000ffff077224 */ /* 0x100fe200018e0613 */
[----:B------:R-:W-:Y:S01]  /*13170*/  SHF.R.U64 R27, R27, 0x3, RZ ;  /* 0x000000031b1b7819 */ /* 0x000fe200000012ff */
[----:B------:R-:W-:Y:S01]  /*13180*/  IMAD.U32 R20, RZ, RZ, UR6 ;  /* 0x00000006ff147e24 */ /* 0x000fe2000f8e00ff */
[----:B------:R-:W-:Y:S01]  /*13190*/  LOP3.LUT R10, R10, R11, RZ, 0x3c, !PT ;  /* 0x0000000b0a0a7212 */ /* 0x000fe200078e3cff */
[--C-:B------:R-:W-:Y:S01]  /*131a0*/  IMAD.X R11, RZ, RZ, R19.reuse, P5 ;  /* 0x000000ffff0b7224 */ /* 0x100fe200028e0613 */
[----:B------:R-:W-:Y:S01]  /*131b0*/  LOP3.LUT R8, R8, R9, RZ, 0x3c, !PT ;  /* 0x0000000908087212 */ /* 0x000fe200078e3cff */
[--C-:B------:R-:W-:Y:S01]  /*131c0*/  IMAD.X R9, RZ, RZ, R19.reuse, P6 ;  /* 0x000000ffff097224 */ /* 0x100fe200030e0613 */
[----:B------:R-:W-:Y:S01]  /*131d0*/  LOP3.LUT R26, R27, R18, RZ, 0x3c, !PT ;  /* 0x000000121b1a7212 */ /* 0x000fe200078e3cff */
[----:B------:R-:W-:Y:S01]  /*131e0*/  IMAD.MOV.U32 R27, RZ, RZ, R19 ;  /* 0x000000ffff1b7224 */ /* 0x000fe200078e0013 */
[----:B------:R-:W-:Y:S01]  /*131f0*/  MOV R59, R6 ;  /* 0x00000006003b7202 */ /* 0x000fe20000000f00 */
[----:B-1----:R-:W-:Y:S01]  /*13200*/  IMAD R6, R24, UR5, RZ ;  /* 0x0000000518067c24 */ /* 0x002fe2000f8e02ff */
[----:B------:R-:W-:Y:S01]  /*13210*/  MOV R61, R10 ;  /* 0x0000000a003d7202 */ /* 0x000fe20000000f00 */
[----:B------:R-:W-:Y:S01]  /*13220*/  ULDC.64 UR6, c[0x0][0xb40] ;  /* 0x0002d00000067ab9 */ /* 0x000fe20000000a00 */
[----:B------:R-:W-:-:S02]  /*13230*/  MOV R60, R8 ;  /* 0x00000008003c7202 */ /* 0x000fc40000000f00 */
[----:B------:R-:W-:Y:S02]  /*13240*/  MOV R27, R26 ;  /* 0x0000001a001b7202 */ /* 0x000fe40000000f00 */
[----:B------:R-:W-:Y:S02]  /*13250*/  ISETP.GE.OR P1, PT, R67, UR10, P1 ;  /* 0x0000000a43007c0c */ /* 0x000fe40008f26670 */
[----:B--2---:R-:W-:Y:S01]  /*13260*/  LOP3.LUT R0, R17, 0x2, RZ, 0x3c, !PT ;  /* 0x0000000211007812 */ /* 0x004fe200078e3cff */
[----:B------:R-:W-:Y:S04]  /*13270*/  SHFL.IDX PT, R36, R36, R17, 0x1c1f ;  /* 0x001c1f1124247589 */ /* 0x000fe800000e0000 */
[----:B------:R-:W1:Y:S04]  /*13280*/  SHFL.IDX PT, R89, R89, R0, 0x1c1f ;  /* 0x001c1f0059597589 */ /* 0x000e6800000e0000 */
[----:B------:R-:W-:Y:S04]  /*13290*/  SHFL.IDX PT, R34, R34, R17, 0x1c1f ;  /* 0x001c1f1122227589 */ /* 0x000fe800000e0000 */
[----:B------:R-:W2:Y:S04]  /*132a0*/  SHFL.IDX PT, R93, R93, R0, 0x1c1f ;  /* 0x001c1f005d5d7589 */ /* 0x000ea800000e0000 */
[----:B------:R-:W-:Y:S04]  /*132b0*/  SHFL.IDX PT, R50, R50, R17, 0x1c1f ;  /* 0x001c1f1132327589 */ /* 0x000fe800000e0000 */
[----:B------:R-:W3:Y:S04]  /*132c0*/  SHFL.IDX PT, R49, R49, R0, 0x1c1f ;  /* 0x001c1f0031317589 */ /* 0x000ee800000e0000 */
[----:B------:R-:W-:Y:S04]  /*132d0*/  SHFL.IDX PT, R48, R48, R17, 0x1c1f ;  /* 0x001c1f1130307589 */ /* 0x000fe800000e0000 */
[----:B------:R-:W4:Y:S01]  /*132e0*/  SHFL.IDX PT, R39, R39, R0, 0x1c1f ;  /* 0x001c1f0027277589 */ /* 0x000f2200000e0000 */
[----:B-1----:R-:W-:-:S02]  /*132f0*/  SEL R12, R36, R89, P0 ;  /* 0x00000059240c7207 */ /* 0x002fc40000000000 */
[----:B------:R-:W-:Y:S01]  /*13300*/  SEL R14, R89, R36, P0 ;  /* 0x00000024590e7207 */ /* 0x000fe20000000000 */
[----:B------:R-:W-:Y:S04]  /*13310*/  SHFL.IDX PT, R32, R32, R17, 0x1c1f ;  /* 0x001c1f1120207589 */ /* 0x000fe800000e0000 */
[----:B------:R-:W1:Y:S01]  /*13320*/  SHFL.IDX PT, R33, R33, R0, 0x1c1f ;  /* 0x001c1f0021217589 */ /* 0x000e6200000e0000 */
[----:B--2---:R-:W-:Y:S02]  /*13330*/  SEL R8, R34, R93, P0 ;  /* 0x0000005d22087207 */ /* 0x004fe40000000000 */
[----:B------:R-:W-:Y:S01]  /*13340*/  SEL R10, R93, R34, P0 ;  /* 0x000000225d0a7207 */ /* 0x000fe20000000000 */
[----:B------:R-:W-:Y:S04]  /*13350*/  SHFL.IDX PT, R40, R40, R17, 0x1c1f ;  /* 0x001c1f1128287589 */ /* 0x000fe800000e0000 */
[----:B------:R1:W-:Y:S01]  /*13360*/  SHFL.IDX PT, R2, R28, R17, 0x1c1f ;  /* 0x001c1f111c027589 */ /* 0x0003e200000e0000 */
[----:B---3--:R-:W-:-:S02]  /*13370*/  SEL R9, R50, R49, P0 ;  /* 0x0000003132097207 */ /* 0x008fc40000000000 */
[----:B------:R-:W-:Y:S01]  /*13380*/  SEL R11, R49, R50, P0 ;  /* 0x00000032310b7207 */ /* 0x000fe20000000000 */
[----:B------:R-:W-:Y:S04]  /*13390*/  SHFL.IDX PT, R44, R44, R17, 0x1c1f ;  /* 0x001c1f112c2c7589 */ /* 0x000fe800000e0000 */
[----:B------:R-:W-:Y:S01]  /*133a0*/  SHFL.IDX PT, R38, R38, R17, 0x1c1f ;  /* 0x001c1f1126267589 */ /* 0x000fe200000e0000 */
[----:B----4-:R-:W-:Y:S02]  /*133b0*/  SEL R13, R48, R39, P0 ;  /* 0x00000027300d7207 */ /* 0x010fe40000000000 */
[----:B------:R-:W-:Y:S01]  /*133c0*/  SEL R15, R39, R48, P0 ;  /* 0x00000030270f7207 */ /* 0x000fe20000000000 */
[----:B------:R-:W2:Y:S04]  /*133d0*/  SHFL.IDX PT, R37, R37, R0, 0x1c1f ;  /* 0x001c1f0025257589 */ /* 0x000ea800000e0000 */
[----:B------:R-:W3:Y:S01]  /*133e0*/  SHFL.IDX PT, R29, R29, R0, 0x1c1f ;  /* 0x001c1f001d1d7589 */ /* 0x000ee200000e0000 */
[----:B-1----:R-:W-:-:S03]  /*133f0*/  SEL R28, R32, R33, P0 ;  /* 0x00000021201c7207 */ /* 0x002fc60000000000 */
[----:B------:R-:W-:Y:S04]  /*13400*/  SHFL.IDX PT, R31, R31, R0, 0x1c1f ;  /* 0x001c1f001f1f7589 */ /* 0x000fe800000e0000 */
[----:B------:R-:W-:Y:S04]  /*13410*/  SHFL.IDX PT, R41, R41, R0, 0x1c1f ;  /* 0x001c1f0029297589 */ /* 0x000fe800000e0000 */
[----:B------:R-:W-:Y:S04]  /*13420*/  SHFL.IDX PT, R46, R46, R17, 0x1c1f ;  /* 0x001c1f112e2e7589 */ /* 0x000fe800000e0000 */
[----:B------:R1:W-:Y:S04]  /*13430*/  SHFL.IDX PT, R47, R30, R17, 0x1c1f ;  /* 0x001c1f111e2f7589 */ /* 0x0003e800000e0000 */
[----:B------:R-:W4:Y:S01]  /*13440*/  SHFL.IDX PT, R36, R45, R0, 0x1c1f ;  /* 0x001c1f002d247589 */ /* 0x000f2200000e0000 */
[----:B--2---:R-:W-:-:S03]  /*13450*/  SEL R26, R37, R40, P0 ;  /* 0x00000028251a7207 */ /* 0x004fc60000000000 */
[----:B------:R-:W-:Y:S01]  /*13460*/  SHFL.IDX PT, R43, R43, R0, 0x1c1f ;  /* 0x001c1f002b2b7589 */ /* 0x000fe200000e0000 */
[----:B---3--:R-:W-:Y:S02]  /*13470*/  SEL R34, R29, R2, P0 ;  /* 0x000000021d227207 */ /* 0x008fe40000000000 */
[----:B-1----:R-:W-:Y:S01]  /*13480*/  SEL R30, R33, R32, P0 ;  /* 0x00000020211e7207 */ /* 0x002fe20000000000 */
[----:B------:R-:W-:Y:S01]  /*13490*/  SHFL.IDX PT, R42, R42, R17, 0x1c1f ;  /* 0x001c1f112a2a7589 */ /* 0x000fe200000e0000 */
[----:B------:R-:W-:-:S03]  /*134a0*/  SEL R32, R2, R29, P0 ;  /* 0x0000001d02207207 */ /* 0x000fc60000000000 */
[----:B------:R-:W-:Y:S04]  /*134b0*/  SHFL.IDX PT, R52, R52, R17, 0x1c1f ;  /* 0x001c1f1134347589 */ /* 0x000fe800000e0000 */
[----:B------:R-:W1:Y:S04]  /*134c0*/  SHFL.IDX PT, R51, R51, R0, 0x1c1f ;  /* 0x001c1f0033337589 */ /* 0x000e6800000e0000 */
[----:B------:R2:W3:Y:S04]  /*134d0*/  SHFL.IDX PT, R5, R35, R0, 0x1c1f ;  /* 0x001c1f0023057589 */ /* 0x0004e800000e0000 */
[----:B------:R-:W-:Y:S01]  /*134e0*/  SHFL.IDX PT, R54, R54, R17, 0x1c1f ;  /* 0x001c1f1136367589 */ /* 0x000fe200000e0000 */
[----:B----4-:R-:W-:-:S03]  /*134f0*/  SEL R29, R47, R36, P0 ;  /* 0x000000242f1d7207 */ /* 0x010fc60000000000 */
[----:B------:R-:W4:Y:S04]  /*13500*/  SHFL.IDX PT, R53, R53, R0, 0x1c1f ;  /* 0x001c1f0035357589 */ /* 0x000f2800000e0000 */
[----:B------:R-:W-:Y:S04]  /*13510*/  SHFL.IDX PT, R56, R56, R17, 0x1c1f ;  /* 0x001c1f1138387589 */ /* 0x000fe800000e0000 */
[----:B------:R-:W5:Y:S04]  /*13520*/  SHFL.IDX PT, R55, R55, R0, 0x1c1f ;  /* 0x001c1f0037377589 */ /* 0x000f6800000e0000 */
[----:B------:R3:W-:Y:S01]  /*13530*/  SHFL.IDX PT, R58, R58, R17, 0x1c1f ;  /* 0x001c1f113a3a7589 */ /* 0x0007e200000e0000 */
[----:B-1----:R-:W-:-:S02]  /*13540*/  SEL R33, R52, R51, P0 ;  /* 0x0000003334217207 */ /* 0x002fc40000000000 */
[----:B--2---:R-:W-:Y:S01]  /*13550*/  SEL R35, R51, R52, P0 ;  /* 0x0000003433237207 */ /* 0x004fe20000000000 */
[----:B------:R1:W2:Y:S04]  /*13560*/  SHFL.IDX PT, R57, R57, R0, 0x1c1f ;  /* 0x001c1f0039397589 */ /* 0x0002a800000e0000 */
[----:B------:R4:W-:Y:S01]  /*13570*/  STSM.16.M88.4 [R27], R8 ;  /* 0x000000081b007844 */ /* 0x0009e20000000200 */
[----:B---3--:R-:W-:Y:S01]  /*13580*/  IMAD R17, R25, UR44, R6 ;  /* 0x0000002c19117c24 */ /* 0x008fe2000f8e0206 */
[----:B------:R-:W-:Y:S01]  /*13590*/  SEL R25, R38, R31, P0 ;  /* 0x0000001f26197207 */ /* 0x000fe20000000000 */
[----:B------:R-:W-:Y:S01]  /*135a0*/  IMAD.WIDE.U32 R6, R24, UR44, R20 ;  /* 0x0000002c18067c25 */ /* 0x000fe2000f8e0014 */
[----:B------:R-:W-:Y:S01]  /*135b0*/  SEL R24, R40, R37, P0 ;  /* 0x0000002528187207 */ /* 0x000fe20000000000 */
[----:B------:R-:W-:Y:S01]  /*135c0*/  STSM.16.M88.4 [R65], R12 ;  /* 0x0000000c41007844 */ /* 0x000fe20000000200 */
[----:B------:R-:W-:-:S02]  /*135d0*/  SEL R40, R42, R5, P0 ;  /* 0x000000052a287207 */ /* 0x000fc40000000000 */
[----:B-1----:R-:W-:Y:S02]  /*135e0*/  IADD3 R0, P3, R67, R6, RZ ;  /* 0x0000000643007210 */ /* 0x002fe40007f7e0ff */
[----:B------:R-:W-:Y:S02]  /*135f0*/  SEL R42, R5, R42, P0 ;  /* 0x0000002a052a7207 */ /* 0x000fe40000000000 */
[----:B----4-:R-:W-:Y:S02]  /*13600*/  SHF.R.S32.HI R9, RZ, 0x1f, R67 ;  /* 0x0000001fff097819 */ /* 0x010fe40000011443 */
[----:B------:R-:W-:Y:S02]  /*13610*/  SEL R27, R31, R38, P0 ;  /* 0x000000261f1b7207 */ /* 0x000fe40000000000 */
[----:B------:R-:W-:Y:S02]  /*13620*/  SEL R8, R44, R41, P0 ;  /* 0x000000292c087207 */ /* 0x000fe40000000000 */
[----:B------:R-:W-:Y:S01]  /*13630*/  SEL R10, R41, R44, P0 ;  /* 0x0000002c290a7207 */ /* 0x000fe20000000000 */
[----:B------:R-:W-:Y:S01]  /*13640*/  STSM.16.M88.4 [R64], R24 ;  /* 0x0000001840007844 */ /* 0x000fe20000000200 */
[----:B------:R-:W-:-:S02]  /*13650*/  SEL R31, R36, R47, P0 ;  /* 0x0000002f241f7207 */ /* 0x000fc40000000000 */
[----:B------:R-:W-:Y:S02]  /*13660*/  SEL R44, R46, R43, P0 ;  /* 0x0000002b2e2c7207 */ /* 0x000fe40000000000 */
[----:B------:R-:W-:Y:S01]  /*13670*/  SEL R46, R43, R46, P0 ;  /* 0x0000002e2b2e7207 */ /* 0x000fe20000000000 */
[----:B------:R-:W-:Y:S01]  /*13680*/  STSM.16.M88.4 [R63], R28 ;  /* 0x0000001c3f007844 */ /* 0x000fe20000000200 */
[----:B------:R-:W-:Y:S02]  /*13690*/  IADD3.X R7, R9, R7, R17, P3, !PT ;  /* 0x0000000709077210 */ /* 0x000fe40001ffe411 */
[----:B------:R-:W-:Y:S01]  /*136a0*/  SEL R41, R54, R53, P0 ;  /* 0x0000003536297207 */ /* 0x000fe20000000000 */
[----:B------:R-:W-:Y:S01]  /*136b0*/  STSM.16.M88.4 [R62], R32 ;  /* 0x000000203e007844 */ /* 0x000fe20000000200 */
[----:B------:R-:W-:Y:S02]  /*136c0*/  SEL R43, R53, R54, P0 ;  /* 0x00000036352b7207 */ /* 0x000fe40000000000 */
[----:B-----5:R-:W-:-:S02]  /*136d0*/  SEL R9, R56, R55, P0 ;  /* 0x0000003738097207 */ /* 0x020fc40000000000 */
[----:B------:R-:W-:Y:S01]  /*136e0*/  SEL R11, R55, R56, P0 ;  /* 0x00000038370b7207 */ /* 0x000fe20000000000 */
[----:B------:R-:W-:Y:S01]  /*136f0*/  STSM.16.M88.4 [R61], R40 ;  /* 0x000000283d007844 */ /* 0x000fe20000000200 */
[----:B--2---:R-:W-:Y:S02]  /*13700*/  SEL R45, R58, R57, P0 ;  /* 0x000000393a2d7207 */ /* 0x004fe40000000000 */
[----:B------:R-:W-:Y:S01]  /*13710*/  SEL R47, R57, R58, P0 ;  /* 0x0000003a392f7207 */ /* 0x000fe20000000000 */
[----:B------:R-:W-:Y:S01]  /*13720*/  STSM.16.M88.4 [R60], R8 ;  /* 0x000000083c007844 */ /* 0x000fe20000000200 */
[----:B------:R-:W-:-:S03]  /*13730*/  LEA R6, P3, R0, UR6, 0x2 ;  /* 0x0000000600067c11 */ /* 0x000fc6000f8610ff */
[----:B------:R-:W-:Y:S01]  /*13740*/  STSM.16.M88.4 [R59], R44 ;  /* 0x0000002c3b007844 */ /* 0x000fe20000000200 */
[----:B------:R-:W-:Y:S01]  /*13750*/  LEA.HI.X R7, R0, UR7, R7, 0x2, P3 ;  /* 0x0000000700077c11 */ /* 0x000fe200098f1407 */
        /* <DEDUP_REMOVED lines=12> */
[----:B------:R-:W-:Y:S01]  /*13820*/  ULDC.64 UR8, c[0x0][0x198] ;  /* 0x0000660000087ab9 */ /* 0x000fe20000000a00 */
[----:B------:R-:W-:Y:S02]  /*13830*/  UIADD3 UR5, UR37, 0x4000, URZ ;  /* 0x0000400025057890 */ /* 0x000fe4000fffe03f */
[----:B------:R-:W-:Y:S01]  /*13840*/  UIADD3 UR6, UP0, UR8, 0x9f0, URZ ;  /* 0x000009f008067890 */ /* 0x000fe2000ff1e03f */
[----:B------:R-:W-:Y:S01]  /*13850*/  UMOV UR41, URZ ;  /* 0x0000003f00297c82 */ /* 0x000fe20008000000 */
[----:B------:R-:W-:Y:S02]  /*13860*/  UMOV UR45, URZ ;  /* 0x0000003f002d7c82 */ /* 0x000fe40008000000 */
[----:B------:R-:W-:Y:S01]  /*13870*/  UIADD3.X UR7, URZ, UR9, URZ, UP0, !UPT ;  /* 0x000000093f077290 */ /* 0x000fe200087fe43f */
[----:B------:R-:W-:Y:S01]  /*13880*/  UMOV UR40, UR37 ;  /* 0x0000002500287c82 */ /* 0x000fe20008000000 */
[----:B------:R-:W-:-:S07]  /*13890*/  UMOV UR8, 0x40 ;  /* 0x0000004000087882 */ /* 0x000fce0000000000 */
        /* <DEDUP_REMOVED lines=9> */
.L_x_958:
[----:B------:R-:W-:Y:S05]  /*13930*/  BSYNC B0 ;  /* 0x0000000000007941 */ /* 0x000fea0003800000 */
.L_x_957:
[----:B------:R-:W-:Y:S05]  /*13940*/  BRA `(.L_x_956) ;  /* 0x00000008001c7947 */ /* 0x000fea0003800000 */
.L_x_955:
[----:B------:R-:W1:Y:S01]  /*13950*/  LDC R12, c[0x0][0xdac] ;  /* 0x00036b00ff0c7b82 */ /* 0x000e620000000800 */
[----:B------:R-:W-:Y:S01]  /*13960*/  ISETP.GT.AND P0, PT, R197, 0x7f, PT ;  /* 0x0000007fc500780c */ /* 0x000fe20003f04270 */
[----:B------:R-:W-:Y:S01]  /*13970*/  USHF.R.S32.HI UR6, URZ, 0x1f, UR43 ;  /* 0x0000001f3f067899 */ /* 0x000fe2000801142b */
[----:B------:R-:W-:Y:S01]  /*13980*/  BSSY B0, `(.L_x_959) ;  /* 0x000001c000007945 */ /* 0x000fe20003800000 */
[----:B------:R-:W-:Y:S01]  /*13990*/  USHF.R.S32.HI UR7, URZ, 0x1f, UR44 ;  /* 0x0000001f3f077899 */ /* 0x000fe2000801142c */
[----:B------:R-:W-:-:S03]  /*139a0*/  SHF.R.S32.HI R23, RZ, 0x1f, R22 ;  /* 0x0000001fff177819 */ /* 0x000fc60000011416 */
[----:B------:R-:W2:Y:S08]  /*139b0*/  LDC.64 R6, c[0x0][0xae0] ;  /* 0x0002b800ff067b82 */ /* 0x000eb00000000a00 */
[----:B------:R-:W3:Y:S01]  /*139c0*/  LDC.64 R8, c[0x0][0xae8] ;  /* 0x0002ba00ff087b82 */ /* 0x000ee20000000a00 */
[----:B------:R-:W-:Y:S05]  /*139d0*/  @P0 BRA `(.L_x_960) ;  /* 0x0000000000580947 */ /* 0x000fea0003800000 */
[----:B------:R-:W4:Y:S01]  /*139e0*/  S2R R0, SR_TID.X ;  /* 0x0000000000007919 */ /* 0x000f220000002100 */
[----:B------:R-:W-:Y:S01]  /*139f0*/  IMAD.U32 R2, RZ, RZ, UR42 ;  /* 0x0000002aff027e24 */ /* 0x000fe2000f8e00ff */
[----:B------:R-:W-:-:S04]  /*13a00*/  ULDC UR5, c[0x0][0xa88] ;  /* 0x0002a20000057ab9 */ /* 0x000fc80000000800 */
[----:B----4-:R-:W-:-:S04]  /*13a10*/  IADD3 R2, R2, -0x80, R0 ;  /* 0xffffff8002027810 */ /* 0x010fc80007ffe000 */
[----:B------:R-:W-:-:S13]  /*13a20*/  ISETP.GE.AND P0, PT, R2, UR5, PT ;  /* 0x0000000502007c0c */ /* 0x000fda000bf06270 */
[----:B------:R-:W-:Y:S05]  /*13a30*/  @P0 BRA `(.L_x_960) ;  /* 0x0000000000400947 */ /* 0x000fea0003800000 */
[----:B------:R-:W4:Y:S01]  /*13a40*/  LDC.64 R4, c[0x0][0xb70] ;  /* 0x0002dc00ff047b82 */ /* 0x000f220000000a00 */
[----:B------:R-:W-:Y:S01]  /*13a50*/  SHF.R.S32.HI R3, RZ, 0x1f, R2 ;  /* 0x0000001fff037819 */ /* 0x000fe20000011402 */
[----:B------:R-:W-:-:S06]  /*13a60*/  ULDC.64 UR8, c[0x0][0xb40] ;  /* 0x0002d00000087ab9 */ /* 0x000fcc0000000a00 */
[----:B------:R-:W5:Y:S01]  /*13a70*/  LDC.64 R10, c[0x0][0xb78] ;  /* 0x0002de00ff0a7b82 */ /* 0x000f620000000a00 */
[C---:B----4-:R-:W-:Y:S02]  /*13a80*/  IMAD R0, R4.reuse, UR6, RZ ;  /* 0x0000000604007c24 */ /* 0x050fe4000f8e02ff */
[----:B------:R-:W-:-:S04]  /*13a90*/  IMAD.WIDE.U32 R2, R4, UR43, R2 ;  /* 0x0000002b04027c25 */ /* 0x000fc8000f8e0002 */
[----:B------:R-:W-:Y:S02]  /*13aa0*/  IMAD R5, R5, UR43, R0 ;  /* 0x0000002b05057c24 */ /* 0x000fe4000f8e0200 */
[C---:B-----5:R-:W-:Y:S02]  /*13ab0*/  IMAD R0, R10.reuse, UR7, RZ ;  /* 0x000000070a007c24 */ /* 0x060fe4000f8e02ff */
[----:B------:R-:W-:Y:S02]  /*13ac0*/  IMAD.IADD R3, R3, 0x1, R5 ;  /* 0x0000000103037824 */ /* 0x000fe400078e0205 */
[----:B------:R-:W-:Y:S02]  /*13ad0*/  IMAD R5, R11, UR44, R0 ;  /* 0x0000002c0b057c24 */ /* 0x000fe4000f8e0200 */
[----:B------:R-:W-:-:S04]  /*13ae0*/  IMAD.WIDE.U32 R2, R10, UR44, R2 ;  /* 0x0000002c0a027c25 */ /* 0x000fc8000f8e0002 */
[----:B------:R-:W-:Y:S01]  /*13af0*/  IMAD.IADD R3, R3, 0x1, R5 ;  /* 0x0000000103037824 */ /* 0x000fe200078e0205 */
[----:B------:R-:W-:-:S04]  /*13b00*/  LEA R4, P0, R2, UR8, 0x2 ;  /* 0x0000000802047c11 */ /* 0x000fc8000f8010ff */
[----:B------:R-:W-:Y:S01]  /*13b10*/  LEA.HI.X R5, R2, UR9, R3, 0x2, P0 ;  /* 0x0000000902057c11 */ /* 0x000fe200080f1403 */
[----:B------:R-:W-:-:S05]  /*13b20*/  IMAD.MOV.U32 R3, RZ, RZ, -0x800000 ;  /* 0xff800000ff037424 */ /* 0x000fca00078e00ff */
[----:B------:R4:W-:Y:S03]  /*13b30*/  STG.E desc[UR54][R4.64], R3 ;  /* 0x0000000304007986 */ /* 0x0009e6000c101936 */
.L_x_960:
[----:B------:R-:W-:Y:S05]  /*13b40*/  BSYNC B0 ;  /* 0x0000000000007941 */ /* 0x000fea0003800000 */
.L_x_959:
[----:B------:R-:W-:Y:S01]  /*13b50*/  ULDC UR5, c[0x0][0xa88] ;  /* 0x0002a20000057ab9 */ /* 0x000fe20000000800 */
[C---:B--2---:R-:W-:Y:S01]  /*13b60*/  IMAD R0, R6.reuse, UR6, RZ ;  /* 0x0000000606007c24 */ /* 0x044fe2000f8e02ff */
[----:B------:R-:W-:Y:S01]  /*13b70*/  UIADD3 UR42, -UR42, UR5, URZ ;  /* 0x000000052a2a7290 */ /* 0x000fe2000fffe13f */
[----:B----4-:R-:W-:Y:S01]  /*13b80*/  IMAD.WIDE.U32 R2, R6, UR43, R22 ;  /* 0x0000002b06027c25 */ /* 0x010fe2000f8e0016 */
[----:B------:R-:W-:Y:S01]  /*13b90*/  ULOP3.LUT UR52, URZ, UR52, URZ, 0x33, !UPT ;  /* 0x000000343f347292 */ /* 0x000fe2000f8e333f */
[----:B------:R-:W-:Y:S01]  /*13ba0*/  SHF.R.S32.HI R191, RZ, 0x1f, R190 ;  /* 0x0000001fffbf7819 */ /* 0x000fe200000114be */
[----:B------:R-:W-:Y:S01]  /*13bb0*/  BSSY B0, `(.L_x_961) ;  /* 0x0000021000007945 */ /* 0x000fe20003800000 */
[----:B------:R-:W-:Y:S01]  /*13bc0*/  IMAD R5, R7, UR43, R0 ;  /* 0x0000002b07057c24 */ /* 0x000fe2000f8e0200 */
[C---:B------:R-:W-:Y:S01]  /*13bd0*/  ISETP.GE.AND P2, PT, R190.reuse, UR42, PT ;  /* 0x0000002abe007c0c */ /* 0x040fe2000bf46270 */
[C---:B------:R-:W-:Y:S02]  /*13be0*/  VIADD R0, R190.reuse, 0x40 ;  /* 0x00000040be007836 */ /* 0x040fe40000000000 */
[----:B------:R-:W-:-:S02]  /*13bf0*/  VIADD R4, R190, 0x20 ;  /* 0x00000020be047836 */ /* 0x000fc40000000000 */
[----:B------:R-:W-:Y:S01]  /*13c00*/  IMAD.IADD R3, R3, 0x1, R5 ;  /* 0x0000000103037824 */ /* 0x000fe200078e0205 */
[----:B------:R-:W-:Y:S01]  /*13c10*/  ISETP.GE.AND P0, PT, R0, UR42, PT ;  /* 0x0000002a00007c0c */ /* 0x000fe2000bf06270 */
[----:B---3--:R-:W-:Y:S01]  /*13c20*/  IMAD R0, R8, UR7, RZ ;  /* 0x0000000708007c24 */ /* 0x008fe2000f8e02ff */
[----:B------:R-:W-:Y:S01]  /*13c30*/  ISETP.GE.AND P4, PT, R4, UR42, PT ;  /* 0x0000002a04007c0c */ /* 0x000fe2000bf86270 */
[----:B------:R-:W-:Y:S02]  /*13c40*/  VIADD R4, R190, 0x60 ;  /* 0x00000060be047836 */ /* 0x000fe40000000000 */
[----:B------:R-:W-:Y:S02]  /*13c50*/  IMAD R9, R9, UR44, R0 ;  /* 0x0000002c09097c24 */ /* 0x000fe4000f8e0200 */
[----:B-1----:R-:W-:Y:S01]  /*13c60*/  VIADD R5, R12, UR52 ;  /* 0x000000340c057c36 */ /* 0x002fe20008000000 */
[----:B------:R-:W-:Y:S01]  /*13c70*/  ISETP.GE.AND P1, PT, R4, UR42, PT ;  /* 0x0000002a04007c0c */ /* 0x000fe2000bf26270 */
[----:B------:R-:W-:-:S04]  /*13c80*/  IMAD.WIDE.U32 R6, R8, UR44, R2 ;  /* 0x0000002c08067c25 */ /* 0x000fc8000f8e0002 */
[----:B------:R-:W-:-:S04]  /*13c90*/  IMAD.WIDE R4, R5, 0x80, R190 ;  /* 0x0000008005047825 */ /* 0x000fc800078e02be */
[----:B------:R-:W-:Y:S01]  /*13ca0*/  IMAD.IADD R11, R7, 0x1, R9 ;  /* 0x00000001070b7824 */ /* 0x000fe200078e0209 */
        /* <DEDUP_REMOVED lines=17> */
.L_x_962:
[----:B------:R-:W-:Y:S05]  /*13dc0*/  BSYNC B0 ;  /* 0x0000000000007941 */ /* 0x000fea0003800000 */
.L_x_961:
[----:B------:R-:W-:Y:S04]  /*13dd0*/  BSSY B0, `(.L_x_963) ;  /* 0x0000014000007945 */ /* 0x000fe80003800000 */
[----:B------:R-:W-:Y:S05]  /*13de0*/  @P4 BRA `(.L_x_964) ;  /* 0x0000000000484947 */ /* 0x000fea0003800000 */
[----:B-1----:R-:W-:Y:S01]  /*13df0*/  IADD3 R9, P2, R4, 0x20, RZ ;  /* 0x0000002004097810 */ /* 0x002fe20007f5e0ff */
        /* <DEDUP_REMOVED lines=17> */
.L_x_964:
[----:B------:R-:W-:Y:S05]  /*13f10*/  BSYNC B0 ;  /* 0x0000000000007941 */ /* 0x000fea0003800000 */
.L_x_963:
[----:B------:R-:W-:Y:S04]  /*13f20*/  BSSY B0, `(.L_x_965) ;  /* 0x0000014000007945 */ /* 0x000fe80003800000 */
[----:B------:R-:W-:Y:S05]  /*13f30*/  @P0 BRA `(.L_x_966) ;  /* 0x0000000000480947 */ /* 0x000fea0003800000 */
[----:B-12---:R-:W-:Y:S01]  /*13f40*/  IADD3 R9, P0, R4, 0x40, RZ ;  /* 0x0000004004097810 */ /* 0x006fe20007f1e0ff */
        /* <DEDUP_REMOVED lines=17> */
.L_x_966:
[----:B------:R-:W-:Y:S05]  /*14060*/  BSYNC B0 ;  /* 0x0000000000007941 */ /* 0x000fea0003800000 */
.L_x_965:
        /* <DEDUP_REMOVED lines=20> */
.L_x_967:
[----:B------:R-:W-:Y:S05]  /*141b0*/  BSYNC B0 ;  /* 0x0000000000007941 */ /* 0x000fea0003800000 */
.L_x_956:
[----:B------:R-:W5:Y:S02]  /*141c0*/  LDC R0, c[0x0][0xda8] ;  /* 0x00036a00ff007b82 */ /* 0x000f640000000800 */
[----:B-----5:R-:W-:-:S13]  /*141d0*/  ISETP.LE.AND P0, PT, R0, UR4, PT ;  /* 0x0000000400007c0c */ /* 0x020fda000bf03270 */
[----:B------:R-:W-:Y:S05]  /*141e0*/  @!P0 BRA `(.L_x_968) ;  /* 0xfffffec800f48947 */ /* 0x000fea000383ffff */
[----:B------:R-:W-:Y:S05]  /*141f0*/  EXIT ;  /* 0x000000000000794d */ /* 0x000fea0003800000 */
.L_x_870:
[----:B------:R-:W-:-:S08]  /*14200*/  NOP ;  /* 0x0000000000007918 */ /* 0x000fd00000000000 */
[----:B------:R-:W1:-:S00]  /*14210*/  USETMAXREG.DEALLOC.CTAPOOL 0x18 ;  /* 0x00000018000079c8 */ /* 0x000e4000080e0500 */
[----:B-1----:R-:W2:Y:S01]  /*14220*/  LDL.LU R2, [R1+0x24] ;  /* 0x0000240001027983 */ /* 0x002ea20000300800 */
[----:B------:R-:W-:-:S05]  /*14230*/  LOP3.LUT R0, R0, 0x3, RZ, 0xc0, !PT ;  /* 0x0000000300007812 */ /* 0x000fca00078ec0ff */
[----:B------:R-:W1:Y:S01]  /*14240*/  S2UR UR4, SR_CTAID.X ;  /* 0x00000000000479c3 */ /* 0x000e620000002500 */
[----:B------:R-:W3:Y:S02]  /*14250*/  SHFL.IDX PT, R0, R0, RZ, 0x1f ;  /* 0x00001fff00007589 */ /* 0x000ee400000e0000 */
[----:B---3--:R-:W-:-:S05]  /*14260*/  ISETP.NE.AND P0, PT, R0, RZ, PT ;  /* 0x000000ff0000720c */ /* 0x008fca0003f05270 */
[----:B------:R-:W1:Y:S08]  /*14270*/  LDC R0, c[0x0][0xda8] ;  /* 0x00036a00ff007b82 */ /* 0x000e700000000800 */
[----:B------:R-:W-:Y:S06]  /*14280*/  @P0 BAR.ARV 0x4, 0x180 ;  /* 0x0106000000000b1d */ /* 0x000fec0000002000 */
[----:B--2---:R-:W-:-:S04]  /*14290*/  LOP3.LUT R2, R2, 0xfffffffd, RZ, 0xc0, !PT ;  /* 0xfffffffd02027812 */ /* 0x004fc800078ec0ff */
[----:B------:R-:W-:Y:S02]  /*142a0*/  @P0 LOP3.LUT R2, R2, 0x2, RZ, 0xfc, !PT ;  /* 0x0000000202020812 */ /* 0x000fe400078efcff */
[----:B-1----:R-:W-:Y:S01]  /*142b0*/  ISETP.LE.AND P0, PT, R0, UR4, PT ;  /* 0x0000000400007c0c */ /* 0x002fe2000bf03270 */
[----:B------:R-:W-:Y:S02]  /*142c0*/  IMAD.MOV.U32 R0, RZ, RZ, 0x1 ;  /* 0x00000001ff007424 */ /* 0x000fe400078e00ff */
[----:B------:R1:W-:Y:S04]  /*142d0*/  STL [R1+0x24], R2 ;  /* 0x0000240201007387 */ /* 0x0003e80000100800 */
[----:B------:R1:W-:Y:S04]  /*142e0*/  STL [R1], RZ ;  /* 0x000000ff01007387 */ /* 0x0003e80000100800 */
[----:B------:R1:W-:Y:S04]  /*142f0*/  STL [R1+0x28], RZ ;  /* 0x000028ff01007387 */ /* 0x0003e80000100800 */
[----:B------:R1:W-:Y:S01]  /*14300*/  STL [R1+0xc], R0 ;  /* 0x00000c0001007387 */ /* 0x0003e20000100800 */
[----:B------:R-:W-:Y:S05]  /*14310*/  @P0 BRA `(.L_x_969) ;  /* 0x0000003400680947 */ /* 0x000fea0003800000 */
[----:B-1----:R-:W1:Y:S01]  /*14320*/  S2R R2, SR_TID.X ;  /* 0x0000000000027919 */ /* 0x002e620000002100 */
[----:B------:R-:W-:Y:S01]  /*14330*/  ULDC UR46, c[0x0][0xc] ;  /* 0x00000300002e7ab9 */ /* 0x000fe20000000800 */
[----:B------:R-:W-:Y:S01]  /*14340*/  ULOP3.LUT UR44, UR61, 0x1, URZ, 0xfc, !UPT ;  /* 0x000000013d2c7892 */ /* 0x000fe2000f8efc3f */
[----:B------:R-:W2:Y:S01]  /*14350*/  S2R R7, SR_TID.X ;  /* 0x0000000000077919 */ /* 0x000ea20000002100 */
[----:B------:R-:W-:Y:S01]  /*14360*/  ULOP3.LUT UR45, UR61, 0x2, URZ, 0xfc, !UPT ;  /* 0x000000023d2d7892 */ /* 0x000fe2000f8efc3f */
[----:B------:R-:W-:Y:S01]  /*14370*/  ULDC.64 UR42, c[0x0][0x198] ;  /* 0x00006600002a7ab9 */ /* 0x000fe20000000a00 */
[----:B-1----:R-:W-:Y:S01]  /*14380*/  LOP3.LUT R2, R2, 0x7f, RZ, 0xc0, !PT ;  /* 0x0000007f02027812 */ /* 0x002fe200078ec0ff */
[----:B--2---:R-:W-:-:S03]  /*14390*/  IMAD.SHL.U32 R0, R7, 0x80, RZ ;  /* 0x0000008007007824 */ /* 0x004fc600078e00ff */
[----:B------:R-:W-:Y:S01]  /*143a0*/  SHF.R.U32.HI R3, RZ, 0x5, R2 ;  /* 0x00000005ff037819 */ /* 0x000fe20000011602 */
[C---:B------:R-:W-:Y:S01]  /*143b0*/  IMAD.SHL.U32 R4, R7.reuse, 0x20, RZ ;  /* 0x0000002007047824 */ /* 0x040fe200078e00ff */
        /* <DEDUP_REMOVED lines=16> */
[----:B------:R-:W-:Y:S01]  /*144c0*/  STL [R1+0x28], RZ ;  /* 0x000028ff01007387 */ /* 0x000fe20000100800 */
[----:B-1----:R-:W-:-:S05]  /*144d0*/  IMAD.MOV.U32 R0, RZ, RZ, 0x40 ;  /* 0x00000040ff007424 */ /* 0x002fca00078e00ff */
[----:B------:R-:W-:Y:S01]  /*144e0*/  SEL R2, R0, 0xffffffc0, !P0 ;  /* 0xffffffc000027807 */ /* 0x000fe20004000000 */
[----:B------:R-:W-:-:S05]  /*144f0*/  IMAD.U32 R0, RZ, RZ, UR4 ;  /* 0x00000004ff007e24 */ /* 0x000fca000f8e00ff */
[----:B------:R1:W-:Y:S04]  /*14500*/  STL [R1+0x20], R0 ;  /* 0x0000200001007387 */ /* 0x0003e80000100800 */
[----:B------:R2:W-:Y:S01]  /*14510*/  STL [R1], RZ ;  /* 0x000000ff01007387 */ /* 0x0005e20000100800 */
[----:B-1----:R-:W-:-:S05]  /*14520*/  IMAD.MOV.U32 R0, RZ, RZ, 0x1 ;  /* 0x00000001ff007424 */ /* 0x002fca00078e00ff */
[----:B------:R2:W-:Y:S02]  /*14530*/  STL [R1+0xc], R0 ;  /* 0x00000c0001007387 */ /* 0x0005e40000100800 */
.L_x_1029:
[----:B-1----:R-:W3:Y:S01]  /*14540*/  LDL R2, [R1+0x20] ;  /* 0x0000200001027983 */ /* 0x002ee20000100800 */
[----:B------:R-:W-:Y:S01]  /*14550*/  ULDC UR8, c[0x0][0xdd0] ;  /* 0x0003740000087ab9 */ /* 0x000fe20000000800 */
[----:B--2---:R-:W1:Y:S01]  /*14560*/  LDC R0, c[0x0][0xde8] ;  /* 0x00037a00ff007b82 */ /* 0x004e620000000800 */
[----:B------:R-:W-:-:S11]  /*14570*/  UISETP.NE.AND UP0, UPT, UR8, 0x1, UPT ;  /* 0x000000010800788c */ /* 0x000fd6000bf05270 */
[----:B------:R-:W-:Y:S01]  /*14580*/  @UP0 ULDC UR4, c[0x0][0xdd4] ;  /* 0x0003750000040ab9 */ /* 0x000fe20000000800 */
[----:B------:R-:W-:Y:S01]  /*14590*/  @UP0 ULDC UR9, c[0x0][0xdd8] ;  /* 0x0003760000090ab9 */ /* 0x000fe20000000800 */
[C---:B---3--:R-:W-:Y:S02]  /*145a0*/  R2UR UR6, R2.reuse ;  /* 0x00000000020672ca */ /* 0x048fe400000e0000 */
[----:B------:R-:W-:-:S11]  /*145b0*/  R2UR UR7, R2 ;  /* 0x00000000020772ca */ /* 0x000fd600000e0000 */
[----:B------:R-:W-:-:S04]  /*145c0*/  UIMAD.WIDE.U32 UR4, UR6, UR4, URZ ;  /* 0x00000004060472a5 */ /* 0x000fc8000f8e003f */
[----:B------:R-:W-:-:S04]  /*145d0*/  @UP0 USHF.R.U32.HI UR6, URZ, UR9, UR5 ;  /* 0x000000093f060299 */ /* 0x000fc80008011605 */
[----:B------:R-:W-:Y:S02]  /*145e0*/  UIADD3 UR4, -UR6, URZ, URZ ;  /* 0x0000003f06047290 */ /* 0x000fe4000fffe13f */
[----:B-1----:R-:W-:Y:S02]  /*145f0*/  ISETP.LE.AND P0, PT, R0, UR6, PT ;  /* 0x0000000600007c0c */ /* 0x002fe4000bf03270 */
[----:B------:R-:W-:-:S11]  /*14600*/  UIMAD UR8, UR8, UR4, UR7 ;  /* 0x00000004080872a4 */ /* 0x000fd6000f8e0207 */
[----:B------:R-:W-:Y:S05]  /*14610*/  @!P0 BRA `(.L_x_970) ;  /* 0x0000000000208947 */ /* 0x000fea0003800000 */
        /* <DEDUP_REMOVED lines=8> */
.L_x_970:
[----:B------:R-:W-:Y:S01]  /*146a0*/  ULDC UR9, c[0x0][0xdc4] ;  /* 0x0003710000097ab9 */ /* 0x000fe20000000800 */
[----:B------:R-:W-:Y:S01]  /*146b0*/  UMOV UR7, UR8 ;  /* 0x0000000800077c82 */ /* 0x000fe20008000000 */
[----:B------:R-:W-:-:S11]  /*146c0*/  UISETP.NE.AND UP0, UPT, UR9, 0x1, UPT ;  /* 0x000000010900788c */ /* 0x000fd6000bf05270 */
[----:B------:R-:W-:Y:S02]  /*146d0*/  @UP0 ULDC.64 UR10, c[0x0][0xdc8] ;  /* 0x00037200000a0ab9 */ /* 0x000fe40000000a00 */
[----:B------:R-:W-:-:S04]  /*146e0*/  UIMAD.WIDE.U32 UR4, UR8, UR10, URZ ;  /* 0x0000000a080472a5 */ /* 0x000fc8000f8e003f */
[----:B------:R-:W-:-:S04]  /*146f0*/  @UP0 USHF.R.U32.HI UR7, URZ, UR11, UR5 ;  /* 0x0000000b3f070299 */ /* 0x000fc80008011605 */
[----:B------:R-:W-:-:S12]  /*14700*/  UIMAD UR4, UR7, UR9, URZ ;  /* 0x00000009070472a4 */ /* 0x000fd8000f8e023f */
.L_x_971:
[----:B------:R-:W-:Y:S01]  /*14710*/  ULDC.64 UR10, c[0x0][0x3f8] ;  /* 0x0000fe00000a7ab9 */ /* 0x000fe20000000a00 */
[----:B------:R-:W-:Y:S02]  /*14720*/  ULOP3.LUT UR7, URZ, UR7, URZ, 0x33, !UPT ;  /* 0x000000073f077292 */ /* 0x000fe4000f8e333f */
[----:B------:R-:W-:Y:S01]  /*14730*/  UISETP.NE.U32.AND UP0, UPT, UR10, URZ, UPT ;  /* 0x0000003f0a00728c */ /* 0x000fe2000bf05070 */
[----:B------:R-:W-:Y:S02]  /*14740*/  ULDC UR37, c[0x0][0xdac] ;  /* 0x00036b0000257ab9 */ /* 0x000fe40000000800 */
[----:B------:R-:W-:Y:S01]  /*14750*/  ULDC UR10, c[0x0][0xdb8] ;  /* 0x00036e00000a7ab9 */ /* 0x000fe20000000800 */
[----:B------:R-:W-:Y:S02]  /*14760*/  UIADD3 UR37, UR7, UR37, URZ ;  /* 0x0000002507257290 */ /* 0x000fe4000fffe03f */
[----:B------:R-:W-:Y:S02]  /*14770*/  UISETP.NE.AND UP1, UPT, UR10, 0x1, UPT ;  /* 0x000000010a00788c */ /* 0x000fe4000bf25270 */
[----:B------:R-:W-:Y:S01]  /*14780*/  UIADD3 UR8, UR8, -UR4, URZ ;  /* 0x8000000408087290 */ /* 0x000fe2000fffe03f */
[----:B------:R-:W-:-:S02]  /*14790*/  ULDC UR9, c[0x0][0xdc4] ;  /* 0x0003710000097ab9 */ /* 0x000fc40000000800 */
[----:B------:R-:W-:Y:S01]  /*147a0*/  ULDC.64 UR4, c[0x0][0x9e0] ;  /* 0x0002780000047ab9 */ /* 0x000fe20000000a00 */
[----:B------:R-:W-:Y:S02]  /*147b0*/  UISETP.NE.AND.EX UP0, UPT, UR11, URZ, UPT, UP0 ;  /* 0x0000003f0b00728c */ /* 0x000fe4000bf05300 */
[----:B------:R-:W-:Y:S02]  /*147c0*/  UISETP.GE.AND UP2, UPT, UR5, 0x1, UPT ;  /* 0x000000010500788c */ /* 0x000fe4000bf46270 */
[----:B------:R-:W-:Y:S01]  /*147d0*/  USHF.L.U32 UR37, UR37, 0x7, URZ ;  /* 0x0000000725257899 */ /* 0x000fe2000800063f */
[----:B------:R-:W-:Y:S01]  /*147e0*/  ULDC UR11, c[0x0][0x404] ;  /* 0x00010100000b7ab9 */ /* 0x000fe20000000800 */
[----:B------:R-:W-:Y:S01]  /*147f0*/  ULDC UR12, c[0x0][0x288] ;  /* 0x0000a200000c7ab9 */ /* 0x000fe20000000800 */
[----:B------:R-:W-:Y:S01]  /*14800*/  UIMAD UR9, UR6, UR9, UR8 ;  /* 0x00000009060972a4 */ /* 0x000fe2000f8e0208 */
[----:B------:R-:W-:Y:S01]  /*14810*/  PLOP3.LUT P1, PT, PT, PT, UP2, 0x80, 0x0 ;  /* 0x000000000000781c */ /* 0x000fe20003f2f028 */
[----:B------:R-:W-:Y:S01]  /*14820*/  USEL UR11, UR11, 0x1, UP0 ;  /* 0x000000010b0b7887 */ /* 0x000fe20008000000 */
[----:B------:R-:W-:Y:S01]  /*14830*/  @UP1 ULDC UR6, c[0x0][0xdbc] ;  /* 0x00036f0000061ab9 */ /* 0x000fe20000000800 */
[----:B------:R-:W-:Y:S01]  /*14840*/  UIADD3 UR8, UR37, 0x80, -UR12 ;  /* 0x0000008025087890 */ /* 0x000fe2000fffe80c */
[----:B------:R-:W-:Y:S01]  /*14850*/  ULDC UR13, c[0x0][0x2e0] ;  /* 0x0000b800000d7ab9 */ /* 0x000fe20000000800 */
[----:B------:R-:W-:Y:S01]  /*14860*/  UIMAD.WIDE.U32 UR6, UR9, UR6, URZ ;  /* 0x00000006090672a5 */ /* 0x000fe2000f8e003f */
[----:B------:R-:W-:Y:S01]  /*14870*/  @UP1 ULDC UR14, c[0x0][0xdc0] ;  /* 0x00037000000e1ab9 */ /* 0x000fe20000000800 */
[----:B------:R-:W-:Y:S01]  /*14880*/  UIMAD UR8, UR11, UR13, UR8 ;  /* 0x0000000d0b0872a4 */ /* 0x000fe2000f8e0208 */
[----:B------:R-:W-:Y:S01]  /*14890*/  UMOV UR39, UR9 ;  /* 0x0000000900277c82 */ /* 0x000fe20008000000 */
[----:B------:R-:W-:-:S02]  /*148a0*/  @UP1 USHF.R.U32.HI UR39, URZ, UR14, UR7 ;  /* 0x0000000e3f271299 */ /* 0x000fc40008011607 */
[----:B------:R-:W-:Y:S02]  /*148b0*/  UIADD3 UR4, UR8, UR4, URZ ;  /* 0x0000000408047290 */ /* 0x000fe4000fffe03f */
[----:B------:R-:W-:-:S04]  /*148c0*/  UIADD3 UR38, -UR39, URZ, URZ ;  /* 0x0000003f27267290 */ /* 0x000fc8000fffe13f */
[----:B------:R-:W-:Y:S01]  /*148d0*/  UIMAD UR38, UR10, UR38, UR9 ;  /* 0x000000260a2672a4 */ /* 0x000fe2000f8e0209 */
[----:B------:R-:W-:Y:S01]  /*148e0*/  IMAD.U32 R0, RZ, RZ, UR4 ;  /* 0x00000004ff007e24 */ /* 0x000fe2000f8e00ff */
[----:B------:R-:W-:Y:S10]  /*148f0*/  @!P1 BRA `(.L_x_972) ;  /* 0x0000000000409947 */ /* 0x000ff40003800000 */
[----:B------:R-:W-:Y:S01]  /*14900*/  ISETP.LT.AND P0, PT, RZ, UR8, PT ;  /* 0x00000008ff007c0c */ /* 0x000fe2000bf01270 */
[----:B------:R-:W-:-:S12]  /*14910*/  UIADD3 UR4, UR8, -0x1, URZ ;  /* 0xffffffff08047890 */ /* 0x000fd8000fffe03f */
[----:B------:R-:W-:Y:S05]  /*14920*/  @P0 BRA `(.L_x_973) ;  /* 0x00000000001c0947 */ /* 0x000fea0003800000 */
[----:B------:R-:W-:Y:S02]  /*14930*/  UISETP.NE.AND UP0, UPT, UR5, 0x1, UPT ;  /* 0x000000010500788c */ /* 0x000fe4000bf05270 */
[----:B------:R-:W-:-:S09]  /*14940*/  UIADD3 UR4, -UR8, URZ, URZ ;  /* 0x0000003f08047290 */ /* 0x000fd2000fffe13f */
[----:B------:R-:W-:Y:S02]  /*14950*/  @UP0 ULDC.64 UR8, c[0x0][0x9e8] ;  /* 0x00027a0000080ab9 */ /* 0x000fe40000000a00 */
[----:B------:R-:W-:-:S04]  /*14960*/  UIMAD.WIDE.U32 UR6, UR4, UR8, URZ ;  /* 0x00000008040672a5 */ /* 0x000fc8000f8e003f */
[----:B------:R-:W-:-:S04]  /*14970*/  @UP0 USHF.R.U32.HI UR4, URZ, UR9, UR7 ;  /* 0x000000093f040299 */ /* 0x000fc80008011607 */
[----:B------:R-:W-:Y:S01]  /*14980*/  ULOP3.LUT UR4, URZ, UR4, URZ, 0x33, !UPT ;  /* 0x000000043f047292 */ /* 0x000fe2000f8e333f */
[----:B------:R-:W-:Y:S11]  /*14990*/  BRA `(.L_x_974) ;  /* 0x0000000000107947 */ /* 0x000ff60003800000 */
.L_x_973:
[----:B------:R-:W-:-:S11]  /*149a0*/  UISETP.NE.AND UP0, UPT, UR5, 0x1, UPT ;  /* 0x000000010500788c */ /* 0x000fd6000bf05270 */
[----:B------:R-:W-:Y:S02]  /*149b0*/  @UP0 ULDC.64 UR8, c[0x0][0x9e8] ;  /* 0x00027a0000080ab9 */ /* 0x000fe40000000a00 */
[----:B------:R-:W-:-:S04]  /*149c0*/  UIMAD.WIDE.U32 UR6, UR4, UR8, URZ ;  /* 0x00000008040672a5 */ /* 0x000fc8000f8e003f */
[----:B------:R-:W-:-:S12]  /*149d0*/  @UP0 USHF.R.U32.HI UR4, URZ, UR9, UR7 ;  /* 0x000000093f040299 */ /* 0x000fd80008011607 */
.L_x_974:
[----:B------:R-:W-:-:S06]  /*149e0*/  UIMAD UR4, UR4, UR5, UR5 ;  /* 0x00000005040472a4 */ /* 0x000fcc000f8e0205 */
[----:B------:R-:W-:-:S07]  /*149f0*/  VIMNMX R0, R0, UR4, PT ;  /* 0x0000000400007c48 */ /* 0x000fce000bfe0100 */
.L_x_972:
[----:B------:R-:W-:Y:S01]  /*14a00*/  UIMAD UR6, UR11, UR13, 0x9f ;  /* 0x0000009f0b0674a4 */ /* 0x000fe2000f8e020d */
[----:B------:R-:W-:Y:S01]  /*14a10*/  VIADD R0, R0, 0x9f ;  /* 0x0000009f00007836 */ /* 0x000fe20000000000 */
[----:B------:R-:W-:Y:S02]  /*14a20*/  UIADD3 UR4, UR37, -UR12, URZ ;  /* 0x8000000c25047290 */ /* 0x000fe4000fffe03f */
[----:B------:R-:W-:Y:S01]  /*14a30*/  UIMAD.WIDE UR6, UR6, 0x66666667, URZ ;  /* 0x66666667060678a5 */ /* 0x000fe2000f8e023f */
[----:B------:R-:W-:Y:S01]  /*14a40*/  IMAD.HI R0, R0, 0x66666667, RZ ;  /* 0x6666666700007827 */ /* 0x000fe200078e02ff */
[----:B------:R-:W-:Y:S02]  /*14a50*/  UIMAD UR4, UR11, UR13, UR4 ;  /* 0x0000000d0b0472a4 */ /* 0x000fe4000f8e0204 */
[----:B------:R-:W-:Y:S02]  /*14a60*/  USHF.R.U32.HI UR6, URZ, 0x1f, UR7 ;  /* 0x0000001f3f067899 */ /* 0x000fe40008011607 */
[----:B------:R-:W-:Y:S01]  /*14a70*/  SHF.R.U32.HI R3, RZ, 0x1f, R0 ;  /* 0x0000001fff037819 */ /* 0x000fe20000011600 */
[----:B------:R-:W-:Y:S01]  /*14a80*/  ULDC UR8, c[0x0][0x9dc] ;  /* 0x0002770000087ab9 */ /* 0x000fe20000000800 */
[----:B------:R-:W-:-:S02]  /*14a90*/  ULEA.HI.SX32 UR6, UR7, UR6, 0x1a ;  /* 0x0000000607067291 */ /* 0x000fc4000f8fd23f */
[----:B------:R-:W-:Y:S01]  /*14aa0*/  LEA.HI.SX32 R3, R0, R3, 0x1a ;  /* 0x0000000300037211 */ /* 0x000fe200078fd2ff */
[----:B------:R-:W-:-:S03]  /*14ab0*/  UIADD3 UR8, UR4, -UR8, URZ ;  /* 0x8000000804087290 */ /* 0x000fc6000fffe03f */
[----:B------:R-:W-:Y:S01]  /*14ac0*/  VIMNMX R16, R3, UR6, PT ;  /* 0x0000000603107c48 */ /* 0x000fe2000bfe0100 */
[----:B------:R-:W-:Y:S08]  /*14ad0*/  @!P1 BRA `(.L_x_975) ;  /* 0x0000000000449947 */ /* 0x000ff00003800000 */
[----:B------:R-:W-:-:S06]  /*14ae0*/  UISETP.GT.AND UP0, UPT, UR4, -0x1, UPT ;  /* 0xffffffff0400788c */ /* 0x000fcc000bf04270 */
[----:B------:R-:W-:-:S13]  /*14af0*/  PLOP3.LUT P0, PT, PT, PT, UP0, 0x80, 0x0 ;  /* 0x000000000000781c */ /* 0x000fda0003f0f008 */
[----:B------:R-:W-:Y:S05]  /*14b00*/  @P0 BRA `(.L_x_976) ;  /* 0x00000000001c0947 */ /* 0x000fea0003800000 */
[----:B------:R-:W-:Y:S02]  /*14b10*/  UISETP.NE.AND UP0, UPT, UR5, 0x1, UPT ;  /* 0x000000010500788c */ /* 0x000fe4000bf05270 */
[----:B------:R-:W-:-:S09]  /*14b20*/  ULOP3.LUT UR4, URZ, UR4, URZ, 0x33, !UPT ;  /* 0x000000043f047292 */ /* 0x000fd2000f8e333f */
[----:B------:R-:W-:Y:S02]  /*14b30*/  @UP0 ULDC.64 UR10, c[0x0][0x9e8] ;  /* 0x00027a00000a0ab9 */ /* 0x000fe40000000a00 */
[----:B------:R-:W-:-:S04]  /*14b40*/  UIMAD.WIDE.U32 UR6, UR4, UR10, URZ ;  /* 0x0000000a040672a5 */ /* 0x000fc8000f8e003f */
[----:B------:R-:W-:-:S04]  /*14b50*/  @UP0 USHF.R.U32.HI UR4, URZ, UR11, UR7 ;  /* 0x0000000b3f040299 */ /* 0x000fc80008011607 */
[----:B------:R-:W-:Y:S01]  /*14b60*/  ULOP3.LUT UR4, URZ, UR4, URZ, 0x33, !UPT ;  /* 0x000000043f047292 */ /* 0x000fe2000f8e333f */
[----:B------:R-:W-:Y:S11]  /*14b70*/  BRA `(.L_x_977) ;  /* 0x0000000000107947 */ /* 0x000ff60003800000 */
.L_x_976:
[----:B------:R-:W-:-:S11]  /*14b80*/  UISETP.NE.AND UP0, UPT, UR5, 0x1, UPT ;  /* 0x000000010500788c */ /* 0x000fd6000bf05270 */
[----:B------:R-:W-:Y:S02]  /*14b90*/  @UP0 ULDC.64 UR10, c[0x0][0x9e8] ;  /* 0x00027a00000a0ab9 */ /* 0x000fe40000000a00 */
[----:B------:R-:W-:-:S04]  /*14ba0*/  UIMAD.WIDE.U32 UR6, UR4, UR10, URZ ;  /* 0x0000000a040672a5 */ /* 0x000fc8000f8e003f */
[----:B------:R-:W-:-:S12]  /*14bb0*/  @UP0 USHF.R.U32.HI UR4, URZ, UR11, UR7 ;  /* 0x0000000b3f040299 */ /* 0x000fd80008011607 */
.L_x_977:
[----:B------:R-:W-:-:S04]  /*14bc0*/  UIMAD UR4, UR4, UR5, URZ ;  /* 0x00000005040472a4 */ /* 0x000fc8000f8e023f */
[----:B------:R-:W-:-:S04]  /*14bd0*/  UISETP.LT.AND UP0, UPT, UR8, UR4, UPT ;  /* 0x000000040800728c */ /* 0x000fc8000bf01270 */
[----:B------:R-:W-:-:S12]  /*14be0*/  USEL UR8, UR8, UR4, !UP0 ;  /* 0x0000000408087287 */ /* 0x000fd8000c000000 */
.L_x_975:
[----:B------:R-:W-:Y:S01]  /*14bf0*/  UIMAD.WIDE UR4, UR8, 0x66666667, URZ ;  /* 0x66666667080478a5 */ /* 0x000fe2000f8e023f */
[----:B------:R-:W-:Y:S03]  /*14c00*/  BSSY B6, `(.L_x_978) ;  /* 0x00002b0000067945 */ /* 0x000fe60003800000 */
[----:B------:R-:W-:-:S04]  /*14c10*/  USHF.R.U32.HI UR4, URZ, 0x1f, UR5 ;  /* 0x0000001f3f047899 */ /* 0x000fc80008011605 */
[----:B------:R-:W-:-:S04]  /*14c20*/  ULEA.HI.SX32 UR4, UR5, UR4, 0x1a ;  /* 0x0000000405047291 */ /* 0x000fc8000f8fd23f */
[----:B------:R-:W-:-:S04]  /*14c30*/  UISETP.LT.AND UP0, UPT, URZ, UR4, UPT ;  /* 0x000000043f00728c */ /* 0x000fc8000bf01270 */
[----:B------:R-:W-:-:S06]  /*14c40*/  USEL UR41, URZ, UR4, !UP0 ;  /* 0x000000043f297287 */ /* 0x000fcc000c000000 */
[----:B------:R-:W-:-:S13]  /*14c50*/  ISETP.GT.AND P0, PT, R16, UR41, PT ;  /* 0x0000002910007c0c */ /* 0x000fda000bf04270 */
[----:B------:R-:W-:Y:S05]  /*14c60*/  @P0 BRA `(.L_x_979) ;  /* 0x0000000000480947 */ /* 0x000fea0003800000 */
[----:B------:R-:W1:Y:S02]  /*14c70*/  S2R R0, SR_TID.X ;  /* 0x0000000000007919 */ /* 0x000e640000002100 */
[----:B-1----:R-:W-:-:S04]  /*14c80*/  LOP3.LUT R0, R0, 0x7f, RZ, 0xc0, !PT ;  /* 0x0000007f00007812 */ /* 0x002fc800078ec0ff */
[----:B------:R-:W-:-:S13]  /*14c90*/  ISETP.NE.AND P0, PT, R0, RZ, PT ;  /* 0x000000ff0000720c */ /* 0x000fda0003f05270 */
[----:B------:R-:W-:Y:S05]  /*14ca0*/  @P0 BRA `(.L_x_980) ;  /* 0x0000002800940947 */ /* 0x000fea0003800000 */
[----:B------:R-:W1:Y:S01]  /*14cb0*/  S2R R5, SR_LANEID ;  /* 0x0000000000057919 */ /* 0x000e620000000000 */
[----:B------:R-:W-:Y:S01]  /*14cc0*/  VOTEU.ANY UR4, UPT, PT ;  /* 0x0000000000047886 */ /* 0x000fe200038e0100 */
[----:B------:R-:W2:Y:S01]  /*14cd0*/  LDC.64 R2, c[0x0][0xdf0] ;  /* 0x00037c00ff027b82 */ /* 0x000ea20000000a00 */
[----:B------:R-:W1:Y:S02]  /*14ce0*/  FLO.U32 R0, UR4 ;  /* 0x0000000400007d00 */ /* 0x000e6400080e0000 */
[----:B-1----:R-:W-:-:S06]  /*14cf0*/  ISETP.EQ.U32.AND P0, PT, R0, R5, PT ;  /* 0x000000050000720c */ /* 0x002fcc0003f02070 */
[----:B------:R-:W2:Y:S07]  /*14d00*/  POPC R5, UR4 ;  /* 0x0000000400057d09 */ /* 0x000eae0008000000 */
[----:B--2---:R-:W2:Y:S01]  /*14d10*/  @P0 ATOMG.E.ADD.STRONG.GPU PT, R3, desc[UR54][R2.64], R5 ;  /* 0x00000005020309a8 */ /* 0x004ea200081ee1f6 */
[----:B------:R-:W1:Y:S02]  /*14d20*/  S2R R4, SR_LTMASK ;  /* 0x0000000000047919 */ /* 0x000e640000003900 */
[----:B-1----:R-:W-:-:S04]  /*14d30*/  LOP3.LUT R4, R4, UR4, RZ, 0xc0, !PT ;  /* 0x0000000404047c12 */ /* 0x002fc8000f8ec0ff */
[----:B------:R-:W1:Y:S01]  /*14d40*/  POPC R7, R4 ;  /* 0x0000000400077309 */ /* 0x000e620000000000 */
[----:B--2---:R-:W1:Y:S02]  /*14d50*/  SHFL.IDX PT, R0, R3, R0, 0x1f ;  /* 0x00001f0003007589 */ /* 0x004e6400000e0000 */
[----:B-1----:R-:W-:-:S05]  /*14d60*/  IADD3 R0, R0, UR46, R7 ;  /* 0x0000002e00007c10 */ /* 0x002fca000fffe007 */
[----:B------:R2:W-:Y:S01]  /*14d70*/  STL [R1+0x20], R0 ;  /* 0x0000200001007387 */ /* 0x0005e20000100800 */
[----:B------:R-:W-:Y:S05]  /*14d80*/  BRA `(.L_x_980) ;  /* 0x00000028005c7947 */ /* 0x000fea0003800000 */
.L_x_979:
[----:B------:R-:W1:Y:S01]  /*14d90*/  S2UR UR4, SR_CgaCtaId ;  /* 0x00000000000479c3 */ /* 0x000e620000008800 */
[----:B------:R-:W-:Y:S02]  /*14da0*/  UMOV UR40, 0x400 ;  /* 0x0000040000287882 */ /* 0x000fe40000000000 */
[----:B-1----:R-:W-:-:S04]  /*14db0*/  ULEA UR40, UR4, UR40, 0x18 ;  /* 0x0000002804287291 */ /* 0x002fc8000f8ec03f */
        /* <DEDUP_REMOVED lines=9> */
[----:B------:R-:W1:Y:S01]  /*14e50*/  LDC.64 R2, c[0x4][R2] ;  /* 0x0100000002027b82 */ /* 0x000e620000000a00 */
        /* <DEDUP_REMOVED lines=9> */
[----:B-1----:R-:W-:Y:S05]  /*14ef0*/  CALL.ABS.NOINC R2 ;  /* 0x0000000002007343 */ /* 0x002fea0003c00000 */
.L_x_981:
        /* <DEDUP_REMOVED lines=24> */
.L_x_982:
[----:B------:R-:W-:-:S04]  /*15080*/  UIADD3 UR4, UR40, 0x400, URZ ;  /* 0x0000040028047890 */ /* 0x000fc8000fffe03f */
[----:B------:R-:W-:-:S06]  /*15090*/  ULOP3.LUT UP0, URZ, UR4, 0x9f, URZ, 0xc0, !UPT ;  /* 0x0000009f043f7892 */ /* 0x000fcc000f80c03f */
[----:B------:R-:W-:-:S13]  /*150a0*/  PLOP3.LUT P0, PT, PT, PT, UP0, 0x80, 0x0 ;  /* 0x000000000000781c */ /* 0x000fda0003f0f008 */
        /* <DEDUP_REMOVED lines=17> */
.L_x_983:
[----:B------:R-:W-:-:S13]  /*151c0*/  LOP3.LUT P6, RZ, R17, 0x3ff, RZ, 0xc0, !PT ;  /* 0x000003ff11ff7812 */ /* 0x000fda00078cc0ff */
        /* <DEDUP_REMOVED lines=17> */
.L_x_984:
[----:B------:R-:W-:Y:S01]  /*152e0*/  ULDC.64 UR4, c[0x0][0x9f8] ;  /* 0x00027e0000047ab9 */ /* 0x000fe20000000a00 */
[----:B------:R-:W-:Y:S01]  /*152f0*/  IMAD.U32 R5, RZ, RZ, UR39 ;  /* 0x00000027ff057e24 */ /* 0x000fe2000f8e00ff */
[----:B------:R-:W-:Y:S01]  /*15300*/  ISETP.NE.U32.AND P0, PT, RZ, UR4, PT ;  /* 0x00000004ff007c0c */ /* 0x000fe2000bf05070 */
[----:B------:R-:W-:Y:S01]  /*15310*/  IMAD.U32 R8, RZ, RZ, UR39 ;  /* 0x00000027ff087e24 */ /* 0x000fe2000f8e00ff */
[----:B------:R-:W2:Y:S01]  /*15320*/  LDC R0, c[0x0][0x428] ;  /* 0x00010a00ff007b82 */ /* 0x000ea20000000800 */
[----:B------:R-:W3:Y:S01]  /*15330*/  S2R R18, SR_TID.X ;  /* 0x0000000000127919 */ /* 0x000ee20000002100 */
[----:B------:R-:W-:-:S13]  /*15340*/  ISETP.NE.AND.EX P0, PT, RZ, UR5, PT, P0 ;  /* 0x00000005ff007c0c */ /* 0x000fda000bf05300 */
[----:B-1----:R-:W1:Y:S01]  /*15350*/  @P0 LDC.64 R2, c[0x0][0x9f8] ;  /* 0x00027e00ff020b82 */ /* 0x002e620000000a00 */
[----:B------:R-:W-:Y:S01]  /*15360*/  IMAD.U32 R4, RZ, RZ, UR38 ;  /* 0x00000026ff047e24 */ /* 0x000fe2000f8e00ff */
[----:B---3--:R-:W-:Y:S01]  /*15370*/  LOP3.LUT R17, R18, 0x7f, RZ, 0xc0, !PT ;  /* 0x0000007f12117812 */ /* 0x008fe200078ec0ff */
[----:B-1----:R-:W-:-:S05]  /*15380*/  @P0 IMAD.WIDE R2, R5, 0x4, R2 ;  /* 0x0000000405020825 */ /* 0x002fca00078e0202 */
[----:B------:R1:W3:Y:S01]  /*15390*/  @P0 LDG.E R8, desc[UR54][R2.64] ;  /* 0x0000003602080981 */ /* 0x0002e2000c1e1900 */
[----:B--2---:R-:W-:Y:S01]  /*153a0*/  ISETP.NE.AND P0, PT, R0, 0x1, PT ;  /* 0x000000010000780c */ /* 0x004fe20003f05270 */
[----:B------:R-:W-:Y:S01]  /*153b0*/  UMOV UR36, URZ ;  /* 0x0000003f00247c82 */ /* 0x000fe20008000000 */
[----:B------:R-:W-:Y:S01]  /*153c0*/  ISETP.NE.AND P2, PT, R17, RZ, PT ;  /* 0x000000ff1100720c */ /* 0x000fe20003f45270 */
[----:B------:R-:W-:Y:S01]  /*153d0*/  UMOV UR8, 0x40 ;  /* 0x0000004000087882 */ /* 0x000fe20000000000 */
[----:B------:R-:W-:Y:S01]  /*153e0*/  UMOV UR9, UR37 ;  /* 0x0000002500097c82 */ /* 0x000fe20008000000 */
[----:B------:R-:W-:Y:S01]  /*153f0*/  UMOV UR10, UR38 ;  /* 0x00000026000a7c82 */ /* 0x000fe20008000000 */
[----:B------:R-:W-:Y:S01]  /*15400*/  UMOV UR11, UR39 ;  /* 0x00000027000b7c82 */ /* 0x000fe20008000000 */
[----:B------:R-:W-:Y:S01]  /*15410*/  UMOV UR12, 0x80 ;  /* 0x00000080000c7882 */ /* 0x000fe20000000000 */
[----:B------:R-:W-:Y:S01]  /*15420*/  UMOV UR13, UR37 ;  /* 0x00000025000d7c82 */ /* 0x000fe20008000000 */
[----:B-1----:R-:W1:Y:S01]  /*15430*/  LDC.64 R2, c[0x0][0x3f8] ;  /* 0x0000fe00ff027b82 */ /* 0x002e620000000a00 */
[----:B------:R-:W-:Y:S01]  /*15440*/  UMOV UR14, UR38 ;  /* 0x00000026000e7c82 */ /* 0x000fe20008000000 */
[----:B------:R-:W-:Y:S01]  /*15450*/  UMOV UR15, UR39 ;  /* 0x00000027000f7c82 */ /* 0x000fe20008000000 */
[----:B------:R-:W-:-:S03]  /*15460*/  UMOV UR6, 0xffffffff ;  /* 0xffffffff00067882 */ /* 0x000fc60000000000 */
[----:B------:R-:W-:Y:S02]  /*15470*/  VOTEU.ALL UP1, P2 ;  /* 0x00000000003f7886 */ /* 0x000fe40001020000 */
[----:B------:R-:W2:Y:S03]  /*15480*/  @P0 LDC R0, c[0x0][0x42c] ;  /* 0x00010b00ff000b82 */ /* 0x000ea60000000800 */
[----:B------:R-:W-:-:S04]  /*15490*/  @!UP1 UIADD3 UR4, UP0, UR42, 0x270, URZ ;  /* 0x000002702a049890 */ /* 0x000fc8000ff1e03f */
[----:B------:R-:W-:Y:S01]  /*154a0*/  @!UP1 UIADD3.X UR5, URZ, UR43, URZ, UP0, !UPT ;  /* 0x0000002b3f059290 */ /* 0x000fe200087fe43f */
[----:B------:R-:W4:Y:S01]  /*154b0*/  @P0 LDC R5, c[0x0][0x430] ;  /* 0x00010c00ff050b82 */ /* 0x000f220000000800 */
[----:B-1----:R-:W-:-:S07]  /*154c0*/  ISETP.NE.U32.AND P1, PT, R2, RZ, PT ;  /* 0x000000ff0200720c */ /* 0x002fce0003f25070 */
[----:B------:R1:W-:Y:S01]  /*154d0*/  @!UP1 UTMAPF.L2.4D [UR36], [UR4] ;  /* 0x00000024040095b8 */ /* 0x0003e20008018000 */
[----:B------:R-:W-:Y:S01]  /*154e0*/  ISETP.NE.AND.EX P1, PT, R3, RZ, PT, P1 ;  /* 0x000000ff0300720c */ /* 0x000fe20003f25310 */
[----:B--2---:R-:W-:Y:S01]  /*154f0*/  @P0 IMAD.HI.U32 R0, R0, UR38, RZ ;  /* 0x0000002600000c27 */ /* 0x004fe2000f8e00ff */
[----:B------:R1:W-:Y:S04]  /*15500*/  @!UP1 UTMAPF.L2.4D [UR8], [UR4] ;  /* 0x00000008040095b8 */ /* 0x0003e80008018000 */
[----:B----4-:R-:W-:Y:S01]  /*15510*/  @P0 SHF.R.U32.HI R4, RZ, R5, R0 ;  /* 0x00000005ff040219 */ /* 0x010fe20000011600 */
[----:B------:R1:W-:Y:S01]  /*15520*/  @!UP1 UTMAPF.L2.4D [UR12], [UR4] ;  /* 0x0000000c040095b8 */ /* 0x0003e20008018000 */
[----:B---3--:R-:W-:Y:S01]  /*15530*/  SHF.R.S32.HI R9, RZ, 0x1f, R8 ;  /* 0x0000001fff097819 */ /* 0x008fe20000011408 */
        /* <DEDUP_REMOVED lines=8> */
.L_x_1048:
[----:B--2---:R-:W-:Y:S02]  /*155c0*/  ISETP.NE.AND P0, PT, R14, RZ, PT ;  /* 0x000000ff0e00720c */ /* 0x004fe40003f05270 */
[----:B------:R-:W-:-:S11]  /*155d0*/  PLOP3.LUT P6, PT, PT, PT, PT, 0x8, 0x0 ;  /* 0x000000000000781c */ /* 0x000fd60003fce170 */
[----:B------:R-:W-:Y:S05]  /*155e0*/  @P0 BRA `(.L_x_986) ;  /* 0x0000000400f40947 */ /* 0x000fea0003800000 */
[----:B------:R-:W-:Y:S01]  /*155f0*/  UMOV UR4, 0xffffffff ;  /* 0xffffffff00047882 */ /* 0x000fe20000000000 */
[----:B------:R-:W-:Y:S02]  /*15600*/  VIADD R6, R16, 0xffffffff ;  /* 0xffffffff10067836 */ /* 0x000fe40000000000 */
[----:B------:R-:W-:Y:S05]  /*15610*/  BRA.DIV UR4, `(.L_x_987) ;  /* 0x0000002a04ac7947 */ /* 0x000fea000b800000 */
[----:B------:R-:W-:-:S13]  /*15620*/  ELECT P6, URZ, PT ;  /* 0x00000000003f782f */ /* 0x000fda00038c0000 */
.L_x_1051:
        /* <DEDUP_REMOVED lines=9> */
[----:B------:R-:W-:-:S05]  /*156c0*/  @P0 SHF.R.U32.HI R4, RZ, R5, R7 ;  /* 0x00000005ff040219 */ /* 0x000fca0000011607 */
[----:B------:R-:W-:-:S04]  /*156d0*/  IMAD.MOV R5, RZ, RZ, -R4 ;  /* 0x000000ffff057224 */ /* 0x000fc800078e0a04 */
[----:B------:R-:W-:Y:S01]  /*156e0*/  IMAD R6, R0, R5, R6 ;  /* 0x0000000500067224 */ /* 0x000fe200078e0206 */
[--C-:B------:R-:W-:Y:S01]  /*156f0*/  SHF.R.S32.HI R5, RZ, 0x1f, R4.reuse ;  /* 0x0000001fff057819 */ /* 0x100fe20000011404 */
[----:B------:R-:W-:Y:S02]  /*15700*/  IMAD R0, R9, UR4, RZ ;  /* 0x0000000409007c24 */ /* 0x000fe4000f8e02ff */
[----:B------:R-:W-:-:S04]  /*15710*/  IMAD.WIDE.U32 R4, R8, UR4, R4 ;  /* 0x0000000408047c25 */ /* 0x000fc8000f8e0004 */
[----:B------:R-:W-:Y:S01]  /*15720*/  IMAD R0, R8, UR5, R0 ;  /* 0x0000000508007c24 */ /* 0x000fe2000f8e0200 */
[----:B------:R-:W-:-:S03]  /*15730*/  LEA R2, P0, R4, R2, 0x2 ;  /* 0x0000000204027211 */ /* 0x000fc600078010ff */
[----:B------:R-:W-:-:S05]  /*15740*/  IMAD.IADD R0, R5, 0x1, R0 ;  /* 0x0000000105007824 */ /* 0x000fca00078e0200 */
[----:B------:R-:W-:-:S05]  /*15750*/  LEA.HI.X R3, R4, R3, R0, 0x2, P0 ;  /* 0x0000000304037211 */ /* 0x000fca00000f1400 */
[----:B------:R2:W5:Y:S02]  /*15760*/  LDG.E R0, desc[UR54][R2.64] ;  /* 0x0000003602007981 */ /* 0x000564000c1e1900 */
.L_x_989:
[----:B--2---:R-:W2:Y:S04]  /*15770*/  LDL R2, [R1] ;  /* 0x0000000001027983 */ /* 0x004ea80000100800 */
[----:B------:R-:W3:Y:S01]  /*15780*/  LDL R3, [R1+0xc] ;  /* 0x00000c0001037983 */ /* 0x000ee20000100800 */
[----:B------:R-:W-:Y:S02]  /*15790*/  ISETP.NE.AND P0, PT, R17, RZ, PT ;  /* 0x000000ff1100720c */ /* 0x000fe40003f05270 */
[----:B--2---:R-:W-:Y:S02]  /*157a0*/  LEA R2, R2, UR40, 0x3 ;  /* 0x0000002802027c11 */ /* 0x004fe4000f8e18ff */
[----:B---3--:R-:W-:-:S04]  /*157b0*/  SHF.L.U32 R3, R3, 0x1f, RZ ;  /* 0x0000001f03037819 */ /* 0x008fc800000006ff */
[----:B------:R-:W2:Y:S02]  /*157c0*/  SYNCS.PHASECHK.TRANS64.TRYWAIT P3, [R2+URZ+0x29880], R3 ;  /* 0x02988003020075a7 */ /* 0x000ea4000806017f */
[----:B--2---:R-:W-:Y:S05]  /*157d0*/  @!P3 BRA `(.L_x_990) ;  /* 0x00000028005cb947 */ /* 0x004fea0003800000 */
.L_x_1052:
[----:B------:R-:W-:Y:S05]  /*157e0*/  @P0 BRA `(.L_x_991) ;  /* 0x00000000001c0947 */ /* 0x000fea0003800000 */
[----:B-1----:R-:W1:Y:S01]  /*157f0*/  S2R R4, SR_TID.X ;  /* 0x0000000000047919 */ /* 0x002e620000002100 */
[----:B------:R-:W-:-:S04]  /*15800*/  IMAD.MOV.U32 R5, RZ, RZ, 0x5000 ;  /* 0x00005000ff057424 */ /* 0x000fc800078e00ff */
[----:B------:R3:W-:Y:S01]  /*15810*/  SYNCS.ARRIVE.TRANS64 RZ, [R2+URZ+0x29870], R5 ;  /* 0x0298700502ff79a7 */ /* 0x0007e2000800003f */
[----:B-1----:R-:W-:-:S04]  /*15820*/  LOP3.LUT R4, R4, 0x1f, RZ, 0xc0, !PT ;  /* 0x0000001f04047812 */ /* 0x002fc800078ec0ff */
[----:B------:R-:W-:-:S13]  /*15830*/  ISETP.NE.AND P3, PT, R4, RZ, PT ;  /* 0x000000ff0400720c */ /* 0x000fda0003f65270 */
[----:B---3--:R-:W-:Y:S05]  /*15840*/  @!P3 BRA `(.L_x_991) ;  /* 0x000000000004b947 */ /* 0x008fea0003800000 */
[----:B------:R-:W-:Y:S01]  /*15850*/  BPT.TRAP 0x1 ;  /* 0x000000040000795c */ /* 0x000fe20000300000 */
.L_x_991:
[----:B------:R-:W3:Y:S04]  /*15860*/  LDL R5, [R1] ;  /* 0x0000000001057983 */ /* 0x000ee80000100800 */
[----:B-1----:R-:W4:Y:S01]  /*15870*/  LDL R4, [R1+0x8] ;  /* 0x0000080001047983 */ /* 0x002f220000100800 */
        /* <DEDUP_REMOVED lines=17> */
.L_x_1053:
        /* <DEDUP_REMOVED lines=8> */
.L_x_993:
        /* <DEDUP_REMOVED lines=28> */
.L_x_988:
[----:B------:R-:W-:Y:S05]  /*15bd0*/  WARPSYNC.ALL ;  /* 0x0000000000007948 */ /* 0x000fea0003800000 */
[----:B------:R-:W-:Y:S01]  /*15be0*/  BAR.SYNC.DEFER_BLOCKING 0x8, 0x120 ;  /* 0x0204800000007b1d */ /* 0x000fe20000010000 */
[----:B------:R-:W-:Y:S01]  /*15bf0*/  ELECT P0, URZ, PT ;  /* 0x00000000003f782f */ /* 0x000fe20003800000 */
[----:B------:R-:W-:Y:S02]  /*15c00*/  UIADD3 UR4, UP0, UR42, 0x270, URZ ;  /* 0x000002702a047890 */ /* 0x000fe4000ff1e03f */
[----:B------:R-:W-:Y:S02]  /*15c10*/  UIADD3 UR8, UR40, 0x14400, URZ ;  /* 0x0001440028087890 */ /* 0x000fe4000fffe03f */
[----:B------:R-:W-:-:S02]  /*15c20*/  UIADD3 UR9, UR40, 0x29800, URZ ;  /* 0x0002980028097890 */ /* 0x000fc4000fffe03f */
[----:B------:R-:W-:Y:S02]  /*15c30*/  UIADD3.X UR5, URZ, UR43, URZ, UP0, !UPT ;  /* 0x0000002b3f057290 */ /* 0x000fe400087fe43f */
[----:B------:R-:W-:Y:S02]  /*15c40*/  UIADD3 UR24, UR40, 0x16400, URZ ;  /* 0x0001640028187890 */ /* 0x000fe4000fffe03f */
[----:B------:R-:W-:Y:S02]  /*15c50*/  UIADD3 UR16, UR40, 0x18400, URZ ;  /* 0x0001840028107890 */ /* 0x000fe4000fffe03f */
[----:B------:R-:W-:Y:S01]  /*15c60*/  @P0 IMAD.MOV.U32 R2, RZ, RZ, 0x6000 ;  /* 0x00006000ff020424 */ /* 0x000fe200078e00ff */
[----:B------:R-:W-:Y:S01]  /*15c70*/  UMOV UR6, 0x0 ;  /* 0x0000000000067882 */ /* 0x000fe20000000000 */
[----:B------:R-:W-:Y:S01]  /*15c80*/  UMOV UR7, 0x12f00000 ;  /* 0x12f0000000077882 */ /* 0x000fe20000000000 */
[----:B------:R-:W-:Y:S01]  /*15c90*/  UMOV UR10, URZ ;  /* 0x0000003f000a7c82 */ /* 0x000fe20008000000 */
[----:B------:R-:W-:Y:S01]  /*15ca0*/  UMOV UR11, UR37 ;  /* 0x00000025000b7c82 */ /* 0x000fe20008000000 */
[----:B------:R-:W-:Y:S01]  /*15cb0*/  UMOV UR12, UR38 ;  /* 0x00000026000c7c82 */ /* 0x000fe20008000000 */
[----:B------:R-:W-:Y:S01]  /*15cc0*/  UMOV UR13, UR39 ;  /* 0x00000027000d7c82 */ /* 0x000fe20008000000 */
[----:B------:R-:W-:Y:S01]  /*15cd0*/  UMOV UR26, 0x40 ;  /* 0x00000040001a7882 */ /* 0x000fe20000000000 */
[----:B------:R-:W-:Y:S01]  /*15ce0*/  UMOV UR27, UR37 ;  /* 0x00000025001b7c82 */ /* 0x000fe20008000000 */
[----:B------:R-:W-:Y:S01]  /*15cf0*/  UMOV UR28, UR38 ;  /* 0x00000026001c7c82 */ /* 0x000fe20008000000 */
[----:B------:R2:W-:Y:S01]  /*15d00*/  @P0 SYNCS.ARRIVE.TRANS64 RZ, [UR40+0x29800], R2 ;  /* 0x02980002ffff09a7 */ /* 0x0005e20008000028 */
[----:B------:R-:W-:Y:S01]  /*15d10*/  UMOV UR29, UR39 ;  /* 0x00000027001d7c82 */ /* 0x000fe20008000000 */
[----:B------:R-:W-:Y:S01]  /*15d20*/  UMOV UR25, UR9 ;  /* 0x0000000900197c82 */ /* 0x000fe20008000000 */
[----:B------:R-:W-:Y:S01]  /*15d30*/  UMOV UR18, 0x80 ;  /* 0x0000008000127882 */ /* 0x000fe20000000000 */
[----:B------:R-:W-:Y:S01]  /*15d40*/  UMOV UR19, UR37 ;  /* 0x0000002500137c82 */ /* 0x000fe20008000000 */
[----:B------:R-:W-:Y:S01]  /*15d50*/  UMOV UR20, UR38 ;  /* 0x0000002600147c82 */ /* 0x000fe20008000000 */
[----:B------:R-:W-:Y:S01]  /*15d60*/  UMOV UR21, UR39 ;  /* 0x0000002700157c82 */ /* 0x000fe20008000000 */
[----:B------:R2:W-:Y:S01]  /*15d70*/  UTMALDG.4D [UR8], [UR4], desc[UR6] ;  /* 0x00000608040075b4 */ /* 0x0005e20008019000 */
[----:B------:R-:W-:Y:S01]  /*15d80*/  UMOV UR17, UR9 ;  /* 0x0000000900117c82 */ /* 0x000fe20008000000 */
[----:B------:R2:W-:Y:S01]  /*15d90*/  UTMALDG.4D [UR24], [UR4], desc[UR6] ;  /* 0x00000618040075b4 */ /* 0x0005e20008019000 */
[----:B------:R2:W-:Y:S02]  /*15da0*/  UTMALDG.4D [UR16], [UR4], desc[UR6] ;  /* 0x00000610040075b4 */ /* 0x0005e40008019000 */
[----:B--2---:R-:W-:Y:S01]  /*15db0*/  NOP ;  /* 0x0000000000007918 */ /* 0x004fe20000000000 */
.L_x_986:
[----:B------:R-:W2:Y:S01]  /*15dc0*/  LDL.LU R3, [R1+0x28] ;  /* 0x0000280001037983 */ /* 0x000ea20000300800 */
[----:B------:R-:W-:Y:S01]  /*15dd0*/  VIADD R20, R16, 0xfffffffe ;  /* 0xfffffffe10147836 */ /* 0x000fe20000000000 */
[----:B------:R-:W-:Y:S04]  /*15de0*/  BSSY B0, `(.L_x_994) ;  /* 0x000000a000007945 */ /* 0x000fe80003800000 */
[----:B------:R-:W-:Y:S01]  /*15df0*/  ISETP.GE.AND P3, PT, R20, UR41, PT ;  /* 0x0000002914007c0c */ /* 0x000fe2000bf66270 */
        /* <DEDUP_REMOVED lines=8> */
.L_x_1054:
[----:B------:R-:W-:Y:S05]  /*15e80*/  BSYNC B0 ;  /* 0x0000000000007941 */ /* 0x000fea0003800000 */
.L_x_994:
[----:B------:R-:W-:Y:S05]  /*15e90*/  @!P3 BRA `(.L_x_996) ;  /* 0x000000100008b947 */ /* 0x000fea0003800000 */
[----:B------:R3:W5:Y:S04]  /*15ea0*/  LDL.LU R6, [R1] ;  /* 0x0000000001067983 */ /* 0x0007680000300800 */
[----:B------:R3:W5:Y:S02]  /*15eb0*/  LDL.LU R7, [R1+0xc] ;  /* 0x00000c0001077983 */ /* 0x0007640000300800 */
.L_x_1018:
[----:B--2-45:R-:W-:Y:S01]  /*15ec0*/  VIADD R2, R6, 0x1 ;  /* 0x0000000106027836 */ /* 0x034fe20000000000 */
[----:B------:R-:W-:Y:S05]  /*15ed0*/  YIELD ;  /* 0x0000000000007946 */ /* 0x000fea0003800000 */
[----:B------:R-:W-:Y:S01]  /*15ee0*/  ISETP.NE.AND P0, PT, R2, 0x2, PT ;  /* 0x000000020200780c */ /* 0x000fe20003f05270 */
[----:B------:R-:W-:Y:S03]  /*15ef0*/  BSSY B0, `(.L_x_997) ;  /* 0x000008d000007945 */ /* 0x000fe60003800000 */
[----:B-1----:R-:W-:-:S02]  /*15f00*/  SEL R4, RZ, 0x1, P0 ;  /* 0x00000001ff047807 */ /* 0x002fc40000000000 */
        /* <DEDUP_REMOVED lines=15> */
[----:B------:R-:W-:-:S04]  /*16000*/  @P0 SHF.R.U32.HI R2, RZ, R3, R0 ;  /* 0x00000003ff020219 */ /* 0x000fc80000011600 */
[--C-:B------:R-:W-:Y:S01]  /*16010*/  SHF.R.S32.HI R3, RZ, 0x1f, R2.reuse ;  /* 0x0000001fff037819 */ /* 0x100fe20000011402 */
[----:B------:R-:W-:-:S04]  /*16020*/  IMAD.MOV R8, RZ, RZ, -R2 ;  /* 0x000000ffff087224 */ /* 0x000fc800078e0a02 */
[----:B------:R-:W-:Y:S02]  /*16030*/  IMAD R8, R5, R8, R20 ;  /* 0x0000000805087224 */ /* 0x000fe400078e0214 */
        /* <DEDUP_REMOVED lines=8> */
.L_x_999:
[----:B------:R-:W4:Y:S01]  /*160c0*/  S2R R2, SR_TID.X ;  /* 0x0000000000027919 */ /* 0x000f220000002100 */
[----:B--2---:R-:W-:Y:S01]  /*160d0*/  LEA R4, R10, UR40, 0x3 ;  /* 0x000000280a047c11 */ /* 0x004fe2000f8e18ff */
[----:B------:R-:W-:Y:S01]  /*160e0*/  BSSY B1, `(.L_x_1000) ;  /* 0x0000006000017945 */ /* 0x000fe20003800000 */
[----:B----4-:R-:W-:Y:S02]  /*160f0*/  LOP3.LUT R3, R2, 0x7f, RZ, 0xc0, !PT ;  /* 0x0000007f02037812 */ /* 0x010fe400078ec0ff */
[----:B------:R-:W-:Y:S02]  /*16100*/  SHF.L.U32 R2, R9, 0x1f, RZ ;  /* 0x0000001f09027819 */ /* 0x000fe400000006ff */
[----:B------:R-:W-:Y:S02]  /*16110*/  ISETP.NE.AND P3, PT, R3, RZ, PT ;  /* 0x000000ff0300720c */ /* 0x000fe40003f65270 */
[----:B------:R-:W2:Y:S02]  /*16120*/  SYNCS.PHASECHK.TRANS64.TRYWAIT P0, [R4+URZ+0x29880], R2 ;  /* 0x02988002040075a7 */ /* 0x000ea4000800017f */
[----:B--2---:R-:W-:Y:S09]  /*16130*/  @!P0 BRA `(.L_x_1001) ;  /* 0x0000002000448947 */ /* 0x004ff20003800000 */
.L_x_1055:
[----:B------:R-:W-:Y:S05]  /*16140*/  BSYNC B1 ;  /* 0x0000000000017941 */ /* 0x000fea0003800000 */
.L_x_1000:
[----:B------:R-:W-:Y:S04]  /*16150*/  BSSY B1, `(.L_x_1002) ;  /* 0x0000009000017945 */ /* 0x000fe80003800000 */
[----:B------:R-:W-:Y:S05]  /*16160*/  @P3 BRA `(.L_x_1003) ;  /* 0x00000000001c3947 */ /* 0x000fea0003800000 */
[----:B------:R-:W4:Y:S02]  /*16170*/  S2R R3, SR_TID.X ;  /* 0x0000000000037919 */ /* 0x000f240000002100 */
[----:B----4-:R-:W-:Y:S01]  /*16180*/  LOP3.LUT R5, R3, 0x1f, RZ, 0xc0, !PT ;  /* 0x0000001f03057812 */ /* 0x010fe200078ec0ff */
[----:B------:R-:W-:-:S03]  /*16190*/  IMAD.MOV.U32 R3, RZ, RZ, 0x5000 ;  /* 0x00005000ff037424 */ /* 0x000fc600078e00ff */
[----:B------:R-:W-:Y:S01]  /*161a0*/  ISETP.NE.AND P0, PT, R5, RZ, PT ;  /* 0x000000ff0500720c */ /* 0x000fe20003f05270 */
[----:B------:R4:W-:-:S12]  /*161b0*/  SYNCS.ARRIVE.TRANS64 RZ, [R4+URZ+0x29870], R3 ;  /* 0x0298700304ff79a7 */ /* 0x0009d8000800003f */
[----:B----4-:R-:W-:Y:S05]  /*161c0*/  @!P0 BRA `(.L_x_1003) ;  /* 0x0000000000048947 */ /* 0x010fea0003800000 */
[----:B------:R-:W-:Y:S01]  /*161d0*/  BPT.TRAP 0x1 ;  /* 0x000000040000795c */ /* 0x000fe20000300000 */
.L_x_1003:
[----:B------:R-:W-:Y:S05]  /*161e0*/  BSYNC B1 ;  /* 0x0000000000017941 */ /* 0x000fea0003800000 */
.L_x_1002:
[----:B------:R-:W4:Y:S04]  /*161f0*/  LDL R3, [R1] ;  /* 0x0000000001037983 */ /* 0x000f280000100800 */
[----:B-1----:R-:W2:Y:S01]  /*16200*/  LDL R9, [R1+0x8] ;  /* 0x0000080001097983 */ /* 0x002ea20000100800 */
[----:B------:R-:W-:Y:S02]  /*16210*/  IMAD.MOV.U32 R10, RZ, RZ, RZ ;  /* 0x000000ffff0a7224 */ /* 0x000fe400078e00ff */
        /* <DEDUP_REMOVED lines=9> */
[----:B--2---:R-:W-:-:S03]  /*162b0*/  R2UR UR12, R9 ;  /* 0x00000000090c72ca */ /* 0x004fc600000e0000 */
[----:B------:R-:W-:Y:S02]  /*162c0*/  VIADD R3, R3, 0xa400 ;  /* 0x0000a40003037836 */ /* 0x000fe40000000000 */
[----:B------:R-:W-:-:S10]  /*162d0*/  VIADD R9, R4, 0x29870 ;  /* 0x0002987004097836 */ /* 0x000fd40000000000 */
.L_x_1004:
        /* <DEDUP_REMOVED lines=8> */
[----:B-1----:R-:W-:Y:S05]  /*16360*/  @P0 BRA.U.ANY `(.L_x_1004) ;  /* 0xfffffffd00dc0947 */ /* 0x002fea000393ffff */
[----:B------:R-:W1:Y:S01]  /*16370*/  SYNCS.PHASECHK.TRANS64.TRYWAIT P0, [R4+URZ+0x29840], R2 ;  /* 0x02984002040075a7 */ /* 0x000e62000800017f */
[----:B------:R-:W-:Y:S04]  /*16380*/  BSSY B1, `(.L_x_1005) ;  /* 0x0000002000017945 */ /* 0x000fe80003800000 */
[----:B-1----:R-:W-:Y:S05]  /*16390*/  @!P0 BRA `(.L_x_1006) ;  /* 0x0000001c00c08947 */ /* 0x002fea0003800000 */
.L_x_1056:
[----:B------:R-:W-:Y:S05]  /*163a0*/  BSYNC B1 ;  /* 0x0000000000017941 */ /* 0x000fea0003800000 */
.L_x_1005:
[----:B------:R-:W-:Y:S01]  /*163b0*/  BSSY B1, `(.L_x_1007) ;  /* 0x000000b000017945 */ /* 0x000fe20003800000 */
[----:B-1----:R-:W-:Y:S02]  /*163c0*/  IMAD.MOV.U32 R2, RZ, RZ, 0x0 ;  /* 0x00000000ff027424 */ /* 0x002fe400078e00ff */
[----:B------:R-:W-:Y:S01]  /*163d0*/  IMAD.MOV.U32 R3, RZ, RZ, 0x14f00000 ;  /* 0x14f00000ff037424 */ /* 0x000fe200078e00ff */
        /* <DEDUP_REMOVED lines=8> */
.L_x_1008:
[----:B------:R-:W-:Y:S05]  /*16460*/  BSYNC B1 ;  /* 0x0000000000017941 */ /* 0x000fea0003800000 */
.L_x_1007:
[----:B------:R-:W2:Y:S04]  /*16470*/  LDL R11, [R1+0x8] ;  /* 0x00000800010b7983 */ /* 0x000ea80000100800 */
[----:B------:R-:W4:Y:S01]  /*16480*/  LDL R9, [R1] ;  /* 0x0000000001097983 */ /* 0x000f220000100800 */
        /* <DEDUP_REMOVED lines=8> */
[----:B----4-:R-:W-:-:S04]  /*16510*/  IMAD R5, R9, 0x7800, R5 ;  /* 0x0000780009057824 */ /* 0x010fc800078e0205 */
[----:B------:R-:W-:-:S10]  /*16520*/  VIADD R9, R5, 0x1a400 ;  /* 0x0001a40005097836 */ /* 0x000fd40000000000 */
.L_x_1009:
        /* <DEDUP_REMOVED lines=16> */
.L_x_1010:
        /* <DEDUP_REMOVED lines=16> */
.L_x_1011:
        /* <DEDUP_REMOVED lines=9> */
.L_x_998:
[----:B------:R-:W-:Y:S05]  /*167c0*/  BSYNC B0 ;  /* 0x0000000000007941 */ /* 0x000fea0003800000 */
.L_x_997:
[----:B------:R-:W-:-:S06]  /*167d0*/  UISETP.NE.AND UP0, UPT, UR44, 0x3, UPT ;  /* 0x000000032c00788c */ /* 0x000fcc000bf05270 */
[----:B------:R-:W-:-:S13]  /*167e0*/  PLOP3.LUT P0, PT, PT, PT, UP0, 0x80, 0x0 ;  /* 0x000000000000781c */ /* 0x000fda0003f0f008 */
[----:B------:R-:W-:Y:S05]  /*167f0*/  @!P0 BRA `(.L_x_1012) ;  /* 0x0000000000048947 */ /* 0x000fea0003800000 */
[----:B------:R-:W-:Y:S01]  /*16800*/  BPT.TRAP 0x1 ;  /* 0x000000040000795c */ /* 0x000fe20000300000 */
.L_x_1012:
        /* <DEDUP_REMOVED lines=8> */
[----:B--2-4-:R-:W-:Y:S05]  /*16890*/  @!P3 BRA `(.L_x_1014) ;  /* 0x000000180094b947 */ /* 0x014fea0003800000 */
.L_x_1057:
[----:B------:R-:W-:Y:S05]  /*168a0*/  BSYNC B0 ;  /* 0x0000000000007941 */ /* 0x000fea0003800000 */
.L_x_1013:
[----:B------:R-:W-:Y:S05]  /*168b0*/  @!P0 BRA `(.L_x_1015) ;  /* 0x0000000000048947 */ /* 0x000fea0003800000 */
[----:B------:R-:W-:Y:S01]  /*168c0*/  BPT.TRAP 0x1 ;  /* 0x000000040000795c */ /* 0x000fe20000300000 */
.L_x_1015:
[----:B--2---:R-:W2:Y:S01]  /*168d0*/  LDL R2, [R1+0x4] ;  /* 0x0000040001027983 */ /* 0x004ea20000100800 */
[----:B------:R-:W-:-:S04]  /*168e0*/  SHF.L.U32 R3, R7, 0x1f, RZ ;  /* 0x0000001f07037819 */ /* 0x000fc800000006ff */
[----:B--2---:R2:W4:Y:S02]  /*168f0*/  SYNCS.PHASECHK.TRANS64.TRYWAIT P3, [R2+URZ+0x29860], R3 ;  /* 0x02986003020075a7 */ /* 0x004524000806017f */
[----:B--2---:R-:W-:Y:S01]  /*16900*/  IMAD R2, R6, 0x5000, RZ ;  /* 0x0000500006027824 */ /* 0x004fe200078e02ff */
[----:B----4-:R-:W-:Y:S06]  /*16910*/  @!P3 BRA `(.L_x_1016) ;  /* 0x00000018008cb947 */ /* 0x010fec0003800000 */
.L_x_1058:
[----:B--2---:R-:W2:Y:S04]  /*16920*/  LDL R4, [R1+0x1c] ;  /* 0x00001c0001047983 */ /* 0x004ea80000100800 */
[----:B------:R-:W4:Y:S01]  /*16930*/  LDL R12, [R1+0x18] ;  /* 0x00001800010c7983 */ /* 0x000f220000100800 */
[----:B------:R-:W-:Y:S05]  /*16940*/  WARPSYNC.ALL ;  /* 0x0000000000007948 */ /* 0x000fea0003800000 */
[----:B------:R-:W5:Y:S01]  /*16950*/  S2R R8, SR_TID.X ;  /* 0x0000000000087919 */ /* 0x000f620000002100 */
[----:B-1----:R-:W-:Y:S01]  /*16960*/  IMAD.MOV.U32 R10, RZ, RZ, 0x40 ;  /* 0x00000040ff0a7424 */ /* 0x002fe200078e00ff */
[----:B-----5:R-:W-:-:S04]  /*16970*/  LOP3.LUT P3, RZ, R8, 0x4, RZ, 0xc0, !PT ;  /* 0x0000000408ff7812 */ /* 0x020fc8000786c0ff */
[----:B------:R-:W-:Y:S02]  /*16980*/  SEL R10, R10, 0xffffffc0, !P3 ;  /* 0xffffffc00a0a7807 */ /* 0x000fe40005800000 */
[C---:B--2---:R-:W-:Y:S02]  /*16990*/  LOP3.LUT R3, R2.reuse, R4, RZ, 0xfc, !PT ;  /* 0x0000000402037212 */ /* 0x044fe400078efcff */
[----:B----4-:R-:W-:-:S03]  /*169a0*/  IADD3 R2, R2, UR40, R12 ;  /* 0x0000002802027c10 */ /* 0x010fc6000fffe00c */
[----:B------:R-:W1:Y:S01]  /*169b0*/  LDSM.16.MT88.4 R4, [R3+UR40+0xa400] ;  /* 0x00a400280304783b */ /* 0x000e620008004200 */
[----:B------:R-:W-:-:S04]  /*169c0*/  VIADD R21, R3, UR40 ;  /* 0x0000002803157c36 */ /* 0x000fc80008000000 */
[----:B------:R-:W-:Y:S01]  /*169d0*/  IMAD.IADD R21, R10, 0x1, R21 ;  /* 0x000000010a157824 */ /* 0x000fe200078e0215 */
        /* <DEDUP_REMOVED lines=67> */
.L_x_1017:
[----:B------:R-:W2:Y:S01]  /*16e10*/  LDL.LU R3, [R1+0x4] ;  /* 0x0000040001037983 */ /* 0x000ea20000300800 */
[C---:B------:R-:W-:Y:S01]  /*16e20*/  ISETP.GT.AND P0, PT, R20.reuse, UR41, PT ;  /* 0x0000002914007c0c */ /* 0x040fe2000bf04270 */
[----:B------:R-:W-:Y:S02]  /*16e30*/  VIADD R20, R20, 0xffffffff ;  /* 0xffffffff14147836 */ /* 0x000fe40000000000 */
[----:B-1----:R4:W5:Y:S04]  /*16e40*/  LDL R6, [R1] ;  /* 0x0000000001067983 */ /* 0x0029680000100800 */
[----:B------:R4:W5:Y:S01]  /*16e50*/  LDL R7, [R1+0xc] ;  /* 0x00000c0001077983 */ /* 0x0009620000100800 */
[----:B--2---:R4:W-:Y:S01]  /*16e60*/  SYNCS.ARRIVE.TRANS64.A1T0 RZ, [R3+URZ+0x29850], RZ ;  /* 0x029850ff03ff79a7 */ /* 0x0049e2000810003f */
[----:B------:R-:W-:-:S05]  /*16e70*/  @!P2 VIADD R2, R3, 0x29880 ;  /* 0x000298800302a836 */ /* 0x000fca0000000000 */
[----:B------:R-:W-:Y:S01]  /*16e80*/  @!P2 PRMT R2, RZ, 0x654, R2 ;  /* 0x00000654ff02a816 */ /* 0x000fe20000000002 */
[----:B------:R-:W-:Y:S06]  /*16e90*/  BAR.SYNC.DEFER_BLOCKING 0x2, 0x80 ;  /* 0x0082000000007b1d */ /* 0x000fec0000010000 */
[----:B------:R4:W-:Y:S01]  /*16ea0*/  @!P2 SYNCS.ARRIVE.TRANS64.RED.A1T0 RZ, [R2+URZ], RZ ;  /* 0x000000ff02ffa9a7 */ /* 0x0009e2000810043f */
[----:B------:R-:W-:Y:S05]  /*16eb0*/  @P0 BRA `(.L_x_1018) ;  /* 0xfffffff000000947 */ /* 0x000fea000383ffff */
.L_x_996:
[----:B------:R-:W-:Y:S04]  /*16ec0*/  BSSY B0, `(.L_x_1019) ;  /* 0x000000f000007945 */ /* 0x000fe80003800000 */
[----:B------:R-:W-:Y:S05]  /*16ed0*/  @P2 BRA `(.L_x_1020) ;  /* 0x0000000000342947 */ /* 0x000fea0003800000 */
[----:B------:R-:W1:Y:S01]  /*16ee0*/  S2R R5, SR_LANEID ;  /* 0x0000000000057919 */ /* 0x000e620000000000 */
[----:B------:R-:W-:Y:S01]  /*16ef0*/  VOTEU.ANY UR4, UPT, PT ;  /* 0x0000000000047886 */ /* 0x000fe200038e0100 */
[----:B--2-4-:R-:W2:Y:S01]  /*16f00*/  LDC.64 R2, c[0x0][0xdf0] ;  /* 0x00037c00ff027b82 */ /* 0x014ea20000000a00 */
[----:B------:R-:W1:Y:S02]  /*16f10*/  FLO.U32 R0, UR4 ;  /* 0x0000000400007d00 */ /* 0x000e6400080e0000 */
[----:B-1----:R-:W-:-:S06]  /*16f20*/  ISETP.EQ.U32.AND P0, PT, R0, R5, PT ;  /* 0x000000050000720c */ /* 0x002fcc0003f02070 */
[----:B------:R-:W2:Y:S07]  /*16f30*/  POPC R5, UR4 ;  /* 0x0000000400057d09 */ /* 0x000eae0008000000 */
[----:B--2---:R-:W2:Y:S01]  /*16f40*/  @P0 ATOMG.E.ADD.STRONG.GPU PT, R3, desc[UR54][R2.64], R5 ;  /* 0x00000005020309a8 */ /* 0x004ea200081ee1f6 */
[----:B------:R-:W1:Y:S02]  /*16f50*/  S2R R4, SR_LTMASK ;  /* 0x0000000000047919 */ /* 0x000e640000003900 */
[----:B-1----:R-:W-:-:S04]  /*16f60*/  LOP3.LUT R4, R4, UR4, RZ, 0xc0, !PT ;  /* 0x0000000404047c12 */ /* 0x002fc8000f8ec0ff */
[----:B-----5:R-:W1:Y:S01]  /*16f70*/  POPC R7, R4 ;  /* 0x0000000400077309 */ /* 0x020e620000000000 */
[----:B--2---:R-:W1:Y:S02]  /*16f80*/  SHFL.IDX PT, R0, R3, R0, 0x1f ;  /* 0x00001f0003007589 */ /* 0x004e6400000e0000 */
[----:B-1----:R-:W-:-:S05]  /*16f90*/  IADD3 R0, R0, UR46, R7 ;  /* 0x0000002e00007c10 */ /* 0x002fca000fffe007 */
[----:B------:R1:W-:Y:S02]  /*16fa0*/  STL [R1+0x20], R0 ;  /* 0x0000200001007387 */ /* 0x0003e40000100800 */
.L_x_1020:
[----:B------:R-:W-:Y:S05]  /*16fb0*/  BSYNC B0 ;  /* 0x0000000000007941 */ /* 0x000fea0003800000 */
.L_x_1019:
[----:B------:R-:W-:-:S06]  /*16fc0*/  UISETP.NE.AND UP0, UPT, UR44, 0x3, UPT ;  /* 0x000000032c00788c */ /* 0x000fcc000bf05270 */
[----:B------:R-:W-:-:S13]  /*16fd0*/  PLOP3.LUT P0, PT, PT, PT, UP0, 0x80, 0x0 ;  /* 0x000000000000781c */ /* 0x000fda0003f0f008 */
[----:B------:R-:W-:Y:S05]  /*16fe0*/  @!P0 BRA `(.L_x_1021) ;  /* 0x0000000000048947 */ /* 0x000fea0003800000 */
[----:B------:R-:W-:Y:S01]  /*16ff0*/  BPT.TRAP 0x1 ;  /* 0x000000040000795c */ /* 0x000fe20000300000 */
.L_x_1021:
[----:B--2-4-:R-:W2:Y:S04]  /*17000*/  LDL R2, [R1+0xc] ;  /* 0x00000c0001027983 */ /* 0x014ea80000100800 */
[----:B-1----:R-:W4:Y:S01]  /*17010*/  LDL R0, [R1] ;  /* 0x0000000001007983 */ /* 0x002f220000100800 */
[----:B------:R-:W-:Y:S01]  /*17020*/  BSSY B0, `(.L_x_1022) ;  /* 0x0000008000007945 */ /* 0x000fe20003800000 */
[----:B--2---:R-:W-:-:S04]  /*17030*/  LOP3.LUT R3, R2, 0x1, RZ, 0x3c, !PT ;  /* 0x0000000102037812 */ /* 0x004fc800078e3cff */
[----:B------:R-:W-:Y:S02]  /*17040*/  SHF.L.U32 R3, R3, 0x1f, RZ ;  /* 0x0000001f03037819 */ /* 0x000fe400000006ff */
[----:B----4-:R-:W-:-:S04]  /*17050*/  LEA R20, R0, UR40, 0x3 ;  /* 0x0000002800147c11 */ /* 0x010fc8000f8e18ff */
[----:B------:R-:W1:Y:S01]  /*17060*/  SYNCS.PHASECHK.TRANS64.TRYWAIT P0, [R20+URZ+0x29870], R3 ;  /* 0x02987003140075a7 */ /* 0x000e62000800017f */
[----:B------:R-:W-:-:S05]  /*17070*/  IMAD.U32 R0, RZ, RZ, UR45 ;  /* 0x0000002dff007e24 */ /* 0x000fca000f8e00ff */
[----:B------:R-:W-:Y:S01]  /*17080*/  ISETP.NE.AND P1, PT, R0, 0x3, PT ;  /* 0x000000030000780c */ /* 0x000fe20003f25270 */
[----:B-1----:R-:W-:-:S12]  /*17090*/  @!P0 BRA `(.L_x_1023) ;  /* 0x0000001000c48947 */ /* 0x002fd80003800000 */
.L_x_1059:
[----:B------:R-:W-:Y:S05]  /*170a0*/  BSYNC B0 ;  /* 0x0000000000007941 */ /* 0x000fea0003800000 */
.L_x_1022:
[----:B------:R-:W-:Y:S05]  /*170b0*/  @!P1 BRA `(.L_x_1024) ;  /* 0x0000000000049947 */ /* 0x000fea0003800000 */
[----:B------:R-:W-:Y:S01]  /*170c0*/  BPT.TRAP 0x1 ;  /* 0x000000040000795c */ /* 0x000fe20000300000 */
.L_x_1024:
[----:B------:R-:W1:Y:S02]  /*170d0*/  LDL R0, [R1+0xc] ;  /* 0x00000c0001007983 */ /* 0x000e640000100800 */
[----:B-1----:R-:W-:-:S04]  /*170e0*/  SHF.L.U32 R3, R0, 0x1f, RZ ;  /* 0x0000001f00037819 */ /* 0x002fc800000006ff */
[----:B------:R-:W1:Y:S02]  /*170f0*/  SYNCS.PHASECHK.TRANS64.TRYWAIT P0, [R20+URZ+0x29860], R3 ;  /* 0x02986003140075a7 */ /* 0x000e64000800017f */
[----:B-1----:R-:W-:Y:S05]  /*17100*/  @!P0 BRA `(.L_x_1025) ;  /* 0x0000001000bc8947 */ /* 0x002fea0003800000 */
.L_x_1060:
[----:B------:R-:W2:Y:S04]  /*17110*/  LDL R0, [R1] ;  /* 0x0000000001007983 */ /* 0x000ea80000100800 */
[----:B------:R-:W4:Y:S04]  /*17120*/  LDL R2, [R1+0x1c] ;  /* 0x00001c0001027983 */ /* 0x000f280000100800 */
[----:B------:R-:W3:Y:S01]  /*17130*/  LDL R12, [R1+0x18] ;  /* 0x00001800010c7983 */ /* 0x000ee20000100800 */
[----:B------:R-:W-:Y:S05]  /*17140*/  WARPSYNC.ALL ;  /* 0x0000000000007948 */ /* 0x000fea0003800000 */
[----:B------:R-:W1:Y:S01]  /*17150*/  S2R R8, SR_TID.X ;  /* 0x0000000000087919 */ /* 0x000e620000002100 */
[----:B------:R-:W-:Y:S01]  /*17160*/  IMAD.MOV.U32 R10, RZ, RZ, 0x40 ;  /* 0x00000040ff0a7424 */ /* 0x000fe200078e00ff */
[----:B-1----:R-:W-:-:S04]  /*17170*/  LOP3.LUT P0, RZ, R8, 0x4, RZ, 0xc0, !PT ;  /* 0x0000000408ff7812 */ /* 0x002fc8000780c0ff */
[----:B------:R-:W-:Y:S01]  /*17180*/  SEL R10, R10, 0xffffffc0, !P0 ;  /* 0xffffffc00a0a7807 */ /* 0x000fe20004000000 */
[----:B--2---:R-:W-:-:S05]  /*17190*/  IMAD R0, R0, 0x5000, RZ ;  /* 0x0000500000007824 */ /* 0x004fca00078e02ff */
[C---:B----4-:R-:W-:Y:S02]  /*171a0*/  LOP3.LUT R2, R0.reuse, R2, RZ, 0xfc, !PT ;  /* 0x0000000200027212 */ /* 0x050fe400078efcff */
[----:B---3--:R-:W-:-:S03]  /*171b0*/  IADD3 R0, R0, UR40, R12 ;  /* 0x0000002800007c10 */ /* 0x008fc6000fffe00c */
[----:B-----5:R-:W1:Y:S01]  /*171c0*/  LDSM.16.MT88.4 R4, [R2+UR40+0xa400] ;  /* 0x00a400280204783b */ /* 0x020e620008004200 */
[----:B------:R-:W-:-:S04]  /*171d0*/  VIADD R3, R2, UR40 ;  /* 0x0000002802037c36 */ /* 0x000fc80008000000 */
        /* <DEDUP_REMOVED lines=68> */
.L_x_1026:
        /* <DEDUP_REMOVED lines=14> */
.L_x_980:
[----:B------:R-:W-:Y:S05]  /*17700*/  BSYNC B6 ;  /* 0x0000000000067941 */ /* 0x000fea0003800000 */
.L_x_978:
[----:B-12---:R-:W2:Y:S04]  /*17710*/  LDL R0, [R1+0x24] ;  /* 0x0000240001007983 */ /* 0x006ea80000100800 */
[----:B------:R1:W5:Y:S01]  /*17720*/  LDL R2, [R1+0x20] ;  /* 0x0000200001027983 */ /* 0x0003620000100800 */
[----:B--2---:R-:W-:-:S13]  /*17730*/  LOP3.LUT P0, RZ, R0, 0x2, RZ, 0xc0, !PT ;  /* 0x0000000200ff7812 */ /* 0x004fda000780c0ff */
[----:B-1----:R-:W-:Y:S05]  /*17740*/  @!P0 BRA `(.L_x_1027) ;  /* 0x0000000000208947 */ /* 0x002fea0003800000 */
[----:B------:R-:W1:Y:S08]  /*17750*/  S2UR UR5, SR_CgaCtaId ;  /* 0x00000000000579c3 */ /* 0x000e700000008800 */
[----:B------:R-:W-:Y:S06]  /*17760*/  BAR.SYNC.DEFER_BLOCKING 0x5, 0x180 ;  /* 0x0146000000007b1d */ /* 0x000fec0000010000 */
[----:B------:R-:W-:-:S02]  /*17770*/  UMOV UR4, 0x400 ;  /* 0x0000040000047882 */ /* 0x000fc40000000000 */
[----:B-1----:R-:W-:-:S09]  /*17780*/  ULEA UR4, UR5, UR4, 0x18 ;  /* 0x0000000405047291 */ /* 0x002fd2000f8ec03f */
[----:B-----5:R-:W1:Y:S04]  /*17790*/  LDS R2, [UR4+0x298d0] ;  /* 0x0298d004ff027984 */ /* 0x020e680008000800 */
[----:B-1----:R1:W-:Y:S01]  /*177a0*/  STL [R1+0x20], R2 ;  /* 0x0000200201007387 */ /* 0x0023e20000100800 */
[----:B------:R-:W-:Y:S06]  /*177b0*/  BAR.ARV 0x4, 0x180 ;  /* 0x0106000000007b1d */ /* 0x000fec0000002000 */
[----:B------:R-:W-:Y:S05]  /*177c0*/  BRA `(.L_x_1028) ;  /* 0x00000000002c7947 */ /* 0x000fea0003800000 */
.L_x_1027:
[----:B------:R-:W1:Y:S01]  /*177d0*/  S2R R0, SR_TID.X ;  /* 0x0000000000007919 */ /* 0x000e620000002100 */
[----:B------:R-:W-:Y:S01]  /*177e0*/  BAR.SYNC.DEFER_BLOCKING 0x4, 0x180 ;  /* 0x0106000000007b1d */ /* 0x000fe20000010000 */
[----:B-1----:R-:W-:-:S04]  /*177f0*/  LOP3.LUT R0, R0, 0x7f, RZ, 0xc0, !PT ;  /* 0x0000007f00007812 */ /* 0x002fc800078ec0ff */
[----:B------:R-:W-:-:S13]  /*17800*/  ISETP.NE.AND P0, PT, R0, RZ, PT ;  /* 0x000000ff0000720c */ /* 0x000fda0003f05270 */
[----:B------:R-:W1:Y:S01]  /*17810*/  @!P0 S2R R3, SR_CgaCtaId ;  /* 0x0000000000038919 */ /* 0x000e620000008800 */
[----:B------:R-:W-:-:S04]  /*17820*/  @!P0 MOV R0, 0x400 ;  /* 0x0000040000008802 */ /* 0x000fc80000000f00 */
[----:B-1----:R-:W-:Y:S02]  /*17830*/  @!P0 LEA R3, R3, R0, 0x18 ;  /* 0x0000000003038211 */ /* 0x002fe400078ec0ff */
[----:B-----5:R-:W1:Y:S04]  /*17840*/  SHFL.IDX PT, R0, R2, RZ, 0x1f ;  /* 0x00001fff02007589 */ /* 0x020e6800000e0000 */
[----:B------:R2:W-:Y:S04]  /*17850*/  @!P0 STS [R3+0x298d0], R2 ;  /* 0x0298d00203008388 */ /* 0x0005e80000000800 */
[----:B-1----:R2:W-:Y:S01]  /*17860*/  STL [R1+0x20], R0 ;  /* 0x0000200001007387 */ /* 0x0025e20000100800 */
[----:B------:R-:W-:Y:S06]  /*17870*/  BAR.ARV 0x5, 0x180 ;  /* 0x0146000000007b1d */ /* 0x000fec0000002000 */
.L_x_1028:
[----:B--2---:R-:W2:Y:S01]  /*17880*/  LDL R0, [R1+0x20] ;  /* 0x0000200001007983 */ /* 0x004ea20000100800 */
[----:B------:R-:W-:Y:S02]  /*17890*/  ULDC UR4, c[0x0][0xda8] ;  /* 0x00036a0000047ab9 */ /* 0x000fe40000000800 */
[----:B--2---:R-:W-:-:S13]  /*178a0*/  ISETP.GE.AND P0, PT, R0, UR4, PT ;  /* 0x0000000400007c0c */ /* 0x004fda000bf06270 */
[----:B------:R-:W-:Y:S05]  /*178b0*/  @!P0 BRA `(.L_x_1029) ;  /* 0xffffffcc00208947 */ /* 0x000fea000383ffff */
.L_x_969:
[----:B-1----:R-:W2:Y:S01]  /*178c0*/  LDL.LU R0, [R1+0x28] ;  /* 0x0000280001007983 */ /* 0x002ea20000300800 */
[----:B------:R-:W-:Y:S01]  /*178d0*/  BSSY B0, `(.L_x_1030) ;  /* 0x000000b000007945 */ /* 0x000fe20003800000 */
[----:B------:R-:W1:Y:S01]  /*178e0*/  S2R R5, SR_CgaCtaId ;  /* 0x0000000000057919 */ /* 0x000e620000008800 */
[----:B--2---:R-:W-:-:S05]  /*178f0*/  VIADD R0, R0, 0x1 ;  /* 0x0000000100007836 */ /* 0x004fca0000000000 */
[----:B------:R-:W-:-:S04]  /*17900*/  LEA.HI R2, R0, R0, RZ, 0x1 ;  /* 0x0000000000027211 */ /* 0x000fc800078f08ff */
[----:B------:R-:W-:-:S05]  /*17910*/  LOP3.LUT R3, R2, 0xfffffffe, RZ, 0xc0, !PT ;  /* 0xfffffffe02037812 */ /* 0x000fca00078ec0ff */
[----:B------:R-:W-:Y:S01]  /*17920*/  IMAD.IADD R3, R0, 0x1, -R3 ;  /* 0x0000000100037824 */ /* 0x000fe200078e0a03 */
[----:B------:R-:W-:-:S04]  /*17930*/  MOV R0, 0x400 ;  /* 0x0000040000007802 */ /* 0x000fc80000000f00 */
[----:B-1----:R-:W-:Y:S02]  /*17940*/  LEA R0, R5, R0, 0x18 ;  /* 0x0000000005007211 */ /* 0x002fe400078ec0ff */
[----:B------:R-:W-:-:S04]  /*17950*/  SHF.L.U32 R3, R3, 0x1f, RZ ;  /* 0x0000001f03037819 */ /* 0x000fc800000006ff */
[----:B------:R-:W1:Y:S02]  /*17960*/  SYNCS.PHASECHK.TRANS64.TRYWAIT P0, [R0+URZ+0x29820], R3 ;  /* 0x02982003000075a7 */ /* 0x000e64000800017f */
[----:B-1----:R-:W-:Y:S05]  /*17970*/  @!P0 BRA `(.L_x_1031) ;  /* 0x0000000800b48947 */ /* 0x002fea0003800000 */
.L_x_1061:
[----:B------:R-:W-:Y:S05]  /*17980*/  BSYNC B0 ;  /* 0x0000000000007941 */ /* 0x000fea0003800000 */
.L_x_1030:
[----:B------:R-:W-:-:S03]  /*17990*/  UMOV UR4, 0xffffffff ;  /* 0xffffffff00047882 */ /* 0x000fc60000000000 */
[----:B------:R-:W-:Y:S05]  /*179a0*/  BRA.DIV UR4, `(.L_x_1032) ;  /* 0x0000000a04bc7947 */ /* 0x000fea000b800000 */
[----:B------:R-:W2:Y:S02]  /*179b0*/  S2R R2, SR_TID.X ;  /* 0x0000000000027919 */ /* 0x000ea40000002100 */
[----:B--2---:R-:W-:-:S04]  /*179c0*/  SHF.R.U32.HI R2, RZ, 0x5, R2 ;  /* 0x00000005ff027819 */ /* 0x004fc80000011602 */
[----:B------:R-:W-:-:S05]  /*179d0*/  LOP3.LUT R2, R2, 0x3, RZ, 0xc0, !PT ;  /* 0x0000000302027812 */ /* 0x000fca00078ec0ff */
[----:B------:R2:W3:Y:S02]  /*179e0*/  SHFL.IDX PT, R14, R2, RZ, 0x1f ;  /* 0x00001fff020e7589 */ /* 0x0004e400000e0000 */
.L_x_1064:
[----:B---3--:R-:W-:Y:S01]  /*179f0*/  ISETP.NE.AND P0, PT, R14, RZ, PT ;  /* 0x000000ff0e00720c */ /* 0x008fe20003f05270 */
[----:B------:R-:W-:-:S12]  /*17a00*/  BSSY B0, `(.L_x_1033) ;  /* 0x000002e000007945 */ /* 0x000fd80003800000 */
[----:B------:R-:W-:Y:S05]  /*17a10*/  @P0 BRA `(.L_x_1034) ;  /* 0x0000000000b00947 */ /* 0x000fea0003800000 */
[----:B------:R-:W-:-:S03]  /*17a20*/  UMOV UR4, 0xffffffff ;  /* 0xffffffff00047882 */ /* 0x000fc60000000000 */
[----:B------:R-:W-:Y:S05]  /*17a30*/  BRA.DIV UR4, `(.L_x_1035) ;  /* 0x0000000a04cc7947 */ /* 0x000fea000b800000 */
[----:B------:R-:W-:-:S13]  /*17a40*/  ELECT P6, URZ, PT ;  /* 0x00000000003f782f */ /* 0x000fda00038c0000 */
.L_x_1067:
[----:B------:R-:W-:Y:S05]  /*17a50*/  @!P6 BRA `(.L_x_1034) ;  /* 0x0000000000a0e947 */ /* 0x000fea0003800000 */
[----:B------:R-:W-:-:S06]  /*17a60*/  ULOP3.LUT UR4, UR61, 0x2, URZ, 0xfc, !UPT ;  /* 0x000000023d047892 */ /* 0x000fcc000f8efc3f */
[----:B--2---:R-:W-:-:S05]  /*17a70*/  IMAD.U32 R2, RZ, RZ, UR4 ;  /* 0x00000004ff027e24 */ /* 0x004fca000f8e00ff */
[----:B------:R-:W-:-:S13]  /*17a80*/  ISETP.NE.AND P0, PT, R2, 0x3, PT ;  /* 0x000000030200780c */ /* 0x000fda0003f05270 */
[----:B------:R-:W-:Y:S05]  /*17a90*/  @!P0 BRA `(.L_x_1036) ;  /* 0x0000000000048947 */ /* 0x000fea0003800000 */
[----:B------:R-:W-:Y:S01]  /*17aa0*/  BPT.TRAP 0x1 ;  /* 0x000000040000795c */ /* 0x000fe20000300000 */
.L_x_1036:
[----:B-1----:R-:W2:Y:S04]  /*17ab0*/  LDL R3, [R1] ;  /* 0x0000000001037983 */ /* 0x002ea80000100800 */
[----:B------:R-:W3:Y:S01]  /*17ac0*/  LDL.LU R7, [R1+0xc] ;  /* 0x00000c0001077983 */ /* 0x000ee20000300800 */
[----:B------:R-:W-:-:S04]  /*17ad0*/  VIADD R2, R0, 0x29840 ;  /* 0x0002984000027836 */ /* 0x000fc80000000000 */
[C---:B--2---:R-:W-:Y:S02]  /*17ae0*/  IMAD R6, R3.reuse, 0x8, R2 ;  /* 0x0000000803067824 */ /* 0x044fe400078e0202 */
[----:B------:R-:W-:Y:S01]  /*17af0*/  VIADD R3, R3, 0x1 ;  /* 0x0000000103037836 */ /* 0x000fe20000000000 */
[----:B---3--:R-:W-:-:S04]  /*17b00*/  SHF.L.U32 R5, R7, 0x1f, RZ ;  /* 0x0000001f07057819 */ /* 0x008fc800000006ff */
[C---:B------:R-:W-:Y:S01]  /*17b10*/  ISETP.NE.AND P2, PT, R3.reuse, 0x2, PT ;  /* 0x000000020300780c */ /* 0x040fe20003f45270 */
[----:B------:R-:W1:Y:S03]  /*17b20*/  SYNCS.PHASECHK.TRANS64.TRYWAIT P1, [R6+URZ], R5 ;  /* 0x00000005060075a7 */ /* 0x000e66000802017f */
[----:B------:R-:W-:Y:S02]  /*17b30*/  SEL R4, RZ, 0x1, P2 ;  /* 0x00000001ff047807 */ /* 0x000fe40001000000 */
[----:B------:R-:W-:Y:S02]  /*17b40*/  SEL R3, R3, RZ, P2 ;  /* 0x000000ff03037207 */ /* 0x000fe40001000000 */
[----:B------:R-:W-:-:S03]  /*17b50*/  LOP3.LUT R4, R7, R4, RZ, 0x3c, !PT ;  /* 0x0000000407047212 */ /* 0x000fc600078e3cff */
[----:B------:R-:W-:Y:S01]  /*17b60*/  IMAD R7, R3, 0x8, R2 ;  /* 0x0000000803077824 */ /* 0x000fe200078e0202 */
[----:B------:R-:W-:Y:S01]  /*17b70*/  SHF.L.U32 R2, R4, 0x1f, RZ ;  /* 0x0000001f04027819 */ /* 0x000fe200000006ff */
[----:B-1----:R-:W-:Y:S06]  /*17b80*/  @!P1 BRA `(.L_x_1037) ;  /* 0x0000000800989947 */ /* 0x002fec0003800000 */
.L_x_1068:
[----:B------:R-:W2:Y:S02]  /*17b90*/  SYNCS.PHASECHK.TRANS64.TRYWAIT P1, [R7+URZ], R2 ;  /* 0x00000002070075a7 */ /* 0x000ea4000802017f */
[----:B--2---:R-:W-:Y:S05]  /*17ba0*/  @!P1 BRA `(.L_x_1038) ;  /* 0x0000000800a49947 */ /* 0x004fea0003800000 */
.L_x_1069:
[----:B------:R-:W-:Y:S05]  /*17bb0*/  @!P0 BRA `(.L_x_1039) ;  /* 0x0000000000048947 */ /* 0x000fea0003800000 */
[----:B------:R-:W-:Y:S01]  /*17bc0*/  BPT.TRAP 0x1 ;  /* 0x000000040000795c */ /* 0x000fe20000300000 */
.L_x_1039:
[----:B------:R-:W3:Y:S02]  /*17bd0*/  LDL.LU R4, [R1] ;  /* 0x0000000001047983 */ /* 0x000ee40000300800 */
[----:B---3--:R-:W-:-:S04]  /*17be0*/  IMAD R4, R4, 0x8, R0 ;  /* 0x0000000804047824 */ /* 0x008fc800078e0200 */
[----:B------:R-:W3:Y:S02]  /*17bf0*/  SYNCS.PHASECHK.TRANS64.TRYWAIT P1, [R4+URZ+0x29860], R5 ;  /* 0x02986005040075a7 */ /* 0x000ee4000802017f */
[----:B---3--:R-:W-:Y:S05]  /*17c00*/  @!P1 BRA `(.L_x_1040) ;  /* 0x0000000800a09947 */ /* 0x008fea0003800000 */
.L_x_1070:
[----:B------:R-:W-:Y:S05]  /*17c10*/  @!P0 BRA `(.L_x_1041) ;  /* 0x0000000000048947 */ /* 0x000fea0003800000 */
[----:B------:R-:W-:Y:S01]  /*17c20*/  BPT.TRAP 0x1 ;  /* 0x000000040000795c */ /* 0x000fe20000300000 */
.L_x_1041:
[----:B------:R-:W-:-:S04]  /*17c30*/  IMAD R3, R3, 0x8, R0 ;  /* 0x0000000803037824 */ /* 0x000fc800078e0200 */
[----:B------:R-:W4:Y:S02]  /*17c40*/  SYNCS.PHASECHK.TRANS64.TRYWAIT P1, [R3+URZ+0x29860], R2 ;  /* 0x02986002030075a7 */ /* 0x000f24000802017f */
[----:B----4-:R-:W-:Y:S05]  /*17c50*/  @!P1 BRA `(.L_x_1042) ;  /* 0x0000000800a09947 */ /* 0x010fea0003800000 */
.L_x_1071:
[----:B------:R-:W-:Y:S05]  /*17c60*/  @!P0 BRA `(.L_x_1043) ;  /* 0x0000000000048947 */ /* 0x000fea0003800000 */
[----:B------:R-:W-:Y:S01]  /*17c70*/  BPT.TRAP 0x1 ;  /* 0x000000040000795c */ /* 0x000fe20000300000 */
.L_x_1043:
[----:B------:R-:W5:Y:S02]  /*17c80*/  SYNCS.PHASECHK.TRANS64.TRYWAIT P0, [R4+URZ+0x29880], R5 ;  /* 0x02988005040075a7 */ /* 0x000f64000800017f */
[----:B-----5:R-:W-:Y:S05]  /*17c90*/  @!P0 BRA `(.L_x_1044) ;  /* 0x0000000800a48947 */ /* 0x020fea0003800000 */
.L_x_1045:
[----:B------:R1:W1:Y:S02]  /*17ca0*/  SYNCS.PHASECHK.TRANS64.TRYWAIT P0, [R3+URZ+0x29880], R2 ;  /* 0x02988002030075a7 */ /* 0x000264000800017f */
[----:B-1----:R-:W-:Y:S05]  /*17cb0*/  @!P0 NANOSLEEP.SYNCS 0x989680 ;  /* 0x009896800000895d */ /* 0x002fea0003900000 */
[----:B------:R-:W1:Y:S02]  /*17cc0*/  @!P0 SYNCS.PHASECHK.TRANS64 P0, [R3+URZ+0x29880], R2 ;  /* 0x02988002030085a7 */ /* 0x000e64000800007f */
[----:B-1----:R-:W-:Y:S05]  /*17cd0*/  @!P0 BRA `(.L_x_1045) ;  /* 0xfffffffc00f08947 */ /* 0x002fea000383ffff */
.L_x_1034:
[----:B------:R-:W-:Y:S05]  /*17ce0*/  BSYNC B0 ;  /* 0x0000000000007941 */ /* 0x000fea0003800000 */
.L_x_1033:
[----:B------:R-:W-:Y:S05]  /*17cf0*/  EXIT ;  /* 0x000000000000794d */ /* 0x000fea0003800000 */
.L_x_882:
[----:B-1----:R-:W-:-:S04]  /*17d00*/  IMAD.U32 R3, RZ, RZ, UR37 ;  /* 0x00000025ff037e24 */ /* 0x002fc8000f8e00ff */
[----:B------:R1:W2:Y:S03]  /*17d10*/  SYNCS.PHASECHK.TRANS64.TRYWAIT P1, [R3+URZ+0x29800], R0 ;  /* 0x02980000030075a7 */ /* 0x0002a6000802017f */
[----:B--2---:R-:W-:Y:S05]  /*17d20*/  @!P1 NANOSLEEP.SYNCS 0x989680 ;  /* 0x009896800000995d */ /* 0x004fea0003900000 */
[----:B------:R-:W2:Y:S02]  /*17d30*/  @!P1 SYNCS.PHASECHK.TRANS64 P1, [R3+URZ+0x29800], R0 ;  /* 0x02980000030095a7 */ /* 0x000ea4000802007f */
[----:B--2---:R-:W-:Y:S05]  /*17d40*/  @!P1 BRA `(.L_x_882) ;  /* 0xfffffffc00ec9947 */ /* 0x004fea000383ffff */
[----:B------:R-:W-:Y:S05]  /*17d50*/  BRA `(.L_x_1046) ;  /* 0xfffffe9c00f47947 */ /* 0x000fea000383ffff */
.L_x_886:
[----:B--2---:R2:W3:Y:S02]  /*17d60*/  SYNCS.PHASECHK.TRANS64.TRYWAIT P1, [R3+URZ+0x29830], R0 ;  /* 0x02983000030075a7 */ /* 0x0044e4000802017f */
[----:B---3--:R-:W-:Y:S05]  /*17d70*/  @!P1 NANOSLEEP.SYNCS 0x989680 ;  /* 0x009896800000995d */ /* 0x008fea0003900000 */
[----:B------:R-:W3:Y:S02]  /*17d80*/  @!P1 SYNCS.PHASECHK.TRANS64 P1, [R3+URZ+0x29830], R0 ;  /* 0x02983000030095a7 */ /* 0x000ee4000802007f */
[----:B---3--:R-:W-:Y:S05]  /*17d90*/  @!P1 BRA `(.L_x_886) ;  /* 0xfffffffc00f09947 */ /* 0x008fea000383ffff */
[----:B------:R-:W-:Y:S05]  /*17da0*/  BRA `(.L_x_885) ;  /* 0xfffffea000207947 */ /* 0x000fea000383ffff */
.L_x_902:
[----:B--2---:R-:W-:-:S04]  /*17db0*/  IMAD.U32 R10, RZ, RZ, UR6 ;  /* 0x00000006ff0a7e24 */ /* 0x004fc8000f8e00ff */
[----:B------:R2:W3:Y:S03]  /*17dc0*/  SYNCS.PHASECHK.TRANS64.TRYWAIT P1, [R10+URZ+0x29830], R9 ;  /* 0x029830090a0075a7 */ /* 0x0004e6000802017f */
[----:B---3--:R-:W-:Y:S05]  /*17dd0*/  @!P1 NANOSLEEP.SYNCS 0x989680 ;  /* 0x009896800000995d */ /* 0x008fea0003900000 */
[----:B------:R-:W3:Y:S02]  /*17de0*/  @!P1 SYNCS.PHASECHK.TRANS64 P1, [R10+URZ+0x29830], R9 ;  /* 0x029830090a0095a7 */ /* 0x000ee4000802007f */
[----:B---3--:R-:W-:Y:S05]  /*17df0*/  @!P1 BRA `(.L_x_902) ;  /* 0xfffffffc00ec9947 */ /* 0x008fea000383ffff */
[----:B------:R-:W-:Y:S05]  /*17e00*/  BRA `(.L_x_899) ;  /* 0xfffffee4000c7947 */ /* 0x000fea000383ffff */
.L_x_906:
[----:B--2---:R-:W-:-:S04]  /*17e10*/  IMAD.U32 R10, RZ, RZ, UR6 ;  /* 0x00000006ff0a7e24 */ /* 0x004fc8000f8e00ff */
[----:B------:R2:W3:Y:S03]  /*17e20*/  SYNCS.PHASECHK.TRANS64.TRYWAIT P1, [R10+URZ+0x29850], R9 ;  /* 0x029850090a0075a7 */ /* 0x0004e6000802017f */
[----:B---3--:R-:W-:Y:S05]  /*17e30*/  @!P1 NANOSLEEP.SYNCS 0x989680 ;  /* 0x009896800000995d */ /* 0x008fea0003900000 */
[----:B------:R-:W3:Y:S02]  /*17e40*/  @!P1 SYNCS.PHASECHK.TRANS64 P1, [R10+URZ+0x29850], R9 ;  /* 0x029850090a0095a7 */ /* 0x000ee4000802007f */
[----:B---3--:R-:W-:Y:S05]  /*17e50*/  @!P1 BRA `(.L_x_906) ;  /* 0xfffffffc00ec9947 */ /* 0x008fea000383ffff */
[----:B------:R-:W-:Y:S05]  /*17e60*/  BRA `(.L_x_903) ;  /* 0xfffffef000087947 */ /* 0x000fea000383ffff */
.L_x_924:
[----:B--2---:R-:W-:-:S04]  /*17e70*/  IMAD.U32 R13, RZ, RZ, UR5 ;  /* 0x00000005ff0d7e24 */ /* 0x004fc8000f8e00ff */
[----:B------:R2:W3:Y:S03]  /*17e80*/  SYNCS.PHASECHK.TRANS64.TRYWAIT P1, [R13+URZ+0x29830], R0 ;  /* 0x029830000d0075a7 */ /* 0x0004e6000802017f */
[----:B---3--:R-:W-:Y:S05]  /*17e90*/  @!P1 NANOSLEEP.SYNCS 0x989680 ;  /* 0x009896800000995d */ /* 0x008fea0003900000 */
[----:B------:R-:W3:Y:S02]  /*17ea0*/  @!P1 SYNCS.PHASECHK.TRANS64 P1, [R13+URZ+0x29830], R0 ;  /* 0x029830000d0095a7 */ /* 0x000ee4000802007f */
[----:B---3--:R-:W-:Y:S05]  /*17eb0*/  @!P1 BRA `(.L_x_924) ;  /* 0xfffffffc00ec9947 */ /* 0x008fea000383ffff */
[----:B------:R-:W-:Y:S05]  /*17ec0*/  BRA `(.L_x_921) ;  /* 0xffffff2c00187947 */ /* 0x000fea000383ffff */
.L_x_928:
[----:B--2---:R-:W-:-:S04]  /*17ed0*/  IMAD.U32 R13, RZ, RZ, UR6 ;  /* 0x00000006ff0d7e24 */ /* 0x004fc8000f8e00ff */
[----:B------:R2:W3:Y:S03]  /*17ee0*/  SYNCS.PHASECHK.TRANS64.TRYWAIT P1, [R13+URZ+0x29850], R0 ;  /* 0x029850000d0075a7 */ /* 0x0004e6000802017f */
[----:B---3--:R-:W-:Y:S05]  /*17ef0*/  @!P1 NANOSLEEP.SYNCS 0x989680 ;  /* 0x009896800000995d */ /* 0x008fea0003900000 */
[----:B------:R-:W3:Y:S02]  /*17f00*/  @!P1 SYNCS.PHASECHK.TRANS64 P1, [R13+URZ+0x29850], R0 ;  /* 0x029850000d0095a7 */ /* 0x000ee4000802007f */
[----:B---3--:R-:W-:Y:S05]  /*17f10*/  @!P1 BRA `(.L_x_928) ;  /* 0xfffffffc00ec9947 */ /* 0x008fea000383ffff */
[----:B------:R-:W-:Y:S05]  /*17f20*/  BRA `(.L_x_925) ;  /* 0xffffff3800207947 */ /* 0x000fea000383ffff */
.L_x_935:
[----:B--2---:R-:W-:-:S04]  /*17f30*/  IMAD.U32 R13, RZ, RZ, UR5 ;  /* 0x00000005ff0d7e24 */ /* 0x004fc8000f8e00ff */
[----:B------:R2:W3:Y:S03]  /*17f40*/  SYNCS.PHASECHK.TRANS64.TRYWAIT P1, [R13+URZ+0x29830], R0 ;  /* 0x029830000d0075a7 */ /* 0x0004e6000802017f */
[----:B---3--:R-:W-:Y:S05]  /*17f50*/  @!P1 NANOSLEEP.SYNCS 0x989680 ;  /* 0x009896800000995d */ /* 0x008fea0003900000 */
[----:B------:R-:W3:Y:S02]  /*17f60*/  @!P1 SYNCS.PHASECHK.TRANS64 P1, [R13+URZ+0x29830], R0 ;  /* 0x029830000d0095a7 */ /* 0x000ee4000802007f */
[----:B---3--:R-:W-:Y:S05]  /*17f70*/  @!P1 BRA `(.L_x_935) ;  /* 0xfffffffc00ec9947 */ /* 0x008fea000383ffff */
[----:B------:R-:W-:Y:S05]  /*17f80*/  BRA `(.L_x_932) ;  /* 0xffffff5800447947 */ /* 0x000fea000383ffff */
.L_x_939:
[----:B--2---:R-:W-:-:S04]  /*17f90*/  IMAD.U32 R13, RZ, RZ, UR6 ;  /* 0x00000006ff0d7e24 */ /* 0x004fc8000f8e00ff */
[----:B------:R2:W3:Y:S03]  /*17fa0*/  SYNCS.PHASECHK.TRANS64.TRYWAIT P1, [R13+URZ+0x29850], R0 ;  /* 0x029850000d0075a7 */ /* 0x0004e6000802017f */
[----:B---3--:R-:W-:Y:S05]  /*17fb0*/  @!P1 NANOSLEEP.SYNCS 0x989680 ;  /* 0x009896800000995d */ /* 0x008fea0003900000 */
[----:B------:R-:W3:Y:S02]  /*17fc0*/  @!P1 SYNCS.PHASECHK.TRANS64 P1, [R13+URZ+0x29850], R0 ;  /* 0x029850000d0095a7 */ /* 0x000ee4000802007f */
[----:B---3--:R-:W-:Y:S05]  /*17fd0*/  @!P1 BRA `(.L_x_939) ;  /* 0xfffffffc00ec9947 */ /* 0x008fea000383ffff */
[----:B------:R-:W-:Y:S05]  /*17fe0*/  BRA `(.L_x_936) ;  /* 0xffffff64004c7947 */ /* 0x000fea000383ffff */
.L_x_953:
[----:B--2---:R-:W-:-:S04]  /*17ff0*/  IMAD.U32 R6, RZ, RZ, UR9 ;  /* 0x00000009ff067e24 */ /* 0x004fc8000f8e00ff */
[----:B------:R2:W3:Y:S03]  /*18000*/  SYNCS.PHASECHK.TRANS64.TRYWAIT P1, [R6+URZ+0x29850], R3 ;  /* 0x02985003060075a7 */ /* 0x0004e6000802017f */
[----:B---3--:R-:W-:Y:S05]  /*18010*/  @!P1 NANOSLEEP.SYNCS 0x989680 ;  /* 0x009896800000995d */ /* 0x008fea0003900000 */
[----:B------:R-:W3:Y:S02]  /*18020*/  @!P1 SYNCS.PHASECHK.TRANS64 P1, [R6+URZ+0x29850], R3 ;  /* 0x02985003060095a7 */ /* 0x000ee4000802007f */
[----:B---3--:R-:W-:Y:S05]  /*18030*/  @!P1 BRA `(.L_x_953) ;  /* 0xfffffffc00ec9947 */ /* 0x008fea000383ffff */
[----:B------:R-:W-:Y:S05]  /*18040*/  BRA `(.L_x_952) ;  /* 0xffffff9c00a47947 */ /* 0x000fea000383ffff */
.L_x_985:
[----:B------:R-:W-:Y:S02]  /*18050*/  IMAD.MOV.U32 R13, RZ, RZ, R4 ;  /* 0x000000ffff0d7224 */ /* 0x000fe400078e0004 */
[----:B------:R-:W-:Y:S02]  /*18060*/  IMAD.MOV.U32 R12, RZ, RZ, RZ ;  /* 0x000000ffff0c7224 */ /* 0x000fe400078e00ff */
[----:B------:R-:W-:Y:S02]  /*18070*/  IMAD.MOV.U32 R11, RZ, RZ, 0x1f ;  /* 0x0000001fff0b7424 */ /* 0x000fe400078e00ff */
[----:B------:R-:W-:-:S07]  /*18080*/  IMAD.MOV.U32 R15, RZ, RZ, -0x1 ;  /* 0xffffffffff0f7424 */ /* 0x000fce00078e00ff */
[----:B------:R-:W-:Y:S05]  /*18090*/  WARPSYNC.COLLECTIVE R15, `(.L_x_1047) ;  /* 0x000000000f087348 */ /* 0x000fea0003c00000 */
[----:B------:R1:W2:Y:S02]  /*180a0*/  SHFL.IDX P6, R14, R13, R12, R11 ;  /* 0x0000000c0d0e7389 */ /* 0x0002a400000c000b */
[----:B-12---:R-:W-:Y:S01]  /*180b0*/  ENDCOLLECTIVE ;  /* 0x000000000000791b */ /* 0x006fe20003800000 */
.L_x_1047:
[----:B------:R-:W-:Y:S05]  /*180c0*/  BRA `(.L_x_1048) ;  /* 0xffffffd4003c7947 */ /* 0x000fea000383ffff */
.L_x_987:
[----:B------:R-:W-:Y:S01]  /*180d0*/  BSSY B0, `(.L_x_1049) ;  /* 0x0000006000007945 */ /* 0x000fe20003800000 */
[----:B------:R-:W-:-:S07]  /*180e0*/  IMAD.MOV.U32 R15, RZ, RZ, -0x1 ;  /* 0xffffffffff0f7424 */ /* 0x000fce00078e00ff */
[----:B-1----:R-:W-:Y:S05]  /*180f0*/  WARPSYNC.COLLECTIVE R15, `(.L_x_1050) ;  /* 0x000000000f0c7348 */ /* 0x002fea0003c00000 */
[----:B------:R-:W-:Y:S02]  /*18100*/  ELECT P6, UR62, PT ;  /* 0x00000000003e782f */ /* 0x000fe400038c0000 */
[----:B------:R-:W-:Y:S01]  /*18110*/  MOV R14, UR62 ;  /* 0x0000003e000e7c02 */ /* 0x000fe20008000f00 */
[----:B-1----:R-:W-:Y:S10]  /*18120*/  ENDCOLLECTIVE ;  /* 0x000000000000791b */ /* 0x002ff40003800000 */
.L_x_1050:
[----:B------:R-:W-:Y:S05]  /*18130*/  BSYNC B0 ;  /* 0x0000000000007941 */ /* 0x000fea0003800000 */
.L_x_1049:
[----:B------:R-:W-:Y:S05]  /*18140*/  BRA `(.L_x_1051) ;  /* 0xffffffd400387947 */ /* 0x000fea000383ffff */
.L_x_990:
[----:B--2---:R2:W3:Y:S02]  /*18150*/  SYNCS.PHASECHK.TRANS64.TRYWAIT P3, [R2+URZ+0x29880], R3 ;  /* 0x02988003020075a7 */ /* 0x0044e4000806017f */
[----:B---3--:R-:W-:Y:S05]  /*18160*/  @!P3 NANOSLEEP.SYNCS 0x989680 ;  /* 0x009896800000b95d */ /* 0x008fea0003900000 */
[----:B------:R-:W3:Y:S02]  /*18170*/  @!P3 SYNCS.PHASECHK.TRANS64 P3, [R2+URZ+0x29880], R3 ;  /* 0x029880030200b5a7 */ /* 0x000ee4000806007f */
[----:B---3--:R-:W-:Y:S05]  /*18180*/  @!P3 BRA `(.L_x_990) ;  /* 0xfffffffc00f0b947 */ /* 0x008fea000383ffff */
[----:B------:R-:W-:Y:S05]  /*18190*/  BRA `(.L_x_1052) ;  /* 0xffffffd400907947 */ /* 0x000fea000383ffff */
.L_x_992:
[----:B-1----:R1:W3:Y:S02]  /*181a0*/  SYNCS.PHASECHK.TRANS64.TRYWAIT P3, [R2+URZ+0x29840], R3 ;  /* 0x02984003020075a7 */ /* 0x0022e4000806017f */
[----:B---3--:R-:W-:Y:S05]  /*181b0*/  @!P3 NANOSLEEP.SYNCS 0x989680 ;  /* 0x009896800000b95d */ /* 0x008fea0003900000 */
[----:B------:R-:W3:Y:S02]  /*181c0*/  @!P3 SYNCS.PHASECHK.TRANS64 P3, [R2+URZ+0x29840], R3 ;  /* 0x029840030200b5a7 */ /* 0x000ee4000806007f */
[----:B---3--:R-:W-:Y:S05]  /*181d0*/  @!P3 BRA `(.L_x_992) ;  /* 0xfffffffc00f0b947 */ /* 0x008fea000383ffff */
[----:B------:R-:W-:Y:S05]  /*181e0*/  BRA `(.L_x_1053) ;  /* 0xffffffd400e87947 */ /* 0x000fea000383ffff */
.L_x_995:
[----:B--2---:R-:W-:-:S04]  /*181f0*/  IMAD.U32 R3, RZ, RZ, UR40 ;  /* 0x00000028ff037e24 */ /* 0x004fc8000f8e00ff */
[----:B------:R2:W3:Y:S03]  /*18200*/  SYNCS.PHASECHK.TRANS64.TRYWAIT P0, [R3+URZ+0x29820], R2 ;  /* 0x02982002030075a7 */ /* 0x0004e6000800017f */
[----:B---3--:R-:W-:Y:S05]  /*18210*/  @!P0 NANOSLEEP.SYNCS 0x989680 ;  /* 0x009896800000895d */ /* 0x008fea0003900000 */
[----:B------:R-:W3:Y:S02]  /*18220*/  @!P0 SYNCS.PHASECHK.TRANS64 P0, [R3+URZ+0x29820], R2 ;  /* 0x02982002030085a7 */ /* 0x000ee4000800007f */
[----:B---3--:R-:W-:Y:S05]  /*18230*/  @!P0 BRA `(.L_x_995) ;  /* 0xfffffffc00ec8947 */ /* 0x008fea000383ffff */
[----:B------:R-:W-:Y:S05]  /*18240*/  BRA `(.L_x_1054) ;  /* 0xffffffdc000c7947 */ /* 0x000fea000383ffff */
.L_x_1001:
[----:B--2---:R2:W4:Y:S02]  /*18250*/  SYNCS.PHASECHK.TRANS64.TRYWAIT P0, [R4+URZ+0x29880], R2 ;  /* 0x02988002040075a7 */ /* 0x004524000800017f */
[----:B----4-:R-:W-:Y:S05]  /*18260*/  @!P0 NANOSLEEP.SYNCS 0x989680 ;  /* 0x009896800000895d */ /* 0x010fea0003900000 */
[----:B------:R-:W4:Y:S02]  /*18270*/  @!P0 SYNCS.PHASECHK.TRANS64 P0, [R4+URZ+0x29880], R2 ;  /* 0x02988002040085a7 */ /* 0x000f24000800007f */
[----:B----4-:R-:W-:Y:S05]  /*18280*/  @!P0 BRA `(.L_x_1001) ;  /* 0xfffffffc00f08947 */ /* 0x010fea000383ffff */
[----:B------:R-:W-:Y:S05]  /*18290*/  BRA `(.L_x_1055) ;  /* 0xffffffdc00a87947 */ /* 0x000fea000383ffff */
.L_x_1006:
[----:B-1----:R1:W2:Y:S02]  /*182a0*/  SYNCS.PHASECHK.TRANS64.TRYWAIT P0, [R4+URZ+0x29840], R2 ;  /* 0x02984002040075a7 */ /* 0x0022a4000800017f */
[----:B--2---:R-:W-:Y:S05]  /*182b0*/  @!P0 NANOSLEEP.SYNCS 0x989680 ;  /* 0x009896800000895d */ /* 0x004fea0003900000 */
[----:B------:R-:W2:Y:S02]  /*182c0*/  @!P0 SYNCS.PHASECHK.TRANS64 P0, [R4+URZ+0x29840], R2 ;  /* 0x02984002040085a7 */ /* 0x000ea4000800007f */
[----:B--2---:R-:W-:Y:S05]  /*182d0*/  @!P0 BRA `(.L_x_1006) ;  /* 0xfffffffc00f08947 */ /* 0x004fea000383ffff */
[----:B------:R-:W-:Y:S05]  /*182e0*/  BRA `(.L_x_1056) ;  /* 0xffffffe0002c7947 */ /* 0x000fea000383ffff */
.L_x_1014:
[----:B--2---:R-:W2:Y:S02]  /*182f0*/  LDL R3, [R1+0x4] ;  /* 0x0000040001037983 */ /* 0x004ea40000100800 */
[----:B--2---:R2:W4:Y:S02]  /*18300*/  SYNCS.PHASECHK.TRANS64.TRYWAIT P3, [R3+URZ+0x29870], R2 ;  /* 0x02987002030075a7 */ /* 0x004524000806017f */
[----:B----4-:R-:W-:Y:S05]  /*18310*/  @!P3 NANOSLEEP.SYNCS 0x989680 ;  /* 0x009896800000b95d */ /* 0x010fea0003900000 */
[----:B------:R-:W4:Y:S02]  /*18320*/  @!P3 SYNCS.PHASECHK.TRANS64 P3, [R3+URZ+0x29870], R2 ;  /* 0x029870020300b5a7 */ /* 0x000f24000806007f */
[----:B----4-:R-:W-:Y:S05]  /*18330*/  @!P3 BRA `(.L_x_1014) ;  /* 0xfffffffc00ecb947 */ /* 0x010fea000383ffff */
[----:B------:R-:W-:Y:S05]  /*18340*/  BRA `(.L_x_1057) ;  /* 0xffffffe400547947 */ /* 0x000fea000383ffff */
.L_x_1016:
[----:B--2---:R-:W2:Y:S02]  /*18350*/  LDL R4, [R1+0x4] ;  /* 0x0000040001047983 */ /* 0x004ea40000100800 */
[----:B--2---:R2:W4:Y:S02]  /*18360*/  SYNCS.PHASECHK.TRANS64.TRYWAIT P3, [R4+URZ+0x29860], R3 ;  /* 0x02986003040075a7 */ /* 0x004524000806017f */
[----:B----4-:R-:W-:Y:S05]  /*18370*/  @!P3 NANOSLEEP.SYNCS 0x989680 ;  /* 0x009896800000b95d */ /* 0x010fea0003900000 */
[----:B------:R-:W4:Y:S02]  /*18380*/  @!P3 SYNCS.PHASECHK.TRANS64 P3, [R4+URZ+0x29860], R3 ;  /* 0x029860030400b5a7 */ /* 0x000f24000806007f */
[----:B----4-:R-:W-:Y:S05]  /*18390*/  @!P3 BRA `(.L_x_1016) ;  /* 0xfffffffc00ecb947 */ /* 0x010fea000383ffff */
[----:B------:R-:W-:Y:S05]  /*183a0*/  BRA `(.L_x_1058) ;  /* 0xffffffe4005c7947 */ /* 0x000fea000383ffff */
.L_x_1023:
[----:B-1----:R1:W2:Y:S02]  /*183b0*/  SYNCS.PHASECHK.TRANS64.TRYWAIT P0, [R20+URZ+0x29870], R3 ;  /* 0x02987003140075a7 */ /* 0x0022a4000800017f */
[----:B--2---:R-:W-:Y:S05]  /*183c0*/  @!P0 NANOSLEEP.SYNCS 0x989680 ;  /* 0x009896800000895d */ /* 0x004fea0003900000 */
[----:B------:R-:W2:Y:S02]  /*183d0*/  @!P0 SYNCS.PHASECHK.TRANS64 P0, [R20+URZ+0x29870], R3 ;  /* 0x02987003140085a7 */ /* 0x000ea4000800007f */
[----:B--2---:R-:W-:Y:S05]  /*183e0*/  @!P0 BRA `(.L_x_1023) ;  /* 0xfffffffc00f08947 */ /* 0x004fea000383ffff */
[----:B------:R-:W-:Y:S05]  /*183f0*/  BRA `(.L_x_1059) ;  /* 0xffffffec00287947 */ /* 0x000fea000383ffff */
.L_x_1025:
[----:B-1----:R1:W2:Y:S02]  /*18400*/  SYNCS.PHASECHK.TRANS64.TRYWAIT P0, [R20+URZ+0x29860], R3 ;  /* 0x02986003140075a7 */ /* 0x0022a4000800017f */
[----:B--2---:R-:W-:Y:S05]  /*18410*/  @!P0 NANOSLEEP.SYNCS 0x989680 ;  /* 0x009896800000895d */ /* 0x004fea0003900000 */
[----:B------:R-:W2:Y:S02]  /*18420*/  @!P0 SYNCS.PHASECHK.TRANS64 P0, [R20+URZ+0x29860], R3 ;  /* 0x02986003140085a7 */ /* 0x000ea4000800007f */
[----:B--2---:R-:W-:Y:S05]  /*18430*/  @!P0 BRA `(.L_x_1025) ;  /* 0xfffffffc00f08947 */ /* 0x004fea000383ffff */
[----:B------:R-:W-:Y:S05]  /*18440*/  BRA `(.L_x_1060) ;  /* 0xffffffec00307947 */ /* 0x000fea000383ffff */
.L_x_1031:
[----:B-1----:R1:W2:Y:S02]  /*18450*/  SYNCS.PHASECHK.TRANS64.TRYWAIT P0, [R0+URZ+0x29820], R3 ;  /* 0x02982003000075a7 */ /* 0x0022a4000800017f */
[----:B--2---:R-:W-:Y:S05]  /*18460*/  @!P0 NANOSLEEP.SYNCS 0x989680 ;  /* 0x009896800000895d */ /* 0x004fea0003900000 */
[----:B------:R-:W2:Y:S02]  /*18470*/  @!P0 SYNCS.PHASECHK.TRANS64 P0, [R0+URZ+0x29820], R3 ;  /* 0x02982003000085a7 */ /* 0x000ea4000800007f */
[----:B--2---:R-:W-:Y:S05]  /*18480*/  @!P0 BRA `(.L_x_1031) ;  /* 0xfffffffc00f08947 */ /* 0x004fea000383ffff */
[----:B------:R-:W-:Y:S05]  /*18490*/  BRA `(.L_x_1061) ;  /* 0xfffffff400387947 */ /* 0x000fea000383ffff */
.L_x_1032:
[----:B------:R-:W2:Y:S01]  /*184a0*/  S2R R2, SR_TID.X ;  /* 0x0000000000027919 */ /* 0x000ea20000002100 */
[----:B------:R-:W-:Y:S01]  /*184b0*/  BSSY B0, `(.L_x_1062) ;  /* 0x000000a000007945 */ /* 0x000fe20003800000 */
[----:B------:R-:W-:Y:S02]  /*184c0*/  IMAD.MOV.U32 R12, RZ, RZ, RZ ;  /* 0x000000ffff0c7224 */ /* 0x000fe400078e00ff */
[----:B------:R-:W-:Y:S02]  /*184d0*/  IMAD.MOV.U32 R11, RZ, RZ, 0x1f ;  /* 0x0000001fff0b7424 */ /* 0x000fe400078e00ff */
[----:B------:R-:W-:Y:S01]  /*184e0*/  IMAD.MOV.U32 R15, RZ, RZ, -0x1 ;  /* 0xffffffffff0f7424 */ /* 0x000fe200078e00ff */
[----:B--2---:R-:W-:-:S04]  /*184f0*/  SHF.R.U32.HI R2, RZ, 0x5, R2 ;  /* 0x00000005ff027819 */ /* 0x004fc80000011602 */
[----:B------:R-:W-:-:S05]  /*18500*/  LOP3.LUT R2, R2, 0x3, RZ, 0xc0, !PT ;  /* 0x0000000302027812 */ /* 0x000fca00078ec0ff */
[----:B------:R-:W-:-:S07]  /*18510*/  IMAD.MOV.U32 R13, RZ, RZ, R2 ;  /* 0x000000ffff0d7224 */ /* 0x000fce00078e0002 */
[----:B-1----:R-:W-:Y:S05]  /*18520*/  WARPSYNC.COLLECTIVE R15, `(.L_x_1063) ;  /* 0x000000000f087348 */ /* 0x002fea0003c00000 */
[----:B------:R2:W3:Y:S02]  /*18530*/  SHFL.IDX P6, R14, R13, R12, R11 ;  /* 0x0000000c0d0e7389 */ /* 0x0004e400000c000b */
[----:B-123--:R-:W-:Y:S01]  /*18540*/  ENDCOLLECTIVE ;  /* 0x000000000000791b */ /* 0x00efe20003800000 */
.L_x_1063:
[----:B------:R-:W-:Y:S05]  /*18550*/  BSYNC B0 ;  /* 0x0000000000007941 */ /* 0x000fea0003800000 */
.L_x_1062:
[----:B------:R-:W-:Y:S05]  /*18560*/  BRA `(.L_x_1064) ;  /* 0xfffffff400207947 */ /* 0x000fea000383ffff */
.L_x_1035:
[----:B------:R-:W-:Y:S01]  /*18570*/  BSSY B1, `(.L_x_1065) ;  /* 0x0000006000017945 */ /* 0x000fe20003800000 */
[----:B------:R-:W-:-:S07]  /*18580*/  IMAD.MOV.U32 R15, RZ, RZ, -0x1 ;  /* 0xffffffffff0f7424 */ /* 0x000fce00078e00ff */
[----:B-12---:R-:W-:Y:S05]  /*18590*/  WARPSYNC.COLLECTIVE R15, `(.L_x_1066) ;  /* 0x000000000f0c7348 */ /* 0x006fea0003c00000 */
[----:B------:R-:W-:Y:S02]  /*185a0*/  ELECT P6, UR62, PT ;  /* 0x00000000003e782f */ /* 0x000fe400038c0000 */
[----:B------:R-:W-:Y:S01]  /*185b0*/  MOV R14, UR62 ;  /* 0x0000003e000e7c02 */ /* 0x000fe20008000f00 */
[----:B-12---:R-:W-:Y:S10]  /*185c0*/  ENDCOLLECTIVE ;  /* 0x000000000000791b */ /* 0x006ff40003800000 */
.L_x_1066:
[----:B------:R-:W-:Y:S05]  /*185d0*/  BSYNC B1 ;  /* 0x0000000000017941 */ /* 0x000fea0003800000 */
.L_x_1065:
[----:B------:R-:W-:Y:S05]  /*185e0*/  BRA `(.L_x_1067) ;  /* 0xfffffff400187947 */ /* 0x000fea000383ffff */
.L_x_1037:
[----:B-1----:R1:W2:Y:S02]  /*185f0*/  SYNCS.PHASECHK.TRANS64.TRYWAIT P1, [R6+URZ], R5 ;  /* 0x00000005060075a7 */ /* 0x0022a4000802017f */
[----:B--2---:R-:W-:Y:S05]  /*18600*/  @!P1 NANOSLEEP.SYNCS 0x989680 ;  /* 0x009896800000995d */ /* 0x004fea0003900000 */
[----:B------:R-:W2:Y:S02]  /*18610*/  @!P1 SYNCS.PHASECHK.TRANS64 P1, [R6+URZ], R5 ;  /* 0x00000005060095a7 */ /* 0x000ea4000802007f */
[----:B--2---:R-:W-:Y:S05]  /*18620*/  @!P1 BRA `(.L_x_1037) ;  /* 0xfffffffc00f09947 */ /* 0x004fea000383ffff */
[----:B------:R-:W-:Y:S05]  /*18630*/  BRA `(.L_x_1068) ;  /* 0xfffffff400547947 */ /* 0x000fea000383ffff */
.L_x_1038:
[----:B--2---:R2:W3:Y:S02]  /*18640*/  SYNCS.PHASECHK.TRANS64.TRYWAIT P1, [R7+URZ], R2 ;  /* 0x00000002070075a7 */ /* 0x0044e4000802017f */
[----:B---3--:R-:W-:Y:S05]  /*18650*/  @!P1 NANOSLEEP.SYNCS 0x989680 ;  /* 0x009896800000995d */ /* 0x008fea0003900000 */
[----:B------:R-:W3:Y:S02]  /*18660*/  @!P1 SYNCS.PHASECHK.TRANS64 P1, [R7+URZ], R2 ;  /* 0x00000002070095a7 */ /* 0x000ee4000802007f */
[----:B---3--:R-:W-:Y:S05]  /*18670*/  @!P1 BRA `(.L_x_1038) ;  /* 0xfffffffc00f09947 */ /* 0x008fea000383ffff */
[----:B------:R-:W-:Y:S05]  /*18680*/  BRA `(.L_x_1069) ;  /* 0xfffffff400487947 */ /* 0x000fea000383ffff */
.L_x_1040:
[----:B---3--:R3:W4:Y:S02]  /*18690*/  SYNCS.PHASECHK.TRANS64.TRYWAIT P1, [R4+URZ+0x29860], R5 ;  /* 0x02986005040075a7 */ /* 0x008724000802017f */
[----:B----4-:R-:W-:Y:S05]  /*186a0*/  @!P1 NANOSLEEP.SYNCS 0x989680 ;  /* 0x009896800000995d */ /* 0x010fea0003900000 */
[----:B------:R-:W4:Y:S02]  /*186b0*/  @!P1 SYNCS.PHASECHK.TRANS64 P1, [R4+URZ+0x29860], R5 ;  /* 0x02986005040095a7 */ /* 0x000f24000802007f */
[----:B----4-:R-:W-:Y:S05]  /*186c0*/  @!P1 BRA `(.L_x_1040) ;  /* 0xfffffffc00f09947 */ /* 0x010fea000383ffff */
[----:B------:R-:W-:Y:S05]  /*186d0*/  BRA `(.L_x_1070) ;  /* 0xfffffff4004c7947 */ /* 0x000fea000383ffff */
.L_x_1042:
[----:B----4-:R4:W1:Y:S02]  /*186e0*/  SYNCS.PHASECHK.TRANS64.TRYWAIT P1, [R3+URZ+0x29860], R2 ;  /* 0x02986002030075a7 */ /* 0x010864000802017f */
[----:B-1----:R-:W-:Y:S05]  /*186f0*/  @!P1 NANOSLEEP.SYNCS 0x989680 ;  /* 0x009896800000995d */ /* 0x002fea0003900000 */
[----:B------:R-:W1:Y:S02]  /*18700*/  @!P1 SYNCS.PHASECHK.TRANS64 P1, [R3+URZ+0x29860], R2 ;  /* 0x02986002030095a7 */ /* 0x000e64000802007f */
[----:B-1----:R-:W-:Y:S05]  /*18710*/  @!P1 BRA `(.L_x_1042) ;  /* 0xfffffffc00f09947 */ /* 0x002fea000383ffff */
[----:B------:R-:W-:Y:S05]  /*18720*/  BRA `(.L_x_1071) ;  /* 0xfffffff4004c7947 */ /* 0x000fea000383ffff */
.L_x_1044:
[----:B------:R1:W1:Y:S02]  /*18730*/  SYNCS.PHASECHK.TRANS64.TRYWAIT P0, [R4+URZ+0x29880], R5 ;  /* 0x02988005040075a7 */ /* 0x000264000800017f */
[----:B-1----:R-:W-:Y:S05]  /*18740*/  @!P0 NANOSLEEP.SYNCS 0x989680 ;  /* 0x009896800000895d */ /* 0x002fea0003900000 */
[----:B------:R-:W1:Y:S02]  /*18750*/  @!P0 SYNCS.PHASECHK.TRANS64 P0, [R4+URZ+0x29880], R5 ;  /* 0x02988005040085a7 */ /* 0x000e64000800007f */
[----:B-1----:R-:W-:Y:S05]  /*18760*/  @!P0 BRA `(.L_x_1044) ;  /* 0xfffffffc00f08947 */ /* 0x002fea000383ffff */
[----:B------:R-:W-:Y:S05]  /*18770*/  BRA `(.L_x_1045) ;  /* 0xfffffff400487947 */ /* 0x000fea000383ffff */
.L_x_1072:
        /* <DEDUP_REMOVED lines=16> */
.L_x_2671:


//--------------------- .text._ZN7cutlass13device_kernelIN5flash11enable_sm90INS1_16FlashAttnFwdSm90INS1_25CollectiveMainloopFwdSm90ILi2EN4cute5tupleIJNS5_1CILi1EEES8_S8_EEENS6_IJNS7_ILi128EEENS7_ILi160EEENS7_ILi192EEEEEELi128ENS_12float_e4m3_tEfNS_4arch4Sm90ELb0ELb1ELb0ELb1ELb0ELb0ELb0ELb1ELb1ELb0ELb0ELb0EEENS1_21CollectiveEpilogueFwdINS6_IJSA_SA_SB_EEES9_NS_10bfloat16_tESG_Li256ELb1ELb0ELb0ELb1EEENS1_36VarlenDynamicPersistentTileSchedulerILi128ELi160ELi256ELi128ELb0ELb0ELb1ELb1ELb0ELb1EEEEEEEEEvNT_6ParamsE --------------------------
	.section	.text._ZN7cutlass13device_kernelIN5flash11enable_sm90INS1_16FlashAttnFwdSm90INS1_25CollectiveMainloopFwdSm90ILi2EN4cute5tupleIJNS5_1CILi1EEES8_S8_EEENS6_IJNS7_ILi128EEENS7_ILi160EEENS7_ILi192EEEEEELi128ENS_12float_e4m3_tEfNS_4arch4Sm90ELb0ELb1ELb0ELb1ELb0ELb0ELb0ELb1ELb1ELb0ELb0ELb0EEENS1_21CollectiveEpilogueFwdINS6_IJSA_SA_SB_EEES9_NS_10bfloat16_tESG_Li256ELb1ELb0ELb0ELb1EEENS1_36VarlenDynamicPersistentTileSchedulerILi128ELi160ELi256ELi128ELb0ELb0ELb1ELb1ELb0ELb1EEEEEEEEEvNT_6ParamsE,"ax",@progbits
	.align	128
.text._ZN7cutlass13device_kernelIN5flash11enable_sm90INS1_16FlashAttnFwdSm90INS1_25CollectiveMainloopFwdSm90ILi2EN4cute5tupleIJNS5_1CILi1EEES8_S8_EEENS6_IJNS7_ILi128EEENS7_ILi160EEENS7_ILi192EEEEEELi128ENS_12float_e4m3_tEfNS_4arch4Sm90ELb0ELb1ELb0ELb1ELb0ELb0ELb0ELb1ELb1ELb0ELb0ELb0EEENS1_21CollectiveEpilogueFwdINS6_IJSA_SA_SB_EEES9_NS_10bfloat16_tESG_Li256ELb1ELb0ELb0ELb1EEENS1_36VarlenDynamicPersistentTileSchedulerILi128ELi160ELi256ELi128ELb0ELb0ELb1ELb1ELb0ELb1EEEEEEEEEvNT_6ParamsE:
        .type           _ZN7cutlass13device_kernelIN5flash11enable_sm90INS1_16FlashAttnFwdSm90INS1_25CollectiveMainloopFwdSm90ILi2EN4cute5tupleIJNS5_1CILi1EEES8_S8_EEENS6_IJNS7_ILi128EEENS7_ILi160EEENS7_ILi192EEEEEELi128ENS_12float_e4m3_tEfNS_4arch4Sm90ELb0ELb1ELb0ELb1ELb0ELb0ELb0ELb1ELb1ELb0ELb0ELb0EEENS1_21CollectiveEpilogueFwdINS6_IJSA_SA_SB_EEES9_NS_10bfloat16_tESG_Li256ELb1ELb0ELb0ELb1EEENS1_36VarlenDynamicPersistentTileSchedulerILi128ELi160ELi256ELi128ELb0ELb0ELb1ELb1ELb0ELb1EEEEEEEEEvNT_6ParamsE,@function
        .size           _ZN7cutlass13device_kernelIN5flash11enable_sm90INS1_16FlashAttnFwdSm90INS1_25CollectiveMainloopFwdSm90ILi2EN4cute5tupleIJNS5_1CILi1EEES8_S8_EEENS6_IJNS7_ILi128EEENS7_ILi160EEENS7_ILi192EEEEEELi128ENS_12float_e4m3_tEfNS_4arch4Sm90ELb0ELb1ELb0ELb1ELb0ELb0ELb0ELb1ELb1ELb0ELb0ELb0EEENS1_21CollectiveEpilogueFwdINS6_IJSA_SA_SB_EEES9_NS_10bfloat16_tESG_Li256ELb1ELb0ELb0ELb1EEENS1_36VarlenDynamicPersistentTileSchedulerILi128ELi160ELi256ELi128ELb0ELb0ELb1ELb1ELb0ELb1EEEEEEEEEvNT_6ParamsE,(.L_x_2672 - _ZN7cutlass13device_kernelIN5flash11enable_sm90INS1_16FlashAttnFwdSm90INS1_25CollectiveMainloopFwdSm90ILi2EN4cute5tupleIJNS5_1CILi1EEES8_S8_EEENS6_IJNS7_ILi128EEENS7_ILi160EEENS7_ILi192EEEEEELi128ENS_12float_e4m3_tEfNS_4arch4Sm90ELb0ELb1ELb0ELb1ELb0ELb0ELb0ELb1ELb1ELb0ELb0ELb0EEENS1_21CollectiveEpilogueFwdINS6_IJSA_SA_SB_EEES9_NS_10bfloat16_tESG_Li256ELb1ELb0ELb0ELb1EEENS1_36VarlenDynamicPersistentTileSchedulerILi128ELi160ELi256ELi128ELb0ELb0ELb1ELb1ELb0ELb1EEEEEEEEEvNT_6ParamsE)
        .other          _ZN7cutlass13device_kernelIN5flash11enable_sm90INS1_16FlashAttnFwdSm90INS1_25CollectiveMainloopFwdSm90ILi2EN4cute5tupleIJNS5_1CILi1EEES8_S8_EEENS6_IJNS7_ILi128EEENS7_ILi160EEENS7_ILi192EEEEEELi128ENS_12float_e4m3_tEfNS_4arch4Sm90ELb0ELb1ELb0ELb1ELb0ELb0ELb0ELb1ELb1ELb0ELb0ELb0EEENS1_21CollectiveEpilogueFwdINS6_IJSA_SA_SB_EEES9_NS_10bfloat16_tESG_Li256ELb1ELb0ELb0ELb1EEENS1_36VarlenDynamicPersistentTileSchedulerILi128ELi160ELi256ELi128ELb0ELb0ELb1ELb1ELb0ELb1EEEEEEEEEvNT_6ParamsE,@"STO_CUDA_ENTRY STV_DEFAULT"
_ZN7cutlass13device_kernelIN5flash11enable_sm90INS1_16FlashAttnFwdSm90INS1_25CollectiveMainloopFwdSm90ILi2EN4cute5tupleIJNS5_1CILi1EEES8_S8_EEENS6_IJNS7_ILi128EEENS7_ILi160EEENS7_ILi192EEEEEELi128ENS_12float_e4m3_tEfNS_4arch4Sm90ELb0ELb1ELb0ELb1ELb0ELb0ELb0ELb1ELb1ELb0ELb0ELb0EEENS1_21CollectiveEpilogueFwdINS6_IJSA_SA_SB_EEES9_NS_10bfloat16_tESG_Li256ELb1ELb0ELb0ELb1EEENS1_36VarlenDynamicPersistentTileSchedulerILi128ELi160ELi256ELi128ELb0ELb0ELb1ELb1ELb0ELb1EEEEEEEEEvNT_6ParamsE:
        /* <DEDUP_REMOVED lines=21> */
.L_x_1074:
[----:B------:R-:W-:Y:S05]  /*0150*/  BSYNC B0 ;  /* 0x0000000000007941 */ /* 0x000fea0003800000 */
.L_x_1073:
        /* <DEDUP_REMOVED lines=41> */
.L_x_1075:
        /* <DEDUP_REMOVED lines=22> */
.L_x_1076:
        /* <DEDUP_REMOVED lines=18> */
.L_x_1077:
        /* <DEDUP_REMOVED lines=22> */
.L_x_1078:
        /* <DEDUP_REMOVED lines=22> */
.L_x_1079:
[----:B------:R-:W-:Y:S01]  /*0930*/  PLOP3.LUT P0, PT, PT, PT, UP0, 0x80, 0x0 ;  /* 0x000000000000781c */ /* 0x000fe20003f0f008 */
[----:B------:R-:W-:Y:S01]  /*0940*/  UMOV UR40, 0x1 ;  /* 0x0000000100287882 */ /* 0x000fe20000000000 */
[----:B------:R-:W-:Y:S01]  /*0950*/  NOP ;  /* 0x0000000000007918 */ /* 0x000fe20000000000 */
[----:B------:R-:W-:Y:S01]  /*0960*/  USEL UR40, UR40, 0x2, !UP0 ;  /* 0x0000000228287887 */ /* 0x000fe2000c000000 */
[----:B------:R-:W-:Y:S01]  /*0970*/  ULDC.64 UR50, c[0x0][0x208] ;  /* 0x0000820000327ab9 */ /* 0x000fe20000000a00 */
[----:B012-4-:R-:W-:Y:S08]  /*0980*/  BAR.SYNC.DEFER_BLOCKING 0x0 ;  /* 0x0000000000007b1d */ /* 0x017ff00000010000 */
[----:B------:R-:W-:Y:S05]  /*0990*/  @!P0 BRA `(.L_x_1080) ;  /* 0x00000144006c8947 */ /* 0x000fea0003800000 */
.L_x_1081:
        /* <DEDUP_REMOVED lines=21> */
[----:B------:R-:W-:Y:S01]  /*0af0*/  R2UR UR48, R111 ;  /* 0x000000006f3072ca */ /* 0x000fe200000e0000 */
[----:B------:R-:W-:Y:S01]  /*0b00*/  UMOV UR46, URZ ;  /* 0x0000003f002e7c82 */ /* 0x000fe20008000000 */
[----:B------:R-:W-:Y:S01]  /*0b10*/  SHF.R.S32.HI R0, RZ, 0x1f, R195 ;  /* 0x0000001fff007819 */ /* 0x000fe200000114c3 */
[----:B------:R-:W-:Y:S01]  /*0b20*/  UMOV UR45, URZ ;  /* 0x0000003f002d7c82 */ /* 0x000fe20008000000 */
[----:B------:R-:W-:Y:S02]  /*0b30*/  UMOV UR52, URZ ;  /* 0x0000003f00347c82 */ /* 0x000fe40008000000 */
[CC--:B------:R-:W-:Y:S02]  /*0b40*/  LEA.HI R2, R0.reuse, R195.reuse, RZ, 0x7 ;  /* 0x000000c300027211 */ /* 0x0c0fe400078f38ff */
[----:B------:R-:W-:-:S02]  /*0b50*/  LEA.HI R3, R0, R195, RZ, 0x4 ;  /* 0x000000c300037211 */ /* 0x000fc400078f20ff */
[----:B------:R-:W-:Y:S02]  /*0b60*/  LOP3.LUT R4, R2, 0xffffff80, RZ, 0xc0, !PT ;  /* 0xffffff8002047812 */ /* 0x000fe400078ec0ff */
[----:B------:R-:W-:-:S03]  /*0b70*/  SHF.R.S32.HI R193, RZ, 0x7, R2 ;  /* 0x00000007ffc17819 */ /* 0x000fc60000011402 */
[----:B------:R-:W-:Y:S01]  /*0b80*/  IMAD.IADD R191, R195, 0x1, -R4 ;  /* 0x00000001c3bf7824 */ /* 0x000fe200078e0a04 */
[----:B------:R-:W-:-:S04]  /*0b90*/  LEA.HI R2, R2, R193, RZ, 0x1 ;  /* 0x000000c102027211 */ /* 0x000fc800078f08ff */
[----:B------:R-:W-:Y:S02]  /*0ba0*/  SHF.R.S32.HI R8, RZ, 0x1f, R191 ;  /* 0x0000001fff087819 */ /* 0x000fe400000114bf */
[----:B------:R-:W-:Y:S02]  /*0bb0*/  LOP3.LUT R2, R2, 0x3fffffe, RZ, 0xc0, !PT ;  /* 0x03fffffe02027812 */ /* 0x000fe400078ec0ff */
[CC--:B------:R-:W-:Y:S02]  /*0bc0*/  LEA.HI R7, R8.reuse, R191.reuse, RZ, 0x2 ;  /* 0x000000bf08077211 */ /* 0x0c0fe400078f10ff */
[----:B------:R-:W-:Y:S01]  /*0bd0*/  LEA.HI R8, R8, R191, RZ, 0x5 ;  /* 0x000000bf08087211 */ /* 0x000fe200078f28ff */
[----:B------:R-:W-:Y:S01]  /*0be0*/  IMAD.IADD R192, R193, 0x1, -R2 ;  /* 0x00000001c1c07824 */ /* 0x000fe200078e0a02 */
[--C-:B------:R-:W-:Y:S02]  /*0bf0*/  SHF.R.S32.HI R5, RZ, 0x2, R7.reuse ;  /* 0x00000002ff057819 */ /* 0x100fe40000011407 */
[----:B------:R-:W-:-:S02]  /*0c00*/  SHF.R.S32.HI R4, RZ, 0x1f, R7 ;  /* 0x0000001fff047819 */ /* 0x000fc40000011407 */
[----:B------:R-:W-:Y:S02]  /*0c10*/  SHF.R.S32.HI R8, RZ, 0x5, R8 ;  /* 0x00000005ff087819 */ /* 0x000fe40000011408 */
[----:B------:R-:W-:Y:S02]  /*0c20*/  LEA.HI R4, R4, R5, RZ, 0x3 ;  /* 0x0000000504047211 */ /* 0x000fe400078f18ff */
[----:B------:R-:W-:Y:S02]  /*0c30*/  LOP3.LUT R16, R7, 0x7ffffffc, RZ, 0xc0, !PT ;  /* 0x7ffffffc07107812 */ /* 0x000fe400078ec0ff */
[----:B------:R-:W-:Y:S02]  /*0c40*/  LOP3.LUT R6, R4, 0xfffffff8, RZ, 0xc0, !PT ;  /* 0xfffffff804067812 */ /* 0x000fe400078ec0ff */
[CC--:B------:R-:W-:Y:S01]  /*0c50*/  LEA.HI R4, R0.reuse, R195.reuse, RZ, 0x5 ;  /* 0x000000c300047211 */ /* 0x0c0fe200078f28ff */
[----:B------:R-:W-:Y:S01]  /*0c60*/  IMAD.IADD R16, R191, 0x1, -R16 ;  /* 0x00000001bf107824 */ /* 0x000fe200078e0a10 */
[----:B------:R-:W-:Y:S01]  /*0c70*/  LEA.HI R0, R0, R195, RZ, 0x3 ;  /* 0x000000c300007211 */ /* 0x000fe200078f18ff */
[----:B------:R-:W-:Y:S01]  /*0c80*/  IMAD.IADD R9, R5, 0x1, -R6 ;  /* 0x0000000105097824 */ /* 0x000fe200078e0a06 */
[----:B------:R-:W-:Y:S01]  /*0c90*/  SHF.R.S32.HI R6, RZ, 0x4, R3 ;  /* 0x00000004ff067819 */ /* 0x000fe20000011403 */
[----:B------:R-:W-:Y:S01]  /*0ca0*/  IMAD.SHL.U32 R5, R4, 0x20, RZ ;  /* 0x0000002004057824 */ /* 0x000fe200078e00ff */
[C---:B------:R-:W-:Y:S01]  /*0cb0*/  LOP3.LUT R4, R3.reuse, 0x3fffff0, RZ, 0xc0, !PT ;  /* 0x03fffff003047812 */ /* 0x040fe200078ec0ff */
[----:B------:R-:W-:Y:S01]  /*0cc0*/  IMAD R9, R8, 0x10, R9 ;  /* 0x0000001008097824 */ /* 0x000fe200078e0209 */
[----:B------:R-:W-:-:S02]  /*0cd0*/  LEA.HI R3, R3, R6, RZ, 0x1 ;  /* 0x0000000603037211 */ /* 0x000fc400078f08ff */
[----:B------:R-:W-:Y:S01]  /*0ce0*/  LOP3.LUT R5, R5, 0xfffffc00, RZ, 0xc0, !PT ;  /* 0xfffffc0005057812 */ /* 0x000fe200078ec0ff */
[----:B------:R-:W-:Y:S01]  /*0cf0*/  IMAD.IADD R4, R195, 0x1, -R4 ;  /* 0x00000001c3047824 */ /* 0x000fe200078e0a04 */
[----:B------:R-:W-:Y:S01]  /*0d00*/  LOP3.LUT R3, R3, 0x1ffffffe, RZ, 0xc0, !PT ;  /* 0x1ffffffe03037812 */ /* 0x000fe200078ec0ff */
[----:B------:R-:W-:Y:S01]  /*0d10*/  IMAD R192, R192, 0x40, R9 ;  /* 0x00000040c0c07824 */ /* 0x000fe200078e0209 */
[----:B------:R-:W-:Y:S01]  /*0d20*/  LOP3.LUT R2, R0, 0x1ffffff8, RZ, 0xc0, !PT ;  /* 0x1ffffff800027812 */ /* 0x000fe200078ec0ff */
[----:B------:R-:W-:Y:S01]  /*0d30*/  IMAD R4, R4, 0x40, R5 ;  /* 0x0000004004047824 */ /* 0x000fe200078e0205 */
[----:B------:R-:W-:Y:S01]  /*0d40*/  SHF.R.S32.HI R22, RZ, 0x3, R0 ;  /* 0x00000003ff167819 */ /* 0x000fe20000011400 */
[----:B------:R-:W-:Y:S02]  /*0d50*/  IMAD.IADD R3, R6, 0x1, -R3 ;  /* 0x0000000106037824 */ /* 0x000fe400078e0a03 */
[----:B------:R-:W-:Y:S02]  /*0d60*/  IMAD.IADD R2, R195, 0x1, -R2 ;  /* 0x00000001c3027824 */ /* 0x000fe400078e0a02 */
[----:B------:R-:W-:-:S02]  /*0d70*/  IMAD R194, R3, 0x8, R4 ;  /* 0x0000000803c27824 */ /* 0x000fc400078e0204 */
[----:B------:R-:W-:-:S07]  /*0d80*/  IMAD.SHL.U32 R19, R2, 0x8, RZ ;  /* 0x0000000802137824 */ /* 0x000fce00078e00ff */
.L_x_1185:
[----:B------:R-:W-:Y:S01]  /*0d90*/  ULDC.64 UR4, c[0x0][0xa28] ;  /* 0x00028a0000047ab9 */ /* 0x000fe20000000a00 */
[----:B0-----:R-:W0:Y:S01]  /*0da0*/  LDC R18, c[0x0][0x288] ;  /* 0x0000a200ff127b82 */ /* 0x001e220000000800 */
[----:B------:R-:W-:Y:S01]  /*0db0*/  UISETP.NE.U32.AND UP0, UPT, UR4, URZ, UPT ;  /* 0x0000003f0400728c */ /* 0x000fe2000bf05070 */
[----:B------:R-:W-:-:S03]  /*0dc0*/  IMAD.MOV.U32 R6, RZ, RZ, RZ ;  /* 0x000000ffff067224 */ /* 0x000fc600078e00ff */
[----:B------:R-:W-:-:S03]  /*0dd0*/  UISETP.NE.AND.EX UP0, UPT, UR5, URZ, UPT, UP0 ;  /* 0x0000003f0500728c */ /* 0x000fc6000bf05300 */
[----:B------:R-:W-:Y:S01]  /*0de0*/  ULDC.64 UR4, c[0x0][0xa18] ;  /* 0x0002860000047ab9 */ /* 0x000fe20000000a00 */
[----:B-12-45:R-:W1:Y:S01]  /*0df0*/  LDC.64 R8, c[0x0][0x3f8] ;  /* 0x0000fe00ff087b82 */ /* 0x036e620000000a00 */
[----:B------:R-:W-:Y:S01]  /*0e00*/  UISETP.NE.U32.AND UP1, UPT, UR4, URZ, UPT ;  /* 0x0000003f0400728c */ /* 0x000fe2000bf25070 */
[----:B------:R-:W-:-:S03]  /*0e10*/  PLOP3.LUT P0, PT, PT, PT, UP0, 0x80, 0x0 ;  /* 0x000000000000781c */ /* 0x000fc60003f0f008 */
[----:B------:R-:W-:-:S03]  /*0e20*/  UISETP.NE.AND.EX UP1, UPT, UR5, URZ, UPT, UP1 ;  /* 0x0000003f0500728c */ /* 0x000fc6000bf25310 */
[----:B------:R-:W-:Y:S01]  /*0e30*/  @UP0 ULDC.64 UR4, c[0x0][0xa28] ;  /* 0x00028a0000040ab9 */ /* 0x000fe20000000a00 */
[----:B------:R-:W2:Y:S01]  /*0e40*/  LDC R0, c[0x0][0x404] ;  /* 0x00010100ff007b82 */ /* 0x000ea20000000800 */
[----:B------:R-:W-:Y:S01]  /*0e50*/  @UP0 UIMAD.WIDE UR4, UR48, 0x4, UR4 ;  /* 0x00000004300408a5 */ /* 0x000fe2000f8e0204 */
[----:B------:R-:W-:-:S05]  /*0e60*/  PLOP3.LUT P2, PT, PT, PT, UP1, 0x80, 0x0 ;  /* 0x000000000000781c */ /* 0x000fca0003f4f018 */
[----:B------:R-:W-:Y:S01]  /*0e70*/  @UP1 ULDC.64 UR6, c[0x0][0xa18] ;  /* 0x0002860000061ab9 */ /* 0x000fe20000000a00 */
[----:B------:R-:W-:Y:S01]  /*0e80*/  IMAD.U32 R2, RZ, RZ, UR4 ;  /* 0x00000004ff027e24 */ /* 0x000fe2000f8e00ff */
[----:B---3--:R-:W3:Y:S01]  /*0e90*/  LDC R17, c[0x0][0x2e0] ;  /* 0x0000b800ff117b82 */ /* 0x008ee20000000800 */
[----:B------:R-:W-:Y:S01]  /*0ea0*/  IMAD.U32 R3, RZ, RZ, UR5 ;  /* 0x00000005ff037e24 */ /* 0x000fe2000f8e00ff */
[----:B------:R-:W-:-:S04]  /*0eb0*/  @UP1 UIMAD.WIDE UR4, UR48, 0x4, UR6 ;  /* 0x00000004300418a5 */ /* 0x000fc8000f8e0206 */
[----:B------:R4:W5:Y:S02]  /*0ec0*/  @P0 LDG.E R6, desc[UR50][R2.64] ;  /* 0x0000003202060981 */ /* 0x000964000c1e1900 */
[----:B------:R-:W-:Y:S02]  /*0ed0*/  IMAD.U32 R4, RZ, RZ, UR4 ;  /* 0x00000004ff047e24 */ /* 0x000fe4000f8e00ff */
[----:B------:R-:W-:Y:S01]  /*0ee0*/  IMAD.U32 R5, RZ, RZ, UR5 ;  /* 0x00000005ff057e24 */ /* 0x000fe2000f8e00ff */
[----:B------:R-:W-:-:S04]  /*0ef0*/  ULDC.64 UR4, c[0x0][0xa20] ;  /* 0x0002880000047ab9 */ /* 0x000fc80000000a00 */
[----:B0-----:R4:W5:Y:S01]  /*0f00*/  @P2 LDG.E R18, desc[UR50][R4.64] ;  /* 0x0000003204122981 */ /* 0x001962000c1e1900 */
[----:B-1----:R-:W-:Y:S02]  /*0f10*/  ISETP.NE.U32.AND P0, PT, R8, RZ, PT ;  /* 0x000000ff0800720c */ /* 0x002fe40003f05070 */
[----:B------:R-:W-:Y:S02]  /*0f20*/  ISETP.NE.U32.AND P1, PT, RZ, UR4, PT ;  /* 0x00000004ff007c0c */ /* 0x000fe4000bf25070 */
[----:B------:R-:W-:Y:S02]  /*0f30*/  ISETP.NE.AND.EX P0, PT, R9, RZ, PT, P0 ;  /* 0x000000ff0900720c */ /* 0x000fe40003f05300 */
[----:B------:R-:W-:Y:S02]  /*0f40*/  ISETP.NE.AND.EX P1, PT, RZ, UR5, PT, P1 ;  /* 0x00000005ff007c0c */ /* 0x000fe4000bf25310 */
[----:B--2---:R-:W-:Y:S01]  /*0f50*/  SEL R0, R0, 0x1, P0 ;  /* 0x0000000100007807 */ /* 0x004fe20000000000 */
[----:B----4-:R-:W-:Y:S10]  /*0f60*/  @P2 BRA `(.L_x_1082) ;  /* 0x00000000002c2947 */ /* 0x010ff40003800000 */
        /* <DEDUP_REMOVED lines=8> */
[----:B-----5:R-:W2:Y:S04]  /*0ff0*/  LDG.E R18, desc[UR50][R2.64] ;  /* 0x0000003202127981 */ /* 0x020ea8000c1e1900 */
[----:B------:R-:W2:Y:S02]  /*1000*/  LDG.E R5, desc[UR50][R2.64+0x4] ;  /* 0x0000043202057981 */ /* 0x000ea4000c1e1900 */
[----:B--2---:R-:W-:-:S07]  /*1010*/  IMAD.IADD R18, R5, 0x1, -R18 ;  /* 0x0000000105127824 */ /* 0x004fce00078e0a12 */
.L_x_1082:
[----:B------:R-:W-:Y:S01]  /*1020*/  UMOV UR42, UR44 ;  /* 0x0000002c002a7c82 */ /* 0x000fe20008000000 */
[----:B------:R-:W-:Y:S01]  /*1030*/  UMOV UR36, UR48 ;  /* 0x0000003000247c82 */ /* 0x000fe20008000000 */
[----:B---3--:R-:W-:Y:S02]  /*1040*/  IMAD R17, R0, R17, RZ ;  /* 0x0000001100117224 */ /* 0x008fe400078e02ff */
[----:B------:R-:W-:Y:S01]  /*1050*/  IMAD.MOV.U32 R190, RZ, RZ, R109 ;  /* 0x000000ffffbe7224 */ /* 0x000fe200078e006d */
[----:B------:R-:W-:Y:S06]  /*1060*/  @!P1 BRA `(.L_x_1083) ;  /* 0x0000000000189947 */ /* 0x000fec0003800000 */
[----:B------:R-:W-:Y:S02]  /*1070*/  ULDC.64 UR4, c[0x0][0xa20] ;  /* 0x0002880000047ab9 */ /* 0x000fe40000000a00 */
[----:B------:R-:W-:-:S06]  /*1080*/  UIMAD.WIDE UR4, UR48, 0x4, UR4 ;  /* 0x00000004300478a5 */ /* 0x000fcc000f8e0204 */
[----:B------:R-:W-:Y:S02]  /*1090*/  IMAD.U32 R2, RZ, RZ, UR4 ;  /* 0x00000004ff027e24 */ /* 0x000fe4000f8e00ff */
[----:B------:R-:W-:-:S05]  /*10a0*/  IMAD.U32 R3, RZ, RZ, UR5 ;  /* 0x00000005ff037e24 */ /* 0x000fca000f8e00ff */
[----:B------:R0:W5:Y:S01]  /*10b0*/  LDG.E R17, desc[UR50][R2.64] ;  /* 0x0000003202117981 */ /* 0x000162000c1e1900 */
[----:B------:R-:W-:Y:S05]  /*10c0*/  BRA `(.L_x_1084) ;  /* 0x00000000002c7947 */ /* 0x000fea0003800000 */
.L_x_1083:
        /* <DEDUP_REMOVED lines=9> */
[----:B------:R-:W2:Y:S02]  /*1160*/  LDG.E R0, desc[UR50][R2.64+0x4] ;  /* 0x0000043202007981 */ /* 0x000ea4000c1e1900 */
[----:B--2---:R-:W-:-:S07]  /*1170*/  IMAD.IADD R17, R0, 0x1, -R17 ;  /* 0x0000000100117824 */ /* 0x004fce00078e0a11 */
.L_x_1084:
[----:B------:R-:W-:Y:S01]  /*1180*/  ULDC.64 UR6, c[0x0][0x990] ;  /* 0x0002640000067ab9 */ /* 0x000fe20000000a00 */
[----:B------:R-:W-:Y:S01]  /*1190*/  ULDC.64 UR4, c[0x0][0x998] ;  /* 0x0002660000047ab9 */ /* 0x000fe20000000a00 */
[----:B------:R-:W-:Y:S01]  /*11a0*/  UISETP.NE.U32.AND UP0, UPT, UR6, URZ, UPT ;  /* 0x0000003f0600728c */ /* 0x000fe2000bf05070 */
[----:B------:R-:W-:Y:S01]  /*11b0*/  IMAD.MOV.U32 R7, RZ, RZ, 0x3f800000 ;  /* 0x3f800000ff077424 */ /* 0x000fe200078e00ff */
[----:B------:R-:W-:Y:S01]  /*11c0*/  UISETP.NE.U32.AND UP1, UPT, UR4, URZ, UPT ;  /* 0x0000003f0400728c */ /* 0x000fe2000bf25070 */
[----:B------:R-:W-:Y:S01]  /*11d0*/  IMAD.MOV.U32 R0, RZ, RZ, 0x3f800000 ;  /* 0x3f800000ff007424 */ /* 0x000fe200078e00ff */
[----:B------:R-:W-:Y:S01]  /*11e0*/  UISETP.NE.AND.EX UP0, UPT, UR7, URZ, UPT, UP0 ;  /* 0x0000003f0700728c */ /* 0x000fe2000bf05300 */
[----:B------:R-:W1:Y:S01]  /*11f0*/  LDC.64 R8, c[0x0][0x9e0] ;  /* 0x00027800ff087b82 */ /* 0x000e620000000a00 */
[----:B------:R-:W-:Y:S01]  /*1200*/  UISETP.NE.AND.EX UP1, UPT, UR5, URZ, UPT, UP1 ;  /* 0x0000003f0500728c */ /* 0x000fe2000bf25310 */
[----:B------:R-:W-:Y:S02]  /*1210*/  ULDC UR8, c[0x0][0x428] ;  /* 0x00010a0000087ab9 */ /* 0x000fe40000000800 */
[----:B------:R-:W-:Y:S01]  /*1220*/  UISETP.NE.AND UP2, UPT, UR8, 0x1, UPT ;  /* 0x000000010800788c */ /* 0x000fe2000bf45270 */
[----:B------:R-:W-:-:S02]  /*1230*/  PLOP3.LUT P0, PT, PT, PT, UP0, 0x80, 0x0 ;  /* 0x000000000000781c */ /* 0x000fc40003f0f008 */
[----:B------:R-:W-:-:S03]  /*1240*/  PLOP3.LUT P1, PT, PT, PT, UP1, 0x80, 0x0 ;  /* 0x000000000000781c */ /* 0x000fc60003f2f018 */
[----:B------:R-:W-:Y:S01]  /*1250*/  @UP0 USHF.R.S32.HI UR8, URZ, 0x1f, UR48 ;  /* 0x0000001f3f080899 */ /* 0x000fe20008011430 */
[----:B------:R-:W-:Y:S01]  /*1260*/  @UP0 ULDC.64 UR14, c[0x0][0x9a8] ;  /* 0x00026a00000e0ab9 */ /* 0x000fe20000000a00 */
[----:B------:R-:W-:Y:S02]  /*1270*/  @UP1 ULDC.64 UR16, c[0x0][0x9b8] ;  /* 0x00026e0000101ab9 */ /* 0x000fe40000000a00 */
[----:B------:R-:W-:Y:S02]  /*1280*/  @UP0 UIMAD UR10, UR8, UR14, URZ ;  /* 0x0000000e080a02a4 */ /* 0x000fe4000f8e023f */
[----:B------:R-:W-:Y:S02]  /*1290*/  @UP0 UIMAD.WIDE.U32 UR8, UR48, UR14, URZ ;  /* 0x0000000e300802a5 */ /* 0x000fe4000f8e003f */
[----:B------:R-:W-:Y:S01]  /*12a0*/  @UP1 USHF.R.S32.HI UR14, URZ, 0x1f, UR48 ;  /* 0x0000001f3f0e1899 */ /* 0x000fe20008011430 */
[----:B------:R-:W-:Y:S01]  /*12b0*/  @UP2 ULDC UR12, c[0x0][0x42c] ;  /* 0x00010b00000c2ab9 */ /* 0x000fe20000000800 */
[----:B------:R-:W-:-:S02]  /*12c0*/  @UP0 UIMAD UR15, UR48, UR15, UR10 ;  /* 0x0000000f300f02a4 */ /* 0x000fc4000f8e020a */
[----:B------:R-:W-:Y:S02]  /*12d0*/  @UP1 UIMAD UR14, UR14, UR16, URZ ;  /* 0x000000100e0e12a4 */ /* 0x000fe4000f8e023f */
[----:B------:R-:W-:Y:S02]  /*12e0*/  UIMAD.WIDE.U32 UR12, UR44, UR12, URZ ;  /* 0x0000000c2c0c72a5 */ /* 0x000fe4000f8e003f */
[----:B------:R-:W-:Y:S02]  /*12f0*/  @UP1 UIMAD.WIDE.U32 UR10, UR48, UR16, URZ ;  /* 0x00000010300a12a5 */ /* 0x000fe4000f8e003f */
[----:B------:R-:W-:Y:S01]  /*1300*/  @UP1 UIMAD UR16, UR48, UR17, UR14 ;  /* 0x00000011301012a4 */ /* 0x000fe2000f8e020e */
[----:B------:R-:W-:Y:S02]  /*1310*/  @UP0 ULDC.64 UR18, c[0x0][0x9b0] ;  /* 0x00026c0000120ab9 */ /* 0x000fe40000000a00 */
[----:B------:R-:W-:Y:S01]  /*1320*/  @UP2 ULDC UR17, c[0x0][0x430] ;  /* 0x00010c0000112ab9 */ /* 0x000fe20000000800 */
[----:B------:R-:W-:Y:S01]  /*1330*/  UMOV UR14, UR44 ;  /* 0x0000002c000e7c82 */ /* 0x000fe20008000000 */
[----:B------:R-:W-:Y:S01]  /*1340*/  @UP2 USHF.R.U32.HI UR14, URZ, UR17, UR13 ;  /* 0x000000113f0e2299 */ /* 0x000fe2000801160d */
[----:B------:R-:W-:Y:S01]  /*1350*/  @UP1 ULDC.64 UR20, c[0x0][0x9c0] ;  /* 0x0002700000141ab9 */ /* 0x000fe20000000a00 */
[----:B------:R-:W-:-:S02]  /*1360*/  @UP0 UIADD3 UR9, UR9, UR15, URZ ;  /* 0x0000000f09090290 */ /* 0x000fc4000fffe03f */
[----:B------:R-:W-:Y:S02]  /*1370*/  @UP0 USHF.R.S32.HI UR12, URZ, 0x1f, UR14 ;  /* 0x0000001f3f0c0899 */ /* 0x000fe4000801140e */
[----:B------:R-:W-:Y:S02]  /*1380*/  @UP1 USHF.R.S32.HI UR13, URZ, 0x1f, UR14 ;  /* 0x0000001f3f0d1899 */ /* 0x000fe4000801140e */
[----:B------:R-:W-:Y:S02]  /*1390*/  @UP0 UIMAD UR12, UR12, UR18, URZ ;  /* 0x000000120c0c02a4 */ /* 0x000fe4000f8e023f */
[----:B------:R-:W-:Y:S02]  /*13a0*/  @UP1 UIADD3 UR11, UR11, UR16, URZ ;  /* 0x000000100b0b1290 */ /* 0x000fe4000fffe03f */
[----:B------:R-:W-:Y:S02]  /*13b0*/  @UP1 UIMAD UR13, UR13, UR20, URZ ;  /* 0x000000140d0d12a4 */ /* 0x000fe4000f8e023f */
[----:B------:R-:W-:-:S02]  /*13c0*/  @UP0 UIMAD.WIDE.U32 UR8, UR14, UR18, UR8 ;  /* 0x000000120e0802a5 */ /* 0x000fc4000f8e0008 */
[----:B------:R-:W-:Y:S02]  /*13d0*/  @UP0 UIMAD UR12, UR14, UR19, UR12 ;  /* 0x000000130e0c02a4 */ /* 0x000fe4000f8e020c */
[----:B------:R-:W-:Y:S02]  /*13e0*/  @UP1 UIMAD.WIDE.U32 UR10, UR14, UR20, UR10 ;  /* 0x000000140e0a12a5 */ /* 0x000fe4000f8e000a */
[----:B------:R-:W-:Y:S02]  /*13f0*/  @UP1 UIMAD UR13, UR14, UR21, UR13 ;  /* 0x000000150e0d12a4 */ /* 0x000fe4000f8e020d */
[----:B------:R-:W-:Y:S02]  /*1400*/  @UP0 UIADD3 UR12, UR9, UR12, URZ ;  /* 0x0000000c090c0290 */ /* 0x000fe4000fffe03f */
[----:B------:R-:W-:Y:S02]  /*1410*/  @UP0 ULEA UR6, UP3, UR8, UR6, 0x2 ;  /* 0x0000000608060291 */ /* 0x000fe4000f86103f */
[----:B------:R-:W-:-:S02]  /*1420*/  @UP1 UIADD3 UR9, UR11, UR13, URZ ;  /* 0x0000000d0b091290 */ /* 0x000fc4000fffe03f */
[----:B------:R-:W-:Y:S02]  /*1430*/  @UP1 ULEA UR4, UP4, UR10, UR4, 0x2 ;  /* 0x000000040a041291 */ /* 0x000fe4000f88103f */
[----:B------:R-:W-:Y:S01]  /*1440*/  @UP0 ULEA.HI.X UR7, UR8, UR7, UR12, 0x2, UP3 ;  /* 0x0000000708070291 */ /* 0x000fe200098f140c */
[----:B0-----:R-:W-:Y:S01]  /*1450*/  IMAD.U32 R2, RZ, RZ, UR6 ;  /* 0x00000006ff027e24 */ /* 0x001fe2000f8e00ff */
[----:B------:R-:W-:Y:S02]  /*1460*/  @UP1 ULEA.HI.X UR5, UR10, UR5, UR9, 0x2, UP4 ;  /* 0x000000050a051291 */ /* 0x000fe4000a0f1409 */
[----:B------:R-:W-:Y:S01]  /*1470*/  IMAD.U32 R4, RZ, RZ, UR4 ;  /* 0x00000004ff047e24 */ /* 0x000fe2000f8e00ff */
[----:B------:R-:W-:Y:S01]  /*1480*/  ULDC UR4, c[0x0][0x988] ;  /* 0x0002620000047ab9 */ /* 0x000fe20000000800 */
[----:B------:R-:W-:Y:S01]  /*1490*/  IMAD.U32 R3, RZ, RZ, UR7 ;  /* 0x00000007ff037e24 */ /* 0x000fe2000f8e00ff */
[----:B------:R-:W-:Y:S01]  /*14a0*/  @UP2 ULDC UR6, c[0x0][0x430] ;  /* 0x00010c0000062ab9 */ /* 0x000fe20000000800 */
[----:B------:R-:W-:-:S03]  /*14b0*/  IMAD.U32 R5, RZ, RZ, UR5 ;  /* 0x00000005ff057e24 */ /* 0x000fc6000f8e00ff */
[----:B------:R-:W2:Y:S04]  /*14c0*/  @P0 LDG.E R7, desc[UR50][R2.64] ;  /* 0x0000003202070981 */ /* 0x000ea8000c1e1900 */
[----:B------:R-:W2:Y:S01]  /*14d0*/  @P1 LDG.E R0, desc[UR50][R4.64] ;  /* 0x0000003204001981 */ /* 0x000ea2000c1e1900 */
[----:B-1----:R-:W-:Y:S01]  /*14e0*/  ISETP.GE.AND P1, PT, R9, 0x1, PT ;  /* 0x000000010900780c */ /* 0x002fe20003f26270 */
[----:B-----5:R-:W-:-:S05]  /*14f0*/  IMAD.IADD R17, R17, 0x1, -R6 ;  /* 0x0000000111117824 */ /* 0x020fca00078e0a06 */
[----:B------:R-:W-:-:S05]  /*1500*/  IADD3 R188, R17, 0x80, -R18 ;  /* 0x0000008011bc7810 */ /* 0x000fca0007ffe812 */
[----:B------:R-:W-:Y:S02]  /*1510*/  IMAD R188, R109, 0x80, R188 ;  /* 0x000000806dbc7824 */ /* 0x000fe400078e02bc */
[----:B--2---:R-:W-:-:S04]  /*1520*/  FMUL.FTZ R0, R7, R0 ;  /* 0x0000000007007220 */ /* 0x004fc80000410000 */
[----:B------:R-:W-:Y:S01]  /*1530*/  FMUL.FTZ R0, R0, UR4 ;  /* 0x0000000400007c20 */ /* 0x000fe20008410000 */
[----:B------:R-:W-:Y:S02]  /*1540*/  @UP2 ULDC UR4, c[0x0][0x42c] ;  /* 0x00010b0000042ab9 */ /* 0x000fe40000000800 */
[----:B------:R-:W-:Y:S02]  /*1550*/  UIMAD.WIDE.U32 UR4, UR44, UR4, URZ ;  /* 0x000000042c0472a5 */ /* 0x000fe4000f8e003f */
[----:B------:R-:W-:Y:S01]  /*1560*/  R2UR UR37, R0 ;  /* 0x00000000002572ca */ /* 0x000fe200000e0000 */
[----:B------:R-:W-:Y:S01]  /*1570*/  IMAD.IADD R0, R188, 0x1, R8 ;  /* 0x00000001bc007824 */ /* 0x000fe200078e0208 */
[----:B------:R-:W-:Y:S01]  /*1580*/  @UP2 USHF.R.U32.HI UR44, URZ, UR6, UR5 ;  /* 0x000000063f2c2299 */ /* 0x000fe20008011605 */
[----:B------:R-:W-:-:S12]  /*1590*/  @!P1 BRA `(.L_x_1085) ;  /* 0x0000000000409947 */ /* 0x000fd80003800000 */
[C---:B------:R-:W-:Y:S01]  /*15a0*/  ISETP.GT.AND P0, PT, R188.reuse, RZ, PT ;  /* 0x000000ffbc00720c */ /* 0x040fe20003f04270 */
[----:B------:R-:W-:-:S12]  /*15b0*/  VIADD R2, R188, 0xffffffff ;  /* 0xffffffffbc027836 */ /* 0x000fd80000000000 */
[----:B------:R-:W-:Y:S05]  /*15c0*/  @P0 BRA `(.L_x_1086) ;  /* 0x00000000001c0947 */ /* 0x000fea0003800000 */
[----:B------:R-:W-:Y:S01]  /*15d0*/  ISETP.NE.AND P0, PT, R9, 0x1, PT ;  /* 0x000000010900780c */ /* 0x000fe20003f05270 */
[----:B------:R-:W-:-:S12]  /*15e0*/  IMAD.MOV R3, RZ, RZ, -R188 ;  /* 0x000000ffff037224 */ /* 0x000fd800078e0abc */
[----:B------:R-:W0:Y:S02]  /*15f0*/  @P0 LDC.64 R4, c[0x0][0x9e8] ;  /* 0x00027a00ff040b82 */ /* 0x000e240000000a00 */
[----:B0-----:R-:W-:-:S05]  /*1600*/  @P0 IMAD.HI.U32 R2, R3, R4, RZ ;  /* 0x0000000403020227 */ /* 0x001fca00078e00ff */
[----:B------:R-:W-:-:S04]  /*1610*/  @P0 SHF.R.U32.HI R3, RZ, R5, R2 ;  /* 0x00000005ff030219 */ /* 0x000fc80000011602 */
[----:B------:R-:W-:Y:S01]  /*1620*/  LOP3.LUT R2, RZ, R3, RZ, 0x33, !PT ;  /* 0x00000003ff027212 */ /* 0x000fe200078e33ff */
[----:B------:R-:W-:Y:S06]  /*1630*/  BRA `(.L_x_1087) ;  /* 0x0000000000107947 */ /* 0x000fec0003800000 */
.L_x_1086:
[----:B------:R-:W-:-:S13]  /*1640*/  ISETP.NE.AND P0, PT, R9, 0x1, PT ;  /* 0x000000010900780c */ /* 0x000fda0003f05270 */
[----:B------:R-:W0:Y:S02]  /*1650*/  @P0 LDC.64 R4, c[0x0][0x9e8] ;  /* 0x00027a00ff040b82 */ /* 0x000e240000000a00 */
[----:B0-----:R-:W-:-:S05]  /*1660*/  @P0 IMAD.HI.U32 R4, R2, R4, RZ ;  /* 0x0000000402040227 */ /* 0x001fca00078e00ff */
[----:B------:R-:W-:-:S07]  /*1670*/  @P0 SHF.R.U32.HI R2, RZ, R5, R4 ;  /* 0x00000005ff020219 */ /* 0x000fce0000011604 */
.L_x_1087:
[----:B------:R-:W-:-:S05]  /*1680*/  IMAD R3, R2, R9, R9 ;  /* 0x0000000902037224 */ /* 0x000fca00078e0209 */
[----:B------:R-:W-:-:S07]  /*1690*/  VIMNMX R0, R0, R3, PT ;  /* 0x0000000300007248 */ /* 0x000fce0003fe0100 */
.L_x_1085:
[----:B------:R-:W-:Y:S01]  /*16a0*/  VIADD R2, R0, 0x9f ;  /* 0x0000009f00027836 */ /* 0x000fe20000000000 */
[----:B------:R-:W-:Y:S01]  /*16b0*/  ULDC UR4, c[0x0][0x9dc] ;  /* 0x0002770000047ab9 */ /* 0x000fe20000000800 */
[C---:B------:R-:W-:Y:S02]  /*16c0*/  VIADD R0, R17.reuse, 0x9f ;  /* 0x0000009f11007836 */ /* 0x040fe40000000000 */
[----:B------:R-:W-:Y:S02]  /*16d0*/  IMAD.IADD R4, R17, 0x1, -R18 ;  /* 0x0000000111047824 */ /* 0x000fe400078e0a12 */
[----:B------:R-:W-:-:S04]  /*16e0*/  IMAD.HI R2, R2, 0x66666667, RZ ;  /* 0x6666666702027827 */ /* 0x000fc800078e02ff */
[----:B------:R-:W-:Y:S01]  /*16f0*/  IMAD.HI R0, R0, 0x66666667, RZ ;  /* 0x6666666700007827 */ /* 0x000fe200078e02ff */
[----:B------:R-:W-:-:S03]  /*1700*/  SHF.R.U32.HI R5, RZ, 0x1f, R2 ;  /* 0x0000001fff057819 */ /* 0x000fc60000011602 */
[----:B------:R-:W-:Y:S01]  /*1710*/  IMAD R105, R109, 0x80, R4 ;  /* 0x000000806d697824 */ /* 0x000fe200078e0204 */
        /* <DEDUP_REMOVED lines=11> */
[----:B------:R-:W0:Y:S02]  /*17d0*/  @P0 LDC.64 R4, c[0x0][0x9e8] ;  /* 0x00027a00ff040b82 */ /* 0x000e240000000a00 */
[----:B0-----:R-:W-:-:S05]  /*17e0*/  @P0 IMAD.HI.U32 R0, R3, R4, RZ ;  /* 0x0000000403000227 */ /* 0x001fca00078e00ff */
[----:B------:R-:W-:-:S04]  /*17f0*/  @P0 SHF.R.U32.HI R3, RZ, R5, R0 ;  /* 0x00000005ff030219 */ /* 0x000fc80000011600 */
[----:B------:R-:W-:Y:S01]  /*1800*/  LOP3.LUT R0, RZ, R3, RZ, 0x33, !PT ;  /* 0x00000003ff007212 */ /* 0x000fe200078e33ff */
[----:B------:R-:W-:Y:S06]  /*1810*/  BRA `(.L_x_1090) ;  /* 0x0000000000147947 */ /* 0x000fec0003800000 */
.L_x_1089:
[----:B------:R-:W-:Y:S01]  /*1820*/  ISETP.NE.AND P0, PT, R9, 0x1, PT ;  /* 0x000000010900780c */ /* 0x000fe20003f05270 */
[----:B------:R-:W-:-:S12]  /*1830*/  IMAD.MOV.U32 R0, RZ, RZ, R105 ;  /* 0x000000ffff007224 */ /* 0x000fd800078e0069 */
[----:B------:R-:W0:Y:S02]  /*1840*/  @P0 LDC.64 R2, c[0x0][0x9e8] ;  /* 0x00027a00ff020b82 */ /* 0x000e240000000a00 */
[----:B0-----:R-:W-:-:S05]  /*1850*/  @P0 IMAD.HI.U32 R2, R105, R2, RZ ;  /* 0x0000000269020227 */ /* 0x001fca00078e00ff */
[----:B------:R-:W-:-:S07]  /*1860*/  @P0 SHF.R.U32.HI R0, RZ, R3, R2 ;  /* 0x00000003ff000219 */ /* 0x000fce0000011602 */
.L_x_1090:
[----:B------:R-:W-:-:S05]  /*1870*/  IMAD R0, R0, R9, RZ ;  /* 0x0000000900007224 */ /* 0x000fca00078e02ff */
[----:B------:R-:W-:-:S13]  /*1880*/  R2UR UR5, R0 ;  /* 0x00000000000572ca */ /* 0x000fda00000e0000 */
[----:B------:R-:W-:-:S04]  /*1890*/  UISETP.LT.AND UP0, UPT, UR4, UR5, UPT ;  /* 0x000000050400728c */ /* 0x000fc8000bf01270 */
[----:B------:R-:W-:-:S12]  /*18a0*/  USEL UR4, UR4, UR5, !UP0 ;  /* 0x0000000504047287 */ /* 0x000fd8000c000000 */
.L_x_1088:
[----:B------:R-:W-:Y:S01]  /*18b0*/  UIMAD.WIDE UR4, UR4, 0x66666667, URZ ;  /* 0x66666667040478a5 */ /* 0x000fe2000f8e023f */
[----:B------:R-:W-:Y:S02]  /*18c0*/  PLOP3.LUT P0, PT, PT, PT, PT, 0x80, 0x0 ;  /* 0x000000000000781c */ /* 0x000fe40003f0f070 */
        /* <DEDUP_REMOVED lines=31> */
[----:B------:R-:W-:Y:S01]  /*1ac0*/  IMAD.MOV.U32 R34, RZ, RZ, RZ ;  /* 0x000000ffff227224 */ /* 0x000fe200078e00ff */
[----:B------:R-:W-:Y:S02]  /*1ad0*/  CS2R R88, SRZ ;  /* 0x0000000000587805 */ /* 0x000fe4000001ff00 */
[----:B------:R-:W-:Y:S02]  /*1ae0*/  CS2R R40, SRZ ;  /* 0x0000000000287805 */ /* 0x000fe4000001ff00 */
[----:B------:R-:W-:-:S02]  /*1af0*/  CS2R R90, SRZ ;  /* 0x00000000005a7805 */ /* 0x000fc4000001ff00 */
[----:B------:R-:W-:Y:S02]  /*1b00*/  CS2R R48, SRZ ;  /* 0x0000000000307805 */ /* 0x000fe4000001ff00 */
[----:B------:R-:W-:Y:S01]  /*1b10*/  CS2R R92, SRZ ;  /* 0x00000000005c7805 */ /* 0x000fe2000001ff00 */
[----:B------:R-:W-:Y:S01]  /*1b20*/  IMAD.MOV.U32 R57, RZ, RZ, RZ ;  /* 0x000000ffff397224 */ /* 0x000fe200078e00ff */
[----:B------:R-:W-:Y:S01]  /*1b30*/  CS2R R94, SRZ ;  /* 0x00000000005e7805 */ /* 0x000fe2000001ff00 */
[----:B------:R-:W-:Y:S06]  /*1b40*/  @!P1 BRA `(.L_x_1091) ;  /* 0x0000010c00889947 */ /* 0x000fec0003800000 */
        /* <DEDUP_REMOVED lines=31> */
.L_x_1092:
[----:B------:R-:W-:Y:S01]  /*1d40*/  ULEA.HI UR4, UR46, UR46, URZ, 0x1 ;  /* 0x0000002e2e047291 */ /* 0x000fe2000f8f083f */
[----:B------:R-:W-:-:S03]  /*1d50*/  IMAD.U32 R2, RZ, RZ, UR47 ;  /* 0x0000002fff027e24 */ /* 0x000fc6000f8e00ff */
[----:B------:R-:W-:Y:S02]  /*1d60*/  ULOP3.LUT UR4, UR4, 0xfffffffe, URZ, 0xc0, !UPT ;  /* 0xfffffffe04047892 */ /* 0x000fe4000f8ec03f */
[----:B------:R-:W-:Y:S02]  /*1d70*/  ISETP.NE.AND P0, PT, R2, 0x3, PT ;  /* 0x000000030200780c */ /* 0x000fe40003f05270 */
[----:B------:R-:W-:-:S06]  /*1d80*/  UIADD3 UR4, UR46, -UR4, URZ ;  /* 0x800000042e047290 */ /* 0x000fcc000fffe03f */
[----:B------:R-:W-:-:S05]  /*1d90*/  IMAD.U32 R0, RZ, RZ, UR4 ;  /* 0x00000004ff007e24 */ /* 0x000fca000f8e00ff */
[----:B------:R-:W-:-:S04]  /*1da0*/  SHF.L.U32 R0, R0, 0x1f, RZ ;  /* 0x0000001f00007819 */ /* 0x000fc800000006ff */
[----:B------:R-:W0:Y:S02]  /*1db0*/  SYNCS.PHASECHK.TRANS64.TRYWAIT P1, [UR41+0x29800], R0 ;  /* 0x02980000ff0075a7 */ /* 0x000e240008020169 */
[----:B0-----:R-:W-:Y:S05]  /*1dc0*/  @!P1 BRA `(.L_x_1093) ;  /* 0x00000184003c9947 */ /* 0x001fea0003800000 */
.L_x_1280:
[----:B------:R-:W-:Y:S05]  /*1dd0*/  @!P0 BRA `(.L_x_1094) ;  /* 0x0000000000048947 */ /* 0x000fea0003800000 */
[----:B------:R-:W-:Y:S01]  /*1de0*/  BPT.TRAP 0x1 ;  /* 0x000000040000795c */ /* 0x000fe20000300000 */
.L_x_1094:
[----:B0-----:R-:W-:Y:S02]  /*1df0*/  IMAD.U32 R3, RZ, RZ, UR52 ;  /* 0x00000034ff037e24 */ /* 0x001fe4000f8e00ff */
[----:B------:R-:W-:-:S03]  /*1e00*/  IMAD.U32 R0, RZ, RZ, UR45 ;  /* 0x0000002dff007e24 */ /* 0x000fc6000f8e00ff */
[----:B------:R-:W-:Y:S02]  /*1e10*/  LEA R3, R3, UR41, 0x3 ;  /* 0x0000002903037c11 */ /* 0x000fe4000f8e18ff */
[----:B------:R-:W-:-:S04]  /*1e20*/  SHF.L.U32 R0, R0, 0x1f, RZ ;  /* 0x0000001f00007819 */ /* 0x000fc800000006ff */
[----:B------:R0:W1:Y:S01]  /*1e30*/  SYNCS.PHASECHK.TRANS64.TRYWAIT P1, [R3+URZ+0x29830], R0 ;  /* 0x02983000030075a7 */ /* 0x000062000802017f */
[----:B------:R-:W-:Y:S05]  /*1e40*/  @!P0 BRA `(.L_x_1095) ;  /* 0x0000000000048947 */ /* 0x000fea0003800000 */
[----:B------:R-:W-:Y:S01]  /*1e50*/  BPT.TRAP 0x1 ;  /* 0x000000040000795c */ /* 0x000fe20000300000 */
.L_x_1095:
[----:B------:R-:W2:Y:S01]  /*1e60*/  S2R R2, SR_TID.X ;  /* 0x0000000000027919 */ /* 0x000ea20000002100 */
[----:B------:R-:W-:Y:S02]  /*1e70*/  LOP3.LUT R189, R189, 0xfffffff7, RZ, 0xc0, !PT ;  /* 0xfffffff7bdbd7812 */ /* 0x000fe400078ec0ff */
[----:B--2---:R-:W-:-:S13]  /*1e80*/  LOP3.LUT P2, RZ, R2, 0x7f, RZ, 0xc0, !PT ;  /* 0x0000007f02ff7812 */ /* 0x004fda000784c0ff */
[----:B------:R-:W-:Y:S01]  /*1e90*/  @P2 LOP3.LUT R189, R189, 0x8, RZ, 0xfc, !PT ;  /* 0x00000008bdbd2812 */ /* 0x000fe200078efcff */
[----:B-1----:R-:W-:Y:S06]  /*1ea0*/  @P1 BRA `(.L_x_1096) ;  /* 0x0000000000081947 */ /* 0x002fec0003800000 */
[----:B------:R-:W1:Y:S02]  /*1eb0*/  SYNCS.PHASECHK.TRANS64.TRYWAIT P1, [R3+URZ+0x29830], R0 ;  /* 0x02983000030075a7 */ /* 0x000e64000802017f */
[----:B-1----:R-:W-:Y:S05]  /*1ec0*/  @!P1 BRA `(.L_x_1097) ;  /* 0x0000018400149947 */ /* 0x002fea0003800000 */
.L_x_1096:
[----:B------:R-:W-:Y:S05]  /*1ed0*/  WARPSYNC.ALL ;  /* 0x0000000000007948 */ /* 0x000fea0003800000 */
[----:B------:R-:W-:Y:S01]  /*1ee0*/  UIADD3 UR4, UR41, 0x1a400, URZ ;  /* 0x0001a40029047890 */ /* 0x000fe2000fffe03f */
[----:B------:R-:W-:Y:S01]  /*1ef0*/  WARPGROUP.ARRIVE ;  /* 0x00000000000079c5 */ /* 0x000fe20000000000 */
[----:B------:R-:W-:-:S05]  /*1f00*/  ULOP3.LUT UR28, UR49, 0x10000, URZ, 0xfc, !UPT ;  /* 0x00010000311c7892 */ /* 0x000fca000f8efc3f */
[----:B------:R-:W2:Y:S01]  /*1f10*/  S2R R2, SR_TID.X ;  /* 0x0000000000027919 */ /* 0x000ea20000002100 */
[----:B------:R-:W-:Y:S01]  /*1f20*/  USHF.R.U32.HI UR4, URZ, 0x4, UR4 ;  /* 0x000000043f047899 */ /* 0x000fe20008011604 */
[----:B------:R-:W-:Y:S01]  /*1f30*/  IMAD.MOV.U32 R5, RZ, RZ, -0xa0 ;  /* 0xffffff60ff057424 */ /* 0x000fe200078e00ff */
[----:B------:R-:W-:Y:S01]  /*1f40*/  UMOV UR25, 0x80000020 ;  /* 0x8000002000197882 */ /* 0x000fe20000000000 */
[----:B------:R-:W-:Y:S01]  /*1f50*/  UMOV UR27, 0x80000020 ;  /* 0x80000020001b7882 */ /* 0x000fe20000000000 */
[----:B------:R-:W-:Y:S01]  /*1f60*/  ULOP3.LUT UR4, UR4, 0x3fff, URZ, 0xc0, !UPT ;  /* 0x00003fff04047892 */ /* 0x000fe2000f8ec03f */
[----:B------:R-:W-:Y:S01]  /*1f70*/  IMAD R6, R104, R5, 0xa0 ;  /* 0x000000a068067424 */ /* 0x000fe200078e0205 */
[----:B------:R-:W-:Y:S01]  /*1f80*/  UMOV UR24, UR28 ;  /* 0x0000001c00187c82 */ /* 0x000fe20008000000 */
[----:B------:R-:W-:Y:S01]  /*1f90*/  UMOV UR5, UR25 ;  /* 0x0000001900057c82 */ /* 0x000fe20008000000 */
[----:B------:R-:W-:Y:S01]  /*1fa0*/  ULOP3.LUT UR49, UR4, 0x10000, URZ, 0xfc, !UPT ;  /* 0x0001000004317892 */ /* 0x000fe2000f8efc3f */
[----:B------:R-:W-:Y:S01]  /*1fb0*/  IMAD R4, R109, 0x80, R192 ;  /* 0x000000806d047824 */ /* 0x000fe200078e02c0 */
[----:B------:R-:W-:Y:S01]  /*1fc0*/  UMOV UR7, 0x80000020 ;  /* 0x8000002000077882 */ /* 0x000fe20000000000 */
[----:B------:R-:W-:Y:S01]  /*1fd0*/  UMOV UR4, UR24 ;  /* 0x0000001800047c82 */ /* 0x000fe20008000000 */
[----:B------:R-:W-:Y:S01]  /*1fe0*/  UIMAD UR30, UR52, 0x780, UR49 ;  /* 0x00000780341e78a4 */ /* 0x000fe2000f8e0231 */
[----:B------:R-:W-:Y:S01]  /*1ff0*/  IMAD R10, R16, -0x2, R6 ;  /* 0xfffffffe100a7824 */ /* 0x000fe200078e0206 */
[----:B------:R-:W-:Y:S01]  /*2000*/  UMOV UR11, 0x80000020 ;  /* 0x80000020000b7882 */ /* 0x000fe20000000000 */
[----:B------:R-:W-:Y:S01]  /*2010*/  UMOV UR15, 0x80000020 ;  /* 0x80000020000f7882 */ /* 0x000fe20000000000 */
[----:B------:R-:W-:-:S02]  /*2020*/  UIADD3 UR6, UR30, 0x80, URZ ;  /* 0x000000801e067890 */ /* 0x000fc4000fffe03f */
[----:B------:R-:W-:Y:S02]  /*2030*/  UIADD3 UR8, UR30, 0x100, URZ ;  /* 0x000001001e087890 */ /* 0x000fe4000fffe03f */
[----:B------:R-:W-:Y:S01]  /*2040*/  UMOV UR26, UR30 ;  /* 0x0000001e001a7c82 */ /* 0x000fe20008000000 */
[----:B------:R-:W-:Y:S01]  /*2050*/  UIADD3 UR9, UR30, 0x180, URZ ;  /* 0x000001801e097890 */ /* 0x000fe2000fffe03f */
[----:B------:R-:W-:Y:S01]  /*2060*/  QGMMA.64x32x32.F32.E4M3.E4M3 R88, gdesc[UR24], RZ, !UPT, gsb0 ;  /* 0x00600000185879f3 */ /* 0x000fe2000c0008ff */
[----:B------:R-:W-:Y:S01]  /*2070*/  UMOV UR26, UR6 ;  /* 0x00000006001a7c82 */ /* 0x000fe20008000000 */
[----:B------:R-:W-:Y:S01]  /*2080*/  UMOV UR27, 0x80000020 ;  /* 0x80000020001b7882 */ /* 0x000fe20000000000 */
[----:B------:R-:W-:Y:S01]  /*2090*/  UMOV UR6, UR8 ;  /* 0x0000000800067c82 */ /* 0x000fe20008000000 */
[----:B------:R-:W-:Y:S02]  /*20a0*/  UIADD3 UR10, UR30, 0x200, URZ ;  /* 0x000002001e0a7890 */ /* 0x000fe4000fffe03f */
[----:B------:R-:W-:-:S02]  /*20b0*/  UIADD3 UR12, UR30, 0x102, URZ ;  /* 0x000001021e0c7890 */ /* 0x000fc4000fffe03f */
[----:B------:R-:W-:Y:S01]  /*20c0*/  UIADD3 UR13, UR30, 0x182, URZ ;  /* 0x000001821e0d7890 */ /* 0x000fe2000fffe03f */
[----:B--2---:R-:W-:Y:S01]  /*20d0*/  LOP3.LUT P1, RZ, R2, 0x7f, RZ, 0xc0, !PT ;  /* 0x0000007f02ff7812 */ /* 0x004fe2000782c0ff */
[----:B------:R-:W-:Y:S02]  /*20e0*/  UIADD3 UR14, UR30, 0x202, URZ ;  /* 0x000002021e0e7890 */ /* 0x000fe4000fffe03f */
[----:B------:R-:W-:Y:S01]  /*20f0*/  UIADD3 UR18, UR30, 0x382, URZ ;  /* 0x000003821e127890 */ /* 0x000fe2000fffe03f */
[----:B------:R-:W-:Y:S01]  /*2100*/  UMOV UR19, 0x80000020 ;  /* 0x8000002000137882 */ /* 0x000fe20000000000 */
[----:B------:R-:W-:Y:S01]  /*2110*/  UIADD3 UR22, UR30, 0x600, URZ ;  /* 0x000006001e167890 */ /* 0x000fe2000fffe03f */
[----:B------:R-:W-:Y:S01]  /*2120*/  UMOV UR23, 0x80000020 ;  /* 0x8000002000177882 */ /* 0x000fe20000000000 */
[----:B------:R-:W-:Y:S01]  /*2130*/  UMOV UR31, 0x80000020 ;  /* 0x80000020001f7882 */ /* 0x000fe20000000000 */
[----:B------:R-:W-:-:S05]  /*2140*/  ULDC UR54, c[0x0][0x9dc] ;  /* 0x0002770000367ab9 */ /* 0x000fca0000000800 */
[----:B01----:R-:W-:Y:S02]  /*2150*/  @!P1 VIADD R0, R3, 0x29840 ;  /* 0x0002984003009836 */ /* 0x003fe40000000000 */
[----:B------:R-:W-:-:S03]  /*2160*/  IMAD.IADD R3, R17, 0x1, R6 ;  /* 0x0000000111037824 */ /* 0x000fc600078e0206 */
[----:B------:R-:W-:Y:S01]  /*2170*/  @!P1 PRMT R0, RZ, 0x654, R0 ;  /* 0x00000654ff009816 */ /* 0x000fe20000000000 */
[--C-:B------:R-:W-:Y:S01]  /*2180*/  IMAD R7, R16, -0x2, R3.reuse ;  /* 0xfffffffe10077824 */ /* 0x100fe200078e0203 */
[----:B------:R-:W-:-:S05]  /*2190*/  IADD3 R5, -R18, 0x1, R3 ;  /* 0x0000000112057810 */ /* 0x000fca0007ffe103 */
[----:B------:R-:W-:Y:S01]  /*21a0*/  IMAD R5, R16, -0x2, R5 ;  /* 0xfffffffe10057824 */ /* 0x000fe200078e0205 */
        /* <DEDUP_REMOVED lines=157> */
[----:B------:R-:W-:Y:S01]  /*2b80*/  ULOP3.LUT UR10, URZ, UR54, URZ, 0x33, !UPT ;  /* 0x000000363f0a7292 */ /* 0x000fe2000f8e333f */
        /* <DEDUP_REMOVED lines=8> */
[----:B------:R-:W-:Y:S02]  /*2c10*/  ULDC.64 UR6, c[0x0][0x9e0] ;  /* 0x0002780000067ab9 */ /* 0x000fe40000000a00 */
[----:B------:R-:W-:Y:S01]  /*2c20*/  UISETP.GE.AND UP0, UPT, UR7, 0x1, UPT ;  /* 0x000000010700788c */ /* 0x000fe2000bf06270 */
[C---:B------:R-:W-:Y:S02]  /*2c30*/  VIADD R8, R5.reuse, UR6 ;  /* 0x0000000605087c36 */ /* 0x040fe40008000000 */
        /* <DEDUP_REMOVED lines=8> */
[----:B0-----:R-:W-:-:S11]  /*2cc0*/  VIADDMNMX R0, R4, R8, R7, PT ;  /* 0x0000000804007246 */ /* 0x001fd60003800107 */
[----:B------:R-:W-:Y:S05]  /*2cd0*/  @P1 BRA `(.L_x_1098) ;  /* 0x0000000000541947 */ /* 0x000fea0003800000 */
[----:B------:R-:W-:Y:S01]  /*2ce0*/  IADD3 R3, -R18, R17, R4 ;  /* 0x0000001112037210 */ /* 0x000fe20007ffe104 */
[----:B------:R-:W-:Y:S03]  /*2cf0*/  BSSY B0, `(.L_x_1099) ;  /* 0x0000010000007945 */ /* 0x000fe60003800000 */
        /* <DEDUP_REMOVED lines=10> */
.L_x_1100:
[----:B------:R-:W-:-:S06]  /*2da0*/  UISETP.NE.AND UP1, UPT, UR7, 0x1, UPT ;  /* 0x000000010700788c */ /* 0x000fcc000bf25270 */
[----:B------:R-:W-:-:S05]  /*2db0*/  PLOP3.LUT P1, PT, PT, PT, UP1, 0x80, 0x0 ;  /* 0x000000000000781c */ /* 0x000fca0003f2f018 */
[----:B------:R-:W-:-:S08]  /*2dc0*/  @UP1 ULDC.64 UR10, c[0x0][0x9e8] ;  /* 0x00027a00000a1ab9 */ /* 0x000fd00000000a00 */
[----:B------:R-:W-:-:S05]  /*2dd0*/  @P1 IMAD.HI.U32 R9, R3, UR10, RZ ;  /* 0x0000000a03091c27 */ /* 0x000fca000f8e00ff */
[----:B------:R-:W-:-:S07]  /*2de0*/  @P1 SHF.R.U32.HI R3, RZ, UR11, R9 ;  /* 0x0000000bff031c19 */ /* 0x000fce0008011609 */
.L_x_1101:
[----:B------:R-:W-:Y:S05]  /*2df0*/  BSYNC B0 ;  /* 0x0000000000007941 */ /* 0x000fea0003800000 */
.L_x_1099:
[----:B------:R-:W-:-:S05]  /*2e00*/  IMAD R3, R3, UR7, R10 ;  /* 0x0000000703037c24 */ /* 0x000fca000f8e020a */
[----:B------:R-:W-:Y:S02]  /*2e10*/  VIMNMX R2, R2, R3, !PT ;  /* 0x0000000302027248 */ /* 0x000fe40007fe0100 */
[----:B------:R-:W-:-:S07]  /*2e20*/  VIADDMNMX R0, R3, UR7, R0, PT ;  /* 0x0000000703007c46 */ /* 0x000fce000b800100 */
.L_x_1098:
        /* <DEDUP_REMOVED lines=49> */
[----:B------:R-:W-:Y:S02]  /*3140*/  ISETP.LT.OR P2, PT, R0, 0x29, P2 ;  /* 0x000000290000780c */ /* 0x000fe40001741670 */
[----:B------:R-:W-:Y:S02]  /*3150*/  IADD3 R3, R5, 0x8, R4 ;  /* 0x0000000805037810 */ /* 0x000fe40007ffe004 */
        /* <DEDUP_REMOVED lines=143> */
[----:B------:R-:W-:Y:S01]  /*3a50*/  ISETP.LT.OR P6, PT, R0, 0x9a, P6 ;  /* 0x0000009a0000780c */ /* 0x000fe200037c1670 */
[----:B------:R-:W-:-:S03]  /*3a60*/  VIADD R0, R4, 0x8 ;  /* 0x0000000804007836 */ /* 0x000fc60000000000 */
[----:B------:R-:W-:Y:S02]  /*3a70*/  FSEL R37, R37, -INF , !P6 ;  /* 0xff80000025257808 */ /* 0x000fe40007000000 */
[----:B------:R-:W-:Y:S02]  /*3a80*/  PLOP3.LUT P6, PT, PT, PT, UP0, 0x40, 0x0 ;  /* 0x000000000000781c */ /* 0x000fe40003fce808 */
[----:B------:R-:W-:-:S11]  /*3a90*/  VIADDMNMX R0, R0, R8, R7, PT ;  /* 0x0000000800007246 */ /* 0x000fd60003800107 */
[----:B------:R-:W-:Y:S05]  /*3aa0*/  @P6 BRA `(.L_x_1102) ;  /* 0x0000000000606947 */ /* 0x000fea0003800000 */
[----:B------:R-:W-:Y:S01]  /*3ab0*/  IADD3 R5, R17, 0x8, R4 ;  /* 0x0000000811057810 */ /* 0x000fe20007ffe004 */
[----:B------:R-:W-:Y:S04]  /*3ac0*/  BSSY B0, `(.L_x_1103) ;  /* 0x0000013000007945 */ /* 0x000fe80003800000 */
        /* <DEDUP_REMOVED lines=12> */
.L_x_1104:
[----:B------:R-:W-:-:S06]  /*3b90*/  UISETP.NE.AND UP1, UPT, UR7, 0x1, UPT ;  /* 0x000000010700788c */ /* 0x000fcc000bf25270 */
[----:B------:R-:W-:-:S05]  /*3ba0*/  PLOP3.LUT P6, PT, PT, PT, UP1, 0x80, 0x0 ;  /* 0x000000000000781c */ /* 0x000fca0003fcf018 */
[----:B------:R-:W-:-:S08]  /*3bb0*/  @UP1 ULDC.64 UR10, c[0x0][0x9e8] ;  /* 0x00027a00000a1ab9 */ /* 0x000fd00000000a00 */
[----:B------:R-:W-:Y:S01]  /*3bc0*/  @P6 IMAD.HI.U32 R2, R5, UR10, RZ ;  /* 0x0000000a05026c27 */ /* 0x000fe2000f8e00ff */
[----:B------:R-:W-:-:S13]  /*3bd0*/  PLOP3.LUT P6, PT, PT, PT, UP1, 0x80, 0x0 ;  /* 0x000000000000781c */ /* 0x000fda0003fcf018 */
[----:B------:R-:W-:-:S07]  /*3be0*/  @P6 SHF.R.U32.HI R5, RZ, UR11, R2 ;  /* 0x0000000bff056c19 */ /* 0x000fce0008011602 */
.L_x_1105:
[----:B------:R-:W-:Y:S05]  /*3bf0*/  BSYNC B0 ;  /* 0x0000000000007941 */ /* 0x000fea0003800000 */
.L_x_1103:
[----:B------:R-:W-:-:S05]  /*3c00*/  IMAD R5, R5, UR7, R10 ;  /* 0x0000000705057c24 */ /* 0x000fca000f8e020a */
[----:B------:R-:W-:Y:S02]  /*3c10*/  VIMNMX R3, R3, R5, !PT ;  /* 0x0000000503037248 */ /* 0x000fe40007fe0100 */
[----:B------:R-:W-:-:S07]  /*3c20*/  VIADDMNMX R0, R5, UR7, R0, PT ;  /* 0x0000000705007c46 */ /* 0x000fce000b800100 */
.L_x_1102:
[C---:B------:R-:W-:Y:S02]  /*3c30*/  ISETP.GT.AND P1, PT, R3.reuse, 0x20, !P1 ;  /* 0x000000200300780c */ /* 0x040fe40004f24270 */
        /* <DEDUP_REMOVED lines=109> */
[----:B------:R-:W0:Y:S01]  /*4310*/  SHFL.BFLY PT, R2, R5, 0x2, 0x1f ;  /* 0x0c401f0005027f89 */ /* 0x000e2200000e0000 */
        /* <DEDUP_REMOVED lines=13> */
[----:B0-----:R-:W-:Y:S02]  /*43f0*/  FMNMX.FTZ R6, R5, R2, !PT ;  /* 0x0000000205067209 */ /* 0x001fe40007810000 */
[C---:B------:R-:W-:Y:S02]  /*4400*/  ISETP.LT.OR P1, PT, R0.reuse, 0x6a, P1 ;  /* 0x0000006a0000780c */ /* 0x040fe40000f21670 */
[----:B------:R-:W-:Y:S01]  /*4410*/  ISETP.LT.OR P5, PT, R0, 0x99, P5 ;  /* 0x000000990000780c */ /* 0x000fe20002fa1670 */
[----:B------:R-:W0:Y:S01]  /*4420*/  SHFL.BFLY PT, R7, R6, 0x1, 0x1f ;  /* 0x0c201f0006077f89 */ /* 0x000e2200000e0000 */
        /* <DEDUP_REMOVED lines=11> */
[----:B0-----:R-:W-:Y:S01]  /*44e0*/  FMNMX.FTZ R2, R6, R7, !PT ;  /* 0x0000000706027209 */ /* 0x001fe20007810000 */
[----:B------:R-:W-:Y:S01]  /*44f0*/  IMAD.U32 R7, RZ, RZ, UR37 ;  /* 0x00000025ff077e24 */ /* 0x000fe2000f8e00ff */
        /* <DEDUP_REMOVED lines=64> */
[----:B------:R-:W-:Y:S01]  /*4900*/  ISETP.GT.AND P1, PT, R3, 0x88, !P6 ;  /* 0x000000880300780c */ /* 0x000fe20007724270 */
[--C-:B------:R-:W-:Y:S01]  /*4910*/  FFMA.FTZ R84, R84, UR37, -R88.reuse ;  /* 0x0000002554547c23 */ /* 0x100fe20008010858 */
[----:B------:R-:W-:Y:S01]  /*4920*/  ISETP.NE.AND P2, PT, R132, RZ, PT ;  /* 0x000000ff8400720c */ /* 0x000fe20003f45270 */
[--C-:B------:R-:W-:Y:S01]  /*4930*/  FFMA.FTZ R5, R9, UR37, -R88.reuse ;  /* 0x0000002509057c23 */ /* 0x100fe20008010858 */
[----:B------:R-:W-:Y:S01]  /*4940*/  ISETP.LT.OR P1, PT, R0, 0x89, P1 ;  /* 0x000000890000780c */ /* 0x000fe20000f21670 */
[----:B------:R1:W-:Y:S01]  /*4950*/  MUFU.EX2 R15, R76 ;  /* 0x0000004c000f7308 */ /* 0x0003e20000000800 */
[----:B0-----:R-:W-:Y:S01]  /*4960*/  FMNMX.FTZ R72, R74, R21, !PT ;  /* 0x000000154a487209 */ /* 0x001fe20007810000 */
[--C-:B------:R-:W-:Y:S01]  /*4970*/  FFMA.FTZ R6, R89, UR37, -R88.reuse ;  /* 0x0000002559067c23 */ /* 0x100fe20008010858 */
[----:B------:R-:W-:Y:S01]  /*4980*/  FSEL R30, R30, -INF , !P1 ;  /* 0xff8000001e1e7808 */ /* 0x000fe20004800000 */
[--C-:B------:R-:W-:Y:S01]  /*4990*/  FFMA.FTZ R7, R92, UR37, -R88.reuse ;  /* 0x000000255c077c23 */ /* 0x100fe20008010858 */
[----:B------:R-:W-:Y:S01]  /*49a0*/  FMNMX.FTZ R21, R75, R72, !PT ;  /* 0x000000484b157209 */ /* 0x000fe20007810000 */
[--C-:B------:R-:W-:Y:S01]  /*49b0*/  FFMA.FTZ R8, R93, UR37, -R88.reuse ;  /* 0x000000255d087c23 */ /* 0x100fe20008010858 */
[----:B------:R-:W-:Y:S01]  /*49c0*/  ISETP.GT.AND P1, PT, R3, 0x89, !P2 ;  /* 0x000000890300780c */ /* 0x000fe20005724270 */
[----:B------:R-:W-:Y:S01]  /*49d0*/  MUFU.EX2 R5, R5 ;  /* 0x0000000500057308 */ /* 0x000fe20000000800 */
[----:B------:R-:W-:Y:S01]  /*49e0*/  FMNMX.FTZ R72, R78, R21, !PT ;  /* 0x000000154e487209 */ /* 0x000fe20007810000 */
[--C-:B------:R-:W-:Y:S01]  /*49f0*/  FFMA.FTZ R9, R96, UR37, -R88.reuse ;  /* 0x0000002560097c23 */ /* 0x100fe20008010858 */
[----:B------:R-:W-:Y:S01]  /*4a00*/  ISETP.LT.OR P1, PT, R0, 0x8a, P1 ;  /* 0x0000008a0000780c */ /* 0x000fe20000f21670 */
[--C-:B------:R-:W-:Y:S01]  /*4a10*/  FFMA.FTZ R10, R97, UR37, -R88.reuse ;  /* 0x00000025610a7c23 */ /* 0x100fe20008010858 */
[----:B------:R-:W-:Y:S01]  /*4a20*/  FMNMX.FTZ R73, R79, R72, !PT ;  /* 0x000000484f497209 */ /* 0x000fe20007810000 */
[--C-:B------:R-:W-:Y:S01]  /*4a30*/  FFMA.FTZ R72, R81, UR37, -R88.reuse ;  /* 0x0000002551487c23 */ /* 0x100fe20008010858 */
[----:B------:R-:W-:-:S01]  /*4a40*/  FFMA.FTZ R81, R69, UR37, -R88 ;  /* 0x0000002545517c23 */ /* 0x000fc20008010858 */
[----:B------:R0:W-:Y:S01]  /*4a50*/  MUFU.EX2 R21, R80 ;  /* 0x0000005000157308 */ /* 0x0001e20000000800 */
[----:B-1----:R-:W-:Y:S01]  /*4a60*/  FMNMX.FTZ R76, R82, R73, !PT ;  /* 0x00000049524c7209 */ /* 0x002fe20007810000 */
[--C-:B------:R-:W-:Y:S01]  /*4a70*/  FFMA.FTZ R11, R100, UR37, -R88.reuse ;  /* 0x00000025640b7c23 */ /* 0x100fe20008010858 */
[----:B------:R-:W-:Y:S01]  /*4a80*/  FSEL R31, R31, -INF , !P1 ;  /* 0xff8000001f1f7808 */ /* 0x000fe20004800000 */
[--C-:B------:R-:W-:Y:S01]  /*4a90*/  FFMA.FTZ R12, R101, UR37, -R88.reuse ;  /* 0x00000025650c7c23 */ /* 0x100fe20008010858 */
[----:B------:R-:W-:Y:S01]  /*4aa0*/  FMNMX.FTZ R73, R83, R76, !PT ;  /* 0x0000004c53497209 */ /* 0x000fe20007810000 */
[--C-:B------:R-:W-:Y:S01]  /*4ab0*/  FFMA.FTZ R56, R56, UR37, -R88.reuse ;  /* 0x0000002538387c23 */ /* 0x100fe20008010858 */
[----:B------:R-:W-:Y:S01]  /*4ac0*/  ISETP.NE.AND P6, PT, R133, RZ, PT ;  /* 0x000000ff8500720c */ /* 0x000fe20003fc5270 */
[----:B------:R-:W1:Y:S01]  /*4ad0*/  MUFU.EX2 R6, R6 ;  /* 0x0000000600067308 */ /* 0x000e620000000800 */
[----:B------:R-:W-:Y:S01]  /*4ae0*/  FMNMX.FTZ R76, R86, R73, !PT ;  /* 0x00000049564c7209 */ /* 0x000fe20007810000 */
[--C-:B------:R-:W-:Y:S01]  /*4af0*/  FFMA.FTZ R57, R57, UR37, -R88.reuse ;  /* 0x0000002539397c23 */ /* 0x100fe20008010858 */
[----:B------:R-:W-:Y:S01]  /*4b00*/  ISETP.GT.AND P2, PT, R3, 0x99, !P6 ;  /* 0x000000990300780c */ /* 0x000fe20007744270 */
[--C-:B------:R-:W-:Y:S01]  /*4b10*/  FFMA.FTZ R60, R60, UR37, -R88.reuse ;  /* 0x000000253c3c7c23 */ /* 0x100fe20008010858 */
[----:B------:R-:W-:Y:S01]  /*4b20*/  FMNMX.FTZ R77, R87, R76, !PT ;  /* 0x0000004c574d7209 */ /* 0x000fe20007810000 */
        /* <DEDUP_REMOVED lines=9> */
[----:B------:R-:W-:-:S01]  /*4bc0*/  FFMA.FTZ R68, R68, UR37, -R88 ;  /* 0x0000002544447c23 */ /* 0x000fc20008010858 */
[----:B------:R0:W-:Y:S01]  /*4bd0*/  MUFU.EX2 R3, R81 ;  /* 0x0000005100037308 */ /* 0x0001e20000000800 */
[----:B------:R-:W-:Y:S01]  /*4be0*/  FMNMX.FTZ R80, R62, R77, !PT ;  /* 0x0000004d3e507209 */ /* 0x000fe20007810000 */
[--C-:B--2---:R-:W-:Y:S01]  /*4bf0*/  FFMA.FTZ R84, R40, UR37, -R88.reuse ;  /* 0x0000002528547c23 */ /* 0x104fe20008010858 */
[----:B------:R-:W-:-:S01]  /*4c00*/  FFMA.FTZ R24, R24, UR37, -R88 ;  /* 0x0000002518187c23 */ /* 0x000fc20008010858 */
[--C-:B------:R-:W-:Y:S01]  /*4c10*/  FFMA.FTZ R25, R25, UR37, -R88.reuse ;  /* 0x0000002519197c23 */ /* 0x100fe20008010858 */
[----:B------:R-:W-:Y:S01]  /*4c20*/  FMNMX.FTZ R77, R63, R80, !PT ;  /* 0x000000503f4d7209 */ /* 0x000fe20007810000 */
[--C-:B------:R-:W-:Y:S01]  /*4c30*/  FFMA.FTZ R28, R28, UR37, -R88.reuse ;  /* 0x000000251c1c7c23 */ /* 0x100fe20008010858 */
[----:B------:R-:W-:-:S01]  /*4c40*/  FFMA.FTZ R29, R29, UR37, -R88 ;  /* 0x000000251d1d7c23 */ /* 0x000fc20008010858 */
[----:B------:R-:W2:Y:S01]  /*4c50*/  MUFU.EX2 R7, R7 ;  /* 0x0000000700077308 */ /* 0x000ea20000000800 */
[----:B------:R-:W-:Y:S01]  /*4c60*/  FMNMX.FTZ R80, R66, R77, !PT ;  /* 0x0000004d42507209 */ /* 0x000fe20007810000 */
[--C-:B0-----:R-:W-:Y:S01]  /*4c70*/  FFMA.FTZ R81, R41, UR37, -R88.reuse ;  /* 0x0000002529517c23 */ /* 0x101fe20008010858 */
[----:B------:R-:W-:-:S01]  /*4c80*/  FFMA.FTZ R32, R32, UR37, -R88 ;  /* 0x0000002520207c23 */ /* 0x000fc20008010858 */
[--C-:B------:R-:W-:Y:S01]  /*4c90*/  FFMA.FTZ R33, R33, UR37, -R88.reuse ;  /* 0x0000002521217c23 */ /* 0x100fe20008010858 */
[----:B------:R-:W-:Y:S01]  /*4ca0*/  FMNMX.FTZ R77, R67, R80, !PT ;  /* 0x00000050434d7209 */ /* 0x000fe20007810000 */
[--C-:B------:R-:W-:Y:S01]  /*4cb0*/  FFMA.FTZ R36, R36, UR37, -R88.reuse ;  /* 0x0000002524247c23 */ /* 0x100fe20008010858 */
[----:B------:R-:W-:-:S01]  /*4cc0*/  FFMA.FTZ R37, R37, UR37, -R88 ;  /* 0x0000002525257c23 */ /* 0x000fc20008010858 */
[----:B------:R-:W0:Y:S01]  /*4cd0*/  MUFU.EX2 R8, R8 ;  /* 0x0000000800087308 */ /* 0x000e220000000800 */
[----:B------:R-:W-:-:S04]  /*4ce0*/  FMNMX.FTZ R80, R70, R77, !PT ;  /* 0x0000004d46507209 */ /* 0x000fc80007810000 */
[----:B------:R-:W-:-:S03]  /*4cf0*/  FMNMX.FTZ R77, R71, R80, !PT ;  /* 0x00000050474d7209 */ /* 0x000fc60007810000 */
[----:B------:R-:W3:Y:S01]  /*4d00*/  MUFU.EX2 R9, R9 ;  /* 0x0000000900097308 */ /* 0x000ee20000000800 */
[----:B------:R-:W-:-:S04]  /*4d10*/  FMNMX.FTZ R80, R42, R77, !PT ;  /* 0x0000004d2a507209 */ /* 0x000fc80007810000 */
[----:B------:R-:W-:-:S03]  /*4d20*/  FMNMX.FTZ R77, R43, R80, !PT ;  /* 0x000000502b4d7209 */ /* 0x000fc60007810000 */
[----:B------:R-:W4:Y:S01]  /*4d30*/  MUFU.EX2 R10, R10 ;  /* 0x0000000a000a7308 */ /* 0x000f220000000800 */
        /* <DEDUP_REMOVED lines=15> */
[----:B------:R-:W-:Y:S01]  /*4e30*/  MUFU.EX2 R69, R84 ;  /* 0x0000005400457308 */ /* 0x000fe20000000800 */
[----:B------:R-:W-:-:S04]  /*4e40*/  FMNMX.FTZ R80, R34, R77, !PT ;  /* 0x0000004d22507209 */ /* 0x000fc80007810000 */
        /* <DEDUP_REMOVED lines=9> */
[----:B------:R-:W-:Y:S01]  /*4ee0*/  IMAD.U32 R53, RZ, RZ, UR37 ;  /* 0x00000025ff357e24 */ /* 0x000fe2000f8e00ff */
[----:B------:R5:W-:Y:S03]  /*4ef0*/  MUFU.EX2 R38, R81 ;  /* 0x0000005100267308 */ /* 0x000be60000000800 */
[----:B------:R-:W1:Y:S05]  /*4f00*/  SHFL.BFLY PT, R77, R0, 0x2, 0x1f ;  /* 0x0c401f00004d7f89 */ /* 0x000e6a00000e0000 */
[----:B------:R2:W-:Y:S08]  /*4f10*/  MUFU.EX2 R41, R80 ;  /* 0x0000005000297308 */ /* 0x0005f00000000800 */
[----:B------:R-:W-:Y:S08]  /*4f20*/  MUFU.EX2 R72, R72 ;  /* 0x0000004800487308 */ /* 0x000ff00000000800 */
[----:B------:R-:W-:Y:S01]  /*4f30*/  MUFU.EX2 R76, R76 ;  /* 0x0000004c004c7308 */ /* 0x000fe20000000800 */
[----:B-1----:R-:W-:-:S05]  /*4f40*/  FMNMX.FTZ R77, R0, R77, !PT ;  /* 0x0000004d004d7209 */ /* 0x002fca0007810000 */
[----:B------:R-:W1:Y:S02]  /*4f50*/  SHFL.BFLY PT, R0, R77, 0x1, 0x1f ;  /* 0x0c201f004d007f89 */ /* 0x000e6400000e0000 */
[----:B------:R-:W-:Y:S08]  /*4f60*/  MUFU.EX2 R56, R56 ;  /* 0x0000003800387308 */ /* 0x000ff00000000800 */
[----:B------:R-:W-:Y:S08]  /*4f70*/  MUFU.EX2 R57, R57 ;  /* 0x0000003900397308 */ /* 0x000ff00000000800 */
[----:B------:R-:W-:Y:S01]  /*4f80*/  MUFU.EX2 R60, R60 ;  /* 0x0000003c003c7308 */ /* 0x000fe20000000800 */
[----:B-1----:R-:W-:-:S07]  /*4f90*/  FMNMX.FTZ R0, R77, R0, !PT ;  /* 0x000000004d007209 */ /* 0x002fce0007810000 */
[----:B------:R-:W-:Y:S01]  /*4fa0*/  MUFU.EX2 R61, R61 ;  /* 0x0000003d003d7308 */ /* 0x000fe20000000800 */
[C---:B------:R-:W-:Y:S01]  /*4fb0*/  FSETP.NEU.FTZ.AND P1, PT, R0.reuse, -INF , PT ;  /* 0xff8000000000780b */ /* 0x040fe20003f3d000 */
[----:B------:R-:W-:-:S06]  /*4fc0*/  FFMA.FTZ R53, R0, R53, -8 ;  /* 0xc100000000357423 */ /* 0x000fcc0000010035 */
[----:B------:R-:W-:Y:S01]  /*4fd0*/  MUFU.EX2 R64, R64 ;  /* 0x0000004000407308 */ /* 0x000fe20000000800 */
[----:B-----5:R-:W-:Y:S02]  /*4fe0*/  FSEL R81, R53, RZ, P1 ;  /* 0x000000ff35517208 */ /* 0x020fe40000800000 */
[----:B------:R-:W-:-:S03]  /*4ff0*/  PLOP3.LUT P1, PT, PT, PT, UP0, 0x40, 0x0 ;  /* 0x000000000000781c */ /* 0x000fc60003f2e808 */
[--C-:B------:R-:W-:Y:S01]  /*5000*/  FFMA.FTZ R53, R90, UR37, -R81.reuse ;  /* 0x000000255a357c23 */ /* 0x100fe20008010851 */
[----:B--2---:R-:W-:-:S01]  /*5010*/  FFMA.FTZ R80, R91, UR37, -R81 ;  /* 0x000000255b507c23 */ /* 0x004fc20008010851 */
        /* <DEDUP_REMOVED lines=15> */
[----:B------:R-:W-:-:S01]  /*5110*/  FFMA.FTZ R84, R99, UR37, -R81 ;  /* 0x0000002563547c23 */ /* 0x000fc20008010851 */
[--C-:B------:R-:W-:Y:S01]  /*5120*/  FFMA.FTZ R102, R102, UR37, -R81.reuse ;  /* 0x0000002566667c23 */ /* 0x100fe20008010851 */
[----:B------:R-:W-:-:S01]  /*5130*/  FFMA.FTZ R103, R103, UR37, -R81 ;  /* 0x0000002567677c23 */ /* 0x000fc20008010851 */
[----:B0-----:R-:W-:Y:S01]  /*5140*/  FADD.FTZ R66, R8, R67 ;  /* 0x0000004308427221 */ /* 0x001fe20000010000 */
[----:B------:R-:W-:-:S01]  /*5150*/  FFMA.FTZ R74, R74, UR37, -R81 ;  /* 0x000000254a4a7c23 */ /* 0x000fc20008010851 */
[----:B------:R-:W0:Y:S01]  /*5160*/  MUFU.EX2 R94, R94 ;  /* 0x0000005e005e7308 */ /* 0x000e220000000800 */
[----:B------:R-:W-:-:S01]  /*5170*/  FFMA.FTZ R75, R75, UR37, -R81 ;  /* 0x000000254b4b7c23 */ /* 0x000fc20008010851 */
[----:B---3--:R-:W-:Y:S01]  /*5180*/  FADD.FTZ R89, R9, R66 ;  /* 0x0000004209597221 */ /* 0x008fe20000010000 */
[----:B------:R-:W-:-:S01]  /*5190*/  FFMA.FTZ R86, R86, UR37, -R81 ;  /* 0x0000002556567c23 */ /* 0x000fc20008010851 */
[--C-:B------:R-:W-:Y:S01]  /*51a0*/  FFMA.FTZ R87, R87, UR37, -R81.reuse ;  /* 0x0000002557577c23 */ /* 0x100fe20008010851 */
[----:B------:R-:W-:-:S01]  /*51b0*/  FFMA.FTZ R58, R58, UR37, -R81 ;  /* 0x000000253a3a7c23 */ /* 0x000fc20008010851 */
[----:B----4-:R-:W-:Y:S01]  /*51c0*/  FADD.FTZ R90, R10, R89 ;  /* 0x000000590a5a7221 */ /* 0x010fe20000010000 */
[----:B------:R-:W-:-:S01]  /*51d0*/  FFMA.FTZ R59, R59, UR37, -R81 ;  /* 0x000000253b3b7c23 */ /* 0x000fc20008010851 */
[----:B------:R-:W2:Y:S01]  /*51e0*/  MUFU.EX2 R95, R95 ;  /* 0x0000005f005f7308 */ /* 0x000ea20000000800 */
        /* <DEDUP_REMOVED lines=8> */
[----:B0-----:R-:W-:-:S01]  /*5270*/  FADD.FTZ R66, R94, R67 ;  /* 0x000000435e427221 */ /* 0x001fc20000010000 */
[----:B------:R-:W-:Y:S01]  /*5280*/  FADD.FTZ R67, R11, R90 ;  /* 0x0000005a0b437221 */ /* 0x000fe20000010000 */
[----:B------:R-:W-:Y:S01]  /*5290*/  F2FP.SATFINITE.E4M3.F32.PACK_AB_MERGE_C R11, R12, R11, RZ ;  /* 0x0000000b0c0b723e */ /* 0x000fe200048070ff */
[--C-:B------:R-:W-:Y:S01]  /*52a0*/  FFMA.FTZ R50, R50, UR37, -R81.reuse ;  /* 0x0000002532327c23 */ /* 0x100fe20008010851 */
[----:B------:R-:W-:-:S01]  /*52b0*/  FFMA.FTZ R51, R51, UR37, -R81 ;  /* 0x0000002533337c23 */ /* 0x000fc20008010851 */
[----:B------:R-:W-:Y:S01]  /*52c0*/  FADD.FTZ R90, R12, R67 ;  /* 0x000000430c5a7221 */ /* 0x000fe20000010000 */
[----:B------:R-:W-:Y:S01]  /*52d0*/  F2FP.SATFINITE.E4M3.F32.PACK_AB_MERGE_C R186, R10, R9, R11 ;  /* 0x000000090aba723e */ /* 0x000fe2000480700b */
[----:B------:R-:W0:Y:S01]  /*52e0*/  MUFU.EX2 R84, R84 ;  /* 0x0000005400547308 */ /* 0x000e220000000800 */
[----:B--2---:R-:W-:-:S01]  /*52f0*/  FADD.FTZ R66, R95, R66 ;  /* 0x000000425f427221 */ /* 0x004fc20000010000 */
[----:B------:R-:W-:Y:S01]  /*5300*/  FADD.FTZ R89, R13, R90 ;  /* 0x0000005a0d597221 */ /* 0x000fe20000010000 */
[----:B------:R-:W-:-:S01]  /*5310*/  FFMA.FTZ R54, R54, UR37, -R81 ;  /* 0x0000002536367c23 */ /* 0x000fc20008010851 */
[--C-:B------:R-:W-:Y:S01]  /*5320*/  FFMA.FTZ R55, R55, UR37, -R81.reuse ;  /* 0x0000002537377c23 */ /* 0x100fe20008010851 */
[----:B------:R-:W-:-:S01]  /*5330*/  FFMA.FTZ R26, R26, UR37, -R81 ;  /* 0x000000251a1a7c23 */ /* 0x000fc20008010851 */
[----:B------:R-:W-:Y:S01]  /*5340*/  FADD.FTZ R90, R14, R89 ;  /* 0x000000590e5a7221 */ /* 0x000fe20000010000 */
[----:B------:R-:W-:Y:S01]  /*5350*/  F2FP.SATFINITE.E4M3.F32.PACK_AB_MERGE_C R89, R8, R7, RZ ;  /* 0x000000070859723e */ /* 0x000fe200048070ff */
[----:B------:R-:W2:Y:S01]  /*5360*/  MUFU.EX2 R102, R102 ;  /* 0x0000006600667308 */ /* 0x000ea20000000800 */
[----:B-1----:R-:W-:-:S01]  /*5370*/  FADD.FTZ R67, R77, R66 ;  /* 0x000000424d437221 */ /* 0x002fc20000010000 */
[----:B------:R-:W-:Y:S01]  /*5380*/  FFMA.FTZ R27, R27, UR37, -R81 ;  /* 0x000000251b1b7c23 */ /* 0x000fe20008010851 */
[----:B------:R-:W-:Y:S01]  /*5390*/  F2FP.SATFINITE.E4M3.F32.PACK_AB_MERGE_C R184, R6, R5, R89 ;  /* 0x0000000506b8723e */ /* 0x000fe20004807059 */
[--C-:B------:R-:W-:Y:S01]  /*53a0*/  FFMA.FTZ R30, R30, UR37, -R81.reuse ;  /* 0x000000251e1e7c23 */ /* 0x100fe20008010851 */
[----:B------:R-:W-:-:S01]  /*53b0*/  FFMA.FTZ R31, R31, UR37, -R81 ;  /* 0x000000251f1f7c23 */ /* 0x000fc20008010851 */
[--C-:B------:R-:W-:Y:S01]  /*53c0*/  FFMA.FTZ R34, R34, UR37, -R81.reuse ;  /* 0x0000002522227c23 */ /* 0x100fe20008010851 */
[----:B------:R-:W-:-:S01]  /*53d0*/  FFMA.FTZ R35, R35, UR37, -R81 ;  /* 0x0000002523237c23 */ /* 0x000fc20008010851 */
[----:B------:R-:W1:Y:S01]  /*53e0*/  MUFU.EX2 R103, R103 ;  /* 0x0000006700677308 */ /* 0x000e620000000800 */
[----:B0-----:R-:W-:-:S01]  /*53f0*/  FADD.FTZ R67, R84, R67 ;  /* 0x0000004354437221 */ /* 0x001fc20000010000 */
[--C-:B------:R-:W-:Y:S01]  /*5400*/  FFMA.FTZ R40, R40, UR37, -R81.reuse ;  /* 0x0000002528287c23 */ /* 0x100fe20008010851 */
[----:B------:R-:W-:-:S01]  /*5410*/  FFMA.FTZ R39, R39, UR37, -R81 ;  /* 0x0000002527277c23 */ /* 0x000fc20008010851 */
[----:B------:R-:W-:-:S04]  /*5420*/  F2FP.SATFINITE.E4M3.F32.PACK_AB_MERGE_C R94, R95, R94, RZ ;  /* 0x0000005e5f5e723e */ /* 0x000fc800048070ff */
[----:B------:R-:W0:Y:S01]  /*5430*/  MUFU.EX2 R74, R74 ;  /* 0x0000004a004a7308 */ /* 0x000e220000000800 */
[----:B--2---:R-:W-:-:S01]  /*5440*/  FADD.FTZ R66, R102, R67 ;  /* 0x0000004366427221 */ /* 0x004fc20000010000 */
[----:B------:R-:W-:Y:S01]  /*5450*/  FADD.FTZ R67, R15, R90 ;  /* 0x0000005a0f437221 */ /* 0x000fe20000010000 */
[----:B------:R-:W-:Y:S02]  /*5460*/  F2FP.SATFINITE.E4M3.F32.PACK_AB_MERGE_C R15, R20, R15, RZ ;  /* 0x0000000f140f723e */ /* 0x000fe400048070ff */
[----:B------:R-:W-:Y:S02]  /*5470*/  F2FP.SATFINITE.E4M3.F32.PACK_AB_MERGE_C R185, R80, R53, R94 ;  /* 0x0000003550b9723e */ /* 0x000fe4000480705e */
[----:B------:R-:W-:Y:S01]  /*5480*/  F2FP.SATFINITE.E4M3.F32.PACK_AB_MERGE_C R180, R14, R13, R15 ;  /* 0x0000000d0eb4723e */ /* 0x000fe2000480700f */
[----:B------:R-:W2:Y:S01]  /*5490*/  MUFU.EX2 R75, R75 ;  /* 0x0000004b004b7308 */ /* 0x000ea20000000800 */
[----:B-1----:R-:W-:-:S01]  /*54a0*/  FADD.FTZ R7, R103, R66 ;  /* 0x0000004267077221 */ /* 0x002fc20000010000 */
[----:B------:R-:W-:Y:S01]  /*54b0*/  FADD.FTZ R66, R20, R67 ;  /* 0x0000004314427221 */ /* 0x000fe20000010000 */
[----:B------:R-:W-:-:S04]  /*54c0*/  F2FP.SATFINITE.E4M3.F32.PACK_AB_MERGE_C R102, R103, R102, RZ ;  /* 0x000000666766723e */ /* 0x000fc800048070ff */
[----:B------:R-:W-:Y:S01]  /*54d0*/  F2FP.SATFINITE.E4M3.F32.PACK_AB_MERGE_C R187, R84, R77, R102 ;  /* 0x0000004d54bb723e */ /* 0x000fe20004807066 */
[----:B------:R-:W1:Y:S01]  /*54e0*/  MUFU.EX2 R85, R85 ;  /* 0x0000005500557308 */ /* 0x000e620000000800 */
[----:B0-----:R-:W-:-:S01]  /*54f0*/  FADD.FTZ R8, R74, R7 ;  /* 0x000000074a087221 */ /* 0x001fc20000010000 */
[----:B------:R-:W-:-:S04]  /*5500*/  FADD.FTZ R7, R21, R66 ;  /* 0x0000004215077221 */ /* 0x000fc80000010000 */
[----:B------:R-:W-:Y:S02]  /*5510*/  FADD.FTZ R12, R72, R7 ;  /* 0x00000007480c7221 */ /* 0x000fe40000010000 */
[----:B------:R-:W0:Y:S01]  /*5520*/  MUFU.EX2 R88, R88 ;  /* 0x0000005800587308 */ /* 0x000e220000000800 */
[----:B--2---:R-:W-:-:S01]  /*5530*/  FADD.FTZ R8, R75, R8 ;  /* 0x000000084b087221 */ /* 0x004fc20000010000 */
[----:B------:R-:W-:Y:S01]  /*5540*/  FADD.FTZ R7, R73, R12 ;  /* 0x0000000c49077221 */ /* 0x000fe20000010000 */
[----:B------:R-:W-:-:S03]  /*5550*/  F2FP.SATFINITE.E4M3.F32.PACK_AB_MERGE_C R73, R76, R73, RZ ;  /* 0x000000494c49723e */ /* 0x000fc600048070ff */
[----:B------:R-:W-:Y:S01]  /*5560*/  FADD.FTZ R7, R76, R7 ;  /* 0x000000074c077221 */ /* 0x000fe20000010000 */
[----:B------:R-:W-:Y:S01]  /*5570*/  F2FP.SATFINITE.E4M3.F32.PACK_AB_MERGE_C R182, R72, R21, R73 ;  /* 0x0000001548b6723e */ /* 0x000fe20004807049 */
[----:B------:R-:W2:Y:S01]  /*5580*/  MUFU.EX2 R78, R78 ;  /* 0x0000004e004e7308 */ /* 0x000ea20000000800 */
[----:B-1----:R-:W-:-:S01]  /*5590*/  FADD.FTZ R5, R85, R8 ;  /* 0x0000000855057221 */ /* 0x002fc20000010000 */
[----:B------:R-:W-:-:S04]  /*55a0*/  FADD.FTZ R8, R56, R7 ;  /* 0x0000000738087221 */ /* 0x000fc80000010000 */
[----:B------:R-:W-:Y:S02]  /*55b0*/  FADD.FTZ R7, R57, R8 ;  /* 0x0000000839077221 */ /* 0x000fe40000010000 */
[----:B------:R-:W1:Y:S01]  /*55c0*/  MUFU.EX2 R79, R79 ;  /* 0x0000004f004f7308 */ /* 0x000e620000000800 */
[----:B0-----:R-:W-:-:S01]  /*55d0*/  FADD.FTZ R5, R88, R5 ;  /* 0x0000000558057221 */ /* 0x001fc20000010000 */
[----:B------:R-:W-:Y:S01]  /*55e0*/  FADD.FTZ R8, R60, R7 ;  /* 0x000000073c087221 */ /* 0x000fe20000010000 */
[C---:B------:R-:W-:Y:S02]  /*55f0*/  F2FP.SATFINITE.E4M3.F32.PACK_AB_MERGE_C R60, R61.reuse, R60, RZ ;  /* 0x0000003c3d3c723e */ /* 0x040fe400048070ff */
[----:B------:R-:W-:Y:S01]  /*5600*/  F2FP.SATFINITE.E4M3.F32.PACK_AB_MERGE_C R85, R88, R85, RZ ;  /* 0x000000555855723e */ /* 0x000fe200048070ff */
[----:B------:R-:W-:-:S01]  /*5610*/  FADD.FTZ R61, R61, R8 ;  /* 0x000000083d3d7221 */ /* 0x000fc20000010000 */
[----:B------:R-:W-:Y:S01]  /*5620*/  F2FP.SATFINITE.E4M3.F32.PACK_AB_MERGE_C R176, R57, R56, R60 ;  /* 0x0000003839b0723e */ /* 0x000fe2000480703c */
[----:B------:R-:W0:Y:S01]  /*5630*/  MUFU.EX2 R86, R86 ;  /* 0x0000005600567308 */ /* 0x000e220000000800 */
[----:B--2---:R-:W-:-:S01]  /*5640*/  FADD.FTZ R6, R78, R5 ;  /* 0x000000054e067221 */ /* 0x004fc20000010000 */
[----:B------:R-:W-:Y:S01]  /*5650*/  FADD.FTZ R8, R64, R61 ;  /* 0x0000003d40087221 */ /* 0x000fe20000010000 */
[----:B------:R-:W-:-:S05]  /*5660*/  F2FP.SATFINITE.E4M3.F32.PACK_AB_MERGE_C R181, R75, R74, R85 ;  /* 0x0000004a4bb5723e */ /* 0x000fca0004807055 */
[----:B------:R-:W2:Y:S01]  /*5670*/  MUFU.EX2 R87, R87 ;  /* 0x0000005700577308 */ /* 0x000ea20000000800 */
[----:B-1----:R-:W-:-:S07]  /*5680*/  FADD.FTZ R5, R79, R6 ;  /* 0x000000064f057221 */ /* 0x002fce0000010000 */
[----:B------:R-:W1:Y:S01]  /*5690*/  MUFU.EX2 R58, R58 ;  /* 0x0000003a003a7308 */ /* 0x000e620000000800 */
[----:B0-----:R-:W-:-:S07]  /*56a0*/  FADD.FTZ R6, R86, R5 ;  /* 0x0000000556067221 */ /* 0x001fce0000010000 */
[----:B------:R-:W0:Y:S01]  /*56b0*/  MUFU.EX2 R59, R59 ;  /* 0x0000003b003b7308 */ /* 0x000e220000000800 */
[----:B--2---:R-:W-:-:S01]  /*56c0*/  FADD.FTZ R5, R87, R6 ;  /* 0x0000000657057221 */ /* 0x004fc20000010000 */
[----:B------:R-:W-:-:S04]  /*56d0*/  F2FP.SATFINITE.E4M3.F32.PACK_AB_MERGE_C R86, R87, R86, RZ ;  /* 0x000000565756723e */ /* 0x000fc800048070ff */
[----:B------:R-:W-:Y:S02]  /*56e0*/  F2FP.SATFINITE.E4M3.F32.PACK_AB_MERGE_C R183, R79, R78, R86 ;  /* 0x0000004e4fb7723e */ /* 0x000fe40004807056 */
        /* <DEDUP_REMOVED lines=10> */
[----:B------:R-:W-:-:S04]  /*5790*/  F2FP.SATFINITE.E4M3.F32.PACK_AB_MERGE_C R82, R83, R82, RZ ;  /* 0x000000525352723e */ /* 0x000fc800048070ff */
[----:B------:R-:W-:Y:S02]  /*57a0*/  F2FP.SATFINITE.E4M3.F32.PACK_AB_MERGE_C R177, R59, R58, R82 ;  /* 0x0000003a3bb1723e */ /* 0x000fe40004807052 */
[----:B------:R-:W0:Y:S01]  /*57b0*/  MUFU.EX2 R63, R63 ;  /* 0x0000003f003f7308 */ /* 0x000e220000000800 */
[----:B--2---:R-:W-:Y:S01]  /*57c0*/  F2FP.SATFINITE.E4M3.F32.PACK_AB_MERGE_C R9, R3, R68, RZ ;  /* 0x000000440309723e */ /* 0x004fe200048070ff */
[----:B------:R-:W-:-:S03]  /*57d0*/  FADD.FTZ R68, R68, R7 ;  /* 0x0000000744447221 */ /* 0x000fc60000010000 */
[----:B------:R-:W-:Y:S01]  /*57e0*/  F2FP.SATFINITE.E4M3.F32.PACK_AB_MERGE_C R178, R65, R64, R9 ;  /* 0x0000004041b2723e */ /* 0x000fe20004807009 */
[----:B------:R-:W-:-:S02]  /*57f0*/  FADD.FTZ R68, R3, R68 ;  /* 0x0000004403447221 */ /* 0x000fc40000010000 */
[----:B------:R-:W2:Y:S01]  /*5800*/  MUFU.EX2 R70, R70 ;  /* 0x0000004600467308 */ /* 0x000ea20000000800 */
[----:B-1----:R-:W-:-:S07]  /*5810*/  FADD.FTZ R6, R62, R5 ;  /* 0x000000053e067221 */ /* 0x002fce0000010000 */
[----:B------:R-:W1:Y:S01]  /*5820*/  MUFU.EX2 R44, R44 ;  /* 0x0000002c002c7308 */ /* 0x000e620000000800 */
[----:B0-----:R-:W-:-:S07]  /*5830*/  FADD.FTZ R3, R63, R6 ;  /* 0x000000063f037221 */ /* 0x001fce0000010000 */
[----:B------:R-:W0:Y:S01]  /*5840*/  MUFU.EX2 R71, R71 ;  /* 0x0000004700477308 */ /* 0x000e220000000800 */
[----:B--2---:R-:W-:-:S07]  /*5850*/  FADD.FTZ R6, R70, R3 ;  /* 0x0000000346067221 */ /* 0x004fce0000010000 */
[----:B------:R-:W2:Y:S01]  /*5860*/  MUFU.EX2 R42, R42 ;  /* 0x0000002a002a7308 */ /* 0x000ea20000000800 */
[----:B-1----:R-:W-:-:S04]  /*5870*/  F2FP.SATFINITE.E4M3.F32.PACK_AB_MERGE_C R7, R44, R41, RZ ;  /* 0x000000292c07723e */ /* 0x002fc800048070ff */
[----:B------:R-:W-:Y:S01]  /*5880*/  F2FP.SATFINITE.E4M3.F32.PACK_AB_MERGE_C R172, R38, R69, R7 ;  /* 0x0000004526ac723e */ /* 0x000fe20004807007 */
[----:B------:R-:W-:-:S02]  /*5890*/  FADD.FTZ R69, R69, R68 ;  /* 0x0000004445457221 */ /* 0x000fc40000010000 */
[----:B------:R-:W1:Y:S01]  /*58a0*/  MUFU.EX2 R43, R43 ;  /* 0x0000002b002b7308 */ /* 0x000e620000000800 */
[----:B0-----:R-:W-:-:S01]  /*58b0*/  FADD.FTZ R3, R71, R6 ;  /* 0x0000000647037221 */ /* 0x001fc20000010000 */
[----:B------:R-:W-:Y:S01]  /*58c0*/  FADD.FTZ R38, R38, R69 ;  /* 0x0000004526267221 */ /* 0x000fe20000010000 */
[----:B------:R-:W-:-:S03]  /*58d0*/  F2FP.SATFINITE.E4M3.F32.PACK_AB_MERGE_C R70, R71, R70, RZ ;  /* 0x000000464746723e */ /* 0x000fc600048070ff */
[----:B------:R-:W-:Y:S01]  /*58e0*/  FADD.FTZ R41, R41, R38 ;  /* 0x0000002629297221 */ /* 0x000fe20000010000 */
[----:B------:R-:W-:Y:S01]  /*58f0*/  F2FP.SATFINITE.E4M3.F32.PACK_AB_MERGE_C R179, R63, R62, R70 ;  /* 0x0000003e3fb3723e */ /* 0x000fe20004807046 */
[----:B------:R-:W0:Y:S01]  /*5900*/  MUFU.EX2 R46, R46 ;  /* 0x0000002e002e7308 */ /* 0x000e220000000800 */
[----:B--2---:R-:W-:-:S01]  /*5910*/  FADD.FTZ R6, R42, R3 ;  /* 0x000000032a067221 */ /* 0x004fc20000010000 */
[----:B------:R-:W-:-:S06]  /*5920*/  FADD.FTZ R44, R44, R41 ;  /* 0x000000292c2c7221 */ /* 0x000fcc0000010000 */
[----:B------:R-:W-:Y:S01]  /*5930*/  MUFU.EX2 R49, R49 ;  /* 0x0000003100317308 */ /* 0x000fe20000000800 */
[----:B-1----:R-:W-:-:S07]  /*5940*/  FADD.FTZ R3, R43, R6 ;  /* 0x000000062b037221 */ /* 0x002fce0000010000 */
[----:B------:R-:W1:Y:S01]  /*5950*/  MUFU.EX2 R52, R52 ;  /* 0x0000003400347308 */ /* 0x000e620000000800 */
[----:B0-----:R-:W-:-:S07]  /*5960*/  FADD.FTZ R6, R46, R3 ;  /* 0x000000032e067221 */ /* 0x001fce0000010000 */
[----:B------:R-:W0:Y:S08]  /*5970*/  MUFU.EX2 R47, R47 ;  /* 0x0000002f002f7308 */ /* 0x000e300000000800 */
[----:B------:R-:W-:Y:S01]  /*5980*/  MUFU.EX2 R45, R45 ;  /* 0x0000002d002d7308 */ /* 0x000fe20000000800 */
[----:B-1----:R-:W-:-:S07]  /*5990*/  F2FP.SATFINITE.E4M3.F32.PACK_AB_MERGE_C R5, R52, R49, RZ ;  /* 0x000000313405723e */ /* 0x002fce00048070ff */
[----:B------:R-:W1:Y:S01]  /*59a0*/  MUFU.EX2 R48, R48 ;  /* 0x0000003000307308 */ /* 0x000e620000000800 */
[----:B0-----:R-:W-:-:S01]  /*59b0*/  FADD.FTZ R3, R47, R6 ;  /* 0x000000062f037221 */ /* 0x001fc20000010000 */
[----:B------:R-:W-:-:S04]  /*59c0*/  F2FP.SATFINITE.E4M3.F32.PACK_AB_MERGE_C R46, R47, R46, RZ ;  /* 0x0000002e2f2e723e */ /* 0x000fc800048070ff */
[----:B------:R-:W-:Y:S02]  /*59d0*/  F2FP.SATFINITE.E4M3.F32.PACK_AB_MERGE_C R173, R43, R42, R46 ;  /* 0x0000002a2bad723e */ /* 0x000fe4000480702e */
[----:B------:R-:W0:Y:S08]  /*59e0*/  MUFU.EX2 R50, R50 ;  /* 0x0000003200327308 */ /* 0x000e300000000800 */
[----:B------:R-:W2:Y:S01]  /*59f0*/  MUFU.EX2 R51, R51 ;  /* 0x0000003300337308 */ /* 0x000ea20000000800 */
[----:B-1----:R-:W-:Y:S01]  /*5a00*/  F2FP.SATFINITE.E4M3.F32.PACK_AB_MERGE_C R174, R48, R45, R5 ;  /* 0x0000002d30ae723e */ /* 0x002fe20004807005 */
[----:B------:R-:W-:-:S04]  /*5a10*/  FADD.FTZ R45, R45, R44 ;  /* 0x0000002c2d2d7221 */ /* 0x000fc80000010000 */
[----:B------:R-:W-:Y:S02]  /*5a20*/  FADD.FTZ R48, R48, R45 ;  /* 0x0000002d30307221 */ /* 0x000fe40000010000 */
[----:B------:R-:W1:Y:S01]  /*5a30*/  MUFU.EX2 R54, R54 ;  /* 0x0000003600367308 */ /* 0x000e620000000800 */
[----:B0-----:R-:W-:-:S01]  /*5a40*/  FADD.FTZ R6, R50, R3 ;  /* 0x0000000332067221 */ /* 0x001fc20000010000 */
[----:B------:R-:W-:-:S04]  /*5a50*/  FADD.FTZ R49, R49, R48 ;  /* 0x0000003031317221 */ /* 0x000fc80000010000 */
[----:B------:R-:W-:Y:S02]  /*5a60*/  FADD.FTZ R49, R52, R49 ;  /* 0x0000003134317221 */ /* 0x000fe40000010000 */
[----:B------:R-:W-:Y:S01]  /*5a70*/  MUFU.EX2 R28, R28 ;  /* 0x0000001c001c7308 */ /* 0x000fe20000000800 */
[----:B--2---:R-:W-:-:S07]  /*5a80*/  FADD.FTZ R3, R51, R6 ;  /* 0x0000000633037221 */ /* 0x004fce0000010000 */
[----:B------:R-:W0:Y:S01]  /*5a90*/  MUFU.EX2 R29, R29 ;  /* 0x0000001d001d7308 */ /* 0x000e220000000800 */
[----:B-1----:R-:W-:-:S07]  /*5aa0*/  FADD.FTZ R6, R54, R3 ;  /* 0x0000000336067221 */ /* 0x002fce0000010000 */
[----:B------:R-:W1:Y:S08]  /*5ab0*/  MUFU.EX2 R55, R55 ;  /* 0x0000003700377308 */ /* 0x000e700000000800 */
[----:B------:R-:W-:Y:S01]  /*5ac0*/  MUFU.EX2 R24, R24 ;  /* 0x0000001800187308 */ /* 0x000fe20000000800 */
[----:B0-----:R-:W-:-:S07]  /*5ad0*/  F2FP.SATFINITE.E4M3.F32.PACK_AB_MERGE_C R5, R29, R28, RZ ;  /* 0x0000001c1d05723e */ /* 0x001fce00048070ff */
[----:B------:R-:W0:Y:S01]  /*5ae0*/  MUFU.EX2 R25, R25 ;  /* 0x0000001900197308 */ /* 0x000e220000000800 */
[C---:B-1----:R-:W-:Y:S01]  /*5af0*/  F2FP.SATFINITE.E4M3.F32.PACK_AB_MERGE_C R54, R55.reuse, R54, RZ ;  /* 0x000000363736723e */ /* 0x042fe200048070ff */
[----:B------:R-:W-:-:S03]  /*5b00*/  FADD.FTZ R55, R55, R6 ;  /* 0x0000000637377221 */ /* 0x000fc60000010000 */
[----:B------:R-:W-:-:S03]  /*5b10*/  F2FP.SATFINITE.E4M3.F32.PACK_AB_MERGE_C R175, R51, R50, R54 ;  /* 0x0000003233af723e */ /* 0x000fc60004807036 */
[----:B------:R-:W1:Y:S08]  /*5b20*/  MUFU.EX2 R26, R26 ;  /* 0x0000001a001a7308 */ /* 0x000e700000000800 */
[----:B------:R-:W2:Y:S01]  /*5b30*/  MUFU.EX2 R27, R27 ;  /* 0x0000001b001b7308 */ /* 0x000ea20000000800 */
[----:B0-----:R-:W-:Y:S01]  /*5b40*/  F2FP.SATFINITE.E4M3.F32.PACK_AB_MERGE_C R168, R25, R24, R5 ;  /* 0x0000001819a8723e */ /* 0x001fe20004807005 */
[----:B------:R-:W-:-:S04]  /*5b50*/  FADD.FTZ R24, R24, R49 ;  /* 0x0000003118187221 */ /* 0x000fc80000010000 */
[----:B------:R-:W-:Y:S02]  /*5b60*/  FADD.FTZ R25, R25, R24 ;  /* 0x0000001819197221 */ /* 0x000fe40000010000 */
[----:B------:R-:W0:Y:S01]  /*5b70*/  MUFU.EX2 R30, R30 ;  /* 0x0000001e001e7308 */ /* 0x000e220000000800 */
[----:B-1----:R-:W-:-:S01]  /*5b80*/  FADD.FTZ R6, R26, R55 ;  /* 0x000000371a067221 */ /* 0x002fc20000010000 */
[----:B------:R-:W-:-:S04]  /*5b90*/  FADD.FTZ R28, R28, R25 ;  /* 0x000000191c1c7221 */ /* 0x000fc80000010000 */
[----:B------:R-:W-:Y:S02]  /*5ba0*/  FADD.FTZ R29, R29, R28 ;  /* 0x0000001c1d1d7221 */ /* 0x000fe40000010000 */
[----:B------:R-:W-:Y:S01]  /*5bb0*/  MUFU.EX2 R36, R36 ;  /* 0x0000002400247308 */ /* 0x000fe20000000800 */
[----:B--2---:R-:W-:-:S07]  /*5bc0*/  FADD.FTZ R3, R27, R6 ;  /* 0x000000061b037221 */ /* 0x004fce0000010000 */
[----:B------:R-:W1:Y:S01]  /*5bd0*/  MUFU.EX2 R37, R37 ;  /* 0x0000002500257308 */ /* 0x000e620000000800 */
[----:B0-----:R-:W-:-:S07]  /*5be0*/  FADD.FTZ R6, R30, R3 ;  /* 0x000000031e067221 */ /* 0x001fce0000010000 */
[----:B------:R-:W0:Y:S08]  /*5bf0*/  MUFU.EX2 R31, R31 ;  /* 0x0000001f001f7308 */ /* 0x000e300000000800 */
[----:B------:R-:W-:Y:S01]  /*5c00*/  MUFU.EX2 R32, R32 ;  /* 0x0000002000207308 */ /* 0x000fe20000000800 */
[----:B-1----:R-:W-:-:S07]  /*5c10*/  F2FP.SATFINITE.E4M3.F32.PACK_AB_MERGE_C R3, R37, R36, RZ ;  /* 0x000000242503723e */ /* 0x002fce00048070ff */
[----:B------:R-:W1:Y:S01]  /*5c20*/  MUFU.EX2 R33, R33 ;  /* 0x0000002100217308 */ /* 0x000e620000000800 */
[C---:B0-----:R-:W-:Y:S01]  /*5c30*/  F2FP.SATFINITE.E4M3.F32.PACK_AB_MERGE_C R30, R31.reuse, R30, RZ ;  /* 0x0000001e1f1e723e */ /* 0x041fe200048070ff */
[----:B------:R-:W-:-:S03]  /*5c40*/  FADD.FTZ R31, R31, R6 ;  /* 0x000000061f1f7221 */ /* 0x000fc60000010000 */
[----:B------:R-:W-:-:S03]  /*5c50*/  F2FP.SATFINITE.E4M3.F32.PACK_AB_MERGE_C R169, R27, R26, R30 ;  /* 0x0000001a1ba9723e */ /* 0x000fc6000480701e */
[----:B------:R-:W0:Y:S08]  /*5c60*/  MUFU.EX2 R34, R34 ;  /* 0x0000002200227308 */ /* 0x000e300000000800 */
[----:B------:R-:W2:Y:S01]  /*5c70*/  MUFU.EX2 R35, R35 ;  /* 0x0000002300237308 */ /* 0x000ea20000000800 */
[----:B-1----:R-:W-:Y:S01]  /*5c80*/  F2FP.SATFINITE.E4M3.F32.PACK_AB_MERGE_C R170, R33, R32, R3 ;  /* 0x0000002021aa723e */ /* 0x002fe20004807003 */
[----:B------:R-:W-:-:S04]  /*5c90*/  FADD.FTZ R32, R32, R29 ;  /* 0x0000001d20207221 */ /* 0x000fc80000010000 */
[----:B------:R-:W-:Y:S02]  /*5ca0*/  FADD.FTZ R33, R33, R32 ;  /* 0x0000002021217221 */ /* 0x000fe40000010000 */
[----:B------:R-:W-:Y:S01]  /*5cb0*/  MUFU.EX2 R40, R40 ;  /* 0x0000002800287308 */ /* 0x000fe20000000800 */
[----:B0-----:R-:W-:-:S07]  /*5cc0*/  FADD.FTZ R6, R34, R31 ;  /* 0x0000001f22067221 */ /* 0x001fce0000010000 */
[----:B------:R-:W0:Y:S01]  /*5cd0*/  MUFU.EX2 R39, R39 ;  /* 0x0000002700277308 */ /* 0x000e220000000800 */
[----:B--2---:R-:W-:-:S01]  /*5ce0*/  FADD.FTZ R3, R35, R6 ;  /* 0x0000000623037221 */ /* 0x004fc20000010000 */
[----:B------:R-:W-:-:S04]  /*5cf0*/  FADD.FTZ R6, R36, R33 ;  /* 0x0000002124067221 */ /* 0x000fc80000010000 */
[----:B------:R-:W-:Y:S01]  /*5d00*/  FADD.FTZ R6, R37, R6 ;  /* 0x0000000625067221 */ /* 0x000fe20000010000 */
[----:B0-----:R-:W-:Y:S01]  /*5d10*/  F2FP.SATFINITE.E4M3.F32.PACK_AB_MERGE_C R5, R39, R40, RZ ;  /* 0x000000282705723e */ /* 0x001fe200048070ff */
[----:B------:R-:W-:Y:S01]  /*5d20*/  FADD.FTZ R40, R40, R3 ;  /* 0x0000000328287221 */ /* 0x000fe20000010000 */
[----:B------:R-:W-:Y:S02]  /*5d30*/  VIADD R3, R104, 0xfffffffe ;  /* 0xfffffffe68037836 */ /* 0x000fe40000000000 */
        /* <DEDUP_REMOVED lines=14> */
.L_x_1107:
[----:B------:R-:W-:-:S11]  /*5e20*/  UISETP.NE.AND UP1, UPT, UR7, 0x1, UPT ;  /* 0x000000010700788c */ /* 0x000fd6000bf25270 */
[----:B------:R-:W-:Y:S02]  /*5e30*/  @UP1 ULDC.64 UR18, c[0x0][0x9e8] ;  /* 0x00027a0000121ab9 */ /* 0x000fe40000000a00 */
[----:B------:R-:W-:-:S04]  /*5e40*/  UIMAD.WIDE.U32 UR10, UR14, UR18, URZ ;  /* 0x000000120e0a72a5 */ /* 0x000fc8000f8e003f */
[----:B------:R-:W-:-:S12]  /*5e50*/  @UP1 USHF.R.U32.HI UR14, URZ, UR19, UR11 ;  /* 0x000000133f0e1299 */ /* 0x000fd8000801160b */
.L_x_1108:
[----:B------:R-:W-:-:S04]  /*5e60*/  UIMAD UR7, UR14, UR7, UR7 ;  /* 0x000000070e0772a4 */ /* 0x000fc8000f8e0207 */
[----:B------:R-:W-:-:S04]  /*5e70*/  UISETP.LT.AND UP1, UPT, UR6, UR7, UPT ;  /* 0x000000070600728c */ /* 0x000fc8000bf21270 */
[----:B------:R-:W-:-:S12]  /*5e80*/  USEL UR6, UR6, UR7, UP1 ;  /* 0x0000000706067287 */ /* 0x000fd80008800000 */
.L_x_1106:
        /* <DEDUP_REMOVED lines=39> */
[----:B------:R-:W-:Y:S01]  /*6100*/  IMAD.IADD R13, R17, 0x1, -R18 ;  /* 0x00000001110d7824 */ /* 0x000fe200078e0a12 */
[----:B------:R-:W-:Y:S01]  /*6110*/  ULDC UR53, c[0x0][0x9e4] ;  /* 0x0002790000357ab9 */ /* 0x000fe20000000800 */
[----:B------:R-:W-:Y:S01]  /*6120*/  IMAD.MOV.U32 R87, RZ, RZ, RZ ;  /* 0x000000ffff577224 */ /* 0x000fe200078e00ff */
[----:B------:R-:W-:Y:S01]  /*6130*/  ULDC UR54, c[0x0][0x9dc] ;  /* 0x0002770000367ab9 */ /* 0x000fe20000000800 */
[----:B------:R-:W-:Y:S01]  /*6140*/  IMAD.IADD R11, R4, 0x1, R13 ;  /* 0x00000001040b7824 */ /* 0x000fe200078e020d */
[----:B------:R-:W-:-:S03]  /*6150*/  ULDC UR55, c[0x0][0x9e0] ;  /* 0x0002780000377ab9 */ /* 0x000fc60000000800 */
[----:B------:R-:W-:-:S05]  /*6160*/  VIADD R9, R11, 0x8 ;  /* 0x000000080b097836 */ /* 0x000fca0000000000 */
[----:B------:R-:W-:-:S07]  /*6170*/  LOP3.LUT R7, RZ, R9, RZ, 0x33, !PT ;  /* 0x00000009ff077212 */ /* 0x000fce00078e33ff */
.L_x_1127:
        /* <DEDUP_REMOVED lines=9> */
.L_x_1111:
[----:B------:R-:W-:Y:S01]  /*6210*/  ULEA UR6, UR57, UR41, 0x3 ;  /* 0x0000002939067291 */ /* 0x000fe2000f8e183f */
[----:B------:R-:W-:-:S05]  /*6220*/  IMAD.U32 R8, RZ, RZ, UR56 ;  /* 0x00000038ff087e24 */ /* 0x000fca000f8e00ff */
[----:B------:R-:W-:-:S04]  /*6230*/  SHF.L.U32 R8, R8, 0x1f, RZ ;  /* 0x0000001f08087819 */ /* 0x000fc800000006ff */
[----:B------:R0:W1:Y:S01]  /*6240*/  SYNCS.PHASECHK.TRANS64.TRYWAIT P1, [UR6+0x29830], R8 ;  /* 0x02983008ff0075a7 */ /* 0x0000620008020146 */
[----:B------:R-:W-:Y:S05]  /*6250*/  @!P0 BRA `(.L_x_1112) ;  /* 0x0000000000048947 */ /* 0x000fea0003800000 */
[----:B------:R-:W-:Y:S01]  /*6260*/  BPT.TRAP 0x1 ;  /* 0x000000040000795c */ /* 0x000fe20000300000 */
.L_x_1112:
[----:B-1----:R-:W-:Y:S05]  /*6270*/  @P1 BRA `(.L_x_1110) ;  /* 0x0000000000081947 */ /* 0x002fea0003800000 */
[----:B------:R-:W1:Y:S02]  /*6280*/  SYNCS.PHASECHK.TRANS64.TRYWAIT P1, [UR6+0x29830], R8 ;  /* 0x02983008ff0075a7 */ /* 0x000e640008020146 */
[----:B-1----:R-:W-:Y:S05]  /*6290*/  @!P1 BRA `(.L_x_1113) ;  /* 0x0000014000349947 */ /* 0x002fea0003800000 */
.L_x_1110:
[----:B------:R-:W2:Y:S01]  /*62a0*/  S2R R10, SR_TID.X ;  /* 0x00000000000a7919 */ /* 0x000ea20000002100 */
        /* <DEDUP_REMOVED lines=22> */
[----:B01----:R-:W-:-:S05]  /*6410*/  VIADD R8, R10, 0x8 ;  /* 0x000000080a087836 */ /* 0x003fca0000000000 */
        /* <DEDUP_REMOVED lines=164> */
.L_x_1115:
[----:B------:R-:W-:Y:S01]  /*6e60*/  ULEA UR6, UR52, UR41, 0x3 ;  /* 0x0000002934067291 */ /* 0x000fe2000f8e183f */
[----:B------:R-:W-:-:S05]  /*6e70*/  IMAD.U32 R8, RZ, RZ, UR45 ;  /* 0x0000002dff087e24 */ /* 0x000fca000f8e00ff */
[----:B------:R-:W-:-:S04]  /*6e80*/  SHF.L.U32 R8, R8, 0x1f, RZ ;  /* 0x0000001f08087819 */ /* 0x000fc800000006ff */
[----:B------:R0:W1:Y:S01]  /*6e90*/  SYNCS.PHASECHK.TRANS64.TRYWAIT P1, [UR6+0x29850], R8 ;  /* 0x02985008ff0075a7 */ /* 0x0000620008020146 */
[----:B------:R-:W-:Y:S05]  /*6ea0*/  @!P0 BRA `(.L_x_1116) ;  /* 0x0000000000048947 */ /* 0x000fea0003800000 */
[----:B------:R-:W-:Y:S01]  /*6eb0*/  BPT.TRAP 0x1 ;  /* 0x000000040000795c */ /* 0x000fe20000300000 */
.L_x_1116:
[----:B-1----:R-:W-:Y:S05]  /*6ec0*/  @P1 BRA `(.L_x_1114) ;  /* 0x0000000000081947 */ /* 0x002fea0003800000 */
[----:B------:R-:W1:Y:S02]  /*6ed0*/  SYNCS.PHASECHK.TRANS64.TRYWAIT P1, [UR6+0x29850], R8 ;  /* 0x02985008ff0075a7 */ /* 0x000e640008020146 */
[----:B-1----:R-:W-:Y:S05]  /*6ee0*/  @!P1 BRA `(.L_x_1117) ;  /* 0x0000013400389947 */ /* 0x002fea0003800000 */
.L_x_1114:
[----:B------:R-:W-:Y:S01]  /*6ef0*/  UIADD3 UR6, UR41, 0x400, URZ ;  /* 0x0000040029067890 */ /* 0x000fe2000fffe03f */
[----:B------:R-:W-:Y:S01]  /*6f00*/  WARPGROUP.ARRIVE ;  /* 0x00000000000079c5 */ /* 0x000fe20000000000 */
[----:B------:R-:W-:-:S05]  /*6f10*/  UMOV UR7, 0xc0000010 ;  /* 0xc000001000077882 */ /* 0x000fca0000000000 */
[----:B------:R-:W2:Y:S01]  /*6f20*/  S2R R10, SR_TID.X ;  /* 0x00000000000a7919 */ /* 0x000ea20000002100 */
[----:B------:R-:W-:Y:S01]  /*6f30*/  USHF.R.U32.HI UR6, URZ, 0x4, UR6 ;  /* 0x000000043f067899 */ /* 0x000fe20008011606 */
[----:B01----:R-:W-:Y:S02]  /*6f40*/  IMAD.U32 R8, RZ, RZ, UR57 ;  /* 0x00000039ff087e24 */ /* 0x003fe4000f8e00ff */
[----:B------:R-:W-:Y:S01]  /*6f50*/  IMAD R14, R3, -0xa0, RZ ;  /* 0xffffff60030e7824 */ /* 0x000fe200078e02ff */
[----:B------:R-:W-:-:S04]  /*6f60*/  ULOP3.LUT UR6, UR6, 0x3fff, URZ, 0xc0, !UPT ;  /* 0x00003fff06067892 */ /* 0x000fc8000f8ec03f */
[----:B------:R-:W-:Y:S01]  /*6f70*/  ULOP3.LUT UR6, UR6, 0x10000, URZ, 0xfc, !UPT ;  /* 0x0001000006067892 */ /* 0x000fe2000f8efc3f */
[----:B------:R-:W-:-:S03]  /*6f80*/  IADD3 R15, R14, 0x1, R17 ;  /* 0x000000010e0f7810 */ /* 0x000fc60007ffe011 */
[----:B------:R-:W-:Y:S02]  /*6f90*/  UIMAD UR10, UR52, 0x500, UR6 ;  /* 0x00000500340a78a4 */ /* 0x000fe4000f8e0206 */
[----:B------:R-:W-:-:S04]  /*6fa0*/  IMAD.IADD R15, R15, 0x1, -R18 ;  /* 0x000000010f0f7824 */ /* 0x000fc800078e0a12 */
[----:B------:R-:W-:Y:S01]  /*6fb0*/  IMAD R15, R16, -0x2, R15 ;  /* 0xfffffffe100f7824 */ /* 0x000fe200078e020f */
[----:B------:R-:W-:Y:S02]  /*6fc0*/  UMOV UR6, UR10 ;  /* 0x0000000a00067c82 */ /* 0x000fe40008000000 */
[----:B------:R-:W-:Y:S01]  /*6fd0*/  QGMMA.64x128x32.F32.E4M3.E4M3 R24, R184, gdesc[UR4], R24, gsb0 ;  /* 0x01e00004b8187df3 */ /* 0x000fe20008000818 */
[----:B------:R-:W-:Y:S01]  /*6fe0*/  UIADD3 UR6, UR10, 0x100, URZ ;  /* 0x000001000a067890 */ /* 0x000fe2000fffe03f */
[----:B------:R-:W-:Y:S01]  /*6ff0*/  VIADD R21, R15, UR55 ;  /* 0x000000370f157c36 */ /* 0x000fe20008000000 */
[----:B------:R-:W-:-:S03]  /*7000*/  UMOV UR7, 0xc0000010 ;  /* 0xc000001000077882 */ /* 0x000fc60000000000 */
[----:B------:R-:W-:Y:S01]  /*7010*/  IMAD.IADD R12, R4, 0x1, R21 ;  /* 0x00000001040c7824 */ /* 0x000fe200078e0215 */
[----:B--2---:R-:W-:Y:S02]  /*7020*/  LOP3.LUT P1, RZ, R10, 0x7f, RZ, 0xc0, !PT ;  /* 0x0000007f0aff7812 */ /* 0x004fe4000782c0ff */
[----:B------:R-:W-:-:S04]  /*7030*/  SHF.R.U32.HI R10, RZ, 0x7, R10 ;  /* 0x00000007ff0a7819 */ /* 0x000fc8000001160a */
[----:B------:R-:W-:-:S07]  /*7040*/  IADD3 R10, -R10, 0xb, RZ ;  /* 0x0000000b0a0a7810 */ /* 0x000fce0007ffe1ff */
        /* <DEDUP_REMOVED lines=21> */
[----:B------:R-:W-:-:S06]  /*71a0*/  ULOP3.LUT UR6, URZ, UR54, URZ, 0x33, !UPT ;  /* 0x000000363f067292 */ /* 0x000fcc000f8e333f */
[----:B------:R-:W-:Y:S01]  /*71b0*/  VIADD R15, R15, UR6 ;  /* 0x000000060f0f7c36 */ /* 0x000fe20008000000 */
[----:B------:R-:W-:Y:S02]  /*71c0*/  WARPGROUP.DEPBAR.LE gsb0, 0x0 ;  /* 0x00008000000079c5 */ /* 0x000fe40000010000 */
[----:B------:R0:W-:Y:S06]  /*71d0*/  BAR.ARV R10, 0x100 ;  /* 0x0004000a0000751d */ /* 0x0001ec0000002000 */
[----:B------:R1:W-:Y:S01]  /*71e0*/  @!P1 SYNCS.ARRIVE.TRANS64.RED.A1T0 RZ, [R8+URZ], RZ ;  /* 0x000000ff08ff99a7 */ /* 0x0003e2000810043f */
[----:B------:R-:W-:Y:S01]  /*71f0*/  PLOP3.LUT P1, PT, PT, PT, UP0, 0x40, 0x0 ;  /* 0x000000000000781c */ /* 0x000fe20003f2e808 */
[----:B0-----:R-:W-:-:S02]  /*7200*/  IMAD.IADD R10, R4, 0x1, R15 ;  /* 0x00000001040a7824 */ /* 0x001fc400078e020f */
[----:B-1----:R-:W-:-:S10]  /*7210*/  IMAD R8, R16, -0x2, R14 ;  /* 0xfffffffe10087824 */ /* 0x002fd400078e020e */
[----:B------:R-:W-:Y:S05]  /*7220*/  @P1 BRA `(.L_x_1118) ;  /* 0x0000000000581947 */ /* 0x000fea0003800000 */
[----:B------:R-:W-:Y:S01]  /*7230*/  ISETP.GT.AND P1, PT, R11, -0x1, PT ;  /* 0xffffffff0b00780c */ /* 0x000fe20003f24270 */
[----:B------:R-:W-:-:S12]  /*7240*/  BSSY B0, `(.L_x_1119) ;  /* 0x0000011000007945 */ /* 0x000fd80003800000 */
[----:B------:R-:W-:Y:S05]  /*7250*/  @P1 BRA `(.L_x_1120) ;  /* 0x0000000000241947 */ /* 0x000fea0003800000 */
[----:B------:R-:W-:Y:S02]  /*7260*/  IMAD.U32 R168, RZ, RZ, UR53 ;  /* 0x00000035ffa87e24 */ /* 0x000fe4000f8e00ff */
[----:B------:R-:W-:-:S03]  /*7270*/  IMAD.IADD R169, R4, 0x1, R13 ;  /* 0x0000000104a97824 */ /* 0x000fc600078e020d */
[----:B------:R-:W-:Y:S02]  /*7280*/  ISETP.NE.AND P1, PT, R168, 0x1, PT ;  /* 0x00000001a800780c */ /* 0x000fe40003f25270 */
[----:B------:R-:W-:-:S11]  /*7290*/  LOP3.LUT R169, RZ, R169, RZ, 0x33, !PT ;  /* 0x000000a9ffa97212 */ /* 0x000fd600078e33ff */
[----:B------:R-:W0:Y:S02]  /*72a0*/  @P1 LDC.64 R170, c[0x0][0x9e8] ;  /* 0x00027a00ffaa1b82 */ /* 0x000e240000000a00 */
[----:B0-----:R-:W-:-:S05]  /*72b0*/  @P1 IMAD.HI.U32 R20, R169, R170, RZ ;  /* 0x000000aaa9141227 */ /* 0x001fca00078e00ff */
[----:B------:R-:W-:-:S04]  /*72c0*/  @P1 SHF.R.U32.HI R169, RZ, R171, R20 ;  /* 0x000000abffa91219 */ /* 0x000fc80000011614 */
[----:B------:R-:W-:Y:S01]  /*72d0*/  LOP3.LUT R169, RZ, R169, RZ, 0x33, !PT ;  /* 0x000000a9ffa97212 */ /* 0x000fe200078e33ff */
[----:B------:R-:W-:Y:S06]  /*72e0*/  BRA `(.L_x_1121) ;  /* 0x0000000000187947 */ /* 0x000fec0003800000 */
.L_x_1120:
[----:B------:R-:W-:Y:S02]  /*72f0*/  IMAD.U32 R168, RZ, RZ, UR53 ;  /* 0x00000035ffa87e24 */ /* 0x000fe4000f8e00ff */
[----:B------:R-:W-:-:S03]  /*7300*/  IMAD.MOV.U32 R169, RZ, RZ, R11 ;  /* 0x000000ffffa97224 */ /* 0x000fc600078e000b */
[----:B------:R-:W-:-:S13]  /*7310*/  ISETP.NE.AND P1, PT, R168, 0x1, PT ;  /* 0x00000001a800780c */ /* 0x000fda0003f25270 */
[----:B------:R-:W0:Y:S02]  /*7320*/  @P1 LDC.64 R170, c[0x0][0x9e8] ;  /* 0x00027a00ffaa1b82 */ /* 0x000e240000000a00 */
[----:B0-----:R-:W-:-:S05]  /*7330*/  @P1 IMAD.HI.U32 R20, R11, R170, RZ ;  /* 0x000000aa0b141227 */ /* 0x001fca00078e00ff */
[----:B------:R-:W-:-:S07]  /*7340*/  @P1 SHF.R.U32.HI R169, RZ, R171, R20 ;  /* 0x000000abffa91219 */ /* 0x000fce0000011614 */
.L_x_1121:
[----:B------:R-:W-:Y:S05]  /*7350*/  BSYNC B0 ;  /* 0x0000000000007941 */ /* 0x000fea0003800000 */
.L_x_1119:
[----:B------:R-:W-:-:S05]  /*7360*/  IMAD R169, R169, R168, R8 ;  /* 0x000000a8a9a97224 */ /* 0x000fca00078e0208 */
[----:B------:R-:W-:Y:S02]  /*7370*/  VIADDMNMX R12, R169, R168, R12, PT ;  /* 0x000000a8a90c7246 */ /* 0x000fe4000380010c */
[----:B------:R-:W-:-:S07]  /*7380*/  VIMNMX R10, R10, R169, !PT ;  /* 0x000000a90a0a7248 */ /* 0x000fce0007fe0100 */
.L_x_1118:
        /* <DEDUP_REMOVED lines=40> */
[----:B------:R-:W-:Y:S02]  /*7610*/  IADD3 R21, R21, 0x8, R4 ;  /* 0x0000000815157810 */ /* 0x000fe40007ffe004 */
        /* <DEDUP_REMOVED lines=152> */
[----:B------:R-:W-:Y:S02]  /*7fa0*/  ISETP.GT.AND P6, PT, R10, 0x99, !P6 ;  /* 0x000000990a00780c */ /* 0x000fe400077c4270 */
[----:B------:R-:W-:Y:S02]  /*7fb0*/  IADD3 R10, R15, 0x8, R4 ;  /* 0x000000080f0a7810 */ /* 0x000fe40007ffe004 */
[----:B------:R-:W-:-:S04]  /*7fc0*/  ISETP.LT.OR P6, PT, R12, 0x9a, P6 ;  /* 0x0000009a0c00780c */ /* 0x000fc800037c1670 */
[----:B------:R-:W-:Y:S02]  /*7fd0*/  FSEL R101, R101, -INF , !P6 ;  /* 0xff80000065657808 */ /* 0x000fe40007000000 */
[----:B------:R-:W-:-:S13]  /*7fe0*/  PLOP3.LUT P6, PT, PT, PT, UP0, 0x40, 0x0 ;  /* 0x000000000000781c */ /* 0x000fda0003fce808 */
[----:B------:R-:W-:Y:S05]  /*7ff0*/  @P6 BRA `(.L_x_1122) ;  /* 0x0000000000546947 */ /* 0x000fea0003800000 */
[----:B------:R-:W-:Y:S01]  /*8000*/  ISETP.GT.AND P6, PT, R9, -0x1, PT ;  /* 0xffffffff0900780c */ /* 0x000fe20003fc4270 */
[----:B------:R-:W-:-:S12]  /*8010*/  BSSY B0, `(.L_x_1123) ;  /* 0x0000010000007945 */ /* 0x000fd80003800000 */
[----:B------:R-:W-:Y:S05]  /*8020*/  @P6 BRA `(.L_x_1124) ;  /* 0x0000000000206947 */ /* 0x000fea0003800000 */
[----:B------:R-:W-:Y:S02]  /*8030*/  IMAD.U32 R210, RZ, RZ, UR53 ;  /* 0x00000035ffd27e24 */ /* 0x000fe4000f8e00ff */
[----:B------:R-:W-:-:S03]  /*8040*/  IMAD.MOV.U32 R12, RZ, RZ, R7 ;  /* 0x000000ffff0c7224 */ /* 0x000fc600078e0007 */
[----:B------:R-:W-:-:S13]  /*8050*/  ISETP.NE.AND P6, PT, R210, 0x1, PT ;  /* 0x00000001d200780c */ /* 0x000fda0003fc5270 */
[----:B------:R-:W0:Y:S02]  /*8060*/  @P6 LDC.64 R14, c[0x0][0x9e8] ;  /* 0x00027a00ff0e6b82 */ /* 0x000e240000000a00 */
[----:B0-----:R-:W-:-:S05]  /*8070*/  @P6 IMAD.HI.U32 R14, R7, R14, RZ ;  /* 0x0000000e070e6227 */ /* 0x001fca00078e00ff */
[----:B------:R-:W-:-:S04]  /*8080*/  @P6 SHF.R.U32.HI R12, RZ, R15, R14 ;  /* 0x0000000fff0c6219 */ /* 0x000fc8000001160e */
[----:B------:R-:W-:Y:S01]  /*8090*/  LOP3.LUT R211, RZ, R12, RZ, 0x33, !PT ;  /* 0x0000000cffd37212 */ /* 0x000fe200078e33ff */
[----:B------:R-:W-:Y:S06]  /*80a0*/  BRA `(.L_x_1125) ;  /* 0x0000000000187947 */ /* 0x000fec0003800000 */
.L_x_1124:
[----:B------:R-:W-:Y:S02]  /*80b0*/  IMAD.U32 R210, RZ, RZ, UR53 ;  /* 0x00000035ffd27e24 */ /* 0x000fe4000f8e00ff */
[----:B------:R-:W-:-:S03]  /*80c0*/  IMAD.MOV.U32 R211, RZ, RZ, R9 ;  /* 0x000000ffffd37224 */ /* 0x000fc600078e0009 */
[----:B------:R-:W-:-:S13]  /*80d0*/  ISETP.NE.AND P6, PT, R210, 0x1, PT ;  /* 0x00000001d200780c */ /* 0x000fda0003fc5270 */
[----:B------:R-:W0:Y:S02]  /*80e0*/  @P6 LDC.64 R14, c[0x0][0x9e8] ;  /* 0x00027a00ff0e6b82 */ /* 0x000e240000000a00 */
[----:B0-----:R-:W-:-:S05]  /*80f0*/  @P6 IMAD.HI.U32 R14, R9, R14, RZ ;  /* 0x0000000e090e6227 */ /* 0x001fca00078e00ff */
[----:B------:R-:W-:-:S07]  /*8100*/  @P6 SHF.R.U32.HI R211, RZ, R15, R14 ;  /* 0x0000000fffd36219 */ /* 0x000fce000001160e */
.L_x_1125:
[----:B------:R-:W-:Y:S05]  /*8110*/  BSYNC B0 ;  /* 0x0000000000007941 */ /* 0x000fea0003800000 */
.L_x_1123:
[----:B------:R-:W-:-:S05]  /*8120*/  IMAD R8, R211, R210, R8 ;  /* 0x000000d2d3087224 */ /* 0x000fca00078e0208 */
[----:B------:R-:W-:Y:S02]  /*8130*/  VIADDMNMX R21, R8, R210, R21, PT ;  /* 0x000000d208157246 */ /* 0x000fe40003800115 */
[----:B------:R-:W-:-:S07]  /*8140*/  VIMNMX R10, R10, R8, !PT ;  /* 0x000000080a0a7248 */ /* 0x000fce0007fe0100 */
.L_x_1122:
        /* <DEDUP_REMOVED lines=97> */
[----:B------:R-:W-:Y:S02]  /*8760*/  FMNMX.FTZ R12, R101, R8, !PT ;  /* 0x00000008650c7209 */ /* 0x000fe40007810000 */
[----:B------:R-:W-:Y:S02]  /*8770*/  ISETP.LT.OR P1, PT, R21, 0x59, P1 ;  /* 0x000000591500780c */ /* 0x000fe40000f21670 */
[----:B------:R-:W-:Y:S01]  /*8780*/  ISETP.GT.AND P2, PT, R10, 0x89, !P2 ;  /* 0x000000890a00780c */ /* 0x000fe20005744270 */
[----:B------:R-:W0:Y:S01]  /*8790*/  SHFL.BFLY PT, R15, R12, 0x2, 0x1f ;  /* 0x0c401f000c0f7f89 */ /* 0x000e2200000e0000 */
        /* <DEDUP_REMOVED lines=10> */
[C---:B------:R-:W-:Y:S02]  /*8840*/  ISETP.GT.AND P1, PT, R10.reuse, 0x60, !P1 ;  /* 0x000000600a00780c */ /* 0x040fe40004f24270 */
[----:B------:R-:W-:Y:S02]  /*8850*/  ISETP.GT.AND P5, PT, R10, 0x98, !P5 ;  /* 0x000000980a00780c */ /* 0x000fe40006fa4270 */
[----:B------:R-:W-:Y:S02]  /*8860*/  ISETP.LT.OR P1, PT, R21, 0x61, P1 ;  /* 0x000000611500780c */ /* 0x000fe40000f21670 */
[----:B0-----:R-:W-:-:S02]  /*8870*/  FMNMX.FTZ R14, R12, R15, !PT ;  /* 0x0000000f0c0e7209 */ /* 0x001fc40007810000 */
[----:B------:R-:W-:Y:S02]  /*8880*/  FSEL R106, R106, -INF , !P1 ;  /* 0xff8000006a6a7808 */ /* 0x000fe40004800000 */
[----:B------:R-:W-:Y:S01]  /*8890*/  ISETP.NE.AND P1, PT, R198, RZ, PT ;  /* 0x000000ffc600720c */ /* 0x000fe20003f25270 */
[----:B------:R-:W0:Y:S01]  /*88a0*/  SHFL.BFLY PT, R15, R14, 0x1, 0x1f ;  /* 0x0c201f000e0f7f89 */ /* 0x000e2200000e0000 */
[C---:B------:R-:W-:Y:S02]  /*88b0*/  ISETP.LT.OR P3, PT, R21.reuse, 0x91, P3 ;  /* 0x000000911500780c */ /* 0x040fe40001f61670 */
        /* <DEDUP_REMOVED lines=13> */
[----:B0-----:R-:W-:Y:S01]  /*8990*/  FMNMX.FTZ R8, R14, R15, !PT ;  /* 0x0000000f0e087209 */ /* 0x001fe20007810000 */
[----:B------:R-:W-:Y:S01]  /*89a0*/  IMAD.U32 R15, RZ, RZ, UR37 ;  /* 0x00000025ff0f7e24 */ /* 0x000fe2000f8e00ff */
        /* <DEDUP_REMOVED lines=59> */
[----:B------:R-:W-:Y:S02]  /*8d60*/  ISETP.GT.AND P1, PT, R10, RZ, !P6 ;  /* 0x000000ff0a00720c */ /* 0x000fe40007724270 */
[----:B------:R-:W-:Y:S02]  /*8d70*/  ISETP.NE.AND P6, PT, R152, RZ, PT ;  /* 0x000000ff9800720c */ /* 0x000fe40003fc5270 */
        /* <DEDUP_REMOVED lines=56> */
[----:B------:R-:W-:Y:S01]  /*9100*/  FFMA.FTZ R100, R100, UR37, -R154 ;  /* 0x0000002564647c23 */ /* 0x000fe2000801089a */
        /* <DEDUP_REMOVED lines=41> */
[--C-:B------:R-:W-:Y:S01]  /*93a0*/  FFMA.FTZ R109, R113, UR37, -R154.reuse ;  /* 0x00000025716d7c23 */ /* 0x100fe2000801089a */
[----:B0-----:R-:W-:-:S01]  /*93b0*/  FFMA.FTZ R160, R101, UR37, -R154 ;  /* 0x0000002565a07c23 */ /* 0x001fc2000801089a */
[----:B------:R-:W-:Y:S01]  /*93c0*/  FFMA.FTZ R113, R117, UR37, -R154 ;  /* 0x0000002575717c23 */ /* 0x000fe2000801089a */
[----:B------:R-:W-:Y:S01]  /*93d0*/  FMNMX.FTZ R156, R103, R108, !PT ;  /* 0x0000006c679c7209 */ /* 0x000fe20007810000 */
[----:B------:R-:W-:Y:S01]  /*93e0*/  IMAD.U32 R117, RZ, RZ, UR37 ;  /* 0x00000025ff757e24 */ /* 0x000fe2000f8e00ff */
[----:B------:R-:W-:Y:S01]  /*93f0*/  FSEL R101, R8, RZ, P1 ;  /* 0x000000ff08657208 */ /* 0x000fe20000800000 */
[----:B------:R-:W-:Y:S02]  /*9400*/  MUFU.EX2 R108, R164 ;  /* 0x000000a4006c7308 */ /* 0x000fe40000000800 */
[----:B------:R-:W0:Y:S02]  /*9410*/  SHFL.BFLY PT, R165, R156, 0x2, 0x1f ;  /* 0x0c401f009ca57f89 */ /* 0x000e2400000e0000 */
[----:B------:R-:W-:-:S04]  /*9420*/  FADD.FTZ R2, -R101, R2 ;  /* 0x0000000265027221 */ /* 0x000fc80000010100 */
[----:B------:R-:W-:Y:S01]  /*9430*/  FMUL.FTZ R154, R2, UR37 ;  /* 0x00000025029a7c20 */ /* 0x000fe20008410000 */
[----:B------:R1:W-:Y:S08]  /*9440*/  MUFU.EX2 R101, R160 ;  /* 0x000000a000657308 */ /* 0x0003f00000000800 */
[----:B------:R-:W2:Y:S08]  /*9450*/  MUFU.EX2 R154, R154 ;  /* 0x0000009a009a7308 */ /* 0x000eb00000000800 */
[----:B------:R-:W-:Y:S01]  /*9460*/  MUFU.EX2 R145, R145 ;  /* 0x0000009100917308 */ /* 0x000fe20000000800 */
[----:B0-----:R-:W-:-:S05]  /*9470*/  FMNMX.FTZ R165, R156, R165, !PT ;  /* 0x000000a59ca57209 */ /* 0x001fca0007810000 */
[----:B------:R-:W0:Y:S02]  /*9480*/  SHFL.BFLY PT, R88, R165, 0x1, 0x1f ;  /* 0x0c201f00a5587f89 */ /* 0x000e2400000e0000 */
[----:B------:R-:W-:Y:S08]  /*9490*/  MUFU.EX2 R148, R148 ;  /* 0x0000009400947308 */ /* 0x000ff00000000800 */
[----:B------:R-:W-:Y:S08]  /*94a0*/  MUFU.EX2 R149, R149 ;  /* 0x0000009500957308 */ /* 0x000ff00000000800 */
[----:B------:R-:W-:Y:S01]  /*94b0*/  MUFU.EX2 R120, R120 ;  /* 0x0000007800787308 */ /* 0x000fe20000000800 */
[----:B0-----:R-:W-:-:S07]  /*94c0*/  FMNMX.FTZ R88, R165, R88, !PT ;  /* 0x00000058a5587209 */ /* 0x001fce0007810000 */
[----:B------:R-:W-:Y:S01]  /*94d0*/  MUFU.EX2 R121, R121 ;  /* 0x0000007900797308 */ /* 0x000fe20000000800 */
[C---:B------:R-:W-:Y:S01]  /*94e0*/  FSETP.NEU.FTZ.AND P1, PT, R88.reuse, -INF , PT ;  /* 0xff8000005800780b */ /* 0x040fe20003f3d000 */
[----:B------:R-:W-:-:S03]  /*94f0*/  FFMA.FTZ R117, R88, R117, -8 ;  /* 0xc100000058757423 */ /* 0x000fc60000010075 */
[----:B------:R-:W-:Y:S02]  /*9500*/  FSEL R165, R88, RZ, P1 ;  /* 0x000000ff58a57208 */ /* 0x000fe40000800000 */
[----:B------:R-:W-:Y:S01]  /*9510*/  FSEL R2, R117, RZ, P1 ;  /* 0x000000ff75027208 */ /* 0x000fe20000800000 */
[----:B------:R-:W-:Y:S02]  /*9520*/  MUFU.EX2 R124, R124 ;  /* 0x0000007c007c7308 */ /* 0x000fe40000000800 */
[----:B------:R-:W-:-:S02]  /*9530*/  FADD.FTZ R165, -R165, R0 ;  /* 0x00000000a5a57221 */ /* 0x000fc40000010100 */
[--C-:B------:R-:W-:Y:S01]  /*9540*/  FFMA.FTZ R156, R171, UR37, -R2.reuse ;  /* 0x00000025ab9c7c23 */ /* 0x100fe20008010802 */
[----:B------:R-:W-:-:S01]  /*9550*/  FFMA.FTZ R117, R155, UR37, -R2 ;  /* 0x000000259b757c23 */ /* 0x000fc20008010802 */
[----:B------:R-:W-:Y:S01]  /*9560*/  FMUL.FTZ R165, R165, UR37 ;  /* 0x00000025a5a57c20 */ /* 0x000fe20008410000 */
[----:B------:R-:W-:-:S01]  /*9570*/  FFMA.FTZ R155, R158, UR37, -R2 ;  /* 0x000000259e9b7c23 */ /* 0x000fc20008010802 */
[--C-:B------:R-:W-:Y:S01]  /*9580*/  FFMA.FTZ R158, R159, UR37, -R2.reuse ;  /* 0x000000259f9e7c23 */ /* 0x100fe20008010802 */
[----:B------:R-:W-:-:S01]  /*9590*/  FFMA.FTZ R159, R162, UR37, -R2 ;  /* 0x00000025a29f7c23 */ /* 0x000fc20008010802 */
[----:B------:R-:W-:Y:S01]  /*95a0*/  MUFU.EX2 R156, R156 ;  /* 0x0000009c009c7308 */ /* 0x000fe20000000800 */
[----:B-1----:R-:W-:-:S01]  /*95b0*/  FFMA.FTZ R160, R163, UR37, -R2 ;  /* 0x00000025a3a07c23 */ /* 0x002fc20008010802 */
[----:B------:R-:W-:Y:S01]  /*95c0*/  FFMA.FTZ R163, R167, UR37, -R2 ;  /* 0x00000025a7a37c23 */ /* 0x000fe20008010802 */
[----:B--2---:R-:W-:-:S01]  /*95d0*/  FFMA.FTZ R167, R154, R6, R15 ;  /* 0x000000069aa77223 */ /* 0x004fc2000001000f */
[--C-:B------:R-:W-:Y:S01]  /*95e0*/  FFMA.FTZ R162, R166, UR37, -R2.reuse ;  /* 0x00000025a6a27c23 */ /* 0x100fe20008010802 */
[----:B------:R-:W-:-:S01]  /*95f0*/  FFMA.FTZ R164, R126, UR37, -R2 ;  /* 0x000000257ea47c23 */ /* 0x000fc20008010802 */
[----:B------:R-:W-:Y:S01]  /*9600*/  FFMA.FTZ R126, R130, UR37, -R2 ;  /* 0x00000025827e7c23 */ /* 0x000fe20008010802 */
[----:B------:R-:W-:-:S01]  /*9610*/  FADD.FTZ R167, R12, R167 ;  /* 0x000000a70ca77221 */ /* 0x000fc20000010000 */
[----:B------:R-:W0:Y:S01]  /*9620*/  MUFU.EX2 R165, R165 ;  /* 0x000000a500a57308 */ /* 0x000e220000000800 */
[----:B------:R-:W-:-:S01]  /*9630*/  FFMA.FTZ R130, R134, UR37, -R2 ;  /* 0x0000002586827c23 */ /* 0x000fc20008010802 */
[----:B------:R-:W-:Y:S01]  /*9640*/  FFMA.FTZ R138, R138, UR37, -R2 ;  /* 0x000000258a8a7c23 */ /* 0x000fe20008010802 */
[----:B------:R-:W-:-:S01]  /*9650*/  FADD.FTZ R134, R14, R167 ;  /* 0x000000a70e867221 */ /* 0x000fc20000010000 */
[--C-:B------:R-:W-:Y:S01]  /*9660*/  FFMA.FTZ R139, R139, UR37, -R2.reuse ;  /* 0x000000258b8b7c23 */ /* 0x100fe20008010802 */
[----:B------:R-:W-:-:S01]  /*9670*/  FFMA.FTZ R142, R142, UR37, -R2 ;  /* 0x000000258e8e7c23 */ /* 0x000fc20008010802 */
[----:B------:R-:W-:Y:S01]  /*9680*/  FFMA.FTZ R143, R143, UR37, -R2 ;  /* 0x000000258f8f7c23 */ /* 0x000fe20008010802 */
[----:B------:R-:W-:-:S01]  /*9690*/  FADD.FTZ R167, R153, R134 ;  /* 0x0000008699a77221 */ /* 0x000fc20000010000 */
[----:B------:R-:W1:Y:S01]  /*96a0*/  MUFU.EX2 R117, R117 ;  /* 0x0000007500757308 */ /* 0x000e620000000800 */
[----:B------:R-:W-:-:S01]  /*96b0*/  FFMA.FTZ R146, R146, UR37, -R2 ;  /* 0x0000002592927c23 */ /* 0x000fc20008010802 */
[----:B------:R-:W-:Y:S01]  /*96c0*/  FFMA.FTZ R147, R147, UR37, -R2 ;  /* 0x0000002593937c23 */ /* 0x000fe20008010802 */
[----:B------:R-:W-:-:S01]  /*96d0*/  FADD.FTZ R134, R20, R167 ;  /* 0x000000a714867221 */ /* 0x000fc20000010000 */
[--C-:B------:R-:W-:Y:S01]  /*96e0*/  FFMA.FTZ R150, R150, UR37, -R2.reuse ;  /* 0x0000002596967c23 */ /* 0x100fe20008010802 */
[----:B------:R-:W-:-:S01]  /*96f0*/  FFMA.FTZ R151, R151, UR37, -R2 ;  /* 0x0000002597977c23 */ /* 0x000fc20008010802 */
[----:B------:R-:W-:Y:S01]  /*9700*/  FFMA.FTZ R122, R122, UR37, -R2 ;  /* 0x000000257a7a7c23 */ /* 0x000fe20008010802 */
[----:B------:R-:W-:-:S01]  /*9710*/  FADD.FTZ R167, R157, R134 ;  /* 0x000000869da77221 */ /* 0x000fc20000010000 */
[----:B------:R-:W2:Y:S01]  /*9720*/  MUFU.EX2 R155, R155 ;  /* 0x0000009b009b7308 */ /* 0x000ea20000000800 */
[----:B0-----:R-:W-:-:S01]  /*9730*/  FFMA.FTZ R6, R165, R5, R156 ;  /* 0x00000005a5067223 */ /* 0x001fc2000001009c */
[--C-:B------:R-:W-:Y:S01]  /*9740*/  FFMA.FTZ R123, R123, UR37, -R2.reuse ;  /* 0x000000257b7b7c23 */ /* 0x100fe20008010802 */
[----:B------:R-:W-:-:S01]  /*9750*/  FFMA.FTZ R127, R127, UR37, -R2 ;  /* 0x000000257f7f7c23 */ /* 0x000fc20008010802 */
[--C-:B------:R-:W-:Y:S01]  /*9760*/  FFMA.FTZ R131, R131, UR37, -R2.reuse ;  /* 0x0000002583837c23 */ /* 0x100fe20008010802 */
[----:B------:R-:W-:-:S01]  /*9770*/  FFMA.FTZ R135, R135, UR37, -R2 ;  /* 0x0000002587877c23 */ /* 0x000fc20008010802 */
[--C-:B------:R-:W-:Y:S01]  /*9780*/  FFMA.FTZ R106, R106, UR37, -R2.reuse ;  /* 0x000000256a6a7c23 */ /* 0x100fe20008010802 */
[----:B------:R-:W-:-:S01]  /*9790*/  FFMA.FTZ R107, R107, UR37, -R2 ;  /* 0x000000256b6b7c23 */ /* 0x000fc20008010802 */
[----:B------:R-:W0:Y:S01]  /*97a0*/  MUFU.EX2 R158, R158 ;  /* 0x0000009e009e7308 */ /* 0x000e220000000800 */
        /* <DEDUP_REMOVED lines=18> */
[----:B------:R-:W-:-:S05]  /*98d0*/  FFMA.FTZ R2, R103, UR37, -R2 ;  /* 0x0000002567027c23 */ /* 0x000fca0008010802 */
[----:B------:R-:W0:Y:S01]  /*98e0*/  MUFU.EX2 R162, R162 ;  /* 0x000000a200a27308 */ /* 0x000e220000000800 */
[----:B-1----:R-:W-:-:S01]  /*98f0*/  FADD.FTZ R5, R159, R6 ;  /* 0x000000069f057221 */ /* 0x002fc20000010000 */
[----:B------:R-:W-:-:S06]  /*9900*/  FADD.FTZ R6, R152, R167 ;  /* 0x000000a798067221 */ /* 0x000fcc0000010000 */
[----:B------:R-:W1:Y:S01]  /*9910*/  MUFU.EX2 R163, R163 ;  /* 0x000000a300a37308 */ /* 0x000e620000000800 */
[----:B--2---:R-:W-:-:S07]  /*9920*/  FADD.FTZ R5, R160, R5 ;  /* 0x00000005a0057221 */ /* 0x004fce0000010000 */
[----:B------:R-:W2:Y:S01]  /*9930*/  MUFU.EX2 R138, R138 ;  /* 0x0000008a008a7308 */ /* 0x000ea20000000800 */
[----:B0-----:R-:W-:-:S01]  /*9940*/  FADD.FTZ R134, R162, R5 ;  /* 0x00000005a2867221 */ /* 0x001fc20000010000 */
[----:B------:R-:W-:-:S04]  /*9950*/  FADD.FTZ R5, R161, R6 ;  /* 0x00000006a1057221 */ /* 0x000fc80000010000 */
[----:B------:R-:W-:Y:S02]  /*9960*/  FADD.FTZ R6, R136, R5 ;  /* 0x0000000588067221 */ /* 0x000fe40000010000 */
[----:B------:R-:W0:Y:S01]  /*9970*/  MUFU.EX2 R139, R139 ;  /* 0x0000008b008b7308 */ /* 0x000e220000000800 */
        /* <DEDUP_REMOVED lines=58> */
[----:B-1----:R-:W-:-:S04]  /*9d20*/  FADD.FTZ R5, R105, R6 ;  /* 0x0000000669057221 */ /* 0x002fc80000010000 */
[----:B------:R-:W-:-:S03]  /*9d30*/  FADD.FTZ R6, R10, R5 ;  /* 0x000000050a067221 */ /* 0x000fc60000010000 */
        /* <DEDUP_REMOVED lines=17> */
[----:B------:R-:W-:Y:S01]  /*9e50*/  MUFU.EX2 R119, R119 ;  /* 0x0000007700777308 */ /* 0x000fe20000000800 */
[----:B-1----:R-:W-:-:S07]  /*9e60*/  FADD.FTZ R134, R118, R167 ;  /* 0x000000a776867221 */ /* 0x002fce0000010000 */
[----:B------:R-:W0:Y:S01]  /*9e70*/  MUFU.EX2 R116, R116 ;  /* 0x0000007400747308 */ /* 0x000e220000000800 */
[----:B--2---:R-:W-:-:S07]  /*9e80*/  FADD.FTZ R5, R113, R6 ;  /* 0x0000000671057221 */ /* 0x004fce0000010000 */
[----:B------:R-:W-:Y:S08]  /*9e90*/  MUFU.EX2 R90, R90 ;  /* 0x0000005a005a7308 */ /* 0x000ff00000000800 */
        /* <DEDUP_REMOVED lines=8> */
[----:B------:R0:W-:Y:S08]  /*9f20*/  MUFU.EX2 R164, R95 ;  /* 0x0000005f00a47308 */ /* 0x0001f00000000800 */
[----:B------:R-:W2:Y:S01]  /*9f30*/  MUFU.EX2 R96, R96 ;  /* 0x0000006000607308 */ /* 0x000ea20000000800 */
[----:B0-----:R-:W-:-:S01]  /*9f40*/  FADD.FTZ R95, R119, R134 ;  /* 0x00000086775f7221 */ /* 0x001fc20000010000 */
[----:B-1----:R-:W-:-:S06]  /*9f50*/  FADD.FTZ R5, R93, R6 ;  /* 0x000000065d057221 */ /* 0x002fcc0000010000 */
[----:B------:R0:W1:Y:S08]  /*9f60*/  MUFU.EX2 R94, R98 ;  /* 0x00000062005e7308 */ /* 0x0000700000000800 */
[----:B------:R-:W3:Y:S01]  /*9f70*/  MUFU.EX2 R97, R97 ;  /* 0x0000006100617308 */ /* 0x000ee20000000800 */
[----:B0-----:R-:W-:-:S01]  /*9f80*/  FADD.FTZ R98, R90, R95 ;  /* 0x0000005f5a627221 */ /* 0x001fc20000010000 */
[----:B--2---:R-:W-:-:S03]  /*9f90*/  FADD.FTZ R6, R96, R5 ;  /* 0x0000000560067221 */ /* 0x004fc60000010000 */
[----:B------:R-:W-:-:S03]  /*9fa0*/  FADD.FTZ R98, R91, R98 ;  /* 0x000000625b627221 */ /* 0x000fc60000010000 */
[----:B------:R-:W0:Y:S01]  /*9fb0*/  MUFU.EX2 R166, R99 ;  /* 0x0000006300a67308 */ /* 0x000e220000000800 */
[----:B------:R-:W-:-:S04]  /*9fc0*/  FADD.FTZ R98, R169, R98 ;  /* 0x00000062a9627221 */ /* 0x000fc80000010000 */
[----:B------:R-:W-:-:S03]  /*9fd0*/  FADD.FTZ R95, R164, R98 ;  /* 0x00000062a45f7221 */ /* 0x000fc60000010000 */
[----:B------:R-:W2:Y:S01]  /*9fe0*/  MUFU.EX2 R100, R100 ;  /* 0x0000006400647308 */ /* 0x000ea20000000800 */
[----:B-1----:R-:W-:-:S01]  /*9ff0*/  FADD.FTZ R95, R94, R95 ;  /* 0x0000005f5e5f7221 */ /* 0x002fc20000010000 */
[----:B---3--:R-:W-:-:S06]  /*a000*/  FADD.FTZ R5, R97, R6 ;  /* 0x0000000661057221 */ /* 0x008fcc0000010000 */
[----:B------:R-:W1:Y:S01]  /*a010*/  MUFU.EX2 R102, R102 ;  /* 0x0000006600667308 */ /* 0x000e620000000800 */
[----:B0-----:R-:W-:-:S07]  /*a020*/  FADD.FTZ R95, R166, R95 ;  /* 0x0000005fa65f7221 */ /* 0x001fce0000010000 */
[----:B------:R-:W0:Y:S01]  /*a030*/  MUFU.EX2 R99, R2 ;  /* 0x0000000200637308 */ /* 0x000e220000000800 */
[----:B--2---:R-:W-:-:S04]  /*a040*/  FADD.FTZ R6, R100, R5 ;  /* 0x0000000564067221 */ /* 0x004fc80000010000 */
[----:B------:R-:W-:Y:S01]  /*a050*/  FADD.FTZ R6, R101, R6 ;  /* 0x0000000665067221 */ /* 0x000fe20000010000 */
[----:B-1----:R-:W-:-:S04]  /*a060*/  FADD.FTZ R95, R102, R95 ;  /* 0x0000005f665f7221 */ /* 0x002fc80000010000 */
[----:B0-----:R-:W-:Y:S01]  /*a070*/  FADD.FTZ R5, R99, R95 ;  /* 0x0000005f63057221 */ /* 0x001fe20000010000 */
[----:B------:R-:W-:Y:S06]  /*a080*/  @!P0 BRA `(.L_x_1126) ;  /* 0x0000000000048947 */ /* 0x000fec0003800000 */
[----:B------:R-:W-:Y:S01]  /*a090*/  BPT.TRAP 0x1 ;  /* 0x000000040000795c */ /* 0x000fe20000300000 */
.L_x_1126:
        /* <DEDUP_REMOVED lines=12> */
[----:B------:R-:W-:Y:S01]  /*a160*/  FMUL.FTZ R25, R25, R154 ;  /* 0x0000009a19197220 */ /* 0x000fe20000410000 */
[----:B------:R-:W-:Y:S01]  /*a170*/  F2FP.SATFINITE.E4M3.F32.PACK_AB_MERGE_C R152, R161, R152, RZ ;  /* 0x00000098a198723e */ /* 0x000fe200048070ff */
[----:B------:R-:W-:Y:S01]  /*a180*/  FMUL.FTZ R28, R28, R154 ;  /* 0x0000009a1c1c7220 */ /* 0x000fe20000410000 */
[----:B------:R-:W-:Y:S01]  /*a190*/  F2FP.SATFINITE.E4M3.F32.PACK_AB_MERGE_C R162, R163, R162, RZ ;  /* 0x000000a2a3a2723e */ /* 0x000fe200048070ff */
[----:B------:R-:W-:Y:S01]  /*a1a0*/  FMUL.FTZ R29, R29, R154 ;  /* 0x0000009a1d1d7220 */ /* 0x000fe20000410000 */
[----:B------:R-:W-:Y:S01]  /*a1b0*/  F2FP.SATFINITE.E4M3.F32.PACK_AB_MERGE_C R140, R141, R140, RZ ;  /* 0x0000008c8d8c723e */ /* 0x000fe200048070ff */
[----:B------:R-:W-:Y:S01]  /*a1c0*/  SYNCS.ARRIVE.TRANS64.RED.A1T0 RZ, [UR6], RZ ;  /* 0x000000ffffff79a7 */ /* 0x000fe20008100406 */
        /* <DEDUP_REMOVED lines=57> */
[----:B------:R-:W-:Y:S01]  /*a560*/  VIADD R3, R3, 0xffffffff ;  /* 0xffffffff03037836 */ /* 0x000fe20000000000 */
        /* <DEDUP_REMOVED lines=42> */
.L_x_1109:
[----:B------:R-:W0:Y:S01]  /*a810*/  LDC R7, c[0x0][0x9e4] ;  /* 0x00027900ff077b82 */ /* 0x000e220000000800 */
[----:B------:R-:W-:Y:S01]  /*a820*/  VIADD R8, R188, -UR54 ;  /* 0x80000036bc087c36 */ /* 0x000fe20008000000 */
[----:B------:R-:W-:-:S04]  /*a830*/  LOP3.LUT R189, R189, 0xffffffef, RZ, 0xc0, !PT ;  /* 0xffffffefbdbd7812 */ /* 0x000fc800078ec0ff */
[----:B------:R-:W-:Y:S02]  /*a840*/  R2UR UR6, R8 ;  /* 0x00000000080672ca */ /* 0x000fe400000e0000 */
[----:B0-----:R-:W-:-:S13]  /*a850*/  ISETP.GE.AND P1, PT, R7, 0x1, PT ;  /* 0x000000010700780c */ /* 0x001fda0003f26270 */
[----:B------:R-:W-:Y:S01]  /*a860*/  @P1 LOP3.LUT R189, R189, 0x10, RZ, 0xfc, !PT ;  /* 0x00000010bdbd1812 */ /* 0x000fe200078efcff */
[----:B------:R-:W-:Y:S06]  /*a870*/  @!P1 BRA `(.L_x_1128) ;  /* 0x0000000000449947 */ /* 0x000fec0003800000 */
        /* <DEDUP_REMOVED lines=9> */
.L_x_1129:
[----:B------:R-:W-:-:S13]  /*a910*/  ISETP.NE.AND P1, PT, R7, 0x1, PT ;  /* 0x000000010700780c */ /* 0x000fda0003f25270 */
[----:B------:R-:W0:Y:S02]  /*a920*/  @P1 LDC.64 R8, c[0x0][0x9e8] ;  /* 0x00027a00ff081b82 */ /* 0x000e240000000a00 */
[----:B0-----:R-:W-:-:S05]  /*a930*/  @P1 IMAD.HI.U32 R8, R188, R8, RZ ;  /* 0x00000008bc081227 */ /* 0x001fca00078e00ff */
[----:B------:R-:W-:-:S07]  /*a940*/  @P1 SHF.R.U32.HI R188, RZ, R9, R8 ;  /* 0x00000009ffbc1219 */ /* 0x000fce0000011608 */
.L_x_1130:
[----:B------:R-:W-:-:S05]  /*a950*/  IMAD R188, R188, R7, RZ ;  /* 0x00000007bcbc7224 */ /* 0x000fca00078e02ff */
[----:B------:R-:W-:-:S13]  /*a960*/  R2UR UR7, R188 ;  /* 0x00000000bc0772ca */ /* 0x000fda00000e0000 */
[----:B------:R-:W-:-:S04]  /*a970*/  UISETP.LT.AND UP0, UPT, UR6, UR7, UPT ;  /* 0x000000070600728c */ /* 0x000fc8000bf01270 */
[----:B------:R-:W-:-:S12]  /*a980*/  USEL UR6, UR6, UR7, !UP0 ;  /* 0x0000000706067287 */ /* 0x000fd8000c000000 */
.L_x_1128:
        /* <DEDUP_REMOVED lines=12> */
.L_x_1141:
[----:B------:R-:W-:Y:S01]  /*aa50*/  ISETP.NE.AND P2, PT, RZ, UR43, PT ;  /* 0x0000002bff007c0c */ /* 0x000fe2000bf45270 */
[----:B------:R-:W-:-:S04]  /*aa60*/  UISETP.NE.AND UP0, UPT, UR54, 0x1, UPT ;  /* 0x000000013600788c */ /* 0x000fc8000bf05270 */
[----:B------:R-:W-:-:S04]  /*aa70*/  USEL UR45, URZ, 0x1, UP0 ;  /* 0x000000013f2d7887 */ /* 0x000fc80008000000 */
[----:B------:R-:W-:-:S04]  /*aa80*/  ULOP3.LUT UR45, UR55, UR45, URZ, 0x3c, !UPT ;  /* 0x0000002d372d7292 */ /* 0x000fc8000f8e3c3f */
[----:B------:R-:W-:Y:S08]  /*aa90*/  @P2 BRA `(.L_x_1132) ;  /* 0x0000000000382947 */ /* 0x000ff00003800000 */
[----:B------:R-:W-:Y:S05]  /*aaa0*/  @!P0 BRA `(.L_x_1133) ;  /* 0x0000000000048947 */ /* 0x000fea0003800000 */
[----:B------:R-:W-:Y:S01]  /*aab0*/  BPT.TRAP 0x1 ;  /* 0x000000040000795c */ /* 0x000fe20000300000 */
.L_x_1133:
[----:B------:R-:W-:Y:S01]  /*aac0*/  UIADD3 UR6, UR54, 0x1, URZ ;  /* 0x0000000136067890 */ /* 0x000fe2000fffe03f */
[----:B------:R-:W-:-:S03]  /*aad0*/  IMAD.U32 R0, RZ, RZ, UR45 ;  /* 0x0000002dff007e24 */ /* 0x000fc6000f8e00ff */
[----:B------:R-:W-:Y:S02]  /*aae0*/  UISETP.NE.AND UP0, UPT, UR6, 0x2, UPT ;  /* 0x000000020600788c */ /* 0x000fe4000bf05270 */
[----:B------:R-:W-:Y:S02]  /*aaf0*/  SHF.L.U32 R0, R0, 0x1f, RZ ;  /* 0x0000001f00007819 */ /* 0x000fe400000006ff */
[----:B------:R-:W-:-:S04]  /*ab00*/  USEL UR6, UR6, URZ, UP0 ;  /* 0x0000003f06067287 */ /* 0x000fc80008000000 */
[----:B------:R-:W-:-:S09]  /*ab10*/  ULEA UR6, UR6, UR41, 0x3 ;  /* 0x0000002906067291 */ /* 0x000fd2000f8e183f */
[----:B------:R0:W1:Y:S01]  /*ab20*/  SYNCS.PHASECHK.TRANS64.TRYWAIT P1, [UR6+0x29830], R0 ;  /* 0x02983000ff0075a7 */ /* 0x0000620008020146 */
[----:B------:R-:W-:Y:S05]  /*ab30*/  @!P0 BRA `(.L_x_1134) ;  /* 0x0000000000048947 */ /* 0x000fea0003800000 */
[----:B------:R-:W-:Y:S01]  /*ab40*/  BPT.TRAP 0x1 ;  /* 0x000000040000795c */ /* 0x000fe20000300000 */
.L_x_1134:
[----:B-1----:R-:W-:Y:S05]  /*ab50*/  @P1 BRA `(.L_x_1132) ;  /* 0x0000000000081947 */ /* 0x002fea0003800000 */
[----:B------:R-:W1:Y:S02]  /*ab60*/  SYNCS.PHASECHK.TRANS64.TRYWAIT P1, [UR6+0x29830], R0 ;  /* 0x02983000ff0075a7 */ /* 0x000e640008020146 */
[----:B-1----:R-:W-:Y:S05]  /*ab70*/  @!P1 BRA `(.L_x_1135) ;  /* 0x000000f8002c9947 */ /* 0x002fea0003800000 */
.L_x_1132:
[----:B------:R-:W2:Y:S01]  /*ab80*/  S2R R2, SR_TID.X ;  /* 0x0000000000027919 */ /* 0x000ea20000002100 */
        /* <DEDUP_REMOVED lines=21> */
[----:B--2---:R-:W-:Y:S01]  /*ace0*/  SHF.R.U32.HI R2, RZ, 0x7, R2 ;  /* 0x00000007ff027819 */ /* 0x004fe20000011602 */
[----:B------:R-:W-:Y:S01]  /*acf0*/  UMOV UR19, 0x80000020 ;  /* 0x8000002000137882 */ /* 0x000fe20000000000 */
[----:B------:R-:W-:Y:S01]  /*ad00*/  UIADD3 UR22, UR56, 0x502, URZ ;  /* 0x0000050238167890 */ /* 0x000fe2000fffe03f */
[----:B------:R-:W-:-:S02]  /*ad10*/  UMOV UR23, 0x80000020 ;  /* 0x8000002000177882 */ /* 0x000fc40000000000 */
        /* <DEDUP_REMOVED lines=165> */
.L_x_1137:
[----:B------:R-:W-:Y:S01]  /*b770*/  ULEA UR6, UR54, UR41, 0x3 ;  /* 0x0000002936067291 */ /* 0x000fe2000f8e183f */
[----:B------:R-:W-:-:S05]  /*b780*/  IMAD.U32 R0, RZ, RZ, UR55 ;  /* 0x00000037ff007e24 */ /* 0x000fca000f8e00ff */
[----:B------:R-:W-:-:S04]  /*b790*/  SHF.L.U32 R0, R0, 0x1f, RZ ;  /* 0x0000001f00007819 */ /* 0x000fc800000006ff */
[----:B------:R0:W1:Y:S01]  /*b7a0*/  SYNCS.PHASECHK.TRANS64.TRYWAIT P1, [UR6+0x29850], R0 ;  /* 0x02985000ff0075a7 */ /* 0x0000620008020146 */
[----:B------:R-:W-:Y:S05]  /*b7b0*/  @!P0 BRA `(.L_x_1138) ;  /* 0x0000000000048947 */ /* 0x000fea0003800000 */
[----:B------:R-:W-:Y:S01]  /*b7c0*/  BPT.TRAP 0x1 ;  /* 0x000000040000795c */ /* 0x000fe20000300000 */
.L_x_1138:
[----:B-1----:R-:W-:Y:S05]  /*b7d0*/  @P1 BRA `(.L_x_1136) ;  /* 0x0000000000081947 */ /* 0x002fea0003800000 */
[----:B------:R-:W1:Y:S02]  /*b7e0*/  SYNCS.PHASECHK.TRANS64.TRYWAIT P1, [UR6+0x29850], R0 ;  /* 0x02985000ff0075a7 */ /* 0x000e640008020146 */
[----:B-1----:R-:W-:Y:S05]  /*b7f0*/  @!P1 BRA `(.L_x_1139) ;  /* 0x000000ec00249947 */ /* 0x002fea0003800000 */
.L_x_1136:
[----:B------:R-:W-:Y:S01]  /*b800*/  UIADD3 UR6, UR41, 0x400, URZ ;  /* 0x0000040029067890 */ /* 0x000fe2000fffe03f */
[----:B------:R-:W-:Y:S01]  /*b810*/  WARPGROUP.ARRIVE ;  /* 0x00000000000079c5 */ /* 0x000fe20000000000 */
[----:B------:R-:W-:Y:S01]  /*b820*/  UMOV UR7, 0xc0000010 ;  /* 0xc000001000077882 */ /* 0x000fe20000000000 */
[----:B01----:R-:W-:Y:S01]  /*b830*/  FMNMX.FTZ R0, R152, R9, !PT ;  /* 0x0000000998007209 */ /* 0x003fe20007810000 */
[----:B------:R-:W-:-:S03]  /*b840*/  USHF.R.U32.HI UR6, URZ, 0x4, UR6 ;  /* 0x000000043f067899 */ /* 0x000fc60008011606 */
[----:B------:R-:W0:Y:S01]  /*b850*/  S2R R196, SR_TID.X ;  /* 0x0000000000c47919 */ /* 0x000e220000002100 */
        /* <DEDUP_REMOVED lines=85> */
[----:B0-----:R-:W-:Y:S01]  /*bdb0*/  SHF.R.U32.HI R196, RZ, 0x7, R196 ;  /* 0x00000007ffc47819 */ /* 0x001fe200000116c4 */
[----:B------:R-:W0:Y:S01]  /*bdc0*/  SHFL.BFLY PT, R13, R8, 0x2, 0x1f ;  /* 0x0c401f00080d7f89 */ /* 0x000e2200000e0000 */
[----:B------:R-:W-:Y:S02]  /*bdd0*/  WARPGROUP.DEPBAR.LE gsb0, 0x0 ;  /* 0x00008000000079c5 */ /* 0x000fe40000010000 */
[----:B------:R-:W-:Y:S01]  /*bde0*/  WARPGROUP.ARRIVE ;  /* 0x00000000000079c5 */ /* 0x000fe20000000000 */
[----:B------:R-:W-:-:S05]  /*bdf0*/  FMNMX.FTZ R10, R103, R0, !PT ;  /* 0x00000000670a7209 */ /* 0x000fca0007810000 */
[----:B------:R-:W-:Y:S01]  /*be00*/  QGMMA.64x128x32.F32.E4M3.E4M3 R24, R180, gdesc[UR4], R24, gsb0 ;  /* 0x01e00004b4187df3 */ /* 0x000fe20008000818 */
[----:B------:R-:W-:Y:S01]  /*be10*/  UIADD3 UR6, UR10, 0x200, URZ ;  /* 0x000002000a067890 */ /* 0x000fe2000fffe03f */
[----:B------:R-:W1:Y:S01]  /*be20*/  SHFL.BFLY PT, R15, R10, 0x2, 0x1f ;  /* 0x0c401f000a0f7f89 */ /* 0x000e6200000e0000 */
[----:B------:R-:W-:Y:S01]  /*be30*/  UMOV UR7, 0xc0000010 ;  /* 0xc000001000077882 */ /* 0x000fe20000000000 */
[----:B0-----:R-:W-:-:S05]  /*be40*/  FMNMX.FTZ R13, R8, R13, !PT ;  /* 0x0000000d080d7209 */ /* 0x001fca0007810000 */
[----:B------:R-:W0:Y:S01]  /*be50*/  SHFL.BFLY PT, R2, R13, 0x1, 0x1f ;  /* 0x0c201f000d027f89 */ /* 0x000e2200000e0000 */
[----:B-1----:R-:W-:-:S05]  /*be60*/  FMNMX.FTZ R15, R10, R15, !PT ;  /* 0x0000000f0a0f7209 */ /* 0x002fca0007810000 */
[----:B------:R-:W1:Y:S01]  /*be70*/  SHFL.BFLY PT, R0, R15, 0x1, 0x1f ;  /* 0x0c201f000f007f89 */ /* 0x000e6200000e0000 */
[----:B0-----:R-:W-:-:S05]  /*be80*/  FMNMX.FTZ R2, R13, R2, !PT ;  /* 0x000000020d027209 */ /* 0x001fca0007810000 */
[----:B------:R-:W-:-:S04]  /*be90*/  FADD.FTZ R9, -R2, R9 ;  /* 0x0000000902097221 */ /* 0x000fc80000010100 */
[----:B------:R-:W-:Y:S01]  /*bea0*/  FMUL.FTZ R9, R9, UR37 ;  /* 0x0000002509097c20 */ /* 0x000fe20008410000 */
[----:B-1----:R-:W-:-:S05]  /*beb0*/  FMNMX.FTZ R0, R15, R0, !PT ;  /* 0x000000000f007209 */ /* 0x002fca0007810000 */
        /* <DEDUP_REMOVED lines=19> */
[----:B------:R-:W0:Y:S01]  /*bff0*/  MUFU.EX2 R10, R10 ;  /* 0x0000000a000a7308 */ /* 0x000e220000000800 */
[----:B------:R-:W-:-:S01]  /*c000*/  FFMA.FTZ R159, R163, UR37, -R101 ;  /* 0x00000025a39f7c23 */ /* 0x000fc20008010865 */
[----:B------:R-:W-:Y:S01]  /*c010*/  FFMA.FTZ R15, R161, UR37, -R188 ;  /* 0x00000025a10f7c23 */ /* 0x000fe200080108bc */
[----:B------:R-:W-:-:S01]  /*c020*/  FFMA.FTZ R158, R166, UR37, -R101 ;  /* 0x00000025a69e7c23 */ /* 0x000fc20008010865 */
[----:B------:R-:W-:Y:S01]  /*c030*/  FFMA.FTZ R20, R164, UR37, -R188 ;  /* 0x00000025a4147c23 */ /* 0x000fe200080108bc */
[----:B------:R-:W-:-:S01]  /*c040*/  FFMA.FTZ R161, R167, UR37, -R101 ;  /* 0x00000025a7a17c23 */ /* 0x000fc20008010865 */
[----:B------:R-:W-:Y:S01]  /*c050*/  FFMA.FTZ R21, R165, UR37, -R188 ;  /* 0x00000025a5157c23 */ /* 0x000fe200080108bc */
        /* <DEDUP_REMOVED lines=47> */
[----:B------:R-:W-:Y:S01]  /*c350*/  IADD3 R166, -R196, 0xb, RZ ;  /* 0x0000000bc4a67810 */ /* 0x000fe20007ffe1ff */
[----:B------:R-:W-:-:S01]  /*c360*/  FFMA.FTZ R110, R110, UR37, -R101 ;  /* 0x000000256e6e7c23 */ /* 0x000fc20008010865 */
[----:B------:R-:W1:Y:S01]  /*c370*/  MUFU.EX2 R13, R13 ;  /* 0x0000000d000d7308 */ /* 0x000e620000000800 */
[----:B--2---:R-:W-:-:S01]  /*c380*/  FADD.FTZ R6, R12, R163 ;  /* 0x000000a30c067221 */ /* 0x004fc20000010000 */
[----:B------:R-:W2:Y:S01]  /*c390*/  S2R R196, SR_TID.X ;  /* 0x0000000000c47919 */ /* 0x000ea20000002100 */
[----:B------:R-:W-:-:S02]  /*c3a0*/  WARPGROUP.DEPBAR.LE gsb0, 0x0 ;  /* 0x00008000000079c5 */ /* 0x000fc40000010000 */
[----:B------:R-:W-:Y:S01]  /*c3b0*/  WARPGROUP.ARRIVE ;  /* 0x00000000000079c5 */ /* 0x000fe20000000000 */
[----:B------:R-:W-:-:S01]  /*c3c0*/  FFMA.FTZ R108, R108, UR37, -R188 ;  /* 0x000000256c6c7c23 */ /* 0x000fc200080108bc */
[----:B------:R-:W-:Y:S01]  /*c3d0*/  FFMA.FTZ R111, R111, UR37, -R101 ;  /* 0x000000256f6f7c23 */ /* 0x000fe20008010865 */
[----:B------:R-:W3:Y:S01]  /*c3e0*/  MUFU.EX2 R156, R156 ;  /* 0x0000009c009c7308 */ /* 0x000ee20000000800 */
[----:B0-----:R-:W-:-:S01]  /*c3f0*/  FADD.FTZ R163, R155, R160 ;  /* 0x000000a09ba37221 */ /* 0x001fc20000010000 */
[--C-:B------:R-:W-:Y:S01]  /*c400*/  FFMA.FTZ R109, R109, UR37, -R188.reuse ;  /* 0x000000256d6d7c23 */ /* 0x100fe200080108bc */
[----:B------:R-:W-:Y:S01]  /*c410*/  QGMMA.64x128x32.F32.E4M3.E4M3 R24, R176, gdesc[UR4], R24, gsb0 ;  /* 0x01e00004b0187df3 */ /* 0x000fe20008000818 */
[----:B------:R-:W-:Y:S01]  /*c420*/  UIADD3 UR6, UR10, 0x300, URZ ;  /* 0x000003000a067890 */ /* 0x000fe2000fffe03f */
[----:B------:R-:W-:Y:S01]  /*c430*/  FFMA.FTZ R114, R114, UR37, -R101 ;  /* 0x0000002572727c23 */ /* 0x000fe20008010865 */
[----:B------:R-:W-:Y:S01]  /*c440*/  UMOV UR7, 0xc0000010 ;  /* 0xc000001000077882 */ /* 0x000fe20000000000 */
[----:B------:R-:W-:Y:S01]  /*c450*/  FFMA.FTZ R112, R112, UR37, -R188 ;  /* 0x0000002570707c23 */ /* 0x000fe200080108bc */
        /* <DEDUP_REMOVED lines=17> */
[----:B0-----:R-:W-:-:S01]  /*c570*/  FADD.FTZ R6, R14, R5 ;  /* 0x000000050e067221 */ /* 0x001fc20000010000 */
[----:B--2---:R-:W-:Y:S01]  /*c580*/  LOP3.LUT P1, RZ, R196, 0x7f, RZ, 0xc0, !PT ;  /* 0x0000007fc4ff7812 */ /* 0x004fe2000782c0ff */
        /* <DEDUP_REMOVED lines=9> */
[--C-:B------:R-:W-:Y:S01]  /*c620*/  FFMA.FTZ R102, R102, UR37, -R101.reuse ;  /* 0x0000002566667c23 */ /* 0x100fe20008010865 */
[----:B------:R-:W-:-:S03]  /*c630*/  FFMA.FTZ R101, R103, UR37, -R101 ;  /* 0x0000002567657c23 */ /* 0x000fc60008010865 */
[----:B------:R-:W1:Y:S01]  /*c640*/  MUFU.EX2 R20, R20 ;  /* 0x0000001400147308 */ /* 0x000e620000000800 */
[----:B---3--:R-:W-:-:S07]  /*c650*/  FADD.FTZ R5, R15, R6 ;  /* 0x000000060f057221 */ /* 0x008fce0000010000 */
        /* <DEDUP_REMOVED lines=25> */
[----:B------:R-:W-:Y:S02]  /*c7f0*/  WARPGROUP.DEPBAR.LE gsb0, 0x0 ;  /* 0x00008000000079c5 */ /* 0x000fe40000010000 */
[----:B------:R-:W-:Y:S01]  /*c800*/  WARPGROUP.ARRIVE ;  /* 0x00000000000079c5 */ /* 0x000fe20000000000 */
[----:B0-----:R-:W-:-:S04]  /*c810*/  FADD.FTZ R160, R146, R163 ;  /* 0x000000a392a07221 */ /* 0x001fc80000010000 */
[----:B------:R-:W0:Y:S01]  /*c820*/  MUFU.EX2 R145, R145 ;  /* 0x0000009100917308 */ /* 0x000e220000000800 */
[----:B------:R-:W-:Y:S01]  /*c830*/  QGMMA.64x128x32.F32.E4M3.E4M3 R24, R172, gdesc[UR4], R24, gsb0 ;  /* 0x01e00004ac187df3 */ /* 0x000fe20008000818 */
[----:B------:R-:W-:Y:S01]  /*c840*/  UIADD3 UR6, UR10, 0x400, URZ ;  /* 0x000004000a067890 */ /* 0x000fe2000fffe03f */
[----:B-1----:R-:W-:Y:S01]  /*c850*/  FADD.FTZ R6, R144, R5 ;  /* 0x0000000590067221 */ /* 0x002fe20000010000 */
        /* <DEDUP_REMOVED lines=40> */
[----:B--2---:R-:W-:-:S05]  /*cae0*/  FADD.FTZ R160, R134, R163 ;  /* 0x000000a386a07221 */ /* 0x004fca0000010000 */
        /* <DEDUP_REMOVED lines=33> */
[----:B------:R-:W-:-:S06]  /*cd00*/  IMAD.U32 R163, RZ, RZ, UR52 ;  /* 0x00000034ffa37e24 */ /* 0x000fcc000f8e00ff */
[----:B------:R-:W-:Y:S01]  /*cd10*/  MUFU.EX2 R119, R119 ;  /* 0x0000007700777308 */ /* 0x000fe20000000800 */
[----:B-1----:R-:W-:-:S01]  /*cd20*/  FADD.FTZ R6, R116, R5 ;  /* 0x0000000574067221 */ /* 0x002fc20000010000 */
[----:B------:R-:W-:-:S06]  /*cd30*/  WARPGROUP.DEPBAR.LE gsb0, 0x0 ;  /* 0x00008000000079c5 */ /* 0x000fcc0000010000 */
[----:B------:R-:W0:Y:S01]  /*cd40*/  MUFU.EX2 R88, R88 ;  /* 0x0000005800587308 */ /* 0x000e220000000800 */
[----:B--2---:R-:W-:-:S07]  /*cd50*/  FADD.FTZ R5, R117, R6 ;  /* 0x0000000675057221 */ /* 0x004fce0000010000 */
[----:B------:R-:W1:Y:S08]  /*cd60*/  MUFU.EX2 R90, R90 ;  /* 0x0000005a005a7308 */ /* 0x000e700000000800 */
[----:B------:R-:W2:Y:S01]  /*cd70*/  MUFU.EX2 R89, R89 ;  /* 0x0000005900597308 */ /* 0x000ea20000000800 */
[----:B0-----:R-:W-:-:S07]  /*cd80*/  FADD.FTZ R6, R88, R5 ;  /* 0x0000000558067221 */ /* 0x001fce0000010000 */
[----:B------:R-:W0:Y:S08]  /*cd90*/  MUFU.EX2 R91, R91 ;  /* 0x0000005b005b7308 */ /* 0x000e300000000800 */
[----:B------:R-:W3:Y:S08]  /*cda0*/  MUFU.EX2 R92, R92 ;  /* 0x0000005c005c7308 */ /* 0x000ef00000000800 */
[----:B------:R-:W4:Y:S08]  /*cdb0*/  MUFU.EX2 R165, R94 ;  /* 0x0000005e00a57308 */ /* 0x000f300000000800 */
[----:B------:R-:W5:Y:S08]  /*cdc0*/  MUFU.EX2 R93, R93 ;  /* 0x0000005d005d7308 */ /* 0x000f700000000800 */
[----:B------:R1:W5:Y:S08]  /*cdd0*/  MUFU.EX2 R162, R95 ;  /* 0x0000005f00a27308 */ /* 0x0003700000000800 */
[----:B------:R-:W5:Y:S01]  /*cde0*/  MUFU.EX2 R96, R96 ;  /* 0x0000006000607308 */ /* 0x000f620000000800 */
[----:B-1----:R-:W-:-:S01]  /*cdf0*/  FADD.FTZ R95, R119, R160 ;  /* 0x000000a0775f7221 */ /* 0x002fc20000010000 */
[----:B------:R-:W-:-:S05]  /*ce00*/  @!P1 LEA R160, R163, UR41, 0x3 ;  /* 0x00000029a3a09c11 */ /* 0x000fca000f8e18ff */
[----:B------:R-:W-:Y:S01]  /*ce10*/  @!P1 VIADD R5, R160, 0x29840 ;  /* 0x00029840a0059836 */ /* 0x000fe20000000000 */
[----:B------:R1:W5:Y:S04]  /*ce20*/  MUFU.EX2 R94, R98 ;  /* 0x00000062005e7308 */ /* 0x0003680000000800 */
[----:B------:R-:W-:Y:S01]  /*ce30*/  @!P1 PRMT R5, RZ, 0x654, R5 ;  /* 0x00000654ff059816 */ /* 0x000fe20000000005 */
[----:B------:R0:W-:Y:S06]  /*ce40*/  BAR.ARV R166, 0x100 ;  /* 0x000400a60000751d */ /* 0x0001ec0000002000 */
[----:B-1----:R-:W-:-:S01]  /*ce50*/  FADD.FTZ R98, R90, R95 ;  /* 0x0000005f5a627221 */ /* 0x002fc20000010000 */
[----:B------:R-:W1:Y:S01]  /*ce60*/  MUFU.EX2 R97, R97 ;  /* 0x0000006100617308 */ /* 0x000e620000000800 */
[----:B--2---:R-:W-:-:S01]  /*ce70*/  FADD.FTZ R95, R89, R6 ;  /* 0x00000006595f7221 */ /* 0x004fc20000010000 */
[----:B------:R5:W-:Y:S01]  /*ce80*/  @!P1 SYNCS.ARRIVE.TRANS64.RED.A1T0 RZ, [R5+URZ], RZ ;  /* 0x000000ff05ff99a7 */ /* 0x000be2000810043f */
[----:B0-----:R-:W-:-:S02]  /*ce90*/  FADD.FTZ R98, R91, R98 ;  /* 0x000000625b627221 */ /* 0x001fc40000010000 */
[----:B---3--:R-:W-:Y:S02]  /*cea0*/  FADD.FTZ R6, R92, R95 ;  /* 0x0000005f5c067221 */ /* 0x008fe40000010000 */
[----:B----4-:R-:W-:-:S01]  /*ceb0*/  FADD.FTZ R98, R165, R98 ;  /* 0x00000062a5627221 */ /* 0x010fc20000010000 */
[----:B------:R-:W0:Y:S01]  /*cec0*/  MUFU.EX2 R164, R99 ;  /* 0x0000006300a47308 */ /* 0x000e220000000800 */
[----:B-----5:R-:W-:-:S02]  /*ced0*/  FADD.FTZ R5, R93, R6 ;  /* 0x000000065d057221 */ /* 0x020fc40000010000 */
[----:B------:R-:W-:Y:S02]  /*cee0*/  FADD.FTZ R95, R162, R98 ;  /* 0x00000062a25f7221 */ /* 0x000fe40000010000 */
[----:B------:R-:W-:-:S02]  /*cef0*/  FADD.FTZ R6, R96, R5 ;  /* 0x0000000560067221 */ /* 0x000fc40000010000 */
[----:B------:R-:W-:Y:S01]  /*cf00*/  FADD.FTZ R95, R94, R95 ;  /* 0x0000005f5e5f7221 */ /* 0x000fe20000010000 */
        /* <DEDUP_REMOVED lines=8> */
[----:B0-----:R-:W-:-:S03]  /*cf90*/  FADD.FTZ R6, R153, R6 ;  /* 0x0000000699067221 */ /* 0x001fc60000010000 */
[----:B--2---:R-:W-:Y:S01]  /*cfa0*/  FADD.FTZ R5, R101, R95 ;  /* 0x0000005f65057221 */ /* 0x004fe20000010000 */
[----:B------:R-:W-:Y:S06]  /*cfb0*/  @!P0 BRA `(.L_x_1140) ;  /* 0x0000000000048947 */ /* 0x000fec0003800000 */
[----:B------:R-:W-:Y:S01]  /*cfc0*/  BPT.TRAP 0x1 ;  /* 0x000000040000795c */ /* 0x000fe20000300000 */
.L_x_1140:
        /* <DEDUP_REMOVED lines=115> */
.L_x_1131:
[----:B------:R-:W-:-:S13]  /*d700*/  ISETP.GE.AND P1, PT, R3, UR38, PT ;  /* 0x0000002603007c0c */ /* 0x000fda000bf26270 */
[----:B------:R-:W-:Y:S05]  /*d710*/  @!P1 BRA `(.L_x_1142) ;  /* 0x0000004400d49947 */ /* 0x000fea0003800000 */
[----:B------:R-:W-:Y:S01]  /*d720*/  IMAD.IADD R11, R17, 0x1, -R18 ;  /* 0x00000001110b7824 */ /* 0x000fe200078e0a12 */
[----:B------:R-:W-:Y:S01]  /*d730*/  UMOV UR56, UR52 ;  /* 0x0000003400387c82 */ /* 0x000fe20008000000 */
[----:B------:R-:W-:Y:S01]  /*d740*/  IMAD.MOV.U32 R10, RZ, RZ, R0 ;  /* 0x000000ffff0a7224 */ /* 0x000fe200078e0000 */
[----:B------:R-:W-:Y:S01]  /*d750*/  UMOV UR57, UR45 ;  /* 0x0000002d00397c82 */ /* 0x000fe20008000000 */
[----:B------:R-:W-:Y:S01]  /*d760*/  IMAD.MOV.U32 R8, RZ, RZ, R2 ;  /* 0x000000ffff087224 */ /* 0x000fe200078e0002 */
[C-C-:B------:R-:W-:Y:S01]  /*d770*/  IADD3 R13, R11.reuse, 0x8, R4.reuse ;  /* 0x000000080b0d7810 */ /* 0x140fe20007ffe004 */
[----:B------:R-:W-:Y:S01]  /*d780*/  IMAD.IADD R11, R11, 0x1, R4 ;  /* 0x000000010b0b7824 */ /* 0x000fe200078e0204 */
[----:B------:R-:W-:Y:S01]  /*d790*/  ULDC UR52, c[0x0][0x9e4] ;  /* 0x0002790000347ab9 */ /* 0x000fe20000000800 */
[----:B------:R-:W-:Y:S01]  /*d7a0*/  ULDC UR54, c[0x0][0x9dc] ;  /* 0x0002770000367ab9 */ /* 0x000fe20000000800 */
[----:B------:R-:W-:Y:S01]  /*d7b0*/  LOP3.LUT R9, RZ, R13, RZ, 0x33, !PT ;  /* 0x0000000dff097212 */ /* 0x000fe200078e33ff */
[----:B------:R-:W-:-:S06]  /*d7c0*/  ULDC UR53, c[0x0][0x9e0] ;  /* 0x0002780000357ab9 */ /* 0x000fcc0000000800 */
.L_x_1160:
[----:B------:R-:W-:Y:S01]  /*d7d0*/  ISETP.NE.AND P2, PT, RZ, UR43, PT ;  /* 0x0000002bff007c0c */ /* 0x000fe2000bf45270 */
[----:B------:R-:W-:-:S04]  /*d7e0*/  UISETP.NE.AND UP0, UPT, UR56, 0x1, UPT ;  /* 0x000000013800788c */ /* 0x000fc8000bf05270 */
[----:B------:R-:W-:-:S04]  /*d7f0*/  USEL UR45, URZ, 0x1, UP0 ;  /* 0x000000013f2d7887 */ /* 0x000fc80008000000 */
[----:B------:R-:W-:-:S04]  /*d800*/  ULOP3.LUT UR45, UR57, UR45, URZ, 0x3c, !UPT ;  /* 0x0000002d392d7292 */ /* 0x000fc8000f8e3c3f */
[----:B------:R-:W-:Y:S08]  /*d810*/  @P2 BRA `(.L_x_1143) ;  /* 0x0000000000382947 */ /* 0x000ff00003800000 */
[----:B------:R-:W-:Y:S05]  /*d820*/  @!P0 BRA `(.L_x_1144) ;  /* 0x0000000000048947 */ /* 0x000fea0003800000 */
[----:B------:R-:W-:Y:S01]  /*d830*/  BPT.TRAP 0x1 ;  /* 0x000000040000795c */ /* 0x000fe20000300000 */
.L_x_1144:
        /* <DEDUP_REMOVED lines=9> */
.L_x_1145:
[----:B-1----:R-:W-:Y:S05]  /*d8d0*/  @P1 BRA `(.L_x_1143) ;  /* 0x0000000000081947 */ /* 0x002fea0003800000 */
[----:B------:R-:W1:Y:S02]  /*d8e0*/  SYNCS.PHASECHK.TRANS64.TRYWAIT P1, [UR6+0x29830], R0 ;  /* 0x02983000ff0075a7 */ /* 0x000e640008020146 */
[----:B-1----:R-:W-:Y:S05]  /*d8f0*/  @!P1 BRA `(.L_x_1146) ;  /* 0x000000c800fc9947 */ /* 0x002fea0003800000 */
.L_x_1143:
        /* <DEDUP_REMOVED lines=191> */
.L_x_1148:
[----:B------:R-:W-:Y:S01]  /*e4f0*/  ULEA UR6, UR56, UR41, 0x3 ;  /* 0x0000002938067291 */ /* 0x000fe2000f8e183f */
[----:B------:R-:W-:-:S05]  /*e500*/  IMAD.U32 R0, RZ, RZ, UR57 ;  /* 0x00000039ff007e24 */ /* 0x000fca000f8e00ff */
[----:B------:R-:W-:-:S04]  /*e510*/  SHF.L.U32 R0, R0, 0x1f, RZ ;  /* 0x0000001f00007819 */ /* 0x000fc800000006ff */
[----:B------:R0:W1:Y:S01]  /*e520*/  SYNCS.PHASECHK.TRANS64.TRYWAIT P1, [UR6+0x29850], R0 ;  /* 0x02985000ff0075a7 */ /* 0x0000620008020146 */
[----:B------:R-:W-:Y:S05]  /*e530*/  @!P0 BRA `(.L_x_1149) ;  /* 0x0000000000048947 */ /* 0x000fea0003800000 */
[----:B------:R-:W-:Y:S01]  /*e540*/  BPT.TRAP 0x1 ;  /* 0x000000040000795c */ /* 0x000fe20000300000 */
.L_x_1149:
[----:B-1----:R-:W-:Y:S05]  /*e550*/  @P1 BRA `(.L_x_1147) ;  /* 0x0000000000081947 */ /* 0x002fea0003800000 */
[----:B------:R-:W1:Y:S02]  /*e560*/  SYNCS.PHASECHK.TRANS64.TRYWAIT P1, [UR6+0x29850], R0 ;  /* 0x02985000ff0075a7 */ /* 0x000e640008020146 */
[----:B-1----:R-:W-:Y:S05]  /*e570*/  @!P1 BRA `(.L_x_1150) ;  /* 0x000000bc00f49947 */ /* 0x002fea0003800000 */
.L_x_1147:
        /* <DEDUP_REMOVED lines=44> */
[----:B------:R-:W-:-:S04]  /*e840*/  VIADD R15, R15, UR6 ;  /* 0x000000060f0f7c36 */ /* 0x000fc80008000000 */
[----:B------:R-:W-:Y:S01]  /*e850*/  IMAD.IADD R2, R4, 0x1, R15 ;  /* 0x0000000104027824 */ /* 0x000fe200078e020f */
[----:B------:R-:W-:Y:S02]  /*e860*/  WARPGROUP.DEPBAR.LE gsb0, 0x0 ;  /* 0x00008000000079c5 */ /* 0x000fe40000010000 */
[----:B------:R0:W-:Y:S06]  /*e870*/  BAR.ARV R20, 0x100 ;  /* 0x000400140000751d */ /* 0x0001ec0000002000 */
[----:B------:R1:W-:Y:S01]  /*e880*/  @!P1 SYNCS.ARRIVE.TRANS64.RED.A1T0 RZ, [R0+URZ], RZ ;  /* 0x000000ff00ff99a7 */ /* 0x0003e2000810043f */
[----:B------:R-:W-:Y:S01]  /*e890*/  ISETP.GE.AND P1, PT, R7, 0x1, PT ;  /* 0x000000010700780c */ /* 0x000fe20003f26270 */
[----:B-1----:R-:W-:-:S12]  /*e8a0*/  IMAD R0, R16, -0x2, R14 ;  /* 0xfffffffe10007824 */ /* 0x002fd800078e020e */
[----:B0-----:R-:W-:Y:S05]  /*e8b0*/  @!P1 BRA `(.L_x_1151) ;  /* 0x0000000000589947 */ /* 0x001fea0003800000 */
[----:B------:R-:W-:Y:S01]  /*e8c0*/  ISETP.GT.AND P1, PT, R11, -0x1, PT ;  /* 0xffffffff0b00780c */ /* 0x000fe20003f24270 */
[----:B------:R-:W-:-:S12]  /*e8d0*/  BSSY B0, `(.L_x_1152) ;  /* 0x0000011000007945 */ /* 0x000fd80003800000 */
[----:B------:R-:W-:Y:S05]  /*e8e0*/  @P1 BRA `(.L_x_1153) ;  /* 0x0000000000241947 */ /* 0x000fea0003800000 */
[----:B------:R-:W-:Y:S01]  /*e8f0*/  IMAD.U32 R168, RZ, RZ, UR52 ;  /* 0x00000034ffa87e24 */ /* 0x000fe2000f8e00ff */
[----:B------:R-:W-:-:S04]  /*e900*/  IADD3 R20, R4, R17, -R18 ;  /* 0x0000001104147210 */ /* 0x000fc80007ffe812 */
[----:B------:R-:W-:Y:S02]  /*e910*/  ISETP.NE.AND P1, PT, R168, 0x1, PT ;  /* 0x00000001a800780c */ /* 0x000fe40003f25270 */
[----:B------:R-:W-:-:S11]  /*e920*/  LOP3.LUT R169, RZ, R20, RZ, 0x33, !PT ;  /* 0x00000014ffa97212 */ /* 0x000fd600078e33ff */
[----:B------:R-:W0:Y:S02]  /*e930*/  @P1 LDC.64 R170, c[0x0][0x9e8] ;  /* 0x00027a00ffaa1b82 */ /* 0x000e240000000a00 */
[----:B0-----:R-:W-:-:S05]  /*e940*/  @P1 IMAD.HI.U32 R20, R169, R170, RZ ;  /* 0x000000aaa9141227 */ /* 0x001fca00078e00ff */
[----:B------:R-:W-:-:S04]  /*e950*/  @P1 SHF.R.U32.HI R169, RZ, R171, R20 ;  /* 0x000000abffa91219 */ /* 0x000fc80000011614 */
[----:B------:R-:W-:Y:S01]  /*e960*/  LOP3.LUT R169, RZ, R169, RZ, 0x33, !PT ;  /* 0x000000a9ffa97212 */ /* 0x000fe200078e33ff */
[----:B------:R-:W-:Y:S06]  /*e970*/  BRA `(.L_x_1154) ;  /* 0x0000000000187947 */ /* 0x000fec0003800000 */
.L_x_1153:
[----:B------:R-:W-:Y:S02]  /*e980*/  IMAD.U32 R168, RZ, RZ, UR52 ;  /* 0x00000034ffa87e24 */ /* 0x000fe4000f8e00ff */
[----:B------:R-:W-:-:S03]  /*e990*/  IMAD.MOV.U32 R169, RZ, RZ, R11 ;  /* 0x000000ffffa97224 */ /* 0x000fc600078e000b */
[----:B------:R-:W-:-:S13]  /*e9a0*/  ISETP.NE.AND P1, PT, R168, 0x1, PT ;  /* 0x00000001a800780c */ /* 0x000fda0003f25270 */
[----:B------:R-:W0:Y:S02]  /*e9b0*/  @P1 LDC.64 R170, c[0x0][0x9e8] ;  /* 0x00027a00ffaa1b82 */ /* 0x000e240000000a00 */
[----:B0-----:R-:W-:-:S05]  /*e9c0*/  @P1 IMAD.HI.U32 R20, R11, R170, RZ ;  /* 0x000000aa0b141227 */ /* 0x001fca00078e00ff */
[----:B------:R-:W-:-:S07]  /*e9d0*/  @P1 SHF.R.U32.HI R169, RZ, R171, R20 ;  /* 0x000000abffa91219 */ /* 0x000fce0000011614 */
.L_x_1154:
[----:B------:R-:W-:Y:S05]  /*e9e0*/  BSYNC B0 ;  /* 0x0000000000007941 */ /* 0x000fea0003800000 */
.L_x_1152:
[----:B------:R-:W-:-:S05]  /*e9f0*/  IMAD R169, R169, R168, R0 ;  /* 0x000000a8a9a97224 */ /* 0x000fca00078e0200 */
[----:B------:R-:W-:Y:S02]  /*ea00*/  VIADDMNMX R12, R169, R168, R12, PT ;  /* 0x000000a8a90c7246 */ /* 0x000fe4000380010c */
[----:B------:R-:W-:-:S07]  /*ea10*/  VIMNMX R2, R2, R169, !PT ;  /* 0x000000a902027248 */ /* 0x000fce0007fe0100 */
.L_x_1151:
        /* <DEDUP_REMOVED lines=12> */
[----:B------:R-:W-:Y:S02]  /*eae0*/  ISETP.LT.OR P1, PT, R12, 0xa, P1 ;  /* 0x0000000a0c00780c */ /* 0x000fe40000f21670 */
        /* <DEDUP_REMOVED lines=182> */
[----:B------:R-:W-:Y:S02]  /*f650*/  IADD3 R12, R15, 0x8, R4 ;  /* 0x000000080f0c7810 */ /* 0x000fe40007ffe004 */
[----:B------:R-:W-:Y:S02]  /*f660*/  FSEL R101, R101, -INF , !P6 ;  /* 0xff80000065657808 */ /* 0x000fe40007000000 */
[----:B------:R-:W-:-:S13]  /*f670*/  ISETP.GE.AND P6, PT, R7, 0x1, PT ;  /* 0x000000010700780c */ /* 0x000fda0003fc6270 */
[----:B------:R-:W-:Y:S05]  /*f680*/  @!P6 BRA `(.L_x_1155) ;  /* 0x000000000054e947 */ /* 0x000fea0003800000 */
        /* <DEDUP_REMOVED lines=11> */
.L_x_1157:
[----:B------:R-:W-:Y:S02]  /*f740*/  IMAD.U32 R210, RZ, RZ, UR52 ;  /* 0x00000034ffd27e24 */ /* 0x000fe4000f8e00ff */
[----:B------:R-:W-:-:S03]  /*f750*/  IMAD.MOV.U32 R209, RZ, RZ, R13 ;  /* 0x000000ffffd17224 */ /* 0x000fc600078e000d */
[----:B------:R-:W-:-:S13]  /*f760*/  ISETP.NE.AND P6, PT, R210, 0x1, PT ;  /* 0x00000001d200780c */ /* 0x000fda0003fc5270 */
[----:B------:R-:W0:Y:S02]  /*f770*/  @P6 LDC.64 R14, c[0x0][0x9e8] ;  /* 0x00027a00ff0e6b82 */ /* 0x000e240000000a00 */
[----:B0-----:R-:W-:-:S05]  /*f780*/  @P6 IMAD.HI.U32 R14, R13, R14, RZ ;  /* 0x0000000e0d0e6227 */ /* 0x001fca00078e00ff */
[----:B------:R-:W-:-:S07]  /*f790*/  @P6 SHF.R.U32.HI R209, RZ, R15, R14 ;  /* 0x0000000fffd16219 */ /* 0x000fce000001160e */
.L_x_1158:
[----:B------:R-:W-:Y:S05]  /*f7a0*/  BSYNC B0 ;  /* 0x0000000000007941 */ /* 0x000fea0003800000 */
.L_x_1156:
[----:B------:R-:W-:-:S05]  /*f7b0*/  IMAD R0, R209, R210, R0 ;  /* 0x000000d2d1007224 */ /* 0x000fca00078e0200 */
[----:B------:R-:W-:Y:S02]  /*f7c0*/  VIADDMNMX R21, R0, R210, R21, PT ;  /* 0x000000d200157246 */ /* 0x000fe40003800115 */
[----:B------:R-:W-:-:S07]  /*f7d0*/  VIMNMX R12, R12, R0, !PT ;  /* 0x000000000c0c7248 */ /* 0x000fce0007fe0100 */
.L_x_1155:
        /* <DEDUP_REMOVED lines=114> */
[----:B------:R-:W-:-:S02]  /*ff00*/  FSEL R98, R98, -INF , !P3 ;  /* 0xff80000062627808 */ /* 0x000fc40005800000 */
[----:B------:R-:W-:Y:S02]  /*ff10*/  FSEL R106, R106, -INF , !P1 ;  /* 0xff8000006a6a7808 */ /* 0x000fe40004800000 */
[----:B------:R-:W-:Y:S02]  /*ff20*/  ISETP.NE.AND P1, PT, R175, RZ, PT ;  /* 0x000000ffaf00720c */ /* 0x000fe40003f25270 */
[C---:B------:R-:W-:Y:S02]  /*ff30*/  ISETP.GT.AND P5, PT, R12.reuse, 0x98, !P5 ;  /* 0x000000980c00780c */ /* 0x040fe40006fa4270 */
[----:B------:R-:W-:Y:S02]  /*ff40*/  ISETP.GT.AND P1, PT, R12, 0x61, !P1 ;  /* 0x000000610c00780c */ /* 0x000fe40004f24270 */
[C---:B------:R-:W-:Y:S02]  /*ff50*/  ISETP.LT.OR P4, PT, R21.reuse, 0x92, P4 ;  /* 0x000000921500780c */ /* 0x040fe40002781670 */
[----:B------:R-:W-:-:S02]  /*ff60*/  ISETP.LT.OR P1, PT, R21, 0x62, P1 ;  /* 0x000000621500780c */ /* 0x000fc40000f21670 */
[----:B------:R-:W-:Y:S02]  /*ff70*/  ISETP.LT.OR P5, PT, R21, 0x99, P5 ;  /* 0x000000991500780c */ /* 0x000fe40002fa1670 */
[----:B------:R-:W-:Y:S02]  /*ff80*/  FSEL R107, R107, -INF , !P1 ;  /* 0xff8000006b6b7808 */ /* 0x000fe40004800000 */
[----:B------:R-:W-:Y:S02]  /*ff90*/  ISETP.NE.AND P1, PT, R198, RZ, PT ;  /* 0x000000ffc600720c */ /* 0x000fe40003f25270 */
[----:B------:R-:W-:Y:S02]  /*ffa0*/  FSEL R99, R99, -INF , !P4 ;  /* 0xff80000063637808 */ /* 0x000fe40006000000 */
        /* <DEDUP_REMOVED lines=29> */
[----:B0-----:R-:W-:Y:S02]  /*10180*/  FMNMX.FTZ R20, R14, R15, !PT ;  /* 0x0000000f0e147209 */ /* 0x001fe40007810000 */
[----:B------:R-:W-:-:S03]  /*10190*/  ISETP.GT.AND P1, PT, R12, 0x8, !P1 ;  /* 0x000000080c00780c */ /* 0x000fc60004f24270 */
[----:B------:R-:W0:Y:S01]  /*101a0*/  SHFL.BFLY PT, R15, R20, 0x1, 0x1f ;  /* 0x0c201f00140f7f89 */ /* 0x000e2200000e0000 */
[----:B------:R-:W-:-:S04]  /*101b0*/  ISETP.LT.OR P1, PT, R21, 0x9, P1 ;  /* 0x000000091500780c */ /* 0x000fc80000f21670 */
[----:B------:R-:W-:Y:S02]  /*101c0*/  FSEL R158, R158, -INF , !P1 ;  /* 0xff8000009e9e7808 */ /* 0x000fe40004800000 */
[----:B------:R-:W-:-:S04]  /*101d0*/  ISETP.NE.AND P1, PT, R170, RZ, PT ;  /* 0x000000ffaa00720c */ /* 0x000fc80003f25270 */
[----:B------:R-:W-:-:S04]  /*101e0*/  ISETP.GT.AND P1, PT, R12, 0x9, !P1 ;  /* 0x000000090c00780c */ /* 0x000fc80004f24270 */
[----:B------:R-:W-:-:S04]  /*101f0*/  ISETP.LT.OR P1, PT, R21, 0xa, P1 ;  /* 0x0000000a1500780c */ /* 0x000fc80000f21670 */
[----:B------:R-:W-:Y:S02]  /*10200*/  FSEL R159, R159, -INF , !P1 ;  /* 0xff8000009f9f7808 */ /* 0x000fe40004800000 */
[----:B------:R-:W-:Y:S02]  /*10210*/  ISETP.NE.AND P1, PT, R171, RZ, PT ;  /* 0x000000ffab00720c */ /* 0x000fe40003f25270 */
[----:B0-----:R-:W-:Y:S01]  /*10220*/  FMNMX.FTZ R2, R20, R15, !PT ;  /* 0x0000000f14027209 */ /* 0x001fe20007810000 */
[----:B------:R-:W-:Y:S01]  /*10230*/  IMAD.U32 R15, RZ, RZ, UR37 ;  /* 0x00000025ff0f7e24 */ /* 0x000fe2000f8e00ff */
[----:B------:R-:W-:-:S03]  /*10240*/  ISETP.GT.AND P1, PT, R12, 0x10, !P1 ;  /* 0x000000100c00780c */ /* 0x000fc60004f24270 */
[----:B------:R-:W-:Y:S01]  /*10250*/  FFMA.FTZ R0, R2, R15, -8 ;  /* 0xc100000002007423 */ /* 0x000fe2000001000f */
        /* <DEDUP_REMOVED lines=124> */
[----:B------:R-:W-:Y:S01]  /*10a20*/  FMNMX.FTZ R108, R102, R109, !PT ;  /* 0x0000006d666c7209 */ /* 0x000fe20007810000 */
[--C-:B------:R-:W-:Y:S01]  /*10a30*/  FFMA.FTZ R109, R113, UR37, -R0.reuse ;  /* 0x00000025716d7c23 */ /* 0x100fe20008010800 */
[----:B------:R-:W-:-:S01]  /*10a40*/  FFMA.FTZ R113, R117, UR37, -R0 ;  /* 0x0000002575717c23 */ /* 0x000fc20008010800 */
[----:B------:R-:W-:Y:S01]  /*10a50*/  IMAD.U32 R117, RZ, RZ, UR37 ;  /* 0x00000025ff757e24 */ /* 0x000fe2000f8e00ff */
[----:B------:R-:W-:-:S03]  /*10a60*/  FMNMX.FTZ R156, R103, R108, !PT ;  /* 0x0000006c679c7209 */ /* 0x000fc60007810000 */
[----:B------:R0:W-:Y:S02]  /*10a70*/  MUFU.EX2 R108, R160 ;  /* 0x000000a0006c7308 */ /* 0x0001e40000000800 */
[----:B------:R-:W1:Y:S06]  /*10a80*/  SHFL.BFLY PT, R165, R156, 0x2, 0x1f ;  /* 0x0c401f009ca57f89 */ /* 0x000e6c00000e0000 */
[----:B------:R-:W-:Y:S01]  /*10a90*/  MUFU.EX2 R148, R148 ;  /* 0x0000009400947308 */ /* 0x000fe20000000800 */
[----:B0-----:R-:W-:-:S01]  /*10aa0*/  FFMA.FTZ R160, R101, UR37, -R0 ;  /* 0x0000002565a07c23 */ /* 0x001fc20008010800 */
[----:B------:R-:W-:-:S05]  /*10ab0*/  FSEL R101, R2, RZ, P1 ;  /* 0x000000ff02657208 */ /* 0x000fca0000800000 */
[----:B------:R-:W-:Y:S01]  /*10ac0*/  FADD.FTZ R8, -R101, R8 ;  /* 0x0000000865087221 */ /* 0x000fe20000010100 */
[----:B------:R-:W-:Y:S08]  /*10ad0*/  MUFU.EX2 R149, R149 ;  /* 0x0000009500957308 */ /* 0x000ff00000000800 */
[----:B------:R0:W-:Y:S01]  /*10ae0*/  MUFU.EX2 R101, R160 ;  /* 0x000000a000657308 */ /* 0x0001e20000000800 */
[----:B-1----:R-:W-:-:S05]  /*10af0*/  FMNMX.FTZ R165, R156, R165, !PT ;  /* 0x000000a59ca57209 */ /* 0x002fca0007810000 */
[----:B------:R-:W1:Y:S02]  /*10b00*/  SHFL.BFLY PT, R116, R165, 0x1, 0x1f ;  /* 0x0c201f00a5747f89 */ /* 0x000e6400000e0000 */
[----:B------:R-:W-:Y:S08]  /*10b10*/  MUFU.EX2 R120, R120 ;  /* 0x0000007800787308 */ /* 0x000ff00000000800 */
[----:B------:R-:W-:Y:S08]  /*10b20*/  MUFU.EX2 R121, R121 ;  /* 0x0000007900797308 */ /* 0x000ff00000000800 */
[----:B------:R-:W-:Y:S01]  /*10b30*/  MUFU.EX2 R124, R124 ;  /* 0x0000007c007c7308 */ /* 0x000fe20000000800 */
[----:B-1----:R-:W-:Y:S01]  /*10b40*/  FMNMX.FTZ R0, R165, R116, !PT ;  /* 0x00000074a5007209 */ /* 0x002fe20007810000 */
[----:B------:R-:W-:-:S06]  /*10b50*/  FMUL.FTZ R116, R8, UR37 ;  /* 0x0000002508747c20 */ /* 0x000fcc0008410000 */
[----:B------:R-:W-:Y:S01]  /*10b60*/  MUFU.EX2 R125, R125 ;  /* 0x0000007d007d7308 */ /* 0x000fe20000000800 */
[C---:B------:R-:W-:Y:S01]  /*10b70*/  FSETP.NEU.FTZ.AND P1, PT, R0.reuse, -INF , PT ;  /* 0xff8000000000780b */ /* 0x040fe20003f3d000 */
[----:B------:R-:W-:-:S03]  /*10b80*/  FFMA.FTZ R117, R0, R117, -8 ;  /* 0xc100000000757423 */ /* 0x000fc60000010075 */
[----:B------:R-:W-:Y:S02]  /*10b90*/  FSEL R165, R0, RZ, P1 ;  /* 0x000000ff00a57208 */ /* 0x000fe40000800000 */
[----:B------:R-:W-:Y:S01]  /*10ba0*/  FSEL R8, R117, RZ, P1 ;  /* 0x000000ff75087208 */ /* 0x000fe20000800000 */
[----:B------:R-:W1:Y:S02]  /*10bb0*/  MUFU.EX2 R116, R116 ;  /* 0x0000007400747308 */ /* 0x000e640000000800 */
        /* <DEDUP_REMOVED lines=8> */
[----:B0-----:R-:W-:-:S01]  /*10c40*/  FFMA.FTZ R160, R163, UR37, -R8 ;  /* 0x00000025a3a07c23 */ /* 0x001fc20008010808 */
[--C-:B------:R-:W-:Y:S01]  /*10c50*/  FFMA.FTZ R163, R167, UR37, -R8.reuse ;  /* 0x00000025a7a37c23 */ /* 0x100fe20008010808 */
[----:B------:R-:W-:-:S01]  /*10c60*/  FFMA.FTZ R162, R166, UR37, -R8 ;  /* 0x00000025a6a27c23 */ /* 0x000fc20008010808 */
[--C-:B------:R-:W-:Y:S01]  /*10c70*/  FFMA.FTZ R164, R126, UR37, -R8.reuse ;  /* 0x000000257ea47c23 */ /* 0x100fe20008010808 */
[----:B------:R-:W-:-:S01]  /*10c80*/  FFMA.FTZ R126, R130, UR37, -R8 ;  /* 0x00000025827e7c23 */ /* 0x000fc20008010808 */
[----:B------:R-:W-:Y:S01]  /*10c90*/  FFMA.FTZ R130, R134, UR37, -R8 ;  /* 0x0000002586827c23 */ /* 0x000fe20008010808 */
[----:B-1----:R-:W-:-:S01]  /*10ca0*/  FFMA.FTZ R167, R116, R6, R15 ;  /* 0x0000000674a77223 */ /* 0x002fc2000001000f */
        /* <DEDUP_REMOVED lines=18> */
[----:B------:R-:W-:Y:S01]  /*10dd0*/  FFMA.FTZ R127, R127, UR37, -R8 ;  /* 0x000000257f7f7c23 */ /* 0x000fe20008010808 */
[----:B------:R-:W-:-:S01]  /*10de0*/  FADD.FTZ R167, R157, R134 ;  /* 0x000000869da77221 */ /* 0x000fc20000010000 */
        /* <DEDUP_REMOVED lines=55> */
[----:B------:R-:W-:-:S06]  /*11160*/  FADD.FTZ R5, R125, R6 ;  /* 0x000000067d057221 */ /* 0x000fcc0000010000 */
        /* <DEDUP_REMOVED lines=92> */
.L_x_1159:
        /* <DEDUP_REMOVED lines=116> */
.L_x_1142:
[----:B------:R-:W-:Y:S06]  /*11e70*/  BAR.ARV 0x8, 0x120 ;  /* 0x0204800000007b1d */ /* 0x000fec0000002000 */
[----:B------:R-:W-:Y:S05]  /*11e80*/  @!P0 BRA `(.L_x_1161) ;  /* 0x0000000000048947 */ /* 0x000fea0003800000 */
[----:B------:R-:W-:Y:S01]  /*11e90*/  BPT.TRAP 0x1 ;  /* 0x000000040000795c */ /* 0x000fe20000300000 */
.L_x_1161:
[----:B------:R-:W-:Y:S01]  /*11ea0*/  ULEA UR9, UR52, UR41, 0x3 ;  /* 0x0000002934097291 */ /* 0x000fe2000f8e183f */
[----:B------:R-:W-:-:S05]  /*11eb0*/  IMAD.U32 R3, RZ, RZ, UR45 ;  /* 0x0000002dff037e24 */ /* 0x000fca000f8e00ff */
[----:B------:R-:W-:-:S04]  /*11ec0*/  SHF.L.U32 R3, R3, 0x1f, RZ ;  /* 0x0000001f03037819 */ /* 0x000fc800000006ff */
[----:B------:R0:W1:Y:S01]  /*11ed0*/  SYNCS.PHASECHK.TRANS64.TRYWAIT P1, [UR9+0x29850], R3 ;  /* 0x02985003ff0075a7 */ /* 0x0000620008020149 */
[----:B------:R-:W-:Y:S05]  /*11ee0*/  @!P0 BRA `(.L_x_1162) ;  /* 0x0000000000048947 */ /* 0x000fea0003800000 */
[----:B------:R-:W-:Y:S01]  /*11ef0*/  BPT.TRAP 0x1 ;  /* 0x000000040000795c */ /* 0x000fe20000300000 */
.L_x_1162:
[----:B-1----:R-:W-:Y:S05]  /*11f00*/  @P1 BRA `(.L_x_1163) ;  /* 0x0000000000081947 */ /* 0x002fea0003800000 */
[----:B------:R-:W1:Y:S02]  /*11f10*/  SYNCS.PHASECHK.TRANS64.TRYWAIT P1, [UR9+0x29850], R3 ;  /* 0x02985003ff0075a7 */ /* 0x000e640008020149 */
[----:B-1----:R-:W-:Y:S05]  /*11f20*/  @!P1 BRA `(.L_x_1164) ;  /* 0x0000008400a09947 */ /* 0x002fea0003800000 */
.L_x_1163:
        /* <DEDUP_REMOVED lines=35> */
[----:B------:R-:W-:-:S03]  /*12160*/  IMAD.U32 R8, RZ, RZ, UR6 ;  /* 0x00000006ff087e24 */ /* 0x000fc6000f8e00ff */
        /* <DEDUP_REMOVED lines=11> */
[----:B01----:R-:W0:Y:S04]  /*12220*/  SHFL.BFLY PT, R3, R6, 0x2, 0x1f ;  /* 0x0c401f0006037f89 */ /* 0x003e2800000e0000 */
[----:B------:R-:W1:Y:S01]  /*12230*/  SHFL.BFLY PT, R10, R5, 0x2, 0x1f ;  /* 0x0c401f00050a7f89 */ /* 0x000e6200000e0000 */
[----:B------:R-:W-:Y:S02]  /*12240*/  WARPGROUP.DEPBAR.LE gsb0, 0x0 ;  /* 0x00008000000079c5 */ /* 0x000fe40000010000 */
[----:B------:R-:W-:-:S06]  /*12250*/  WARPGROUP.ARRIVE ;  /* 0x00000000000079c5 */ /* 0x000fcc0000000000 */
[----:B------:R-:W-:Y:S01]  /*12260*/  QGMMA.64x128x32.F32.E4M3.E4M3 R24, R172, gdesc[UR4], R24, gsb0 ;  /* 0x01e00004ac187df3 */ /* 0x000fe20008000818 */
[----:B------:R-:W-:Y:S01]  /*12270*/  UMOV UR6, UR8 ;  /* 0x0000000800067c82 */ /* 0x000fe20008000000 */
[----:B------:R-:W-:Y:S01]  /*12280*/  UMOV UR7, 0xc0000010 ;  /* 0xc000001000077882 */ /* 0x000fe20000000000 */
[----:B0-----:R-:W-:-:S01]  /*12290*/  FADD.FTZ R3, R3, R6 ;  /* 0x0000000603037221 */ /* 0x001fc20000010000 */
[----:B-1----:R-:W-:-:S04]  /*122a0*/  FADD.FTZ R10, R10, R5 ;  /* 0x000000050a0a7221 */ /* 0x002fc80000010000 */
[----:B------:R-:W0:Y:S04]  /*122b0*/  SHFL.BFLY PT, R4, R3, 0x1, 0x1f ;  /* 0x0c201f0003047f89 */ /* 0x000e2800000e0000 */
[----:B--2---:R-:W1:Y:S01]  /*122c0*/  SHFL.BFLY PT, R9, R10, 0x1, 0x1f ;  /* 0x0c201f000a097f89 */ /* 0x004e6200000e0000 */
[----:B------:R-:W-:Y:S02]  /*122d0*/  IMAD.MOV.U32 R6, RZ, RZ, RZ ;  /* 0x000000ffff067224 */ /* 0x000fe400078e00ff */
[----:B0-----:R-:W-:Y:S01]  /*122e0*/  FADD.FTZ R11, R3, R4 ;  /* 0x00000004030b7221 */ /* 0x001fe20000010000 */
[----:B-1----:R-:W-:-:S04]  /*122f0*/  FADD.FTZ R12, R10, R9 ;  /* 0x000000090a0c7221 */ /* 0x002fc80000010000 */
        /* <DEDUP_REMOVED lines=11> */
[----:B------:R-:W0:Y:S08]  /*123b0*/  @P2 MUFU.LG2 R8, R8 ;  /* 0x0000000800082308 */ /* 0x000e300000000c00 */
[----:B------:R-:W1:Y:S08]  /*123c0*/  @P3 MUFU.LG2 R9, R13 ;  /* 0x0000000d00093308 */ /* 0x000e700000000c00 */
[----:B------:R-:W2:Y:S01]  /*123d0*/  @P1 MUFU.RCP R10, R12 ;  /* 0x0000000c000a1308 */ /* 0x000ea20000001000 */
[----:B------:R-:W-:-:S02]  /*123e0*/  IMAD.U32 R5, RZ, RZ, UR37 ;  /* 0x00000025ff057e24 */ /* 0x000fc4000f8e00ff */
[----:B------:R-:W-:Y:S02]  /*123f0*/  IMAD.U32 R14, RZ, RZ, UR37 ;  /* 0x00000025ff0e7e24 */ /* 0x000fe4000f8e00ff */
[----:B0-----:R-:W-:Y:S01]  /*12400*/  @P2 FMUL.FTZ R8, R8, 0.69314718246459960938 ;  /* 0x3f31721808082820 */ /* 0x001fe20000410000 */
[----:B------:R-:W-:Y:S01]  /*12410*/  @P2 FMUL.FTZ R5, R5, 0.69314718246459960938 ;  /* 0x3f31721805052820 */ /* 0x000fe20000410000 */
[----:B------:R-:W-:Y:S01]  /*12420*/  @P3 FMUL.FTZ R14, R14, 0.69314718246459960938 ;  /* 0x3f3172180e0e3820 */ /* 0x000fe20000410000 */
[----:B-1----:R-:W-:Y:S01]  /*12430*/  @P3 FMUL.FTZ R9, R9, 0.69314718246459960938 ;  /* 0x3f31721809093820 */ /* 0x002fe20000410000 */
[----:B------:R-:W-:Y:S02]  /*12440*/  IMAD.MOV.U32 R4, RZ, RZ, -0x800000 ;  /* 0xff800000ff047424 */ /* 0x000fe400078e00ff */
[----:B---3--:R-:W-:Y:S01]  /*12450*/  FMUL.FTZ R6, R6, R7 ;  /* 0x0000000706067220 */ /* 0x008fe20000410000 */
[----:B------:R-:W-:Y:S02]  /*12460*/  IMAD.MOV.U32 R3, RZ, RZ, -0x800000 ;  /* 0xff800000ff037424 */ /* 0x000fe400078e00ff */
[----:B------:R-:W-:Y:S01]  /*12470*/  @P2 FFMA.FTZ R4, R5, R2, R8 ;  /* 0x0000000205042223 */ /* 0x000fe20000010008 */
[----:B------:R-:W-:-:S01]  /*12480*/  @P3 FFMA.FTZ R3, R14, R0, R9 ;  /* 0x000000000e033223 */ /* 0x000fc20000010009 */
[----:B--2---:R-:W-:Y:S01]  /*12490*/  FMUL.FTZ R7, R10, R7 ;  /* 0x000000070a077220 */ /* 0x004fe20000410000 */
[----:B------:R-:W-:-:S02]  /*124a0*/  WARPGROUP.DEPBAR.LE gsb0, 0x0 ;  /* 0x00008000000079c5 */ /* 0x000fc40000010000 */
[----:B------:R-:W-:Y:S05]  /*124b0*/  @!P0 BRA `(.L_x_1165) ;  /* 0x0000000000048947 */ /* 0x000fea0003800000 */
[----:B------:R-:W-:Y:S01]  /*124c0*/  BPT.TRAP 0x1 ;  /* 0x000000040000795c */ /* 0x000fe20000300000 */
.L_x_1165:
        /* <DEDUP_REMOVED lines=74> */
.L_x_1091:
[----:B------:R-:W0:Y:S01]  /*12970*/  S2R R7, SR_CgaCtaId ;  /* 0x0000000000077919 */ /* 0x000e220000008800 */
[----:B------:R-:W-:Y:S01]  /*12980*/  MOV R0, 0x400 ;  /* 0x0000040000007802 */ /* 0x000fe20000000f00 */
[----:B------:R-:W-:Y:S01]  /*12990*/  BSSY B0, `(.L_x_1166) ;  /* 0x0000256000007945 */ /* 0x000fe20003800000 */
[----:B------:R-:W-:Y:S02]  /*129a0*/  BAR.SYNC.DEFER_BLOCKING 0x5, 0x180 ;  /* 0x0146000000007b1d */ /* 0x000fe40000010000 */
[----:B0-----:R-:W-:-:S05]  /*129b0*/  LEA R0, R7, R0, 0x18 ;  /* 0x0000000007007211 */ /* 0x001fca00078ec0ff */
[----:B------:R-:W0:Y:S02]  /*129c0*/  LDS.128 R108, [R0+0x298d0] ;  /* 0x0298d000006c7984 */ /* 0x000e240000000c00 */
[----:B0-----:R-:W-:Y:S02]  /*129d0*/  R2UR UR44, R110 ;  /* 0x000000006e2c72ca */ /* 0x001fe400000e0000 */
[----:B------:R-:W-:Y:S01]  /*129e0*/  R2UR UR48, R111 ;  /* 0x000000006f3072ca */ /* 0x000fe200000e0000 */
        /* <DEDUP_REMOVED lines=8> */
[----:B------:R-:W0:Y:S01]  /*12a70*/  S2R R51, SR_SWINHI ;  /* 0x0000000000337919 */ /* 0x000e220000002f00 */
[----:B------:R-:W-:Y:S01]  /*12a80*/  F2FP.BF16.F32.PACK_AB R9, R84, R9 ;  /* 0x000000095409723e */ /* 0x000fe200000010ff */
[----:B------:R-:W-:Y:S02]  /*12a90*/  ULDC.64 UR4, c[0x0][0xbd8] ;  /* 0x0002f60000047ab9 */ /* 0x000fe40000000a00 */
[----:B------:R1:W2:Y:S01]  /*12aa0*/  LDG.E.CONSTANT R17, desc[UR50][R6.64] ;  /* 0x0000003206117981 */ /* 0x0002a2000c1e9900 */
[----:B------:R-:W-:Y:S01]  /*12ab0*/  F2FP.BF16.F32.PACK_AB R8, R85, R8 ;  /* 0x000000085508723e */ /* 0x000fe200000010ff */
[----:B------:R-:W-:Y:S01]  /*12ac0*/  UISETP.NE.U32.AND UP0, UPT, UR4, URZ, UPT ;  /* 0x0000003f0400728c */ /* 0x000fe2000bf05070 */
[----:B------:R-:W-:Y:S02]  /*12ad0*/  F2FP.BF16.F32.PACK_AB R31, R46, R31 ;  /* 0x0000001f2e1f723e */ /* 0x000fe400000010ff */
[----:B------:R-:W-:Y:S01]  /*12ae0*/  F2FP.BF16.F32.PACK_AB R36, R45, R36 ;  /* 0x000000242d24723e */ /* 0x000fe200000010ff */
[----:B------:R-:W-:Y:S01]  /*12af0*/  UISETP.NE.AND.EX UP0, UPT, UR5, URZ, UPT, UP0 ;  /* 0x0000003f0500728c */ /* 0x000fe2000bf05300 */
[----:B------:R-:W-:-:S02]  /*12b00*/  F2FP.BF16.F32.PACK_AB R5, R86, R5 ;  /* 0x000000055605723e */ /* 0x000fc400000010ff */
[----:B------:R-:W-:Y:S01]  /*12b10*/  F2FP.BF16.F32.PACK_AB R2, R87, R2 ;  /* 0x000000025702723e */ /* 0x000fe200000010ff */
[----:B------:R-:W-:Y:S01]  /*12b20*/  ULDC.64 UR4, c[0x0][0xbd8] ;  /* 0x0002f60000047ab9 */ /* 0x000fe20000000a00 */
[----:B-1----:R-:W-:Y:S01]  /*12b30*/  LOP3.LUT P0, R6, R18, 0x3, RZ, 0xc0, !PT ;  /* 0x0000000312067812 */ /* 0x002fe2000780c0ff */
[----:B------:R-:W-:Y:S01]  /*12b40*/  UIMAD.WIDE UR4, UR36, 0x4, UR4 ;  /* 0x00000004240478a5 */ /* 0x000fe2000f8e0204 */
[----:B------:R-:W-:Y:S02]  /*12b50*/  F2FP.BF16.F32.PACK_AB R48, R48, R57 ;  /* 0x000000393030723e */ /* 0x000fe400000010ff */
[----:B------:R-:W-:Y:S02]  /*12b60*/  ISETP.EQ.OR P0, PT, R6, 0x3, !P0 ;  /* 0x000000030600780c */ /* 0x000fe40004702670 */
[----:B------:R-:W-:Y:S02]  /*12b70*/  F2FP.BF16.F32.PACK_AB R13, R76, R13 ;  /* 0x0000000d4c0d723e */ /* 0x000fe400000010ff */
[----:B------:R-:W-:-:S02]  /*12b80*/  SEL R46, R9, R8, P0 ;  /* 0x00000008092e7207 */ /* 0x000fc40000000000 */
[----:B------:R-:W-:Y:S02]  /*12b90*/  SEL R45, R8, R9, P0 ;  /* 0x00000009082d7207 */ /* 0x000fe40000000000 */
[----:B------:R-:W-:Y:S02]  /*12ba0*/  F2FP.BF16.F32.PACK_AB R12, R77, R12 ;  /* 0x0000000c4d0c723e */ /* 0x000fe400000010ff */
[----:B------:R-:W-:Y:S02]  /*12bb0*/  F2FP.BF16.F32.PACK_AB R37, R44, R37 ;  /* 0x000000252c25723e */ /* 0x000fe400000010ff */
[----:B------:R-:W-:Y:S02]  /*12bc0*/  SEL R58, R5, R2, P0 ;  /* 0x00000002053a7207 */ /* 0x000fe40000000000 */
[----:B------:R-:W-:Y:S02]  /*12bd0*/  MOV R6, R0 ;  /* 0x0000000000067202 */ /* 0x000fe40000000f00 */
[----:B0-----:R-:W-:-:S02]  /*12be0*/  MOV R7, R51 ;  /* 0x0000003300077202 */ /* 0x001fc40000000f00 */
[----:B------:R-:W-:Y:S02]  /*12bf0*/  SEL R57, R2, R5, P0 ;  /* 0x0000000502397207 */ /* 0x000fe40000000000 */
[----:B------:R-:W-:Y:S01]  /*12c00*/  F2FP.BF16.F32.PACK_AB R33, R52, R33 ;  /* 0x000000213421723e */ /* 0x000fe200000010ff */
[----:B------:R-:W-:Y:S01]  /*12c10*/  IMAD.WIDE R8, R194, 0x2, R6 ;  /* 0x00000002c2087825 */ /* 0x000fe200078e0206 */
[----:B------:R-:W-:Y:S02]  /*12c20*/  F2FP.BF16.F32.PACK_AB R32, R53, R32 ;  /* 0x000000203520723e */ /* 0x000fe400000010ff */
[----:B------:R-:W-:Y:S02]  /*12c30*/  F2FP.BF16.F32.PACK_AB R49, R40, R49 ;  /* 0x000000312831723e */ /* 0x000fe400000010ff */
[----:B------:R-:W-:Y:S02]  /*12c40*/  IADD3 R59, P6, R8, 0x20, RZ ;  /* 0x00000020083b7810 */ /* 0x000fe40007fde0ff */
[----:B------:R-:W-:-:S02]  /*12c50*/  F2FP.BF16.F32.PACK_AB R11, R78, R11 ;  /* 0x0000000b4e0b723e */ /* 0x000fc400000010ff */
[----:B------:R-:W-:Y:S02]  /*12c60*/  LOP3.LUT R2, R59, 0x380, RZ, 0xc0, !PT ;  /* 0x000003803b027812 */ /* 0x000fe400078ec0ff */
[----:B------:R-:W-:Y:S02]  /*12c70*/  F2FP.BF16.F32.PACK_AB R10, R79, R10 ;  /* 0x0000000a4f0a723e */ /* 0x000fe400000010ff */
[----:B------:R-:W-:Y:S02]  /*12c80*/  SEL R44, R13, R12, P0 ;  /* 0x0000000c0d2c7207 */ /* 0x000fe40000000000 */
[----:B------:R-:W-:Y:S02]  /*12c90*/  SEL R43, R12, R13, P0 ;  /* 0x0000000d0c2b7207 */ /* 0x000fe40000000000 */
[----:B------:R-:W-:Y:S02]  /*12ca0*/  LOP3.LUT R5, R8, 0x380, RZ, 0xc0, !PT ;  /* 0x0000038008057812 */ /* 0x000fe400078ec0ff */
[----:B------:R-:W-:-:S02]  /*12cb0*/  F2FP.BF16.F32.PACK_AB R29, R60, R29 ;  /* 0x0000001d3c1d723e */ /* 0x000fc400000010ff */
[----:B------:R-:W-:Y:S02]  /*12cc0*/  F2FP.BF16.F32.PACK_AB R28, R61, R28 ;  /* 0x0000001c3d1c723e */ /* 0x000fe400000010ff */
[----:B------:R-:W-:Y:S02]  /*12cd0*/  SEL R40, R37, R36, P0 ;  /* 0x0000002425287207 */ /* 0x000fe40000000000 */
[----:B------:R-:W-:Y:S02]  /*12ce0*/  IADD3 R12, P1, R8, 0x40, RZ ;  /* 0x00000040080c7810 */ /* 0x000fe40007f3e0ff */
[----:B------:R-:W-:Y:S02]  /*12cf0*/  F2FP.BF16.F32.PACK_AB R24, R63, R24 ;  /* 0x000000183f18723e */ /* 0x000fe400000010ff */
[----:B------:R-:W-:Y:S02]  /*12d00*/  SEL R37, R36, R37, P0 ;  /* 0x0000002524257207 */ /* 0x000fe40000000000 */
[----:B------:R-:W-:-:S02]  /*12d10*/  SHF.R.U64 R2, R2, 0x3, RZ ;  /* 0x0000000302027819 */ /* 0x000fc400000012ff */
[----:B------:R-:W-:Y:S02]  /*12d20*/  F2FP.BF16.F32.PACK_AB R26, R55, R26 ;  /* 0x0000001a371a723e */ /* 0x000fe400000010ff */
[----:B------:R-:W-:Y:S02]  /*12d30*/  SEL R36, R33, R32, P0 ;  /* 0x0000002021247207 */ /* 0x000fe40000000000 */
[----:B------:R-:W-:Y:S02]  /*12d40*/  IADD3 R63, P3, R8, 0x4000, RZ ;  /* 0x00004000083f7810 */ /* 0x000fe40007f7e0ff */
[----:B------:R-:W-:Y:S02]  /*12d50*/  F2FP.BF16.F32.PACK_AB R38, R38, R41 ;  /* 0x000000292626723e */ /* 0x000fe400000010ff */
[----:B------:R-:W-:Y:S02]  /*12d60*/  F2FP.BF16.F32.PACK_AB R39, R39, R34 ;  /* 0x000000222727723e */ /* 0x000fe400000010ff */
[----:B------:R-:W-:-:S02]  /*12d70*/  SEL R33, R32, R33, P0 ;  /* 0x0000002120217207 */ /* 0x000fc40000000000 */
[----:B------:R-:W-:Y:S02]  /*12d80*/  SEL R56, R11, R10, P0 ;  /* 0x0000000a0b387207 */ /* 0x000fe40000000000 */
[----:B------:R-:W-:Y:S02]  /*12d90*/  SEL R55, R10, R11, P0 ;  /* 0x0000000b0a377207 */ /* 0x000fe40000000000 */
[----:B------:R-:W-:Y:S02]  /*12da0*/  SHF.R.U64 R5, R5, 0x3, RZ ;  /* 0x0000000305057819 */ /* 0x000fe400000012ff */
[----:B------:R-:W-:Y:S02]  /*12db0*/  SEL R32, R29, R28, P0 ;  /* 0x0000001c1d207207 */ /* 0x000fe40000000000 */
[----:B------:R-:W-:Y:S01]  /*12dc0*/  SEL R35, R28, R29, P0 ;  /* 0x0000001d1c237207 */ /* 0x000fe20000000000 */
[----:B------:R-:W-:Y:S01]  /*12dd0*/  IMAD.X R29, RZ, RZ, R9, P6 ;  /* 0x000000ffff1d7224 */ /* 0x000fe200030e0609 */
[----:B------:R-:W-:-:S02]  /*12de0*/  LOP3.LUT R10, R12, 0x380, RZ, 0xc0, !PT ;  /* 0x000003800c0a7812 */ /* 0x000fc400078ec0ff */
[----:B------:R-:W-:Y:S02]  /*12df0*/  F2FP.BF16.F32.PACK_AB R30, R47, R30 ;  /* 0x0000001e2f1e723e */ /* 0x000fe400000010ff */
[----:B------:R-:W-:Y:S02]  /*12e00*/  F2FP.BF16.F32.PACK_AB R25, R62, R25 ;  /* 0x000000193e19723e */ /* 0x000fe400000010ff */
[----:B------:R-:W-:Y:S02]  /*12e10*/  SEL R50, R48, R49, P0 ;  /* 0x0000003130327207 */ /* 0x000fe40000000000 */
[----:B------:R-:W-:Y:S02]  /*12e20*/  LOP3.LUT R28, R2, R59, RZ, 0x3c, !PT ;  /* 0x0000003b021c7212 */ /* 0x000fe400078e3cff */
[----:B------:R-:W-:Y:S02]  /*12e30*/  SEL R49, R49, R48, P0 ;  /* 0x0000003031317207 */ /* 0x000fe40000000000 */
[----:B------:R-:W-:-:S02]  /*12e40*/  IADD3 R61, P2, R8, 0x60, RZ ;  /* 0x00000060083d7810 */ /* 0x000fc40007f5e0ff */
[C---:B------:R-:W-:Y:S02]  /*12e50*/  IADD3 R60, P4, R8.reuse, 0x4020, RZ ;  /* 0x00004020083c7810 */ /* 0x040fe40007f9e0ff */
[C---:B------:R-:W-:Y:S02]  /*12e60*/  IADD3 R65, P5, R8.reuse, 0x4040, RZ ;  /* 0x0000404008417810 */ /* 0x040fe40007fbe0ff */
[----:B------:R-:W-:Y:S02]  /*12e70*/  IADD3 R62, P6, R8, 0x4060, RZ ;  /* 0x00004060083e7810 */ /* 0x000fe40007fde0ff */
[----:B------:R-:W-:Y:S01]  /*12e80*/  LOP3.LUT R2, R63, 0x380, RZ, 0xc0, !PT ;  /* 0x000003803f027812 */ /* 0x000fe200078ec0ff */
[--C-:B------:R-:W-:Y:S01]  /*12e90*/  IMAD.X R13, RZ, RZ, R9.reuse, P5 ;  /* 0x000000ffff0d7224 */ /* 0x100fe200028e0609 */
[----:B------:R-:W-:Y:S01]  /*12ea0*/  F2FP.BF16.F32.PACK_AB R27, R54, R27 ;  /* 0x0000001b361b723e */ /* 0x000fe200000010ff */
[----:B------:R-:W-:Y:S01]  /*12eb0*/  IMAD.X R11, RZ, RZ, R9, P6 ;  /* 0x000000ffff0b7224 */ /* 0x000fe200030e0609 */
[----:B------:R-:W-:-:S02]  /*12ec0*/  SEL R48, R38, R39, P0 ;  /* 0x0000002726307207 */ /* 0x000fc40000000000 */
[----:B------:R-:W-:Y:S02]  /*12ed0*/  LOP3.LUT R8, R5, R8, RZ, 0x3c, !PT ;  /* 0x0000000805087212 */ /* 0x000fe400078e3cff */
[----:B------:R-:W-:Y:S02]  /*12ee0*/  F2FP.BF16.F32.PACK_AB R15, R70, R15 ;  /* 0x0000000f460f723e */ /* 0x000fe400000010ff */
[----:B------:R-:W-:Y:S02]  /*12ef0*/  F2FP.BF16.F32.PACK_AB R14, R71, R14 ;  /* 0x0000000e470e723e */ /* 0x000fe400000010ff */
[----:B------:R-:W-:Y:S02]  /*12f00*/  SEL R39, R39, R38, P0 ;  /* 0x0000002627277207 */ /* 0x000fe40000000000 */
[----:B------:R-:W-:Y:S02]  /*12f10*/  SHF.R.U64 R5, R10, 0x3, RZ ;  /* 0x000000030a057819 */ /* 0x000fe400000012ff */
[----:B------:R-:W-:-:S02]  /*12f20*/  F2FP.BF16.F32.PACK_AB R94, R94, R95 ;  /* 0x0000005f5e5e723e */ /* 0x000fc400000010ff */
[----:B------:R-:W-:Y:S02]  /*12f30*/  F2FP.BF16.F32.PACK_AB R93, R92, R93 ;  /* 0x0000005d5c5d723e */ /* 0x000fe400000010ff */
[----:B------:R-:W-:Y:S02]  /*12f40*/  F2FP.BF16.F32.PACK_AB R21, R68, R21 ;  /* 0x000000154415723e */ /* 0x000fe400000010ff */
[----:B------:R-:W-:Y:S02]  /*12f50*/  F2FP.BF16.F32.PACK_AB R20, R69, R20 ;  /* 0x000000144514723e */ /* 0x000fe400000010ff */
[----:B------:R-:W-:Y:S02]  /*12f60*/  SEL R38, R31, R30, P0 ;  /* 0x0000001e1f267207 */ /* 0x000fe40000000000 */
[----:B------:R-:W-:Y:S02]  /*12f70*/  F2FP.BF16.F32.PACK_AB R90, R90, R91 ;  /* 0x0000005b5a5a723e */ /* 0x000fe400000010ff */
[----:B------:R-:W-:-:S02]  /*12f80*/  F2FP.BF16.F32.PACK_AB R89, R88, R89 ;  /* 0x000000595859723e */ /* 0x000fc400000010ff */
[----:B------:R-:W-:Y:S02]  /*12f90*/  SEL R31, R30, R31, P0 ;  /* 0x0000001f1e1f7207 */ /* 0x000fe40000000000 */
[----:B------:R-:W-:Y:S02]  /*12fa0*/  SHF.R.U64 R2, R2, 0x3, RZ ;  /* 0x0000000302027819 */ /* 0x000fe400000012ff */
[----:B------:R-:W-:Y:S02]  /*12fb0*/  SEL R30, R27, R26, P0 ;  /* 0x0000001a1b1e7207 */ /* 0x000fe40000000000 */
[----:B------:R-:W-:Y:S01]  /*12fc0*/  SEL R47, R26, R27, P0 ;  /* 0x0000001b1a2f7207 */ /* 0x000fe20000000000 */
[--C-:B------:R-:W-:Y:S01]  /*12fd0*/  IMAD.X R27, RZ, RZ, R9.reuse, P1 ;  /* 0x000000ffff1b7224 */ /* 0x100fe200008e0609 */
[----:B------:R-:W-:Y:S02]  /*12fe0*/  SEL R54, R15, R14, P0 ;  /* 0x0000000e0f367207 */ /* 0x000fe40000000000 */
[----:B------:R-:W-:Y:S01]  /*12ff0*/  SEL R53, R14, R15, P0 ;  /* 0x0000000f0e357207 */ /* 0x000fe20000000000 */
[----:B------:R-:W-:Y:S01]  /*13000*/  IMAD.X R15, RZ, RZ, R9, P4 ;  /* 0x000000ffff0f7224 */ /* 0x000fe200020e0609 */
[----:B------:R-:W-:-:S02]  /*13010*/  LOP3.LUT R26, R5, R12, RZ, 0x3c, !PT ;  /* 0x0000000c051a7212 */ /* 0x000fc400078e3cff */
[----:B------:R-:W-:Y:S02]  /*13020*/  SEL R18, R94, R93, P0 ;  /* 0x0000005d5e127207 */ /* 0x000fe40000000000 */
[----:B------:R-:W-:Y:S02]  /*13030*/  SEL R42, R21, R20, P0 ;  /* 0x00000014152a7207 */ /* 0x000fe40000000000 */
[----:B------:R-:W-:Y:S01]  /*13040*/  SEL R41, R20, R21, P0 ;  /* 0x0000001514297207 */ /* 0x000fe20000000000 */
[----:B------:R-:W-:Y:S01]  /*13050*/  IMAD.X R21, RZ, RZ, R9, P3 ;  /* 0x000000ffff157224 */ /* 0x000fe200018e0609 */
[----:B------:R-:W-:Y:S02]  /*13060*/  LOP3.LUT R14, R61, 0x380, RZ, 0xc0, !PT ;  /* 0x000003803d0e7812 */ /* 0x000fe400078ec0ff */
[----:B------:R-:W-:Y:S02]  /*13070*/  LOP3.LUT R5, R60, 0x380, RZ, 0xc0, !PT ;  /* 0x000003803c057812 */ /* 0x000fe400078ec0ff */
[----:B------:R-:W-:-:S02]  /*13080*/  SEL R93, R93, R94, P0 ;  /* 0x0000005e5d5d7207 */ /* 0x000fc40000000000 */
[----:B------:R-:W-:Y:S02]  /*13090*/  SEL R34, R90, R89, P0 ;  /* 0x000000595a227207 */ /* 0x000fe40000000000 */
[----:B------:R-:W-:Y:S02]  /*130a0*/  LOP3.LUT R20, R2, R63, RZ, 0x3c, !PT ;  /* 0x0000003f02147212 */ /* 0x000fe400078e3cff */
        /* <DEDUP_REMOVED lines=8> */
[----:B------:R-:W-:Y:S02]  /*13130*/  MOV R61, R20 ;  /* 0x00000014003d7202 */ /* 0x000fe40000000f00 */
[----:B------:R-:W-:Y:S02]  /*13140*/  LOP3.LUT R10, R65, 0x380, RZ, 0xc0, !PT ;  /* 0x00000380410a7812 */ /* 0x000fe400078ec0ff */
[----:B------:R-:W-:-:S02]  /*13150*/  LOP3.LUT R59, R62, 0x380, RZ, 0xc0, !PT ;  /* 0x000003803e3b7812 */ /* 0x000fc400078ec0ff */
[----:B------:R-:W-:Y:S02]  /*13160*/  SHF.R.U64 R10, R10, 0x3, RZ ;  /* 0x000000030a0a7819 */ /* 0x000fe400000012ff */
[----:B------:R-:W-:Y:S02]  /*13170*/  SHF.R.U64 R59, R59, 0x3, RZ ;  /* 0x000000033b3b7819 */ /* 0x000fe400000012ff */
[----:B------:R-:W-:Y:S02]  /*13180*/  LOP3.LUT R12, R10, R65, RZ, 0x3c, !PT ;  /* 0x000000410a0c7212 */ /* 0x000fe400078e3cff */
[----:B------:R-:W-:Y:S02]  /*13190*/  LOP3.LUT R10, R59, R62, RZ, 0x3c, !PT ;  /* 0x0000003e3b0a7212 */ /* 0x000fe400078e3cff */
[----:B------:R-:W-:Y:S02]  /*131a0*/  MOV R65, R8 ;  /* 0x0000000800417202 */ /* 0x000fe40000000f00 */
[----:B------:R-:W-:-:S02]  /*131b0*/  MOV R21, R10 ;  /* 0x0000000a00157202 */ /* 0x000fc40000000f00 */
[----:B------:R-:W-:Y:S02]  /*131c0*/  MOV R60, R14 ;  /* 0x0000000e003c7202 */ /* 0x000fe40000000f00 */
[----:B------:R-:W-:Y:S02]  /*131d0*/  MOV R59, R12 ;  /* 0x0000000c003b7202 */ /* 0x000fe40000000f00 */
[----:B------:R-:W-:Y:S02]  /*131e0*/  MOV R64, R28 ;  /* 0x0000001c00407202 */ /* 0x000fe40000000f00 */
[----:B------:R-:W-:Y:S02]  /*131f0*/  MOV R63, R26 ;  /* 0x0000001a003f7202 */ /* 0x000fe40000000f00 */
[----:B------:R-:W-:Y:S02]  /*13200*/  MOV R62, R24 ;  /* 0x00000018003e7202 */ /* 0x000fe40000000f00 */
[----:B------:R-:W-:-:S02]  /*13210*/  PLOP3.LUT P2, PT, PT, PT, UP0, 0x80, 0x0 ;  /* 0x000000000000781c */ /* 0x000fc40003f4f008 */
[----:B--2---:R-:W-:Y:S01]  /*13220*/  LOP3.LUT R2, R17, 0x2, RZ, 0x3c, !PT ;  /* 0x0000000211027812 */ /* 0x004fe200078e3cff */
[----:B------:R-:W-:Y:S04]  /*13230*/  SHFL.IDX PT, R18, R18, R17, 0x1c1f ;  /* 0x001c1f1112127589 */ /* 0x000fe800000e0000 */
[----:B------:R-:W0:Y:S04]  /*13240*/  SHFL.IDX PT, R93, R93, R2, 0x1c1f ;  /* 0x001c1f025d5d7589 */ /* 0x000e2800000e0000 */
[----:B------:R-:W-:Y:S04]  /*13250*/  SHFL.IDX PT, R50, R50, R17, 0x1c1f ;  /* 0x001c1f1132327589 */ /* 0x000fe800000e0000 */
[----:B------:R-:W1:Y:S04]  /*13260*/  SHFL.IDX PT, R49, R49, R2, 0x1c1f ;  /* 0x001c1f0231317589 */ /* 0x000e6800000e0000 */
[----:B------:R-:W-:Y:S04]  /*13270*/  SHFL.IDX PT, R34, R34, R17, 0x1c1f ;  /* 0x001c1f1122227589 */ /* 0x000fe800000e0000 */
[----:B------:R-:W2:Y:S04]  /*13280*/  SHFL.IDX PT, R89, R89, R2, 0x1c1f ;  /* 0x001c1f0259597589 */ /* 0x000ea800000e0000 */
[----:B------:R-:W-:Y:S04]  /*13290*/  SHFL.IDX PT, R48, R48, R17, 0x1c1f ;  /* 0x001c1f1130307589 */ /* 0x000fe800000e0000 */
[----:B------:R-:W3:Y:S01]  /*132a0*/  SHFL.IDX PT, R39, R39, R2, 0x1c1f ;  /* 0x001c1f0227277589 */ /* 0x000ee200000e0000 */
[----:B0-----:R-:W-:-:S02]  /*132b0*/  SEL R8, R18, R93, P0 ;  /* 0x0000005d12087207 */ /* 0x001fc40000000000 */
[----:B------:R-:W-:Y:S01]  /*132c0*/  SEL R10, R93, R18, P0 ;  /* 0x000000125d0a7207 */ /* 0x000fe20000000000 */
[----:B------:R-:W-:Y:S04]  /*132d0*/  SHFL.IDX PT, R40, R40, R17, 0x1c1f ;  /* 0x001c1f1128287589 */ /* 0x000fe800000e0000 */
[----:B------:R-:W-:Y:S01]  /*132e0*/  SHFL.IDX PT, R36, R36, R17, 0x1c1f ;  /* 0x001c1f1124247589 */ /* 0x000fe200000e0000 */
[----:B-1----:R-:W-:Y:S02]  /*132f0*/  SEL R9, R50, R49, P0 ;  /* 0x0000003132097207 */ /* 0x002fe40000000000 */
[----:B------:R-:W-:Y:S01]  /*13300*/  SEL R11, R49, R50, P0 ;  /* 0x00000032310b7207 */ /* 0x000fe20000000000 */
[----:B------:R-:W0:Y:S04]  /*13310*/  SHFL.IDX PT, R37, R37, R2, 0x1c1f ;  /* 0x001c1f0225257589 */ /* 0x000e2800000e0000 */
[----:B------:R-:W-:Y:S01]  /*13320*/  SHFL.IDX PT, R38, R38, R17, 0x1c1f ;  /* 0x001c1f1126267589 */ /* 0x000fe200000e0000 */
[----:B--2---:R-:W-:-:S02]  /*13330*/  SEL R12, R34, R89, P0 ;  /* 0x00000059220c7207 */ /* 0x004fc40000000000 */
[----:B------:R-:W-:Y:S01]  /*13340*/  SEL R14, R89, R34, P0 ;  /* 0x00000022590e7207 */ /* 0x000fe20000000000 */
[----:B------:R-:W1:Y:S04]  /*13350*/  SHFL.IDX PT, R33, R33, R2, 0x1c1f ;  /* 0x001c1f0221217589 */ /* 0x000e6800000e0000 */
[----:B------:R-:W2:Y:S01]  /*13360*/  SHFL.IDX PT, R31, R31, R2, 0x1c1f ;  /* 0x001c1f021f1f7589 */ /* 0x000ea200000e0000 */
[----:B---3--:R-:W-:Y:S02]  /*13370*/  SEL R13, R48, R39, P0 ;  /* 0x00000027300d7207 */ /* 0x008fe40000000000 */
[----:B------:R-:W-:Y:S01]  /*13380*/  SEL R15, R39, R48, P0 ;  /* 0x00000030270f7207 */ /* 0x000fe20000000000 */
[----:B------:R-:W-:Y:S04]  /*13390*/  SHFL.IDX PT, R32, R32, R17, 0x1c1f ;  /* 0x001c1f1120207589 */ /* 0x000fe800000e0000 */
[----:B------:R-:W-:Y:S04]  /*133a0*/  SHFL.IDX PT, R42, R42, R17, 0x1c1f ;  /* 0x001c1f112a2a7589 */ /* 0x000fe800000e0000 */
[----:B------:R3:W-:Y:S01]  /*133b0*/  SHFL.IDX PT, R5, R30, R17, 0x1c1f ;  /* 0x001c1f111e057589 */ /* 0x0007e200000e0000 */
[----:B0-----:R-:W-:-:S02]  /*133c0*/  SEL R24, R40, R37, P0 ;  /* 0x0000002528187207 */ /* 0x001fc40000000000 */
[----:B------:R-:W-:Y:S01]  /*133d0*/  SEL R26, R37, R40, P0 ;  /* 0x00000028251a7207 */ /* 0x000fe20000000000 */
[----:B------:R-:W0:Y:S04]  /*133e0*/  SHFL.IDX PT, R20, R47, R2, 0x1c1f ;  /* 0x001c1f022f147589 */ /* 0x000e2800000e0000 */
[----:B------:R-:W4:Y:S01]  /*133f0*/  SHFL.IDX PT, R35, R35, R2, 0x1c1f ;  /* 0x001c1f0223237589 */ /* 0x000f2200000e0000 */
[----:B-1----:R-:W-:Y:S02]  /*13400*/  SEL R28, R36, R33, P0 ;  /* 0x00000021241c7207 */ /* 0x002fe40000000000 */
[----:B---3--:R-:W-:Y:S01]  /*13410*/  SEL R30, R33, R36, P0 ;  /* 0x00000024211e7207 */ /* 0x008fe20000000000 */
[----:B------:R-:W1:Y:S01]  /*13420*/  SHFL.IDX PT, R41, R41, R2, 0x1c1f ;  /* 0x001c1f0229297589 */ /* 0x000e6200000e0000 */
[----:B--2---:R-:W-:-:S02]  /*13430*/  SEL R25, R38, R31, P0 ;  /* 0x0000001f26197207 */ /* 0x004fc40000000000 */
[----:B------:R-:W-:Y:S01]  /*13440*/  SEL R27, R31, R38, P0 ;  /* 0x000000261f1b7207 */ /* 0x000fe20000000000 */
[----:B------:R-:W-:Y:S04]  /*13450*/  SHFL.IDX PT, R44, R44, R17, 0x1c1f ;  /* 0x001c1f112c2c7589 */ /* 0x000fe800000e0000 */
[----:B------:R-:W-:Y:S04]  /*13460*/  SHFL.IDX PT, R52, R52, R17, 0x1c1f ;  /* 0x001c1f1134347589 */ /* 0x000fe800000e0000 */
[----:B------:R-:W2:Y:S04]  /*13470*/  SHFL.IDX PT, R43, R43, R2, 0x1c1f ;  /* 0x001c1f022b2b7589 */ /* 0x000ea800000e0000 */
[----:B------:R-:W3:Y:S01]  /*13480*/  SHFL.IDX PT, R51, R51, R2, 0x1c1f ;  /* 0x001c1f0233337589 */ /* 0x000ee200000e0000 */
[----:B0-----:R-:W-:-:S02]  /*13490*/  SEL R29, R5, R20, P0 ;  /* 0x00000014051d7207 */ /* 0x001fc40000000000 */
[----:B------:R-:W-:Y:S01]  /*134a0*/  SEL R31, R20, R5, P0 ;  /* 0x00000005141f7207 */ /* 0x000fe20000000000 */
[----:B------:R-:W-:Y:S01]  /*134b0*/  SHFL.IDX PT, R46, R46, R17, 0x1c1f ;  /* 0x001c1f112e2e7589 */ /* 0x000fe200000e0000 */
[----:B----4-:R-:W-:Y:S02]  /*134c0*/  SEL R36, R32, R35, P0 ;  /* 0x0000002320247207 */ /* 0x010fe40000000000 */
[----:B------:R-:W-:Y:S01]  /*134d0*/  SEL R38, R35, R32, P0 ;  /* 0x0000002023267207 */ /* 0x000fe20000000000 */
[----:B------:R-:W-:Y:S01]  /*134e0*/  SHFL.IDX PT, R54, R54, R17, 0x1c1f ;  /* 0x001c1f1136367589 */ /* 0x000fe200000e0000 */
[----:B-1----:R-:W-:Y:S02]  /*134f0*/  SEL R40, R42, R41, P0 ;  /* 0x000000292a287207 */ /* 0x002fe40000000000 */
[----:B------:R-:W-:Y:S01]  /*13500*/  SEL R42, R41, R42, P0 ;  /* 0x0000002a292a7207 */ /* 0x000fe20000000000 */
[----:B------:R-:W0:Y:S04]  /*13510*/  SHFL.IDX PT, R45, R45, R2, 0x1c1f ;  /* 0x001c1f022d2d7589 */ /* 0x000e2800000e0000 */
[----:B------:R-:W1:Y:S01]  /*13520*/  SHFL.IDX PT, R53, R53, R2, 0x1c1f ;  /* 0x001c1f0235357589 */ /* 0x000e6200000e0000 */
[----:B------:R-:W-:Y:S01]  /*13530*/  BAR.SYNC.DEFER_BLOCKING 0x1, 0x100 ;  /* 0x0044000000007b1d */ /* 0x000fe20000010000 */
[----:B--2---:R-:W-:-:S02]  /*13540*/  SEL R32, R44, R43, P0 ;  /* 0x0000002b2c207207 */ /* 0x004fc40000000000 */
[----:B------:R-:W-:Y:S02]  /*13550*/  SEL R34, R43, R44, P0 ;  /* 0x0000002c2b227207 */ /* 0x000fe40000000000 */
[----:B---3--:R-:W-:Y:S02]  /*13560*/  SEL R37, R52, R51, P0 ;  /* 0x0000003334257207 */ /* 0x008fe40000000000 */
[----:B------:R-:W-:Y:S01]  /*13570*/  SEL R39, R51, R52, P0 ;  /* 0x0000003433277207 */ /* 0x000fe20000000000 */
[----:B------:R-:W-:Y:S04]  /*13580*/  SHFL.IDX PT, R56, R56, R17, 0x1c1f ;  /* 0x001c1f1138387589 */ /* 0x000fe800000e0000 */
[----:B------:R-:W2:Y:S04]  /*13590*/  SHFL.IDX PT, R55, R55, R2, 0x1c1f ;  /* 0x001c1f0237377589 */ /* 0x000ea800000e0000 */
[----:B------:R-:W-:Y:S01]  /*135a0*/  SHFL.IDX PT, R58, R58, R17, 0x1c1f ;  /* 0x001c1f113a3a7589 */ /* 0x000fe200000e0000 */
[----:B0-----:R-:W-:-:S02]  /*135b0*/  SEL R44, R46, R45, P0 ;  /* 0x0000002d2e2c7207 */ /* 0x001fc40000000000 */
[----:B------:R-:W-:Y:S01]  /*135c0*/  SEL R46, R45, R46, P0 ;  /* 0x0000002e2d2e7207 */ /* 0x000fe20000000000 */
[----:B------:R-:W0:Y:S01]  /*135d0*/  SHFL.IDX PT, R57, R57, R2, 0x1c1f ;  /* 0x001c1f0239397589 */ /* 0x000e2200000e0000 */
[----:B-1----:R-:W-:Y:S02]  /*135e0*/  SEL R41, R54, R53, P0 ;  /* 0x0000003536297207 */ /* 0x002fe40000000000 */
[----:B------:R-:W-:Y:S01]  /*135f0*/  SEL R43, R53, R54, P0 ;  /* 0x00000036352b7207 */ /* 0x000fe20000000000 */
[----:B------:R1:W-:Y:S04]  /*13600*/  STSM.16.M88.4 [R65], R8 ;  /* 0x0000000841007844 */ /* 0x0003e80000000200 */
[----:B------:R-:W-:Y:S04]  /*13610*/  STSM.16.M88.4 [R64], R12 ;  /* 0x0000000c40007844 */ /* 0x000fe80000000200 */
[----:B------:R-:W-:Y:S01]  /*13620*/  STSM.16.M88.4 [R63], R24 ;  /* 0x000000183f007844 */ /* 0x000fe20000000200 */
[----:B--2---:R-:W-:-:S03]  /*13630*/  SEL R33, R56, R55, P0 ;  /* 0x0000003738217207 */ /* 0x004fc60000000000 */
[----:B------:R-:W-:Y:S01]  /*13640*/  STSM.16.M88.4 [R62], R28 ;  /* 0x0000001c3e007844 */ /* 0x000fe20000000200 */
[----:B------:R-:W-:Y:S01]  /*13650*/  SEL R35, R55, R56, P0 ;  /* 0x0000003837237207 */ /* 0x000fe20000000000 */
[----:B-1----:R-:W-:Y:S02]  /*13660*/  IMAD.U32 R8, RZ, RZ, UR4 ;  /* 0x00000004ff087e24 */ /* 0x002fe4000f8e00ff */
[----:B------:R-:W-:Y:S01]  /*13670*/  STSM.16.M88.4 [R61], R36 ;  /* 0x000000243d007844 */ /* 0x000fe20000000200 */
[----:B------:R-:W-:Y:S01]  /*13680*/  IMAD.U32 R9, RZ, RZ, UR5 ;  /* 0x00000005ff097e24 */ /* 0x000fe2000f8e00ff */
[----:B------:R-:W-:Y:S01]  /*13690*/  ULDC.64 UR4, c[0x0][0xbe0] ;  /* 0x0002f80000047ab9 */ /* 0x000fe20000000a00 */
[----:B0-----:R-:W-:Y:S01]  /*136a0*/  SEL R45, R58, R57, P0 ;  /* 0x000000393a2d7207 */ /* 0x001fe20000000000 */
[----:B------:R-:W-:Y:S01]  /*136b0*/  STSM.16.M88.4 [R60], R40 ;  /* 0x000000283c007844 */ /* 0x000fe20000000200 */
[----:B------:R-:W-:-:S03]  /*136c0*/  SEL R47, R57, R58, P0 ;  /* 0x0000003a392f7207 */ /* 0x000fc60000000000 */
[----:B------:R0:W-:Y:S04]  /*136d0*/  STSM.16.M88.4 [R59], R32 ;  /* 0x000000203b007844 */ /* 0x0001e80000000200 */
[----:B------:R1:W-:Y:S01]  /*136e0*/  STSM.16.M88.4 [R21], R44 ;  /* 0x0000002c15007844 */ /* 0x0003e20000000200 */
[----:B------:R-:W-:Y:S01]  /*136f0*/  UISETP.NE.U32.AND UP1, UPT, UR4, URZ, UPT ;  /* 0x0000003f0400728c */ /* 0x000fe2000bf25070 */
[----:B------:R-:W-:Y:S03]  /*13700*/  BAR.SYNC.DEFER_BLOCKING 0x1, 0x100 ;  /* 0x0044000000007b1d */ /* 0x000fe60000010000 */
[----:B------:R-:W-:-:S05]  /*13710*/  UISETP.NE.AND.EX UP1, UPT, UR5, URZ, UPT, UP1 ;  /* 0x0000003f0500728c */ /* 0x000fca000bf25310 */
[----:B------:R-:W2:Y:S01]  /*13720*/  LDC R17, c[0x0][0xa88] ;  /* 0x0002a200ff117b82 */ /* 0x000ea20000000800 */
[----:B------:R-:W-:-:S05]  /*13730*/  PLOP3.LUT P0, PT, PT, PT, UP1, 0x80, 0x0 ;  /* 0x000000000000781c */ /* 0x000fca0003f0f018 */
[----:B------:R-:W-:Y:S02]  /*13740*/  @UP1 ULDC.64 UR6, c[0x0][0xbe0] ;  /* 0x0002f80000061ab9 */ /* 0x000fe40000000a00 */
[----:B------:R-:W-:-:S06]  /*13750*/  @UP1 UIMAD.WIDE UR6, UR36, 0x4, UR6 ;  /* 0x00000004240618a5 */ /* 0x000fcc000f8e0206 */
[----:B------:R-:W-:Y:S02]  /*13760*/  IMAD.U32 R10, RZ, RZ, UR6 ;  /* 0x00000006ff0a7e24 */ /* 0x000fe4000f8e00ff */
[----:B------:R-:W-:Y:S01]  /*13770*/  IMAD.U32 R11, RZ, RZ, UR7 ;  /* 0x00000007ff0b7e24 */ /* 0x000fe2000f8e00ff */
[----:B------:R-:W3:Y:S01]  /*13780*/  @P2 LDG.E R2, desc[UR50][R8.64] ;  /* 0x0000003208022981 */ /* 0x000ee2000c1e1900 */
[----:B------:R-:W-:Y:S01]  /*13790*/  IMAD R5, R22, 0x40, R19 ;  /* 0x0000004016057824 */ /* 0x000fe200078e0213 */
[----:B------:R-:W-:-:S03]  /*137a0*/  UMOV UR4, URZ ;  /* 0x0000003f00047c82 */ /* 0x000fc60008000000 */
[----:B------:R-:W-:Y:S01]  /*137b0*/  IMAD.WIDE R6, R5, 0x2, R6 ;  /* 0x0000000205067825 */ /* 0x000fe200078e0206 */
[----:B--2---:R1:W5:Y:S02]  /*137c0*/  @P0 LDG.E R17, desc[UR50][R10.64] ;  /* 0x000000320a110981 */ /* 0x004364000c1e1900 */
[----:B0-----:R-:W-:Y:S02]  /*137d0*/  IADD3 R33, P1, R6, 0x1000, RZ ;  /* 0x0000100006217810 */ /* 0x001fe40007f3e0ff */
[----:B---3--:R-:W-:Y:S01]  /*137e0*/  @P2 R2UR UR4, R2 ;  /* 0x00000000020422ca */ /* 0x008fe200000e0000 */
[----:B-1----:R-:W-:-:S14]  /*137f0*/  @P0 BRA `(.L_x_1168) ;  /* 0x0000000000100947 */ /* 0x002fdc0003800000 */
[----:B------:R-:W-:Y:S05]  /*13800*/  @!P2 BRA `(.L_x_1168) ;  /* 0x00000000000ca947 */ /* 0x000fea0003800000 */
[----:B------:R-:W2:Y:S04]  /*13810*/  LDG.E R2, desc[UR50][R8.64] ;  /* 0x0000003208027981 */ /* 0x000ea8000c1e1900 */
[----:B-----5:R-:W2:Y:S02]  /*13820*/  LDG.E R17, desc[UR50][R8.64+0x4] ;  /* 0x0000043208117981 */ /* 0x020ea4000c1e1900 */
[----:B--2---:R-:W-:-:S07]  /*13830*/  IMAD.IADD R17, R17, 0x1, -R2 ;  /* 0x0000000111117824 */ /* 0x004fce00078e0a02 */
.L_x_1168:
[----:B------:R-:W-:Y:S01]  /*13840*/  USHF.R.S32.HI UR9, URZ, 0x1f, UR42 ;  /* 0x0000001f3f097899 */ /* 0x000fe2000801142a */
[----:B------:R-:W-:Y:S01]  /*13850*/  IMAD R10, R190, 0x80, R192 ;  /* 0x00000080be0a7824 */ /* 0x000fe200078e02c0 */
[----:B------:R-:W-:Y:S01]  /*13860*/  ULDC.64 UR10, c[0x0][0xb70] ;  /* 0x0002dc00000a7ab9 */ /* 0x000fe20000000a00 */
[----:B------:R-:W-:Y:S01]  /*13870*/  USHF.R.S32.HI UR5, URZ, 0x1f, UR4 ;  /* 0x0000001f3f057899 */ /* 0x000fe20008011404 */
[----:B------:R-:W-:Y:S01]  /*13880*/  IADD3 R25, P2, R6, 0x2000, RZ ;  /* 0x0000200006197810 */ /* 0x000fe20007f5e0ff */
[----:B------:R-:W-:Y:S01]  /*13890*/  UIMAD UR8, UR9, UR10, URZ ;  /* 0x0000000a090872a4 */ /* 0x000fe2000f8e023f */
[----:B------:R-:W-:Y:S01]  /*138a0*/  SHF.R.S32.HI R2, RZ, 0x1f, R10 ;  /* 0x0000001fff027819 */ /* 0x000fe2000001140a */
[----:B------:R-:W-:Y:S01]  /*138b0*/  USHF.R.S32.HI UR13, URZ, 0x1f, UR36 ;  /* 0x0000001f3f0d7899 */ /* 0x000fe20008011424 */
        /* <DEDUP_REMOVED lines=10> */
[----:B------:R-:W-:Y:S01]  /*13960*/  USEL UR12, UR36, URZ, !UP0 ;  /* 0x0000003f240c7287 */ /* 0x000fe2000c000000 */
[----:B------:R-:W-:Y:S01]  /*13970*/  LOP3.LUT R32, R32, R33, RZ, 0x3c, !PT ;  /* 0x0000002120207212 */ /* 0x000fe200078e3cff */
[----:B------:R-:W-:Y:S01]  /*13980*/  UIMAD UR8, UR13, UR10, URZ ;  /* 0x0000000a0d0872a4 */ /* 0x000fe2000f8e023f */
[C---:B------:R-:W-:Y:S01]  /*13990*/  IADD3 R9, P6, R6.reuse, 0x3000, RZ ;  /* 0x0000300006097810 */ /* 0x040fe20007fde0ff */
[----:B------:R-:W-:Y:S01]  /*139a0*/  UIMAD.WIDE.U32 UR6, UR12, UR10, UR6 ;  /* 0x0000000a0c0672a5 */ /* 0x000fe2000f8e0006 */
[C---:B------:R-:W-:Y:S01]  /*139b0*/  IADD3 R41, P5, R6.reuse, 0x4000, RZ ;  /* 0x0000400006297810 */ /* 0x040fe20007fbe0ff */
[----:B------:R-:W-:Y:S01]  /*139c0*/  UIMAD UR8, UR12, UR11, UR8 ;  /* 0x0000000b0c0872a4 */ /* 0x000fe2000f8e0208 */
[C---:B------:R-:W-:Y:S01]  /*139d0*/  IADD3 R45, P4, R6.reuse, 0x5000, RZ ;  /* 0x00005000062d7810 */ /* 0x040fe20007f9e0ff */
[--C-:B------:R-:W-:Y:S01]  /*139e0*/  IMAD.X R25, RZ, RZ, R7.reuse, P2 ;  /* 0x000000ffff197224 */ /* 0x100fe200010e0607 */
[----:B------:R-:W-:Y:S01]  /*139f0*/  IADD3 R29, P3, R6, 0x6000, RZ ;  /* 0x00006000061d7810 */ /* 0x000fe20007f7e0ff */
[----:B------:R-:W-:Y:S01]  /*13a00*/  IMAD.X R33, RZ, RZ, R7, P1 ;  /* 0x000000ffff217224 */ /* 0x000fe200008e0607 */
[----:B------:R-:W-:Y:S01]  /*13a10*/  IADD3 R5, P0, R10, UR6, RZ ;  /* 0x000000060a057c10 */ /* 0x000fe2000ff1e0ff */
[----:B------:R-:W-:Y:S01]  /*13a20*/  IMAD.U32 R11, RZ, RZ, UR8 ;  /* 0x00000008ff0b7e24 */ /* 0x000fe2000f8e00ff */
[----:B------:R-:W-:-:S02]  /*13a30*/  LOP3.LUT R8, R9, 0x380, RZ, 0xc0, !PT ;  /* 0x0000038009087812 */ /* 0x000fc400078ec0ff */
[----:B------:R-:W-:Y:S02]  /*13a40*/  LOP3.LUT R40, R41, 0x380, RZ, 0xc0, !PT ;  /* 0x0000038029287812 */ /* 0x000fe400078ec0ff */
[----:B------:R-:W-:Y:S01]  /*13a50*/  IADD3.X R2, R2, UR7, R11, P0, !PT ;  /* 0x0000000702027c10 */ /* 0x000fe200087fe40b */
[----:B------:R-:W-:Y:S01]  /*13a60*/  ULDC.64 UR6, c[0x0][0xb40] ;  /* 0x0002d00000067ab9 */ /* 0x000fe20000000a00 */
[----:B------:R-:W-:Y:S02]  /*13a70*/  LOP3.LUT R44, R45, 0x380, RZ, 0xc0, !PT ;  /* 0x000003802d2c7812 */ /* 0x000fe400078ec0ff */
[----:B------:R-:W-:Y:S02]  /*13a80*/  LEA R20, P0, R5, UR6, 0x2 ;  /* 0x0000000605147c11 */ /* 0x000fe4000f8010ff */
[----:B------:R-:W-:Y:S02]  /*13a90*/  LOP3.LUT R28, R29, 0x380, RZ, 0xc0, !PT ;  /* 0x000003801d1c7812 */ /* 0x000fe400078ec0ff */
[----:B------:R-:W-:Y:S01]  /*13aa0*/  LEA.HI.X R21, R5, UR7, R2, 0x2, P0 ;  /* 0x0000000705157c11 */ /* 0x000fe200080f1402 */
[----:B------:R-:W-:Y:S01]  /*13ab0*/  VIADD R2, R10, 0x8 ;  /* 0x000000080a027836 */ /* 0x000fe20000000000 */
[----:B------:R-:W-:Y:S01]  /*13ac0*/  LOP3.LUT P0, RZ, R191, 0x3, RZ, 0xc0, !PT ;  /* 0x00000003bfff7812 */ /* 0x000fe2000780c0ff */
[----:B------:R-:W-:Y:S01]  /*13ad0*/  ULDC.64 UR6, c[0x0][0xaa0] ;  /* 0x0002a80000067ab9 */ /* 0x000fe20000000a00 */
[----:B------:R-:W-:-:S02]  /*13ae0*/  IADD3 R5, P2, R6, 0x7000, RZ ;  /* 0x0000700006057810 */ /* 0x000fc40007f5e0ff */
[-C--:B-----5:R-:W-:Y:S02]  /*13af0*/  ISETP.GE.OR P1, PT, R10, R17.reuse, P0 ;  /* 0x000000110a00720c */ /* 0x0a0fe40000726670 */
[----:B------:R-:W-:Y:S01]  /*13b00*/  ISETP.GE.OR P0, PT, R2, R17, P0 ;  /* 0x000000110200720c */ /* 0x000fe20000706670 */
[----:B------:R-:W-:Y:S01]  /*13b10*/  IMAD.X R13, RZ, RZ, R7, P2 ;  /* 0x000000ffff0d7224 */ /* 0x000fe200010e0607 */
[----:B------:R-:W-:Y:S02]  /*13b20*/  LOP3.LUT R2, R5, 0x380, RZ, 0xc0, !PT ;  /* 0x0000038005027812 */ /* 0x000fe400078ec0ff */
[----:B------:R-:W-:Y:S02]  /*13b30*/  LOP3.LUT R11, R6, 0x380, RZ, 0xc0, !PT ;  /* 0x00000380060b7812 */ /* 0x000fe400078ec0ff */
[----:B------:R-:W-:Y:S02]  /*13b40*/  SHF.R.U64 R8, R8, 0x3, RZ ;  /* 0x0000000308087819 */ /* 0x000fe400000012ff */
[----:B------:R-:W-:-:S02]  /*13b50*/  SHF.R.U64 R40, R40, 0x3, RZ ;  /* 0x0000000328287819 */ /* 0x000fc400000012ff */
[----:B------:R-:W-:Y:S02]  /*13b60*/  SHF.R.U64 R44, R44, 0x3, RZ ;  /* 0x000000032c2c7819 */ /* 0x000fe400000012ff */
[----:B------:R-:W-:Y:S01]  /*13b70*/  SHF.R.U64 R28, R28, 0x3, RZ ;  /* 0x000000031c1c7819 */ /* 0x000fe200000012ff */
[----:B------:R-:W-:Y:S01]  /*13b80*/  UIMAD UR5, UR5, UR6, URZ ;  /* 0x00000006050572a4 */ /* 0x000fe2000f8e023f */
[----:B------:R-:W-:Y:S01]  /*13b90*/  SHF.R.U64 R2, R2, 0x3, RZ ;  /* 0x0000000302027819 */ /* 0x000fe200000012ff */
[----:B------:R0:W-:Y:S01]  /*13ba0*/  @!P1 STG.E desc[UR50][R20.64], R4 ;  /* 0x0000000414009986 */ /* 0x0001e2000c101932 */
        /* <DEDUP_REMOVED lines=10> */
[----:B------:R1:W-:Y:S01]  /*13c50*/  @!P0 STG.E desc[UR50][R20.64+0x20], R3 ;  /* 0x0000200314008986 */ /* 0x0003e2000c101932 */
[----:B------:R-:W-:Y:S01]  /*13c60*/  LOP3.LUT R6, R11, R6, RZ, 0x3c, !PT ;  /* 0x000000060b067212 */ /* 0x000fe200078e3cff */
[--C-:B0-----:R-:W-:Y:S01]  /*13c70*/  IMAD.MOV.U32 R4, RZ, RZ, R19.reuse ;  /* 0x000000ffff047224 */ /* 0x101fe200078e0013 */
[----:B------:R-:W-:Y:S01]  /*13c80*/  SHF.R.S32.HI R5, RZ, 0x1f, R19 ;  /* 0x0000001fff057819 */ /* 0x000fe20000011413 */
[----:B------:R-:W5:Y:S01]  /*13c90*/  LD.E.128 R32, desc[UR50][R32.64] ;  /* 0x0000003220207980 */ /* 0x000f62000c101d00 */
[----:B------:R-:W-:-:S03]  /*13ca0*/  UIMAD UR5, UR4, UR7, UR5 ;  /* 0x00000007040572a4 */ /* 0x000fc6000f8e0205 */
[----:B------:R0:W5:Y:S01]  /*13cb0*/  LD.E.128 R36, desc[UR50][R6.64] ;  /* 0x0000003206247980 */ /* 0x000162000c101d00 */
[----:B-1----:R-:W-:-:S03]  /*13cc0*/  IMAD.U32 R3, RZ, RZ, UR6 ;  /* 0x00000006ff037e24 */ /* 0x002fc6000f8e00ff */
[----:B------:R-:W5:Y:S01]  /*13cd0*/  LD.E.128 R24, desc[UR50][R24.64] ;  /* 0x0000003218187980 */ /* 0x000f62000c101d00 */
[----:B------:R-:W-:-:S03]  /*13ce0*/  ULDC.64 UR6, c[0x0][0xae0] ;  /* 0x0002b80000067ab9 */ /* 0x000fc60000000a00 */
[----:B------:R-:W5:Y:S01]  /*13cf0*/  LD.E.128 R8, desc[UR50][R8.64] ;  /* 0x0000003208087980 */ /* 0x000f62000c101d00 */
[----:B------:R-:W-:-:S03]  /*13d00*/  IMAD.WIDE.U32 R2, R3, UR4, R4 ;  /* 0x0000000403027c25 */ /* 0x000fc6000f8e0004 */
[----:B------:R-:W5:Y:S04]  /*13d10*/  LD.E.128 R40, desc[UR50][R40.64] ;  /* 0x0000003228287980 */ /* 0x000f68000c101d00 */
[----:B------:R-:W5:Y:S04]  /*13d20*/  LD.E.128 R44, desc[UR50][R44.64] ;  /* 0x000000322c2c7980 */ /* 0x000f68000c101d00 */
        /* <DEDUP_REMOVED lines=8> */
[----:B-1----:R-:W1:Y:S01]  /*13db0*/  FENCE.VIEW.ASYNC.S ;  /* 0x00000000000073c6 */ /* 0x002e620000000000 */
[----:B------:R-:W-:-:S02]  /*13dc0*/  VIADD R3, R3, UR5 ;  /* 0x0000000503037c36 */ /* 0x000fc40008000000 */
[----:B0-----:R-:W-:Y:S01]  /*13dd0*/  IMAD.U32 R7, RZ, RZ, UR6 ;  /* 0x00000006ff077e24 */ /* 0x001fe2000f8e00ff */
[----:B------:R-:W-:Y:S01]  /*13de0*/  UIMAD UR4, UR42, UR7, UR4 ;  /* 0x000000072a0472a4 */ /* 0x000fe2000f8e0204 */
[----:B------:R-:W-:Y:S02]  /*13df0*/  IMAD R17, R190, -0x80, R17 ;  /* 0xffffff80be117824 */ /* 0x000fe400078e0211 */
[----:B------:R-:W-:Y:S01]  /*13e00*/  IMAD.WIDE.U32 R2, R7, UR42, R2 ;  /* 0x0000002a07027c25 */ /* 0x000fe2000f8e0002 */
[----:B------:R-:W-:Y:S02]  /*13e10*/  ULDC.64 UR6, c[0x0][0xae8] ;  /* 0x0002ba0000067ab9 */ /* 0x000fe40000000a00 */
[C---:B------:R-:W-:Y:S01]  /*13e20*/  ISETP.GE.AND P2, PT, R22.reuse, R17, PT ;  /* 0x000000111600720c */ /* 0x040fe20003f46270 */
[----:B------:R-:W-:Y:S01]  /*13e30*/  VIADD R3, R3, UR4 ;  /* 0x0000000403037c36 */ /* 0x000fe20008000000 */
[----:B------:R-:W-:Y:S01]  /*13e40*/  UIMAD UR4, UR13, UR6, URZ ;  /* 0x000000060d0472a4 */ /* 0x000fe2000f8e023f */
[----:B------:R-:W-:-:S02]  /*13e50*/  VIADD R4, R22, 0x20 ;  /* 0x0000002016047836 */ /* 0x000fc40000000000 */
[----:B------:R-:W-:Y:S02]  /*13e60*/  VIADD R0, R0, 0x29820 ;  /* 0x0002982000007836 */ /* 0x000fe40000000000 */
[----:B------:R-:W-:Y:S01]  /*13e70*/  IMAD.U32 R7, RZ, RZ, UR6 ;  /* 0x00000006ff077e24 */ /* 0x000fe2000f8e00ff */
[----:B------:R-:W-:Y:S01]  /*13e80*/  UIMAD UR4, UR12, UR7, UR4 ;  /* 0x000000070c0472a4 */ /* 0x000fe2000f8e0204 */
[----:B------:R-:W-:Y:S01]  /*13e90*/  ISETP.GE.AND P4, PT, R4, R17, PT ;  /* 0x000000110400720c */ /* 0x000fe20003f86270 */
[C---:B------:R-:W-:Y:S01]  /*13ea0*/  VIADD R4, R22.reuse, 0x40 ;  /* 0x0000004016047836 */ /* 0x040fe20000000000 */
[----:B------:R-:W-:Y:S01]  /*13eb0*/  PRMT R0, RZ, 0x654, R0 ;  /* 0x00000654ff007816 */ /* 0x000fe20000000000 */
[----:B------:R-:W-:Y:S01]  /*13ec0*/  IMAD.WIDE.U32 R6, R7, UR12, R2 ;  /* 0x0000000c07067c25 */ /* 0x000fe2000f8e0002 */
[----:B------:R-:W-:Y:S01]  /*13ed0*/  SHF.R.S32.HI R23, RZ, 0x1f, R22 ;  /* 0x0000001fff177819 */ /* 0x000fe20000011416 */
[----:B------:R-:W-:Y:S01]  /*13ee0*/  BSSY B1, `(.L_x_1169) ;  /* 0x0000018000017945 */ /* 0x000fe20003800000 */
[----:B-1----:R0:W-:Y:S01]  /*13ef0*/  SYNCS.ARRIVE.TRANS64.RED.A1T0 RZ, [R0+URZ], RZ ;  /* 0x000000ff00ff79a7 */ /* 0x0021e2000810043f */
[----:B------:R-:W-:-:S02]  /*13f00*/  VIADD R5, R22, 0x60 ;  /* 0x0000006016057836 */ /* 0x000fc40000000000 */
[----:B------:R-:W-:Y:S01]  /*13f10*/  VIADD R49, R7, UR4 ;  /* 0x0000000407317c36 */ /* 0x000fe20008000000 */
[-C--:B------:R-:W-:Y:S02]  /*13f20*/  ISETP.GE.AND P0, PT, R4, R17.reuse, PT ;  /* 0x000000110400720c */ /* 0x080fe40003f06270 */
[----:B------:R-:W-:Y:S01]  /*13f30*/  ISETP.GE.AND P1, PT, R5, R17, PT ;  /* 0x000000110500720c */ /* 0x000fe20003f26270 */
[----:B------:R-:W-:Y:S01]  /*13f40*/  IMAD.WIDE R4, R190, 0x80, R22 ;  /* 0x00000080be047825 */ /* 0x000fe200078e0216 */
[----:B0-----:R-:W-:Y:S11]  /*13f50*/  @P2 BRA `(.L_x_1170) ;  /* 0x0000000000402947 */ /* 0x001ff60003800000 */
[----:B------:R-:W-:Y:S01]  /*13f60*/  ULDC.64 UR4, c[0x0][0xad8] ;  /* 0x0002b60000047ab9 */ /* 0x000fe20000000a00 */
[----:B------:R-:W-:Y:S01]  /*13f70*/  IMAD.MOV.U32 R2, RZ, RZ, R6 ;  /* 0x000000ffff027224 */ /* 0x000fe200078e0006 */
[----:B------:R-:W-:Y:S01]  /*13f80*/  ULDC.64 UR6, c[0x0][0xa80] ;  /* 0x0002a00000067ab9 */ /* 0x000fe20000000a00 */
[----:B------:R-:W-:Y:S02]  /*13f90*/  IMAD.MOV.U32 R3, RZ, RZ, R49 ;  /* 0x000000ffff037224 */ /* 0x000fe400078e0031 */
[----:B------:R-:W-:Y:S02]  /*13fa0*/  IMAD R17, R5, UR4, RZ ;  /* 0x0000000405117c24 */ /* 0x000fe4000f8e02ff */
[----:B------:R-:W-:Y:S02]  /*13fb0*/  VIADD R0, R19, 0x40 ;  /* 0x0000004013007836 */ /* 0x000fe40000000000 */
        /* <DEDUP_REMOVED lines=8> */
[----:B-----5:R0:W-:Y:S04]  /*14040*/  @!P2 STG.E.128 desc[UR50][R20.64], R36 ;  /* 0x000000241400a986 */ /* 0x0201e8000c101d32 */
[----:B------:R0:W-:Y:S02]  /*14050*/  @!P3 STG.E.128 desc[UR50][R20.64+0x80], R40 ;  /* 0x000080281400b986 */ /* 0x0001e4000c101d32 */
.L_x_1170:
[----:B------:R-:W-:Y:S05]  /*14060*/  BSYNC B1 ;  /* 0x0000000000017941 */ /* 0x000fea0003800000 */
.L_x_1169:
[----:B------:R-:W-:Y:S04]  /*14070*/  BSSY B1, `(.L_x_1171) ;  /* 0x0000014000017945 */ /* 0x000fe80003800000 */
[----:B------:R-:W-:Y:S05]  /*14080*/  @P4 BRA `(.L_x_1172) ;  /* 0x0000000000484947 */ /* 0x000fea0003800000 */
[----:B------:R-:W-:Y:S01]  /*14090*/  IADD3 R17, P2, R4, 0x20, RZ ;  /* 0x0000002004117810 */ /* 0x000fe20007f5e0ff */
[----:B------:R-:W-:Y:S01]  /*140a0*/  ULDC.64 UR4, c[0x0][0xad8] ;  /* 0x0002b60000047ab9 */ /* 0x000fe20000000a00 */
[----:B------:R-:W-:Y:S01]  /*140b0*/  IMAD.MOV.U32 R2, RZ, RZ, R6 ;  /* 0x000000ffff027224 */ /* 0x000fe200078e0006 */
[----:B------:R-:W-:Y:S01]  /*140c0*/  ULDC.64 UR6, c[0x0][0xa80] ;  /* 0x0002a00000067ab9 */ /* 0x000fe20000000a00 */
[----:B------:R-:W-:Y:S02]  /*140d0*/  IMAD.MOV.U32 R3, RZ, RZ, R49 ;  /* 0x000000ffff037224 */ /* 0x000fe400078e0031 */
[----:B------:R-:W-:Y:S02]  /*140e0*/  IMAD.X R0, RZ, RZ, R5, P2 ;  /* 0x000000ffff007224 */ /* 0x000fe400010e0605 */
[----:B------:R-:W-:Y:S02]  /*140f0*/  VIADD R18, R19, 0x40 ;  /* 0x0000004013127836 */ /* 0x000fe40000000000 */
[----:B------:R-:W-:-:S02]  /*14100*/  IMAD R0, R0, UR4, RZ ;  /* 0x0000000400007c24 */ /* 0x000fc4000f8e02ff */
[----:B------:R-:W-:Y:S01]  /*14110*/  IMAD.WIDE.U32 R2, R17, UR4, R2 ;  /* 0x0000000411027c25 */ /* 0x000fe2000f8e0002 */
[----:B------:R-:W-:Y:S02]  /*14120*/  ULDC UR4, c[0x0][0xa8c] ;  /* 0x0002a30000047ab9 */ /* 0x000fe40000000800 */
[----:B------:R-:W-:Y:S01]  /*14130*/  ISETP.GE.AND P3, PT, R19, UR4, PT ;  /* 0x0000000413007c0c */ /* 0x000fe2000bf66270 */
[----:B------:R-:W-:Y:S01]  /*14140*/  IMAD R17, R17, UR5, R0 ;  /* 0x0000000511117c24 */ /* 0x000fe2000f8e0200 */
[----:B------:R-:W-:Y:S02]  /*14150*/  ISETP.GE.AND P4, PT, R18, UR4, PT ;  /* 0x0000000412007c0c */ /* 0x000fe4000bf86270 */
[----:B0-----:R-:W-:Y:S01]  /*14160*/  LEA R20, P2, R2, UR6, 0x1 ;  /* 0x0000000602147c11 */ /* 0x001fe2000f8408ff */
[----:B------:R-:W-:-:S05]  /*14170*/  IMAD.IADD R3, R3, 0x1, R17 ;  /* 0x0000000103037824 */ /* 0x000fca00078e0211 */
[----:B------:R-:W-:-:S05]  /*14180*/  LEA.HI.X R21, R2, UR7, R3, 0x1, P2 ;  /* 0x0000000702157c11 */ /* 0x000fca00090f0c03 */
[----:B-----5:R1:W-:Y:S04]  /*14190*/  @!P3 STG.E.128 desc[UR50][R20.64], R32 ;  /* 0x000000201400b986 */ /* 0x0203e8000c101d32 */
[----:B------:R1:W-:Y:S02]  /*141a0*/  @!P4 STG.E.128 desc[UR50][R20.64+0x80], R44 ;  /* 0x0000802c1400c986 */ /* 0x0003e4000c101d32 */
.L_x_1172:
[----:B------:R-:W-:Y:S05]  /*141b0*/  BSYNC B1 ;  /* 0x0000000000017941 */ /* 0x000fea0003800000 */
.L_x_1171:
        /* <DEDUP_REMOVED lines=15> */
[----:B01----:R-:W-:Y:S01]  /*142b0*/  LEA R20, P0, R2, UR6, 0x1 ;  /* 0x0000000602147c11 */ /* 0x003fe2000f8008ff */
[----:B------:R-:W-:-:S05]  /*142c0*/  IMAD.IADD R3, R3, 0x1, R17 ;  /* 0x0000000103037824 */ /* 0x000fca00078e0211 */
[----:B------:R-:W-:-:S05]  /*142d0*/  LEA.HI.X R21, R2, UR7, R3, 0x1, P0 ;  /* 0x0000000702157c11 */ /* 0x000fca00080f0c03 */
[----:B-----5:R2:W-:Y:S04]  /*142e0*/  @!P2 STG.E.128 desc[UR50][R20.64], R24 ;  /* 0x000000181400a986 */ /* 0x0205e8000c101d32 */
[----:B------:R2:W-:Y:S02]  /*142f0*/  @!P3 STG.E.128 desc[UR50][R20.64+0x80], R28 ;  /* 0x0000801c1400b986 */ /* 0x0005e4000c101d32 */
.L_x_1174:
[----:B------:R-:W-:Y:S05]  /*14300*/  BSYNC B1 ;  /* 0x0000000000017941 */ /* 0x000fea0003800000 */
.L_x_1173:
[----:B------:R-:W-:Y:S05]  /*14310*/  @P1 BRA `(.L_x_1175) ;  /* 0x0000000800f41947 */ /* 0x000fea0003800000 */
[----:B------:R-:W-:Y:S01]  /*14320*/  IADD3 R7, P0, R4, 0x60, RZ ;  /* 0x0000006004077810 */ /* 0x000fe20007f1e0ff */
        /* <DEDUP_REMOVED lines=19> */
.L_x_1167:
        /* <DEDUP_REMOVED lines=20> */
[----:B------:R-:W-:Y:S01]  /*145a0*/  USHF.R.S32.HI UR6, URZ, 0x1f, UR42 ;  /* 0x0000001f3f067899 */ /* 0x000fe2000801142a */
[----:B------:R-:W-:Y:S01]  /*145b0*/  ISETP.GT.AND P0, PT, R195, 0x7f, PT ;  /* 0x0000007fc300780c */ /* 0x000fe20003f04270 */
[----:B------:R-:W-:-:S12]  /*145c0*/  @P2 BRA `(.L_x_1176) ;  /* 0x0000000000102947 */ /* 0x000fd80003800000 */
[----:B------:R-:W-:Y:S05]  /*145d0*/  @!P1 BRA `(.L_x_1176) ;  /* 0x00000000000c9947 */ /* 0x000fea0003800000 */
[----:B------:R-:W2:Y:S04]  /*145e0*/  LDG.E R0, desc[UR50][R2.64] ;  /* 0x0000003202007981 */ /* 0x000ea8000c1e1900 */
[----:B-----5:R-:W2:Y:S02]  /*145f0*/  LDG.E R7, desc[UR50][R2.64+0x4] ;  /* 0x0000043202077981 */ /* 0x020ea4000c1e1900 */
[----:B--2---:R-:W-:-:S07]  /*14600*/  IMAD.IADD R7, R7, 0x1, -R0 ;  /* 0x0000000107077824 */ /* 0x004fce00078e0a00 */
.L_x_1176:
        /* <DEDUP_REMOVED lines=31> */
.L_x_1178:
[----:B------:R-:W-:Y:S05]  /*14800*/  BSYNC B1 ;  /* 0x0000000000017941 */ /* 0x000fea0003800000 */
.L_x_1177:
[----:B------:R-:W-:Y:S01]  /*14810*/  ULDC.64 UR4, c[0x0][0xaa0] ;  /* 0x0002a80000047ab9 */ /* 0x000fe20000000a00 */
[----:B-1----:R-:W-:Y:S01]  /*14820*/  IMAD.MOV.U32 R2, RZ, RZ, R19 ;  /* 0x000000ffff027224 */ /* 0x002fe200078e0013 */
[----:B------:R-:W-:Y:S01]  /*14830*/  ULDC.64 UR10, c[0x0][0xae0] ;  /* 0x0002b800000a7ab9 */ /* 0x000fe20000000a00 */
[----:B0-----:R-:W-:Y:S01]  /*14840*/  IMAD.MOV.U32 R3, RZ, RZ, R8 ;  /* 0x000000ffff037224 */ /* 0x001fe200078e0008 */
[----:B------:R-:W-:Y:S01]  /*14850*/  BSSY B1, `(.L_x_1179) ;  /* 0x000002c000017945 */ /* 0x000fe20003800000 */
[----:B------:R-:W-:Y:S02]  /*14860*/  IMAD R0, R6, UR4, RZ ;  /* 0x0000000406007c24 */ /* 0x000fe4000f8e02ff */
[----:B------:R-:W-:Y:S01]  /*14870*/  IMAD.WIDE.U32 R2, R9, UR4, R2 ;  /* 0x0000000409027c25 */ /* 0x000fe2000f8e0002 */
[----:B------:R-:W-:-:S03]  /*14880*/  UIMAD UR4, UR6, UR10, URZ ;  /* 0x0000000a060472a4 */ /* 0x000fc6000f8e023f */
[----:B------:R-:W-:Y:S01]  /*14890*/  IMAD R9, R9, UR5, R0 ;  /* 0x0000000509097c24 */ /* 0x000fe2000f8e0200 */
[----:B------:R-:W-:Y:S01]  /*148a0*/  UIMAD UR4, UR42, UR11, UR4 ;  /* 0x0000000b2a0472a4 */ /* 0x000fe2000f8e0204 */
[----:B------:R-:W-:Y:S02]  /*148b0*/  IMAD.U32 R5, RZ, RZ, UR10 ;  /* 0x0000000aff057e24 */ /* 0x000fe4000f8e00ff */
[----:B------:R-:W-:Y:S01]  /*148c0*/  IMAD.IADD R3, R3, 0x1, R9 ;  /* 0x0000000103037824 */ /* 0x000fe200078e0209 */
[----:B------:R-:W-:Y:S01]  /*148d0*/  ULDC.64 UR10, c[0x0][0xae8] ;  /* 0x0002ba00000a7ab9 */ /* 0x000fe20000000a00 */
[----:B------:R-:W-:Y:S02]  /*148e0*/  IMAD R7, R190, -0x80, R7 ;  /* 0xffffff80be077824 */ /* 0x000fe400078e0207 */
[----:B------:R-:W-:-:S03]  /*148f0*/  IMAD.WIDE.U32 R2, R5, UR42, R2 ;  /* 0x0000002a05027c25 */ /* 0x000fc6000f8e0002 */
[CC--:B------:R-:W-:Y:S01]  /*14900*/  ISETP.GE.AND P2, PT, R22.reuse, R7.reuse, PT ;  /* 0x000000071600720c */ /* 0x0c0fe20003f46270 */
[C---:B------:R-:W-:Y:S02]  /*14910*/  VIADD R0, R22.reuse, 0x20 ;  /* 0x0000002016007836 */ /* 0x040fe40000000000 */
[----:B------:R-:W-:Y:S01]  /*14920*/  VIADD R3, R3, UR4 ;  /* 0x0000000403037c36 */ /* 0x000fe20008000000 */
[----:B------:R-:W-:Y:S01]  /*14930*/  UIMAD UR4, UR7, UR10, URZ ;  /* 0x0000000a070472a4 */ /* 0x000fe2000f8e023f */
[----:B------:R-:W-:Y:S01]  /*14940*/  VIADD R4, R22, 0x40 ;  /* 0x0000004016047836 */ /* 0x000fe20000000000 */
[-C--:B------:R-:W-:Y:S01]  /*14950*/  ISETP.GE.AND P3, PT, R0, R7.reuse, PT ;  /* 0x000000070000720c */ /* 0x080fe20003f66270 */
        /* <DEDUP_REMOVED lines=27> */
.L_x_1180:
[----:B------:R-:W-:Y:S05]  /*14b10*/  BSYNC B1 ;  /* 0x0000000000017941 */ /* 0x000fea0003800000 */
.L_x_1179:
[----:B------:R-:W-:Y:S04]  /*14b20*/  BSSY B1, `(.L_x_1181) ;  /* 0x0000014000017945 */ /* 0x000fe80003800000 */
[----:B------:R-:W-:Y:S05]  /*14b30*/  @P3 BRA `(.L_x_1182) ;  /* 0x0000000000483947 */ /* 0x000fea0003800000 */
[----:B0-----:R-:W-:Y:S01]  /*14b40*/  IADD3 R9, P2, R6, 0x20, RZ ;  /* 0x0000002006097810 */ /* 0x001fe20007f5e0ff */
        /* <DEDUP_REMOVED lines=17> */
.L_x_1182:
[----:B------:R-:W-:Y:S05]  /*14c60*/  BSYNC B1 ;  /* 0x0000000000017941 */ /* 0x000fea0003800000 */
.L_x_1181:
[----:B------:R-:W-:Y:S04]  /*14c70*/  BSSY B1, `(.L_x_1183) ;  /* 0x0000014000017945 */ /* 0x000fe80003800000 */
[----:B------:R-:W-:Y:S05]  /*14c80*/  @P1 BRA `(.L_x_1184) ;  /* 0x0000000000481947 */ /* 0x000fea0003800000 */
[----:B01----:R-:W-:Y:S01]  /*14c90*/  IADD3 R9, P1, R6, 0x40, RZ ;  /* 0x0000004006097810 */ /* 0x003fe20007f3e0ff */
        /* <DEDUP_REMOVED lines=17> */
.L_x_1184:
[----:B------:R-:W-:Y:S05]  /*14db0*/  BSYNC B1 ;  /* 0x0000000000017941 */ /* 0x000fea0003800000 */
.L_x_1183:
        /* <DEDUP_REMOVED lines=19> */
.L_x_1175:
[----:B------:R-:W-:Y:S05]  /*14ef0*/  BSYNC B0 ;  /* 0x0000000000007941 */ /* 0x000fea0003800000 */
.L_x_1166:
[----:B------:R-:W-:Y:S02]  /*14f00*/  ULDC UR4, c[0x0][0xc14] ;  /* 0x0003050000047ab9 */ /* 0x000fe40000000800 */
[----:B------:R-:W-:-:S06]  /*14f10*/  UISETP.GE.AND UP0, UPT, UR48, UR4, UPT ;  /* 0x000000043000728c */ /* 0x000fcc000bf06270 */
[----:B------:R-:W-:-:S13]  /*14f20*/  PLOP3.LUT P0, PT, PT, PT, UP0, 0x80, 0x0 ;  /* 0x000000000000781c */ /* 0x000fda0003f0f008 */
[----:B------:R-:W-:Y:S05]  /*14f30*/  @!P0 BRA `(.L_x_1185) ;  /* 0xfffffebc00948947 */ /* 0x000fea000383ffff */
[----:B------:R-:W-:Y:S05]  /*14f40*/  EXIT ;  /* 0x000000000000794d */ /* 0x000fea0003800000 */
.L_x_1080:
[----:B------:R-:W-:-:S08]  /*14f50*/  NOP ;  /* 0x0000000000007918 */ /* 0x000fd00000000000 */
[----:B------:R-:W0:-:S00]  /*14f60*/  USETMAXREG.DEALLOC.CTAPOOL 0x18 ;  /* 0x00000018000079c8 */ /* 0x000e0000080e0500 */
[----:B0-----:R-:W2:Y:S01]  /*14f70*/  LDL.LU R2, [R1+0x30] ;  /* 0x0000300001027983 */ /* 0x001ea20000300800 */
[----:B------:R-:W-:Y:S01]  /*14f80*/  LOP3.LUT R0, R0, 0x3, RZ, 0xc0, !PT ;  /* 0x0000000300007812 */ /* 0x000fe200078ec0ff */
[----:B------:R-:W-:-:S05]  /*14f90*/  IMAD.MOV.U32 R6, RZ, RZ, RZ ;  /* 0x000000ffff067224 */ /* 0x000fca00078e00ff */
[----:B------:R-:W0:Y:S02]  /*14fa0*/  SHFL.IDX PT, R0, R0, RZ, 0x1f ;  /* 0x00001fff00007589 */ /* 0x000e2400000e0000 */
[----:B0-----:R-:W-:Y:S02]  /*14fb0*/  ISETP.NE.AND P0, PT, R0, RZ, PT ;  /* 0x000000ff0000720c */ /* 0x001fe40003f05270 */
        /* <DEDUP_REMOVED lines=15> */
.L_x_1186:
[----:B------:R-:W1:Y:S01]  /*150b0*/  S2R R0, SR_TID.X ;  /* 0x0000000000007919 */ /* 0x000e620000002100 */
[----:B------:R-:W-:Y:S01]  /*150c0*/  ULDC UR4, c[0x0][0xc14] ;  /* 0x0003050000047ab9 */ /* 0x000fe20000000800 */
[----:B-1----:R-:W-:-:S04]  /*150d0*/  LOP3.LUT R5, R0, 0x1f, RZ, 0xc0, !PT ;  /* 0x0000001f00057812 */ /* 0x002fc800078ec0ff */
[----:B------:R-:W-:-:S04]  /*150e0*/  ISETP.NE.AND P0, PT, R5, 0x1f, PT ;  /* 0x0000001f0500780c */ /* 0x000fc80003f05270 */
[----:B------:R-:W-:-:S13]  /*150f0*/  ISETP.GE.OR P1, PT, R5, UR4, !P0 ;  /* 0x0000000405007c0c */ /* 0x000fda000c726670 */
[----:B0-----:R-:W0:Y:S02]  /*15100*/  @!P1 LDC.64 R2, c[0x0][0xc58] ;  /* 0x00031600ff029b82 */ /* 0x001e240000000a00 */
        /* <DEDUP_REMOVED lines=18> */
[----:B------:R-:W1:Y:S02]  /*15230*/  SHFL.UP PT, R2, R3, 0x8, RZ ;  /* 0x0500000003027989 */ /* 0x000e6400000e00ff */
[----:B-1----:R-:W-:-:S05]  /*15240*/  SEL R2, R2, RZ, P4 ;  /* 0x000000ff02027207 */ /* 0x002fca0002000000 */
[----:B------:R-:W-:-:S05]  /*15250*/  IMAD.IADD R2, R3, 0x1, R2 ;  /* 0x0000000103027824 */ /* 0x000fca00078e0202 */
[----:B------:R-:W1:Y:S02]  /*15260*/  SHFL.UP PT, R4, R2, 0x10, RZ ;  /* 0x0600000002047989 */ /* 0x000e6400000e00ff */
[----:B-1----:R-:W-:-:S05]  /*15270*/  SEL R7, R4, RZ, P5 ;  /* 0x000000ff04077207 */ /* 0x002fca0002800000 */
[----:B------:R-:W-:Y:S02]  /*15280*/  IMAD.IADD R10, R2, 0x1, R7 ;  /* 0x00000001020a7824 */ /* 0x000fe400078e0207 */
[----:B------:R-:W1:Y:S03]  /*15290*/  LDC R7, c[0x0][0xc10] ;  /* 0x00030400ff077b82 */ /* 0x000e660000000800 */
        /* <DEDUP_REMOVED lines=10> */
.L_x_1192:
        /* <DEDUP_REMOVED lines=14> */
.L_x_1191:
[----:B------:R-:W-:Y:S05]  /*15420*/  BSYNC B0 ;  /* 0x0000000000007941 */ /* 0x000fea0003800000 */
.L_x_1190:
        /* <DEDUP_REMOVED lines=22> */
.L_x_1188:
[----:B------:R-:W-:Y:S01]  /*15590*/  IMAD.IADD R11, R9, 0x1, -R8 ;  /* 0x00000001090b7824 */ /* 0x000fe200078e0a08 */
[----:B------:R-:W-:-:S03]  /*155a0*/  ULDC.64 UR4, c[0x0][0xc68] ;  /* 0x00031a0000047ab9 */ /* 0x000fc60000000a00 */
[----:B------:R-:W-:-:S05]  /*155b0*/  IMAD R3, R10, R7, R11 ;  /* 0x000000070a037224 */ /* 0x000fca00078e020b */
[----:B------:R-:W-:-:S13]  /*155c0*/  ISETP.GT.AND P0, PT, R3, R0, PT ;  /* 0x000000000300720c */ /* 0x000fda0003f04270 */
[----:B------:R-:W-:Y:S02]  /*155d0*/  VOTEU.ANY UR7, UPT, !P0 ;  /* 0x0000000000077886 */ /* 0x000fe400040e0100 */
[----:B------:R-:W-:-:S04]  /*155e0*/  UPOPC UR6, UR7 ;  /* 0x00000007000672bf */ /* 0x000fc80008000000 */
[----:B------:R-:W-:-:S04]  /*155f0*/  UIADD3 UR45, UR6, UR45, URZ ;  /* 0x0000002d062d7290 */ /* 0x000fc8000fffe03f */
[----:B------:R-:W-:-:S06]  /*15600*/  UIMAD.WIDE UR4, UR45, 0x4, UR4 ;  /* 0x000000042d0478a5 */ /* 0x000fcc000f8e0204 */
[----:B------:R-:W-:Y:S02]  /*15610*/  IMAD.U32 R2, RZ, RZ, UR4 ;  /* 0x00000004ff027e24 */ /* 0x000fe4000f8e00ff */
[----:B------:R-:W-:-:S05]  /*15620*/  IMAD.U32 R3, RZ, RZ, UR5 ;  /* 0x00000005ff037e24 */ /* 0x000fca000f8e00ff */
[----:B------:R-:W2:Y:S01]  /*15630*/  LDG.E R9, desc[UR50][R2.64] ;  /* 0x0000003202097981 */ /* 0x000ea2000c1e1900 */
[----:B------:R-:W-:Y:S01]  /*15640*/  IMAD.U32 R15, RZ, RZ, UR6 ;  /* 0x00000006ff0f7e24 */ /* 0x000fe2000f8e00ff */
[----:B------:R-:W-:-:S04]  /*15650*/  ISETP.NE.AND P0, PT, RZ, UR7, PT ;  /* 0x00000007ff007c0c */ /* 0x000fc8000bf05270 */
[----:B------:R-:W2:Y:S02]  /*15660*/  SHFL.IDX PT, R6, R6, R15, 0x1f ;  /* 0x00001f0f06067589 */ /* 0x000ea400000e0000 */
[----:B--2---:R-:W-:-:S05]  /*15670*/  IMAD R8, R6, R9, RZ ;  /* 0x0000000906087224 */ /* 0x004fca00078e02ff */
[----:B------:R-:W-:-:S04]  /*15680*/  IABS R12, R8 ;  /* 0x00000008000c7213 */ /* 0x000fc80000000000 */
[----:B------:R-:W0:Y:S08]  /*15690*/  I2F.RP R13, R12 ;  /* 0x0000000c000d7306 */ /* 0x000e300000209400 */
[----:B0-----:R-:W0:Y:S02]  /*156a0*/  MUFU.RCP R13, R13 ;  /* 0x0000000d000d7308 */ /* 0x001e240000001000 */
[----:B0-----:R-:W-:-:S06]  /*156b0*/  VIADD R14, R13, 0xffffffe ;  /* 0x0ffffffe0d0e7836 */ /* 0x001fcc0000000000 */
[----:B------:R-:W0:Y:S02]  /*156c0*/  F2I.FTZ.U32.TRUNC.NTZ R3, R14 ;  /* 0x0000000e00037305 */ /* 0x000e24000021f000 */
[----:B0-----:R-:W-:Y:S01]  /*156d0*/  IMAD.MOV R17, RZ, RZ, -R3 ;  /* 0x000000ffff117224 */ /* 0x001fe200078e0a03 */
[----:B------:R-:W-:Y:S06]  /*156e0*/  @!P0 BRA `(.L_x_1193) ;  /* 0x00000000000c8947 */ /* 0x000fec0003800000 */
[----:B------:R-:W-:-:S06]  /*156f0*/  UIADD3 UR4, UR6, -0x1, URZ ;  /* 0xffffffff06047890 */ /* 0x000fcc000fffe03f */
[----:B------:R-:W-:-:S05]  /*15700*/  IMAD.U32 R13, RZ, RZ, UR4 ;  /* 0x00000004ff0d7e24 */ /* 0x000fca000f8e00ff */
[----:B------:R0:W1:Y:S02]  /*15710*/  SHFL.IDX PT, R4, R10, R13, 0x1f ;  /* 0x00001f0d0a047589 */ /* 0x00006400000e0000 */
.L_x_1193:
[----:B-1----:R-:W-:Y:S02]  /*15720*/  IMAD R4, R4, R7, R11 ;  /* 0x0000000704047224 */ /* 0x002fe400078e020b */
        /* <DEDUP_REMOVED lines=19> */
[----:B------:R-:W-:-:S05]  /*15860*/  @!P1 LOP3.LUT R2, RZ, R8, RZ, 0x33, !PT ;  /* 0x00000008ff029212 */ /* 0x000fca00078e33ff */
[----:B------:R-:W-:Y:S02]  /*15870*/  IMAD R0, R9, R2, RZ ;  /* 0x0000000209007224 */ /* 0x000fe400078e02ff */
[----:B------:R-:W-:Y:S02]  /*15880*/  IMAD.MOV R2, RZ, RZ, -R2 ;  /* 0x000000ffff027224 */ /* 0x000fe400078e0a02 */
[----:B-1----:R-:W-:Y:S02]  /*15890*/  IMAD.MOV R4, RZ, RZ, -R0 ;  /* 0x000000ffff047224 */ /* 0x002fe400078e0a00 */
[----:B------:R-:W-:Y:S02]  /*158a0*/  IMAD R8, R8, R2, R11 ;  /* 0x0000000208087224 */ /* 0x000fe400078e020b */
[----:B------:R-:W-:Y:S01]  /*158b0*/  IMAD.MOV.U32 R2, RZ, RZ, RZ ;  /* 0x000000ffff027224 */ /* 0x000fe200078e00ff */
[----:B------:R-:W-:-:S04]  /*158c0*/  VIADDMNMX R7, R4, R7, R9, PT ;  /* 0x0000000704077246 */ /* 0x000fc80003800109 */
[-C--:B------:R-:W-:Y:S02]  /*158d0*/  IABS R4, R7.reuse ;  /* 0x0000000700047213 */ /* 0x080fe40000000000 */
[----:B0-----:R-:W-:Y:S02]  /*158e0*/  IABS R10, R7 ;  /* 0x00000007000a7213 */ /* 0x001fe40000000000 */
[----:B------:R-:W0:Y:S08]  /*158f0*/  I2F.RP R9, R4 ;  /* 0x0000000400097306 */ /* 0x000e300000209400 */
[----:B0-----:R-:W0:Y:S02]  /*15900*/  MUFU.RCP R9, R9 ;  /* 0x0000000900097308 */ /* 0x001e240000001000 */
[----:B0-----:R-:W-:Y:S01]  /*15910*/  VIADD R3, R9, 0xffffffe ;  /* 0x0ffffffe09037836 */ /* 0x001fe20000000000 */
[----:B------:R-:W-:-:S05]  /*15920*/  IABS R9, R8 ;  /* 0x0000000800097213 */ /* 0x000fca0000000000 */
[----:B------:R-:W0:Y:S02]  /*15930*/  F2I.FTZ.U32.TRUNC.NTZ R3, R3 ;  /* 0x0000000300037305 */ /* 0x000e24000021f000 */
[----:B0-----:R-:W-:-:S04]  /*15940*/  IMAD.MOV R11, RZ, RZ, -R3 ;  /* 0x000000ffff0b7224 */ /* 0x001fc800078e0a03 */
[----:B------:R-:W-:-:S04]  /*15950*/  IMAD R11, R11, R4, RZ ;  /* 0x000000040b0b7224 */ /* 0x000fc800078e02ff */
[----:B------:R-:W-:-:S04]  /*15960*/  IMAD.HI.U32 R2, R3, R11, R2 ;  /* 0x0000000b03027227 */ /* 0x000fc800078e0002 */
[----:B------:R-:W-:Y:S02]  /*15970*/  IMAD.MOV R3, RZ, RZ, -R10 ;  /* 0x000000ffff037224 */ /* 0x000fe400078e0a0a */
        /* <DEDUP_REMOVED lines=8> */
[----:B------:R-:W-:Y:S01]  /*15a00*/  ISETP.GE.AND P2, PT, R3, RZ, PT ;  /* 0x000000ff0300720c */ /* 0x000fe20003f46270 */
[----:B------:R-:W-:-:S06]  /*15a10*/  IMAD.IADD R3, R8, 0x1, R0 ;  /* 0x0000000108037824 */ /* 0x000fcc00078e0200 */
[----:B------:R-:W-:-:S06]  /*15a20*/  @P0 VIADD R2, R2, 0x1 ;  /* 0x0000000102020836 */ /* 0x000fcc0000000000 */
[----:B------:R-:W-:Y:S01]  /*15a30*/  @!P2 IMAD.MOV R2, RZ, RZ, -R2 ;  /* 0x000000ffff02a224 */ /* 0x000fe200078e0a02 */
[----:B------:R-:W-:Y:S01]  /*15a40*/  @!P1 LOP3.LUT R2, RZ, R7, RZ, 0x33, !PT ;  /* 0x00000007ff029212 */ /* 0x000fe200078e33ff */
[----:B------:R-:W-:-:S04]  /*15a50*/  IMAD.MOV R7, RZ, RZ, -R7 ;  /* 0x000000ffff077224 */ /* 0x000fc800078e0a07 */
[----:B------:R-:W-:-:S05]  /*15a60*/  IMAD R3, R2, R7, R3 ;  /* 0x0000000702037224 */ /* 0x000fca00078e0203 */
[----:B------:R-:W-:Y:S02]  /*15a70*/  R2UR UR38, R3 ;  /* 0x00000000032672ca */ /* 0x000fe400000e0000 */
[----:B------:R-:W-:-:S05]  /*15a80*/  LOP3.LUT R3, RZ, R2, RZ, 0x33, !PT ;  /* 0x00000002ff037212 */ /* 0x000fca00078e33ff */
[----:B------:R-:W-:-:S05]  /*15a90*/  IMAD.IADD R0, R6, 0x1, R3 ;  /* 0x0000000106007824 */ /* 0x000fca00078e0203 */
[----:B------:R1:W-:Y:S01]  /*15aa0*/  STL [R1+0x24], R0 ;  /* 0x0000240001007387 */ /* 0x0003e20000100800 */
[----:B------:R-:W-:Y:S05]  /*15ab0*/  BRA `(.L_x_1194) ;  /* 0x00000000000c7947 */ /* 0x000fea0003800000 */
.L_x_1189:
[----:B------:R0:W-:Y:S01]  /*15ac0*/  STL [R1+0x20], R0 ;  /* 0x0000200001007387 */ /* 0x0001e20000100800 */
[----:B------:R-:W-:-:S03]  /*15ad0*/  UMOV UR38, URZ ;  /* 0x0000003f00267c82 */ /* 0x000fc60008000000 */
[----:B------:R0:W-:Y:S02]  /*15ae0*/  STL [R1+0x24], RZ ;  /* 0x000024ff01007387 */ /* 0x0001e40000100800 */
.L_x_1194:
[----:B------:R-:W2:Y:S04]  /*15af0*/  LDL R2, [R1+0x24] ;  /* 0x0000240001027983 */ /* 0x000ea80000100800 */
[----:B------:R-:W3:Y:S01]  /*15b00*/  LDL R4, [R1+0x20] ;  /* 0x0000200001047983 */ /* 0x000ee20000100800 */
[----:B------:R-:W-:-:S13]  /*15b10*/  ISETP.NE.AND P0, PT, R5, RZ, PT ;  /* 0x000000ff0500720c */ /* 0x000fda0003f05270 */
[----:B------:R-:W4:Y:S01]  /*15b20*/  @!P0 S2R R3, SR_CgaCtaId ;  /* 0x0000000000038919 */ /* 0x000f220000008800 */
[----:B01----:R-:W-:Y:S01]  /*15b30*/  @!P0 MOV R0, 0x400 ;  /* 0x0000040000008802 */ /* 0x003fe20000000f00 */
[----:B------:R-:W-:Y:S02]  /*15b40*/  IMAD.U32 R6, RZ, RZ, UR38 ;  /* 0x00000026ff067e24 */ /* 0x000fe4000f8e00ff */
[----:B------:R-:W-:Y:S01]  /*15b50*/  IMAD.U32 R7, RZ, RZ, UR45 ;  /* 0x0000002dff077e24 */ /* 0x000fe2000f8e00ff */
[----:B----4-:R-:W-:Y:S01]  /*15b60*/  @!P0 LEA R0, R3, R0, 0x18 ;  /* 0x0000000003008211 */ /* 0x010fe200078ec0ff */
[----:B--2---:R-:W-:-:S05]  /*15b70*/  IMAD.MOV.U32 R5, RZ, RZ, R2 ;  /* 0x000000ffff057224 */ /* 0x004fca00078e0002 */
[----:B---3--:R2:W-:Y:S01]  /*15b80*/  @!P0 STS.128 [R0+0x298d0], R4 ;  /* 0x0298d00400008388 */ /* 0x0085e20000000c00 */
[----:B------:R-:W-:Y:S06]  /*15b90*/  BAR.ARV 0x5, 0x180 ;  /* 0x0146000000007b1d */ /* 0x000fec0000002000 */
.L_x_1187:
[----:B--2---:R-:W-:Y:S01]  /*15ba0*/  IMAD.MOV.U32 R0, RZ, RZ, 0x1 ;  /* 0x00000001ff007424 */ /* 0x004fe200078e00ff */
[----:B------:R-:W-:Y:S01]  /*15bb0*/  ULDC UR4, c[0x0][0xc14] ;  /* 0x0003050000047ab9 */ /* 0x000fe20000000800 */
[----:B------:R2:W-:Y:S01]  /*15bc0*/  STL [R1], RZ ;  /* 0x000000ff01007387 */ /* 0x0005e20000100800 */
[----:B------:R-:W-:-:S03]  /*15bd0*/  UISETP.GE.AND UP0, UPT, UR45, UR4, UPT ;  /* 0x000000042d00728c */ /* 0x000fc6000bf06270 */
[----:B------:R2:W-:Y:S03]  /*15be0*/  STL [R1+0xc], R0 ;  /* 0x00000c0001007387 */ /* 0x0005e60000100800 */
[----:B------:R-:W-:Y:S01]  /*15bf0*/  PLOP3.LUT P0, PT, PT, PT, UP0, 0x80, 0x0 ;  /* 0x000000000000781c */ /* 0x000fe20003f0f008 */
[----:B------:R2:W-:-:S12]  /*15c00*/  STL [R1+0x34], RZ ;  /* 0x000034ff01007387 */ /* 0x0005d80000100800 */
        /* <DEDUP_REMOVED lines=27> */
[----:B------:R1:W-:Y:S01]  /*15dc0*/  STL [R1+0x34], RZ ;  /* 0x000034ff01007387 */ /* 0x0003e20000100800 */
[----:B0-----:R-:W-:-:S05]  /*15dd0*/  IMAD.MOV.U32 R0, RZ, RZ, 0x40 ;  /* 0x00000040ff007424 */ /* 0x001fca00078e00ff */
[----:B------:R-:W-:Y:S01]  /*15de0*/  SEL R2, R0, 0xffffffc0, !P0 ;  /* 0xffffffc000027807 */ /* 0x000fe20004000000 */
[----:B------:R-:W-:-:S05]  /*15df0*/  IMAD.MOV.U32 R0, RZ, RZ, 0x1 ;  /* 0x00000001ff007424 */ /* 0x000fca00078e00ff */
[----:B------:R1:W-:Y:S04]  /*15e00*/  STL [R1+0xc], R0 ;  /* 0x00000c0001007387 */ /* 0x0003e80000100800 */
[----:B------:R1:W-:Y:S02]  /*15e10*/  STL [R1], RZ ;  /* 0x000000ff01007387 */ /* 0x0003e40000100800 */
.L_x_1263:
[----:B------:R-:W-:Y:S01]  /*15e20*/  ULDC.64 UR4, c[0x0][0xa00] ;  /* 0x0002800000047ab9 */ /* 0x000fe20000000a00 */
[----:B------:R-:W-:Y:S01]  /*15e30*/  ULDC.64 UR10, c[0x0][0xa08] ;  /* 0x00028200000a7ab9 */ /* 0x000fe20000000a00 */
[----:B------:R-:W-:Y:S01]  /*15e40*/  ISETP.NE.U32.AND P0, PT, RZ, UR4, PT ;  /* 0x00000004ff007c0c */ /* 0x000fe2000bf05070 */
[----:B------:R-:W-:Y:S01]  /*15e50*/  ULDC.64 UR6, c[0x0][0xa00] ;  /* 0x0002800000067ab9 */ /* 0x000fe20000000a00 */
[----:B------:R-:W-:Y:S01]  /*15e60*/  ISETP.NE.U32.AND P1, PT, RZ, UR10, PT ;  /* 0x0000000aff007c0c */ /* 0x000fe2000bf25070 */
[----:B------:R-:W-:Y:S01]  /*15e70*/  UIMAD.WIDE UR6, UR45, 0x4, UR6 ;  /* 0x000000042d0678a5 */ /* 0x000fe2000f8e0206 */
[----:B------:R-:W-:Y:S01]  /*15e80*/  ISETP.NE.AND.EX P0, PT, RZ, UR5, PT, P0 ;  /* 0x00000005ff007c0c */ /* 0x000fe2000bf05300 */
[----:B------:R-:W-:Y:S01]  /*15e90*/  ULDC.64 UR4, c[0x0][0xa28] ;  /* 0x00028a0000047ab9 */ /* 0x000fe20000000a00 */
[----:B------:R-:W-:Y:S01]  /*15ea0*/  ULDC.64 UR8, c[0x0][0xa08] ;  /* 0x0002820000087ab9 */ /* 0x000fe20000000a00 */
[----:B------:R-:W-:Y:S01]  /*15eb0*/  UISETP.NE.U32.AND UP0, UPT, UR4, URZ, UPT ;  /* 0x0000003f0400728c */ /* 0x000fe2000bf05070 */
[----:B------:R-:W-:Y:S01]  /*15ec0*/  ISETP.NE.AND.EX P1, PT, RZ, UR11, PT, P1 ;  /* 0x0000000bff007c0c */ /* 0x000fe2000bf25310 */
[----:B------:R-:W-:Y:S01]  /*15ed0*/  ULDC.64 UR10, c[0x0][0xa18] ;  /* 0x00028600000a7ab9 */ /* 0x000fe20000000a00 */
[----:B------:R-:W-:Y:S01]  /*15ee0*/  IMAD.MOV.U32 R18, RZ, RZ, RZ ;  /* 0x000000ffff127224 */ /* 0x000fe200078e00ff */
[----:B------:R-:W-:Y:S01]  /*15ef0*/  UISETP.NE.AND.EX UP0, UPT, UR5, URZ, UPT, UP0 ;  /* 0x0000003f0500728c */ /* 0x000fe2000bf05300 */
[----:B------:R-:W-:Y:S01]  /*15f00*/  IMAD.U32 R2, RZ, RZ, UR6 ;  /* 0x00000006ff027e24 */ /* 0x000fe2000f8e00ff */
[----:B------:R-:W-:Y:S01]  /*15f10*/  UISETP.NE.U32.AND UP1, UPT, UR10, URZ, UPT ;  /* 0x0000003f0a00728c */ /* 0x000fe2000bf25070 */
[----:B------:R-:W-:Y:S01]  /*15f20*/  IMAD.U32 R3, RZ, RZ, UR7 ;  /* 0x00000007ff037e24 */ /* 0x000fe2000f8e00ff */
[----:B------:R-:W-:Y:S01]  /*15f30*/  UIMAD.WIDE UR8, UR45, 0x4, UR8 ;  /* 0x000000042d0878a5 */ /* 0x000fe2000f8e0208 */
[----:B012---:R-:W0:Y:S01]  /*15f40*/  LDC R0, c[0x0][0x288] ;  /* 0x0000a200ff007b82 */ /* 0x007e220000000800 */
[----:B------:R-:W-:Y:S01]  /*15f50*/  UISETP.NE.AND.EX UP1, UPT, UR11, URZ, UPT, UP1 ;  /* 0x0000003f0b00728c */ /* 0x000fe2000bf25310 */
[----:B------:R-:W-:Y:S01]  /*15f60*/  CS2R R4, SRZ ;  /* 0x0000000000047805 */ /* 0x000fe2000001ff00 */
[----:B------:R1:W5:Y:S03]  /*15f70*/  @P0 LDG.E R18, desc[UR50][R2.64] ;  /* 0x0000003202120981 */ /* 0x000366000c1e1900 */
[----:B------:R-:W-:Y:S01]  /*15f80*/  @UP0 ULDC.64 UR4, c[0x0][0xa28] ;  /* 0x00028a0000040ab9 */ /* 0x000fe20000000a00 */
[----:B------:R-:W-:Y:S01]  /*15f90*/  PLOP3.LUT P2, PT, PT, PT, UP0, 0x80, 0x0 ;  /* 0x000000000000781c */ /* 0x000fe20003f4f008 */
[----:B------:R-:W-:Y:S01]  /*15fa0*/  @UP0 UIMAD.WIDE UR4, UR45, 0x4, UR4 ;  /* 0x000000042d0408a5 */ /* 0x000fe2000f8e0204 */
[----:B------:R-:W2:Y:S01]  /*15fb0*/  LDC R6, c[0x0][0x404] ;  /* 0x00010100ff067b82 */ /* 0x000ea20000000800 */
[----:B-1----:R-:W-:-:S02]  /*15fc0*/  IMAD.U32 R2, RZ, RZ, UR8 ;  /* 0x00000008ff027e24 */ /* 0x002fc4000f8e00ff */
[----:B------:R-:W-:Y:S01]  /*15fd0*/  IMAD.U32 R3, RZ, RZ, UR9 ;  /* 0x00000009ff037e24 */ /* 0x000fe2000f8e00ff */
[----:B------:R-:W-:-:S04]  /*15fe0*/  PLOP3.LUT P4, PT, PT, PT, UP1, 0x80, 0x0 ;  /* 0x000000000000781c */ /* 0x000fc80003f8f018 */
[----:B------:R-:W1:Y:S01]  /*15ff0*/  LDC R7, c[0x0][0x2e0] ;  /* 0x0000b800ff077b82 */ /* 0x000e620000000800 */
[----:B------:R3:W5:Y:S02]  /*16000*/  @P1 LDG.E R5, desc[UR50][R2.64] ;  /* 0x0000003202051981 */ /* 0x000764000c1e1900 */
[----:B---3--:R-:W-:Y:S02]  /*16010*/  IMAD.U32 R2, RZ, RZ, UR4 ;  /* 0x00000004ff027e24 */ /* 0x008fe4000f8e00ff */
[----:B------:R-:W-:Y:S01]  /*16020*/  IMAD.U32 R3, RZ, RZ, UR5 ;  /* 0x00000005ff037e24 */ /* 0x000fe2000f8e00ff */
[----:B------:R-:W-:Y:S02]  /*16030*/  @UP1 ULDC.64 UR4, c[0x0][0xa18] ;  /* 0x0002860000041ab9 */ /* 0x000fe40000000a00 */
[----:B------:R-:W-:Y:S02]  /*16040*/  @UP1 UIMAD.WIDE UR4, UR45, 0x4, UR4 ;  /* 0x000000042d0418a5 */ /* 0x000fe4000f8e0204 */
[----:B------:R3:W5:Y:S04]  /*16050*/  @P2 LDG.E R4, desc[UR50][R2.64] ;  /* 0x0000003202042981 */ /* 0x000768000c1e1900 */
[----:B---3--:R-:W-:-:S02]  /*16060*/  IMAD.U32 R2, RZ, RZ, UR4 ;  /* 0x00000004ff027e24 */ /* 0x008fc4000f8e00ff */
[----:B------:R-:W-:Y:S01]  /*16070*/  IMAD.U32 R3, RZ, RZ, UR5 ;  /* 0x00000005ff037e24 */ /* 0x000fe2000f8e00ff */
[----:B------:R-:W-:-:S04]  /*16080*/  ULDC.64 UR4, c[0x0][0xa20] ;  /* 0x0002880000047ab9 */ /* 0x000fc80000000a00 */
[----:B0-----:R0:W5:Y:S01]  /*16090*/  @P4 LDG.E R0, desc[UR50][R2.64] ;  /* 0x0000003202004981 */ /* 0x001162000c1e1900 */
[----:B------:R-:W-:-:S04]  /*160a0*/  ISETP.NE.U32.AND P3, PT, RZ, UR4, PT ;  /* 0x00000004ff007c0c */ /* 0x000fc8000bf65070 */
[----:B------:R-:W-:Y:S01]  /*160b0*/  ISETP.NE.AND.EX P3, PT, RZ, UR5, PT, P3 ;  /* 0x00000005ff007c0c */ /* 0x000fe2000bf65330 */
[----:B0-----:R-:W0:Y:S02]  /*160c0*/  LDC.64 R2, c[0x0][0x3f8] ;  /* 0x0000fe00ff027b82 */ /* 0x001e240000000a00 */
[----:B0-----:R-:W-:-:S04]  /*160d0*/  ISETP.NE.U32.AND P2, PT, R2, RZ, PT ;  /* 0x000000ff0200720c */ /* 0x001fc80003f45070 */
[----:B------:R-:W-:-:S04]  /*160e0*/  ISETP.NE.AND.EX P2, PT, R3, RZ, PT, P2 ;  /* 0x000000ff0300720c */ /* 0x000fc80003f45320 */
[----:B--2---:R-:W-:-:S05]  /*160f0*/  SEL R6, R6, 0x1, P2 ;  /* 0x0000000106067807 */ /* 0x004fca0001000000 */
[----:B-1----:R-:W-:Y:S01]  /*16100*/  IMAD R6, R6, R7, RZ ;  /* 0x0000000706067224 */ /* 0x002fe200078e02ff */
[----:B------:R-:W-:Y:S06]  /*16110*/  @P4 BRA `(.L_x_1196) ;  /* 0x0000000000184947 */ /* 0x000fec0003800000 */
[----:B------:R-:W-:Y:S05]  /*16120*/  @!P0 BRA `(.L_x_1196) ;  /* 0x0000000000148947 */ /* 0x000fea0003800000 */
[----:B------:R-:W-:Y:S02]  /*16130*/  IMAD.U32 R2, RZ, RZ, UR6 ;  /* 0x00000006ff027e24 */ /* 0x000fe4000f8e00ff */
[----:B------:R-:W-:-:S05]  /*16140*/  IMAD.U32 R3, RZ, RZ, UR7 ;  /* 0x00000007ff037e24 */ /* 0x000fca000f8e00ff */
[----:B------:R-:W2:Y:S04]  /*16150*/  LDG.E R7, desc[UR50][R2.64] ;  /* 0x0000003202077981 */ /* 0x000ea8000c1e1900 */
[----:B-----5:R-:W2:Y:S02]  /*16160*/  LDG.E R0, desc[UR50][R2.64+0x4] ;  /* 0x0000043202007981 */ /* 0x020ea4000c1e1900 */
[----:B--2---:R-:W-:-:S07]  /*16170*/  IMAD.IADD R0, R0, 0x1, -R7 ;  /* 0x0000000100007824 */ /* 0x004fce00078e0a07 */
.L_x_1196:
[----:B-----5:R-:W-:-:S05]  /*16180*/  IMAD.IADD R2, R5, 0x1, R4 ;  /* 0x0000000105027824 */ /* 0x020fca00078e0204 */
[----:B------:R0:W-:Y:S01]  /*16190*/  STL [R1+0x1c], R2 ;  /* 0x00001c0201007387 */ /* 0x0001e20000100800 */
[----:B------:R-:W-:Y:S05]  /*161a0*/  @!P3 BRA `(.L_x_1197) ;  /* 0x000000000018b947 */ /* 0x000fea0003800000 */
[----:B------:R-:W-:Y:S02]  /*161b0*/  ULDC.64 UR4, c[0x0][0xa20] ;  /* 0x0002880000047ab9 */ /* 0x000fe40000000a00 */
[----:B------:R-:W-:-:S06]  /*161c0*/  UIMAD.WIDE UR4, UR45, 0x4, UR4 ;  /* 0x000000042d0478a5 */ /* 0x000fcc000f8e0204 */
[----:B------:R-:W-:Y:S02]  /*161d0*/  IMAD.U32 R6, RZ, RZ, UR4 ;  /* 0x00000004ff067e24 */ /* 0x000fe4000f8e00ff */
[----:B------:R-:W-:-:S05]  /*161e0*/  IMAD.U32 R7, RZ, RZ, UR5 ;  /* 0x00000005ff077e24 */ /* 0x000fca000f8e00ff */
[----:B------:R1:W5:Y:S01]  /*161f0*/  LDG.E R6, desc[UR50][R6.64] ;  /* 0x0000003206067981 */ /* 0x000362000c1e1900 */
[----:B------:R-:W-:Y:S05]  /*16200*/  BRA `(.L_x_1198) ;  /* 0x0000000000187947 */ /* 0x000fea0003800000 */
.L_x_1197:
[----:B------:R-:W-:Y:S05]  /*16210*/  @!P1 BRA `(.L_x_1198) ;  /* 0x0000000000149947 */ /* 0x000fea0003800000 */
[----:B0-----:R-:W-:Y:S02]  /*16220*/  IMAD.U32 R2, RZ, RZ, UR8 ;  /* 0x00000008ff027e24 */ /* 0x001fe4000f8e00ff */
[----:B------:R-:W-:-:S05]  /*16230*/  IMAD.U32 R3, RZ, RZ, UR9 ;  /* 0x00000009ff037e24 */ /* 0x000fca000f8e00ff */
[----:B------:R-:W2:Y:S04]  /*16240*/  LDG.E R5, desc[UR50][R2.64] ;  /* 0x0000003202057981 */ /* 0x000ea8000c1e1900 */
[----:B------:R-:W2:Y:S02]  /*16250*/  LDG.E R6, desc[UR50][R2.64+0x4] ;  /* 0x0000043202067981 */ /* 0x000ea4000c1e1900 */
[----:B--2---:R-:W-:-:S07]  /*16260*/  IMAD.IADD R6, R6, 0x1, -R5 ;  /* 0x0000000106067824 */ /* 0x004fce00078e0a05 */
.L_x_1198:
[----:B------:R-:W1:Y:S01]  /*16270*/  LDL R19, [R1+0x24] ;  /* 0x0000240001137983 */ /* 0x000e620000100800 */
[----:B0-----:R-:W0:Y:S01]  /*16280*/  LDC.64 R2, c[0x0][0x9e0] ;  /* 0x00027800ff027b82 */ /* 0x001e220000000a00 */
[----:B-----5:R-:W-:Y:S01]  /*16290*/  IMAD.IADD R6, R6, 0x1, -R4 ;  /* 0x0000000106067824 */ /* 0x020fe200078e0a04 */
[----:B0-----:R-:W-:Y:S02]  /*162a0*/  ISETP.GE.AND P1, PT, R3, 0x1, PT ;  /* 0x000000010300780c */ /* 0x001fe40003f26270 */
[----:B-1----:R-:W-:-:S04]  /*162b0*/  LEA R7, R19, 0x80, 0x7 ;  /* 0x0000008013077811 */ /* 0x002fc800078e38ff */
[----:B------:R-:W-:-:S05]  /*162c0*/  IADD3 R7, R6, R7, -R0 ;  /* 0x0000000706077210 */ /* 0x000fca0007ffe800 */
[----:B------:R-:W-:Y:S02]  /*162d0*/  IMAD.IADD R2, R7, 0x1, R2 ;  /* 0x0000000107027824 */ /* 0x000fe400078e0202 */
[----:B------:R-:W-:Y:S05]  /*162e0*/  @!P1 BRA `(.L_x_1199) ;  /* 0x0000000000409947 */ /* 0x000fea0003800000 */
        /* <DEDUP_REMOVED lines=10> */
.L_x_1200:
[----:B------:R-:W-:-:S13]  /*16390*/  ISETP.NE.AND P0, PT, R3, 0x1, PT ;  /* 0x000000010300780c */ /* 0x000fda0003f05270 */
[----:B------:R-:W0:Y:S02]  /*163a0*/  @P0 LDC.64 R4, c[0x0][0x9e8] ;  /* 0x00027a00ff040b82 */ /* 0x000e240000000a00 */
[----:B0-----:R-:W-:-:S05]  /*163b0*/  @P0 IMAD.HI.U32 R4, R8, R4, RZ ;  /* 0x0000000408040227 */ /* 0x001fca00078e00ff */
[----:B------:R-:W-:-:S07]  /*163c0*/  @P0 SHF.R.U32.HI R8, RZ, R5, R4 ;  /* 0x00000005ff080219 */ /* 0x000fce0000011604 */
.L_x_1201:
[----:B------:R-:W-:-:S05]  /*163d0*/  IMAD R5, R8, R3, R3 ;  /* 0x0000000308057224 */ /* 0x000fca00078e0203 */
[----:B------:R-:W-:-:S07]  /*163e0*/  VIMNMX R2, R2, R5, PT ;  /* 0x0000000502027248 */ /* 0x000fce0003fe0100 */
.L_x_1199:
[----:B------:R-:W-:Y:S01]  /*163f0*/  VIADD R2, R2, 0x9f ;  /* 0x0000009f02027836 */ /* 0x000fe20000000000 */
[----:B------:R-:W-:Y:S01]  /*16400*/  ULDC UR4, c[0x0][0x9dc] ;  /* 0x0002770000047ab9 */ /* 0x000fe20000000800 */
[----:B------:R-:W-:Y:S02]  /*16410*/  IMAD R5, R19, 0x80, -R0 ;  /* 0x0000008013057824 */ /* 0x000fe400078e0a00 */
[----:B------:R-:W-:-:S04]  /*16420*/  IMAD.HI R0, R2, 0x66666667, RZ ;  /* 0x6666666702007827 */ /* 0x000fc800078e02ff */
[C---:B------:R-:W-:Y:S02]  /*16430*/  VIADD R4, R6.reuse, 0x9f ;  /* 0x0000009f06047836 */ /* 0x040fe40000000000 */
[----:B------:R-:W-:Y:S01]  /*16440*/  IMAD.IADD R2, R6, 0x1, R5 ;  /* 0x0000000106027824 */ /* 0x000fe200078e0205 */
[----:B------:R-:W-:Y:S01]  /*16450*/  SHF.R.U32.HI R5, RZ, 0x1f, R0 ;  /* 0x0000001fff057819 */ /* 0x000fe20000011600 */
[----:B------:R-:W-:-:S03]  /*16460*/  IMAD.HI R4, R4, 0x66666667, RZ ;  /* 0x6666666704047827 */ /* 0x000fc600078e02ff */
[----:B------:R-:W-:Y:S01]  /*16470*/  LEA.HI.SX32 R16, R0, R5, 0x1a ;  /* 0x0000000500107211 */ /* 0x000fe200078fd2ff */
[----:B------:R-:W-:Y:S01]  /*16480*/  VIADD R0, R2, -UR4 ;  /* 0x8000000402007c36 */ /* 0x000fe20008000000 */
[----:B------:R-:W-:-:S04]  /*16490*/  SHF.R.U32.HI R5, RZ, 0x1f, R4 ;  /* 0x0000001fff057819 */ /* 0x000fc80000011604 */
[----:B------:R-:W-:-:S04]  /*164a0*/  LEA.HI.SX32 R5, R4, R5, 0x1a ;  /* 0x0000000504057211 */ /* 0x000fc800078fd2ff */
[----:B------:R-:W-:Y:S01]  /*164b0*/  VIMNMX R16, R5, R16, PT ;  /* 0x0000001005107248 */ /* 0x000fe20003fe0100 */
        /* <DEDUP_REMOVED lines=10> */
.L_x_1203:
[----:B------:R-:W-:-:S13]  /*16560*/  ISETP.NE.AND P0, PT, R3, 0x1, PT ;  /* 0x000000010300780c */ /* 0x000fda0003f05270 */
[----:B------:R-:W0:Y:S02]  /*16570*/  @P0 LDC.64 R4, c[0x0][0x9e8] ;  /* 0x00027a00ff040b82 */ /* 0x000e240000000a00 */
[----:B0-----:R-:W-:-:S05]  /*16580*/  @P0 IMAD.HI.U32 R4, R2, R4, RZ ;  /* 0x0000000402040227 */ /* 0x001fca00078e00ff */
[----:B------:R-:W-:-:S07]  /*16590*/  @P0 SHF.R.U32.HI R2, RZ, R5, R4 ;  /* 0x00000005ff020219 */ /* 0x000fce0000011604 */
.L_x_1204:
[----:B------:R-:W-:-:S05]  /*165a0*/  IMAD R3, R2, R3, RZ ;  /* 0x0000000302037224 */ /* 0x000fca00078e02ff */
[----:B------:R-:W-:-:S07]  /*165b0*/  VIMNMX R0, R0, R3, !PT ;  /* 0x0000000300007248 */ /* 0x000fce0007fe0100 */
.L_x_1202:
[----:B------:R-:W-:Y:S01]  /*165c0*/  IMAD.HI R0, R0, 0x66666667, RZ ;  /* 0x6666666700007827 */ /* 0x000fe200078e02ff */
[----:B------:R-:W-:Y:S04]  /*165d0*/  BSSY B6, `(.L_x_1205) ;  /* 0x00002c2000067945 */ /* 0x000fe80003800000 */
[----:B------:R-:W-:-:S04]  /*165e0*/  SHF.R.U32.HI R3, RZ, 0x1f, R0 ;  /* 0x0000001fff037819 */ /* 0x000fc80000011600 */
[----:B------:R-:W-:-:S04]  /*165f0*/  LEA.HI.SX32 R3, R0, R3, 0x1a ;  /* 0x0000000300037211 */ /* 0x000fc800078fd2ff */
[----:B------:R-:W-:-:S04]  /*16600*/  VIMNMX R2, RZ, R3, !PT ;  /* 0x00000003ff027248 */ /* 0x000fc80007fe0100 */
[----:B------:R-:W-:Y:S01]  /*16610*/  ISETP.GT.AND P0, PT, R16, R2, PT ;  /* 0x000000021000720c */ /* 0x000fe20003f04270 */
[----:B------:R0:W-:-:S12]  /*16620*/  STL [R1+0x18], R2 ;  /* 0x0000180201007387 */ /* 0x0001d80000100800 */
[----:B0-----:R-:W-:Y:S05]  /*16630*/  @P0 BRA `(.L_x_1206) ;  /* 0x0000000000480947 */ /* 0x001fea0003800000 */
        /* <DEDUP_REMOVED lines=18> */
.L_x_1206:
        /* <DEDUP_REMOVED lines=23> */
.L_x_1208:
        /* <DEDUP_REMOVED lines=24> */
.L_x_1209:
        /* <DEDUP_REMOVED lines=20> */
.L_x_1210:
        /* <DEDUP_REMOVED lines=18> */
.L_x_1211:
[----:B------:R-:W1:Y:S01]  /*16cb0*/  LDC R0, c[0x0][0x428] ;  /* 0x00010a00ff007b82 */ /* 0x000e620000000800 */
[----:B------:R-:W-:Y:S01]  /*16cc0*/  ULDC.64 UR4, c[0x0][0x9f8] ;  /* 0x00027e0000047ab9 */ /* 0x000fe20000000a00 */
[----:B0-----:R-:W-:Y:S01]  /*16cd0*/  IMAD.U32 R2, RZ, RZ, UR38 ;  /* 0x00000026ff027e24 */ /* 0x001fe2000f8e00ff */
[----:B------:R-:W-:Y:S01]  /*16ce0*/  UISETP.NE.U32.AND UP0, UPT, UR4, URZ, UPT ;  /* 0x0000003f0400728c */ /* 0x000fe2000bf05070 */
[----:B------:R-:W-:Y:S01]  /*16cf0*/  IMAD.U32 R10, RZ, RZ, UR45 ;  /* 0x0000002dff0a7e24 */ /* 0x000fe2000f8e00ff */
[----:B------:R-:W0:Y:S01]  /*16d00*/  S2R R4, SR_TID.X ;  /* 0x0000000000047919 */ /* 0x000e220000002100 */
[----:B------:R-:W-:Y:S01]  /*16d10*/  IMAD R6, R19, 0x80, R18 ;  /* 0x0000008013067824 */ /* 0x000fe200078e0212 */
[----:B------:R-:W-:Y:S01]  /*16d20*/  UISETP.NE.AND.EX UP0, UPT, UR5, URZ, UPT, UP0 ;  /* 0x0000003f0500728c */ /* 0x000fe2000bf05300 */
[----:B------:R-:W-:-:S10]  /*16d30*/  ULDC.64 UR6, c[0x0][0xa08] ;  /* 0x0002820000067ab9 */ /* 0x000fd40000000a00 */
[----:B------:R-:W-:Y:S02]  /*16d40*/  @UP0 ULDC.64 UR4, c[0x0][0x9f8] ;  /* 0x00027e0000040ab9 */ /* 0x000fe40000000a00 */
[----:B------:R-:W-:Y:S01]  /*16d50*/  @UP0 UIMAD.WIDE UR4, UR45, 0x4, UR4 ;  /* 0x000000042d0408a5 */ /* 0x000fe2000f8e0204 */
[----:B-1----:R-:W-:-:S13]  /*16d60*/  ISETP.NE.AND P0, PT, R0, 0x1, PT ;  /* 0x000000010000780c */ /* 0x002fda0003f05270 */
[----:B------:R-:W1:Y:S01]  /*16d70*/  @P0 LDC R0, c[0x0][0x42c] ;  /* 0x00010b00ff000b82 */ /* 0x000e620000000800 */
[----:B0-----:R-:W-:-:S07]  /*16d80*/  LOP3.LUT R17, R4, 0x7f, RZ, 0xc0, !PT ;  /* 0x0000007f04117812 */ /* 0x001fce00078ec0ff */
[----:B------:R-:W0:Y:S01]  /*16d90*/  @P0 LDC R3, c[0x0][0x430] ;  /* 0x00010c00ff030b82 */ /* 0x000e220000000800 */
[----:B-1----:R-:W-:-:S05]  /*16da0*/  @P0 IMAD.HI.U32 R0, R0, UR38, RZ ;  /* 0x0000002600000c27 */ /* 0x002fca000f8e00ff */
[----:B0-----:R-:W-:Y:S01]  /*16db0*/  @P0 SHF.R.U32.HI R2, RZ, R3, R0 ;  /* 0x00000003ff020219 */ /* 0x001fe20000011600 */
[----:B------:R-:W-:Y:S01]  /*16dc0*/  IMAD.U32 R3, RZ, RZ, UR5 ;  /* 0x00000005ff037e24 */ /* 0x000fe2000f8e00ff */
[----:B------:R-:W-:-:S03]  /*16dd0*/  PLOP3.LUT P0, PT, PT, PT, UP0, 0x80, 0x0 ;  /* 0x000000000000781c */ /* 0x000fc60003f0f008 */
[----:B------:R0:W-:Y:S02]  /*16de0*/  STL [R1+0x8], R2 ;  /* 0x0000080201007387 */ /* 0x0001e40000100800 */
[----:B0-----:R-:W-:Y:S01]  /*16df0*/  IMAD.U32 R2, RZ, RZ, UR4 ;  /* 0x00000004ff027e24 */ /* 0x001fe2000f8e00ff */
[----:B------:R-:W-:Y:S01]  /*16e00*/  ISETP.NE.AND P1, PT, R17, RZ, PT ;  /* 0x000000ff1100720c */ /* 0x000fe20003f25270 */
[----:B------:R-:W-:-:S06]  /*16e10*/  ULDC.64 UR4, c[0x0][0xa00] ;  /* 0x0002800000047ab9 */ /* 0x000fcc0000000a00 */
[----:B------:R0:W2:Y:S01]  /*16e20*/  @P0 LDG.E R10, desc[UR50][R2.64] ;  /* 0x00000032020a0981 */ /* 0x0000a2000c1e1900 */
[----:B------:R-:W-:Y:S01]  /*16e30*/  ISETP.NE.U32.AND P0, PT, RZ, UR4, PT ;  /* 0x00000004ff007c0c */ /* 0x000fe2000bf05070 */
[----:B------:R-:W-:Y:S01]  /*16e40*/  UMOV UR36, URZ ;  /* 0x0000003f00247c82 */ /* 0x000fe20008000000 */
[----:B------:R-:W-:Y:S01]  /*16e50*/  R2UR UR37, R6 ;  /* 0x00000000062572ca */ /* 0x000fe200000e0000 */
[----:B------:R-:W-:Y:S01]  /*16e60*/  UMOV UR8, 0x40 ;  /* 0x0000004000087882 */ /* 0x000fe20000000000 */
[----:B------:R-:W-:Y:S01]  /*16e70*/  ISETP.NE.AND.EX P0, PT, RZ, UR5, PT, P0 ;  /* 0x00000005ff007c0c */ /* 0x000fe2000bf05300 */
[----:B------:R-:W-:Y:S01]  /*16e80*/  UMOV UR10, UR38 ;  /* 0x00000026000a7c82 */ /* 0x000fe20008000000 */
[----:B------:R-:W-:Y:S01]  /*16e90*/  UMOV UR12, 0x80 ;  /* 0x00000080000c7882 */ /* 0x000fe20000000000 */
[----:B------:R-:W-:Y:S01]  /*16ea0*/  UMOV UR14, UR38 ;  /* 0x00000026000e7c82 */ /* 0x000fe20008000000 */
[----:B------:R-:W-:Y:S01]  /*16eb0*/  VOTEU.ALL UP1, P1 ;  /* 0x00000000003f7886 */ /* 0x000fe20000820000 */
[----:B0-----:R-:W0:Y:S01]  /*16ec0*/  LDC.64 R2, c[0x0][0x3f8] ;  /* 0x0000fe00ff027b82 */ /* 0x001e220000000a00 */
[----:B------:R-:W-:-:S02]  /*16ed0*/  SEL R7, RZ, UR45, P0 ;  /* 0x0000002dff077c07 */ /* 0x000fc40008000000 */
[----:B------:R-:W-:Y:S01]  /*16ee0*/  SHF.R.U32.HI R4, RZ, 0x5, R4 ;  /* 0x00000005ff047819 */ /* 0x000fe20000011604 */
[----:B------:R-:W-:Y:S01]  /*16ef0*/  @!UP1 UIADD3 UR4, UP0, UR46, 0x270, URZ ;  /* 0x000002702e049890 */ /* 0x000fe2000ff1e03f */
[----:B------:R-:W-:Y:S01]  /*16f00*/  R2UR UR39, R7 ;  /* 0x00000000072772ca */ /* 0x000fe200000e0000 */
[----:B------:R-:W-:Y:S01]  /*16f10*/  UMOV UR9, UR37 ;  /* 0x0000002500097c82 */ /* 0x000fe20008000000 */
[----:B------:R-:W-:Y:S01]  /*16f20*/  UMOV UR13, UR37 ;  /* 0x00000025000d7c82 */ /* 0x000fe20008000000 */
[----:B------:R-:W-:Y:S01]  /*16f30*/  @!UP1 UIADD3.X UR5, URZ, UR47, URZ, UP0, !UPT ;  /* 0x0000002f3f059290 */ /* 0x000fe200087fe43f */
[----:B------:R-:W-:-:S09]  /*16f40*/  LOP3.LUT R4, R4, 0x3, RZ, 0xc0, !PT ;  /* 0x0000000304047812 */ /* 0x000fd200078ec0ff */
[----:B------:R-:W-:Y:S01]  /*16f50*/  UMOV UR11, UR39 ;  /* 0x00000027000b7c82 */ /* 0x000fe20008000000 */
[----:B------:R-:W-:Y:S01]  /*16f60*/  UMOV UR15, UR39 ;  /* 0x00000027000f7c82 */ /* 0x000fe20008000000 */
[----:B------:R1:W-:Y:S01]  /*16f70*/  @!UP1 UTMAPF.L2.4D [UR36], [UR4] ;  /* 0x00000024040095b8 */ /* 0x0003e20008018000 */
[----:B0-----:R-:W-:Y:S01]  /*16f80*/  LOP3.LUT P0, RZ, R2, UR6, RZ, 0xfc, !PT ;  /* 0x0000000602ff7c12 */ /* 0x001fe2000f80fcff */
[----:B------:R-:W-:Y:S01]  /*16f90*/  UMOV UR6, 0xffffffff ;  /* 0xffffffff00067882 */ /* 0x000fe20000000000 */
[----:B------:R1:W-:Y:S02]  /*16fa0*/  @!UP1 UTMAPF.L2.4D [UR8], [UR4] ;  /* 0x00000008040095b8 */ /* 0x0003e40008018000 */
[----:B------:R-:W-:Y:S01]  /*16fb0*/  LOP3.LUT P0, RZ, R3, UR7, RZ, 0xfc, P0 ;  /* 0x0000000703ff7c12 */ /* 0x000fe2000800fcff */
[----:B------:R1:W-:Y:S01]  /*16fc0*/  @!UP1 UTMAPF.L2.4D [UR12], [UR4] ;  /* 0x0000000c040095b8 */ /* 0x0003e20008018000 */
[----:B--2---:R-:W-:Y:S01]  /*16fd0*/  SHF.R.S32.HI R19, RZ, 0x1f, R10 ;  /* 0x0000001fff137819 */ /* 0x004fe2000001140a */
[----:B------:R1:W-:Y:S01]  /*16fe0*/  STL [R1+0x10], R10 ;  /* 0x0000100a01007387 */ /* 0x0003e20000100800 */
[----:B------:R-:W-:-:S03]  /*16ff0*/  SEL R0, R10, RZ, !P0 ;  /* 0x000000ff0a007207 */ /* 0x000fc60004000000 */
[----:B------:R1:W-:Y:S01]  /*17000*/  STL [R1+0x14], R19 ;  /* 0x0000141301007387 */ /* 0x0003e20000100800 */
[----:B------:R-:W-:Y:S05]  /*17010*/  BRA.DIV UR6, `(.L_x_1212) ;  /* 0x00000036067c7947 */ /* 0x000fea000b800000 */
[----:B------:R0:W2:Y:S02]  /*17020*/  SHFL.IDX PT, R14, R4, RZ, 0x1f ;  /* 0x00001fff040e7589 */ /* 0x0000a400000e0000 */
.L_x_1282:
[----:B--2---:R-:W-:Y:S02]  /*17030*/  ISETP.NE.AND P0, PT, R14, RZ, PT ;  /* 0x000000ff0e00720c */ /* 0x004fe40003f05270 */
[----:B------:R-:W-:-:S11]  /*17040*/  PLOP3.LUT P6, PT, PT, PT, PT, 0x8, 0x0 ;  /* 0x000000000000781c */ /* 0x000fd60003fce170 */
[----:B------:R-:W-:Y:S05]  /*17050*/  @P0 BRA `(.L_x_1213) ;  /* 0x0000000800000947 */ /* 0x000fea0003800000 */
[----:B-1----:R-:W-:Y:S01]  /*17060*/  UMOV UR4, 0xffffffff ;  /* 0xffffffff00047882 */ /* 0x002fe20000000000 */
[----:B------:R-:W-:Y:S02]  /*17070*/  VIADD R8, R16, 0xffffffff ;  /* 0xffffffff10087836 */ /* 0x000fe40000000000 */
[----:B------:R-:W-:Y:S05]  /*17080*/  BRA.DIV UR4, `(.L_x_1214) ;  /* 0x0000003604807947 */ /* 0x000fea000b800000 */
[----:B------:R-:W-:-:S13]  /*17090*/  ELECT P6, URZ, PT ;  /* 0x00000000003f782f */ /* 0x000fda00038c0000 */
.L_x_1285:
[----:B------:R-:W-:Y:S05]  /*170a0*/  @!P6 BRA `(.L_x_1215) ;  /* 0x000000040070e947 */ /* 0x000fea0003800000 */
[----:B------:R-:W-:-:S04]  /*170b0*/  ISETP.NE.U32.AND P0, PT, R2, RZ, PT ;  /* 0x000000ff0200720c */ /* 0x000fc80003f05070 */
[----:B------:R-:W-:-:S13]  /*170c0*/  ISETP.NE.AND.EX P0, PT, R3, RZ, PT, P0 ;  /* 0x000000ff0300720c */ /* 0x000fda0003f05300 */
[----:B------:R-:W-:Y:S05]  /*170d0*/  @!P0 BRA `(.L_x_1216) ;  /* 0x0000000000488947 */ /* 0x000fea0003800000 */
[----:B------:R-:W1:Y:S01]  /*170e0*/  LDC R9, c[0x0][0x41c] ;  /* 0x00010700ff097b82 */ /* 0x000e620000000800 */
[----:B------:R-:W-:Y:S01]  /*170f0*/  IMAD.MOV.U32 R0, RZ, RZ, R8 ;  /* 0x000000ffff007224 */ /* 0x000fe200078e0008 */
[----:B------:R-:W-:Y:S01]  /*17100*/  ULDC.64 UR4, c[0x0][0x408] ;  /* 0x0001020000047ab9 */ /* 0x000fe20000000a00 */
[----:B-1----:R-:W-:-:S13]  /*17110*/  ISETP.NE.AND P0, PT, R9, 0x1, PT ;  /* 0x000000010900780c */ /* 0x002fda0003f05270 */
[----:B0-----:R-:W0:Y:S02]  /*17120*/  @P0 LDC.64 R4, c[0x0][0x420] ;  /* 0x00010800ff040b82 */ /* 0x001e240000000a00 */
        /* <DEDUP_REMOVED lines=13> */
.L_x_1216:
[----:B-1----:R-:W2:Y:S04]  /*17200*/  LDL R3, [R1] ;  /* 0x0000000001037983 */ /* 0x002ea80000100800 */
[----:B------:R-:W3:Y:S01]  /*17210*/  LDL R2, [R1+0xc] ;  /* 0x00000c0001027983 */ /* 0x000ee20000100800 */
[----:B------:R-:W-:Y:S02]  /*17220*/  ISETP.NE.AND P0, PT, R17, RZ, PT ;  /* 0x000000ff1100720c */ /* 0x000fe40003f05270 */
[----:B--2---:R-:W-:Y:S02]  /*17230*/  LEA R3, R3, UR41, 0x3 ;  /* 0x0000002903037c11 */ /* 0x004fe4000f8e18ff */
[----:B---3--:R-:W-:-:S04]  /*17240*/  SHF.L.U32 R2, R2, 0x1f, RZ ;  /* 0x0000001f02027819 */ /* 0x008fc800000006ff */
[----:B------:R-:W1:Y:S02]  /*17250*/  SYNCS.PHASECHK.TRANS64.TRYWAIT P2, [R3+URZ+0x29880], R2 ;  /* 0x02988002030075a7 */ /* 0x000e64000804017f */
[----:B-1----:R-:W-:Y:S05]  /*17260*/  @!P2 BRA `(.L_x_1217) ;  /* 0x000000340028a947 */ /* 0x002fea0003800000 */
.L_x_1286:
[----:B------:R-:W-:Y:S05]  /*17270*/  @P0 BRA `(.L_x_1218) ;  /* 0x00000000001c0947 */ /* 0x000fea0003800000 */
[----:B0-----:R-:W0:Y:S02]  /*17280*/  S2R R4, SR_TID.X ;  /* 0x0000000000047919 */ /* 0x001e240000002100 */
[----:B0-----:R-:W-:Y:S01]  /*17290*/  LOP3.LUT R5, R4, 0x1f, RZ, 0xc0, !PT ;  /* 0x0000001f04057812 */ /* 0x001fe200078ec0ff */
[----:B------:R-:W-:-:S03]  /*172a0*/  IMAD.MOV.U32 R4, RZ, RZ, 0x5000 ;  /* 0x00005000ff047424 */ /* 0x000fc600078e00ff */
[----:B------:R-:W-:Y:S01]  /*172b0*/  ISETP.NE.AND P2, PT, R5, RZ, PT ;  /* 0x000000ff0500720c */ /* 0x000fe20003f45270 */
[----:B------:R2:W-:-:S12]  /*172c0*/  SYNCS.ARRIVE.TRANS64 RZ, [R3+URZ+0x29870], R4 ;  /* 0x0298700403ff79a7 */ /* 0x0005d8000800003f */
[----:B--2---:R-:W-:Y:S05]  /*172d0*/  @!P2 BRA `(.L_x_1218) ;  /* 0x000000000004a947 */ /* 0x004fea0003800000 */
[----:B------:R-:W-:Y:S01]  /*172e0*/  BPT.TRAP 0x1 ;  /* 0x000000040000795c */ /* 0x000fe20000300000 */
.L_x_1218:
[----:B------:R-:W2:Y:S04]  /*172f0*/  LDL R9, [R1] ;  /* 0x0000000001097983 */ /* 0x000ea80000100800 */
[----:B------:R-:W3:Y:S04]  /*17300*/  LDL R5, [R1+0x1c] ;  /* 0x00001c0001057983 */ /* 0x000ee80000100800 */
[----:B0-----:R-:W4:Y:S01]  /*17310*/  LDL R4, [R1+0x8] ;  /* 0x0000080001047983 */ /* 0x001f220000100800 */
        /* <DEDUP_REMOVED lines=16> */
[----:B0-2---:R-:W-:Y:S05]  /*17420*/  @!P2 BRA `(.L_x_1219) ;  /* 0x0000003000cca947 */ /* 0x005fea0003800000 */
.L_x_1287:
        /* <DEDUP_REMOVED lines=8> */
.L_x_1220:
        /* <DEDUP_REMOVED lines=27> */
[----:B-1----:R-:W-:Y:S01]  /*17660*/  NOP ;  /* 0x0000000000007918 */ /* 0x002fe20000000000 */
.L_x_1215:
        /* <DEDUP_REMOVED lines=31> */
.L_x_1213:
[----:B0-----:R-:W2:Y:S04]  /*17860*/  LDL.LU R4, [R1+0x34] ;  /* 0x0000340001047983 */ /* 0x001ea80000300800 */
[----:B------:R-:W3:Y:S01]  /*17870*/  LDL R3, [R1+0x18] ;  /* 0x0000180001037983 */ /* 0x000ee20000100800 */
[----:B------:R-:W-:Y:S01]  /*17880*/  VIADD R20, R16, 0xfffffffe ;  /* 0xfffffffe10147836 */ /* 0x000fe20000000000 */
[----:B------:R-:W-:Y:S01]  /*17890*/  BSSY B0, `(.L_x_1221) ;  /* 0x000000a000007945 */ /* 0x000fe20003800000 */
[----:B--2---:R-:W-:-:S03]  /*178a0*/  VIADD R4, R4, 0x1 ;  /* 0x0000000104047836 */ /* 0x004fc60000000000 */
[----:B---3--:R-:W-:Y:S02]  /*178b0*/  ISETP.GE.AND P2, PT, R20, R3, PT ;  /* 0x000000031400720c */ /* 0x008fe40003f46270 */
[----:B------:R0:W-:Y:S01]  /*178c0*/  STL [R1+0x34], R4 ;  /* 0x0000340401007387 */ /* 0x0001e20000100800 */
[----:B------:R-:W-:-:S04]  /*178d0*/  LEA.HI R2, R4, R4, RZ, 0x1 ;  /* 0x0000000404027211 */ /* 0x000fc800078f08ff */
[----:B------:R-:W-:-:S05]  /*178e0*/  LOP3.LUT R2, R2, 0xfffffffe, RZ, 0xc0, !PT ;  /* 0xfffffffe02027812 */ /* 0x000fca00078ec0ff */
[----:B------:R-:W-:-:S05]  /*178f0*/  IMAD.IADD R2, R4, 0x1, -R2 ;  /* 0x0000000104027824 */ /* 0x000fca00078e0a02 */
[----:B------:R-:W-:-:S04]  /*17900*/  SHF.L.U32 R2, R2, 0x1f, RZ ;  /* 0x0000001f02027819 */ /* 0x000fc800000006ff */
[----:B------:R-:W2:Y:S02]  /*17910*/  SYNCS.PHASECHK.TRANS64.TRYWAIT P0, [UR41+0x29820], R2 ;  /* 0x02982002ff0075a7 */ /* 0x000ea40008000169 */
[----:B0-2---:R-:W-:Y:S05]  /*17920*/  @!P0 BRA `(.L_x_1222) ;  /* 0x0000002c00a08947 */ /* 0x005fea0003800000 */
.L_x_1288:
[----:B-1----:R-:W-:Y:S05]  /*17930*/  BSYNC B0 ;  /* 0x0000000000007941 */ /* 0x002fea0003800000 */
.L_x_1221:
[----:B------:R-:W-:Y:S05]  /*17940*/  @!P2 BRA `(.L_x_1223) ;  /* 0x000000100018a947 */ /* 0x000fea0003800000 */
[----:B------:R1:W5:Y:S04]  /*17950*/  LDL.LU R6, [R1] ;  /* 0x0000000001067983 */ /* 0x0003680000300800 */
[----:B------:R1:W5:Y:S02]  /*17960*/  LDL.LU R7, [R1+0xc] ;  /* 0x00000c0001077983 */ /* 0x0003640000300800 */
.L_x_1245:
[----:B0---45:R-:W-:Y:S01]  /*17970*/  VIADD R2, R6, 0x1 ;  /* 0x0000000106027836 */ /* 0x031fe20000000000 */
        /* <DEDUP_REMOVED lines=23> */
[--C-:B------:R-:W-:Y:S01]  /*17af0*/  SHF.R.S32.HI R3, RZ, 0x1f, R2.reuse ;  /* 0x0000001fff037819 */ /* 0x100fe20000011402 */
[----:B------:R-:W-:-:S04]  /*17b00*/  IMAD.MOV R0, RZ, RZ, -R2 ;  /* 0x000000ffff007224 */ /* 0x000fc800078e0a02 */
        /* <DEDUP_REMOVED lines=8> */
.L_x_1226:
[----:B--2---:R-:W-:Y:S01]  /*17b90*/  LEA R4, R10, UR41, 0x3 ;  /* 0x000000290a047c11 */ /* 0x004fe2000f8e18ff */
[----:B------:R-:W2:Y:S01]  /*17ba0*/  S2R R2, SR_TID.X ;  /* 0x0000000000027919 */ /* 0x000ea20000002100 */
[----:B------:R-:W-:Y:S01]  /*17bb0*/  SHF.L.U32 R3, R9, 0x1f, RZ ;  /* 0x0000001f09037819 */ /* 0x000fe200000006ff */
[----:B------:R-:W-:Y:S03]  /*17bc0*/  BSSY B1, `(.L_x_1227) ;  /* 0x0000005000017945 */ /* 0x000fe60003800000 */
[----:B------:R-:W3:Y:S01]  /*17bd0*/  SYNCS.PHASECHK.TRANS64.TRYWAIT P0, [R4+URZ+0x29880], R3 ;  /* 0x02988003040075a7 */ /* 0x000ee2000800017f */
[----:B--2---:R-:W-:-:S04]  /*17be0*/  LOP3.LUT R2, R2, 0x7f, RZ, 0xc0, !PT ;  /* 0x0000007f02027812 */ /* 0x004fc800078ec0ff */
[----:B------:R-:W-:Y:S01]  /*17bf0*/  ISETP.NE.AND P2, PT, R2, RZ, PT ;  /* 0x000000ff0200720c */ /* 0x000fe20003f45270 */
[----:B---3--:R-:W-:-:S12]  /*17c00*/  @!P0 BRA `(.L_x_1228) ;  /* 0x0000002c00008947 */ /* 0x008fd80003800000 */
.L_x_1289:
[----:B------:R-:W-:Y:S05]  /*17c10*/  BSYNC B1 ;  /* 0x0000000000017941 */ /* 0x000fea0003800000 */
.L_x_1227:
        /* <DEDUP_REMOVED lines=9> */
.L_x_1230:
[----:B------:R-:W-:Y:S05]  /*17cb0*/  BSYNC B1 ;  /* 0x0000000000017941 */ /* 0x000fea0003800000 */
.L_x_1229:
[----:B------:R-:W3:Y:S04]  /*17cc0*/  LDL R11, [R1+0x8] ;  /* 0x00000800010b7983 */ /* 0x000ee80000100800 */
[----:B0-----:R-:W4:Y:S04]  /*17cd0*/  LDL R9, [R1] ;  /* 0x0000000001097983 */ /* 0x001f280000100800 */
[----:B------:R-:W2:Y:S01]  /*17ce0*/  LDL R5, [R1+0x1c] ;  /* 0x00001c0001057983 */ /* 0x000ea20000100800 */
        /* <DEDUP_REMOVED lines=9> */
[----:B----4-:R-:W-:-:S02]  /*17d80*/  IMAD R9, R9, 0x5000, R2 ;  /* 0x0000500009097824 */ /* 0x010fc400078e0202 */
[----:B--2---:R-:W-:Y:S02]  /*17d90*/  IMAD R5, R8, 0xa0, R5 ;  /* 0x000000a008057824 */ /* 0x004fe400078e0205 */
[----:B------:R-:W-:Y:S02]  /*17da0*/  VIADD R8, R9, 0xa400 ;  /* 0x0000a40009087836 */ /* 0x000fe40000000000 */
[----:B------:R-:W-:-:S08]  /*17db0*/  VIADD R9, R4, 0x29870 ;  /* 0x0002987004097836 */ /* 0x000fd00000000000 */
.L_x_1231:
        /* <DEDUP_REMOVED lines=8> */
[----:B0-----:R-:W-:Y:S05]  /*17e40*/  @P0 BRA.U.ANY `(.L_x_1231) ;  /* 0xfffffffd00dc0947 */ /* 0x001fea000393ffff */
[----:B------:R-:W0:Y:S01]  /*17e50*/  SYNCS.PHASECHK.TRANS64.TRYWAIT P0, [R4+URZ+0x29840], R3 ;  /* 0x02984003040075a7 */ /* 0x000e22000800017f */
[----:B------:R-:W-:Y:S04]  /*17e60*/  BSSY B1, `(.L_x_1232) ;  /* 0x0000002000017945 */ /* 0x000fe80003800000 */
[----:B0-----:R-:W-:Y:S05]  /*17e70*/  @!P0 BRA `(.L_x_1233) ;  /* 0x0000002800788947 */ /* 0x001fea0003800000 */
.L_x_1290:
[----:B------:R-:W-:Y:S05]  /*17e80*/  BSYNC B1 ;  /* 0x0000000000017941 */ /* 0x000fea0003800000 */
.L_x_1232:
[----:B------:R-:W-:Y:S01]  /*17e90*/  BSSY B1, `(.L_x_1234) ;  /* 0x000000b000017945 */ /* 0x000fe20003800000 */
[----:B------:R-:W-:Y:S02]  /*17ea0*/  IMAD.MOV.U32 R8, RZ, RZ, 0x0 ;  /* 0x00000000ff087424 */ /* 0x000fe400078e00ff */
[----:B------:R-:W-:Y:S01]  /*17eb0*/  IMAD.MOV.U32 R9, RZ, RZ, 0x14f00000 ;  /* 0x14f00000ff097424 */ /* 0x000fe200078e00ff */
[----:B------:R-:W-:Y:S06]  /*17ec0*/  @P2 BRA `(.L_x_1235) ;  /* 0x00000000001c2947 */ /* 0x000fec0003800000 */
[----:B------:R-:W2:Y:S01]  /*17ed0*/  S2R R11, SR_TID.X ;  /* 0x00000000000b7919 */ /* 0x000ea20000002100 */
[----:B0-----:R-:W-:-:S04]  /*17ee0*/  IMAD.MOV.U32 R3, RZ, RZ, 0x7800 ;  /* 0x00007800ff037424 */ /* 0x001fc800078e00ff */
[----:B------:R3:W-:Y:S01]  /*17ef0*/  SYNCS.ARRIVE.TRANS64 RZ, [R4+URZ+0x29830], R3 ;  /* 0x0298300304ff79a7 */ /* 0x0007e2000800003f */
[----:B--2---:R-:W-:-:S04]  /*17f00*/  LOP3.LUT R11, R11, 0x1f, RZ, 0xc0, !PT ;  /* 0x0000001f0b0b7812 */ /* 0x004fc800078ec0ff */
[----:B------:R-:W-:-:S13]  /*17f10*/  ISETP.NE.AND P0, PT, R11, RZ, PT ;  /* 0x000000ff0b00720c */ /* 0x000fda0003f05270 */
[----:B---3--:R-:W-:Y:S05]  /*17f20*/  @!P0 BRA `(.L_x_1235) ;  /* 0x0000000000048947 */ /* 0x008fea0003800000 */
[----:B------:R-:W-:Y:S01]  /*17f30*/  BPT.TRAP 0x1 ;  /* 0x000000040000795c */ /* 0x000fe20000300000 */
.L_x_1235:
[----:B------:R-:W-:Y:S05]  /*17f40*/  BSYNC B1 ;  /* 0x0000000000017941 */ /* 0x000fea0003800000 */
.L_x_1234:
[----:B------:R-:W2:Y:S04]  /*17f50*/  LDL R11, [R1+0x8] ;  /* 0x00000800010b7983 */ /* 0x000ea80000100800 */
[----:B0-----:R-:W3:Y:S01]  /*17f60*/  LDL R3, [R1] ;  /* 0x0000000001037983 */ /* 0x001ee20000100800 */
        /* <DEDUP_REMOVED lines=10> */
.L_x_1236:
        /* <DEDUP_REMOVED lines=8> */
[----:B0-----:R-:W-:Y:S05]  /*18090*/  @P0 BRA.U.ANY `(.L_x_1236) ;  /* 0xfffffffd00dc0947 */ /* 0x001fea000393ffff */
[----:B------:R-:W2:Y:S01]  /*180a0*/  LDL R10, [R1+0x8] ;  /* 0x00000800010a7983 */ /* 0x000ea20000100800 */
[----:B------:R-:W-:Y:S01]  /*180b0*/  R2UR UR6, R8 ;  /* 0x00000000080672ca */ /* 0x000fe200000e0000 */
[----:B------:R-:W-:Y:S01]  /*180c0*/  VIADD R3, R2, 0x1cc00 ;  /* 0x0001cc0002037836 */ /* 0x000fe20000000000 */
[----:B------:R-:W-:Y:S01]  /*180d0*/  R2UR UR7, R9 ;  /* 0x00000000090772ca */ /* 0x000fe200000e0000 */
[----:B------:R-:W-:Y:S01]  /*180e0*/  UMOV UR10, 0x40 ;  /* 0x00000040000a7882 */ /* 0x000fe20000000000 */
[----:B------:R-:W-:Y:S02]  /*180f0*/  PLOP3.LUT P0, PT, PT, PT, PT, 0x80, 0x0 ;  /* 0x000000000000781c */ /* 0x000fe40003f0f070 */
[----:B--2---:R-:W-:-:S15]  /*18100*/  R2UR UR12, R10 ;  /* 0x000000000a0c72ca */ /* 0x004fde00000e0000 */
.L_x_1237:
        /* <DEDUP_REMOVED lines=16> */
.L_x_1238:
        /* <DEDUP_REMOVED lines=9> */
.L_x_1225:
[----:B------:R-:W-:Y:S05]  /*182a0*/  BSYNC B0 ;  /* 0x0000000000007941 */ /* 0x000fea0003800000 */
.L_x_1224:
[----:B------:R-:W-:-:S06]  /*182b0*/  UISETP.NE.AND UP0, UPT, UR42, 0x3, UPT ;  /* 0x000000032a00788c */ /* 0x000fcc000bf05270 */
[----:B------:R-:W-:-:S13]  /*182c0*/  PLOP3.LUT P0, PT, PT, PT, UP0, 0x80, 0x0 ;  /* 0x000000000000781c */ /* 0x000fda0003f0f008 */
[----:B------:R-:W-:Y:S05]  /*182d0*/  @!P0 BRA `(.L_x_1239) ;  /* 0x0000000000048947 */ /* 0x000fea0003800000 */
[----:B------:R-:W-:Y:S01]  /*182e0*/  BPT.TRAP 0x1 ;  /* 0x000000040000795c */ /* 0x000fe20000300000 */
.L_x_1239:
[----:B------:R-:W-:Y:S01]  /*182f0*/  IMAD.U32 R2, RZ, RZ, UR44 ;  /* 0x0000002cff027e24 */ /* 0x000fe2000f8e00ff */
[----:B------:R-:W-:Y:S01]  /*18300*/  LEA R3, R6, UR41, 0x3 ;  /* 0x0000002906037c11 */ /* 0x000fe2000f8e18ff */
[----:B------:R-:W-:Y:S03]  /*18310*/  BSSY B0, `(.L_x_1240) ;  /* 0x0000007000007945 */ /* 0x000fe60003800000 */
[----:B------:R-:W-:Y:S01]  /*18320*/  ISETP.NE.AND P0, PT, R2, 0x3, PT ;  /* 0x000000030200780c */ /* 0x000fe20003f05270 */
[----:B------:R2:W-:Y:S01]  /*18330*/  STL [R1+0x4], R3 ;  /* 0x0000040301007387 */ /* 0x0005e20000100800 */
[----:B------:R-:W-:-:S04]  /*18340*/  LOP3.LUT R2, R7, 0x1, RZ, 0x3c, !PT ;  /* 0x0000000107027812 */ /* 0x000fc800078e3cff */
[----:B------:R-:W-:-:S04]  /*18350*/  SHF.L.U32 R2, R2, 0x1f, RZ ;  /* 0x0000001f02027819 */ /* 0x000fc800000006ff */
[----:B------:R-:W3:Y:S02]  /*18360*/  SYNCS.PHASECHK.TRANS64.TRYWAIT P2, [R3+URZ+0x29870], R2 ;  /* 0x02987002030075a7 */ /* 0x000ee4000804017f */
[----:B--23--:R-:W-:Y:S05]  /*18370*/  @!P2 BRA `(.L_x_1241) ;  /* 0x00000024004ca947 */ /* 0x00cfea0003800000 */
.L_x_1291:
[----:B------:R-:W-:Y:S05]  /*18380*/  BSYNC B0 ;  /* 0x0000000000007941 */ /* 0x000fea0003800000 */
.L_x_1240:
[----:B------:R-:W-:Y:S05]  /*18390*/  @!P0 BRA `(.L_x_1242) ;  /* 0x0000000000048947 */ /* 0x000fea0003800000 */
[----:B------:R-:W-:Y:S01]  /*183a0*/  BPT.TRAP 0x1 ;  /* 0x000000040000795c */ /* 0x000fe20000300000 */
.L_x_1242:
[----:B--2---:R-:W2:Y:S01]  /*183b0*/  LDL R2, [R1+0x4] ;  /* 0x0000040001027983 */ /* 0x004ea20000100800 */
[----:B------:R-:W-:-:S04]  /*183c0*/  SHF.L.U32 R3, R7, 0x1f, RZ ;  /* 0x0000001f07037819 */ /* 0x000fc800000006ff */
[----:B--2---:R2:W3:Y:S02]  /*183d0*/  SYNCS.PHASECHK.TRANS64.TRYWAIT P2, [R2+URZ+0x29860], R3 ;  /* 0x02986003020075a7 */ /* 0x0044e4000804017f */
[----:B--2---:R-:W-:Y:S01]  /*183e0*/  IMAD R2, R6, 0x5000, RZ ;  /* 0x0000500006027824 */ /* 0x004fe200078e02ff */
[----:B---3--:R-:W-:Y:S06]  /*183f0*/  @!P2 BRA `(.L_x_1243) ;  /* 0x000000240044a947 */ /* 0x008fec0003800000 */
.L_x_1292:
[----:B--2---:R-:W2:Y:S04]  /*18400*/  LDL R4, [R1+0x2c] ;  /* 0x00002c0001047983 */ /* 0x004ea80000100800 */
[----:B------:R-:W3:Y:S01]  /*18410*/  LDL R12, [R1+0x28] ;  /* 0x00002800010c7983 */ /* 0x000ee20000100800 */
[----:B------:R-:W-:Y:S05]  /*18420*/  WARPSYNC.ALL ;  /* 0x0000000000007948 */ /* 0x000fea0003800000 */
[----:B------:R-:W4:Y:S01]  /*18430*/  S2R R8, SR_TID.X ;  /* 0x0000000000087919 */ /* 0x000f220000002100 */
[----:B0-----:R-:W-:Y:S01]  /*18440*/  IMAD.MOV.U32 R10, RZ, RZ, 0x40 ;  /* 0x00000040ff0a7424 */ /* 0x001fe200078e00ff */
[----:B----4-:R-:W-:-:S04]  /*18450*/  LOP3.LUT P2, RZ, R8, 0x4, RZ, 0xc0, !PT ;  /* 0x0000000408ff7812 */ /* 0x010fc8000784c0ff */
[----:B------:R-:W-:Y:S02]  /*18460*/  SEL R10, R10, 0xffffffc0, !P2 ;  /* 0xffffffc00a0a7807 */ /* 0x000fe40005000000 */
[C---:B--2---:R-:W-:Y:S02]  /*18470*/  LOP3.LUT R3, R2.reuse, R4, RZ, 0xfc, !PT ;  /* 0x0000000402037212 */ /* 0x044fe400078efcff */
[----:B---3--:R-:W-:-:S03]  /*18480*/  IADD3 R2, R2, UR41, R12 ;  /* 0x0000002902027c10 */ /* 0x008fc6000fffe00c */
[----:B------:R-:W0:Y:S01]  /*18490*/  LDSM.16.MT88.4 R4, [R3+UR41+0xa400] ;  /* 0x00a400290304783b */ /* 0x000e220008004200 */
[----:B------:R-:W-:-:S04]  /*184a0*/  VIADD R21, R3, UR41 ;  /* 0x0000002903157c36 */ /* 0x000fc80008000000 */
[----:B------:R-:W-:Y:S01]  /*184b0*/  IMAD.IADD R21, R10, 0x1, R21 ;  /* 0x000000010a157824 */ /* 0x000fe200078e0215 */
[C-C-:B0-----:R-:W-:Y:S02]  /*184c0*/  PRMT R8, R4.reuse, 0x6420, R5.reuse ;  /* 0x0000642004087816 */ /* 0x141fe40000000005 */
[----:B------:R-:W-:Y:S02]  /*184d0*/  PRMT R9, R4, 0x7531, R5 ;  /* 0x0000753104097816 */ /* 0x000fe40000000005 */
[C-C-:B------:R-:W-:Y:S02]  /*184e0*/  PRMT R10, R6.reuse, 0x6420, R7.reuse ;  /* 0x00006420060a7816 */ /* 0x140fe40000000007 */
[----:B------:R-:W-:Y:S02]  /*184f0*/  PRMT R11, R6, 0x7531, R7 ;  /* 0x00007531060b7816 */ /* 0x000fe40000000007 */
[----:B------:R-:W0:Y:S04]  /*18500*/  LDSM.16.MT88.4 R4, [R21+0xa400] ;  /* 0x00a400001504783b */ /* 0x000e280000004200 */
[----:B------:R-:W-:Y:S01]  /*18510*/  STSM.16.M88.4 [R2+0x400], R8 ;  /* 0x0004000802007844 */ /* 0x000fe20000000200 */
[----:B0-----:R-:W-:-:S02]  /*18520*/  PRMT R12, R4, 0x6420, R5 ;  /* 0x00006420040c7816 */ /* 0x001fc40000000005 */
[----:B------:R-:W-:Y:S02]  /*18530*/  PRMT R13, R4, 0x7531, R5 ;  /* 0x00007531040d7816 */ /* 0x000fe40000000005 */
[C-C-:B------:R-:W-:Y:S02]  /*18540*/  PRMT R14, R6.reuse, 0x6420, R7.reuse ;  /* 0x00006420060e7816 */ /* 0x140fe40000000007 */
[----:B------:R-:W-:-:S05]  /*18550*/  PRMT R15, R6, 0x7531, R7 ;  /* 0x00007531060f7816 */ /* 0x000fca0000000007 */
[----:B------:R-:W-:Y:S04]  /*18560*/  STSM.16.M88.4 [R2+0xc00], R12 ;  /* 0x000c000c02007844 */ /* 0x000fe80000000200 */
[----:B------:R-:W0:Y:S02]  /*18570*/  LDSM.16.MT88.4 R8, [R3+UR41+0xb400] ;  /* 0x00b400290308783b */ /* 0x000e240008004200 */
        /* <DEDUP_REMOVED lines=41> */
[----:B------:R0:W-:Y:S02]  /*18810*/  STSM.16.M88.4 [R2+0x4400], R4 ;  /* 0x0044000402007844 */ /* 0x0001e40000000200 */
[C-C-:B0-----:R-:W-:Y:S02]  /*18820*/  PRMT R4, R8.reuse, 0x6420, R9.reuse ;  /* 0x0000642008047816 */ /* 0x141fe40000000009 */
        /* <DEDUP_REMOVED lines=12> */
.L_x_1244:
[----:B0-----:R-:W2:Y:S04]  /*188f0*/  LDL.LU R2, [R1+0x4] ;  /* 0x0000040001027983 */ /* 0x001ea80000300800 */
[----:B------:R-:W3:Y:S04]  /*18900*/  LDL R3, [R1+0x18] ;  /* 0x0000180001037983 */ /* 0x000ee80000100800 */
[----:B------:R4:W5:Y:S04]  /*18910*/  LDL R6, [R1] ;  /* 0x0000000001067983 */ /* 0x0009680000100800 */
[----:B------:R4:W5:Y:S01]  /*18920*/  LDL R7, [R1+0xc] ;  /* 0x00000c0001077983 */ /* 0x0009620000100800 */
[----:B--2---:R0:W-:Y:S01]  /*18930*/  SYNCS.ARRIVE.TRANS64.A1T0 RZ, [R2+URZ+0x29850], RZ ;  /* 0x029850ff02ff79a7 */ /* 0x0041e2000810003f */
[----:B------:R-:W-:Y:S01]  /*18940*/  BAR.SYNC.DEFER_BLOCKING 0x2, 0x80 ;  /* 0x0082000000007b1d */ /* 0x000fe20000010000 */
[C---:B---3--:R-:W-:Y:S01]  /*18950*/  ISETP.GT.AND P0, PT, R20.reuse, R3, PT ;  /* 0x000000031400720c */ /* 0x048fe20003f04270 */
[----:B------:R-:W-:-:S02]  /*18960*/  VIADD R20, R20, 0xffffffff ;  /* 0xffffffff14147836 */ /* 0x000fc40000000000 */
[----:B0-----:R-:W-:-:S05]  /*18970*/  @!P1 VIADD R2, R2, 0x29880 ;  /* 0x0002988002029836 */ /* 0x001fca0000000000 */
[----:B------:R-:W-:-:S04]  /*18980*/  @!P1 PRMT R2, RZ, 0x654, R2 ;  /* 0x00000654ff029816 */ /* 0x000fc80000000002 */
[----:B------:R4:W-:Y:S01]  /*18990*/  @!P1 SYNCS.ARRIVE.TRANS64.RED.A1T0 RZ, [R2+URZ], RZ ;  /* 0x000000ff02ff99a7 */ /* 0x0009e2000810043f */
[----:B------:R-:W-:Y:S05]  /*189a0*/  @P0 BRA `(.L_x_1245) ;  /* 0xffffffec00f00947 */ /* 0x000fea000383ffff */
.L_x_1223:
[----:B------:R-:W-:Y:S04]  /*189b0*/  BSSY B0, `(.L_x_1246) ;  /* 0x000000f000007945 */ /* 0x000fe80003800000 */
[----:B------:R-:W-:Y:S05]  /*189c0*/  @P1 BRA `(.L_x_1247) ;  /* 0x0000000000341947 */ /* 0x000fea0003800000 */
[----:B------:R-:W2:Y:S01]  /*189d0*/  S2R R5, SR_LANEID ;  /* 0x0000000000057919 */ /* 0x000ea20000000000 */
[----:B------:R-:W-:Y:S01]  /*189e0*/  VOTEU.ANY UR4, UPT, PT ;  /* 0x0000000000047886 */ /* 0x000fe200038e0100 */
[----:B0---4-:R-:W0:Y:S01]  /*189f0*/  LDC.64 R2, c[0x0][0xc38] ;  /* 0x00030e00ff027b82 */ /* 0x011e220000000a00 */
[----:B------:R-:W2:Y:S02]  /*18a00*/  FLO.U32 R0, UR4 ;  /* 0x0000000400007d00 */ /* 0x000ea400080e0000 */
[----:B--2---:R-:W-:-:S06]  /*18a10*/  ISETP.EQ.U32.AND P0, PT, R0, R5, PT ;  /* 0x000000050000720c */ /* 0x004fcc0003f02070 */
[----:B------:R-:W0:Y:S07]  /*18a20*/  POPC R5, UR4 ;  /* 0x0000000400057d09 */ /* 0x000e2e0008000000 */
[----:B0-----:R-:W2:Y:S01]  /*18a30*/  @P0 ATOMG.E.ADD.STRONG.GPU PT, R3, desc[UR50][R2.64], R5 ;  /* 0x00000005020309a8 */ /* 0x001ea200081ee1f2 */
[----:B------:R-:W0:Y:S02]  /*18a40*/  S2R R4, SR_LTMASK ;  /* 0x0000000000047919 */ /* 0x000e240000003900 */
[----:B0-----:R-:W-:-:S04]  /*18a50*/  LOP3.LUT R4, R4, UR4, RZ, 0xc0, !PT ;  /* 0x0000000404047c12 */ /* 0x001fc8000f8ec0ff */
[----:B-----5:R-:W0:Y:S01]  /*18a60*/  POPC R7, R4 ;  /* 0x0000000400077309 */ /* 0x020e220000000000 */
[----:B--2---:R-:W0:Y:S02]  /*18a70*/  SHFL.IDX PT, R0, R3, R0, 0x1f ;  /* 0x00001f0003007589 */ /* 0x004e2400000e0000 */
[----:B0-----:R-:W-:-:S05]  /*18a80*/  IADD3 R0, R0, UR43, R7 ;  /* 0x0000002b00007c10 */ /* 0x001fca000fffe007 */
[----:B------:R2:W-:Y:S02]  /*18a90*/  STL [R1+0x20], R0 ;  /* 0x0000200001007387 */ /* 0x0005e40000100800 */
.L_x_1247:
[----:B------:R-:W-:Y:S05]  /*18aa0*/  BSYNC B0 ;  /* 0x0000000000007941 */ /* 0x000fea0003800000 */
.L_x_1246:
[----:B------:R-:W-:-:S06]  /*18ab0*/  UISETP.NE.AND UP0, UPT, UR42, 0x3, UPT ;  /* 0x000000032a00788c */ /* 0x000fcc000bf05270 */
[----:B------:R-:W-:-:S13]  /*18ac0*/  PLOP3.LUT P0, PT, PT, PT, UP0, 0x80, 0x0 ;  /* 0x000000000000781c */ /* 0x000fda0003f0f008 */
[----:B------:R-:W-:Y:S05]  /*18ad0*/  @!P0 BRA `(.L_x_1248) ;  /* 0x0000000000048947 */ /* 0x000fea0003800000 */
[----:B------:R-:W-:Y:S01]  /*18ae0*/  BPT.TRAP 0x1 ;  /* 0x000000040000795c */ /* 0x000fe20000300000 */
.L_x_1248:
[----:B0---4-:R-:W3:Y:S04]  /*18af0*/  LDL R2, [R1+0xc] ;  /* 0x00000c0001027983 */ /* 0x011ee80000100800 */
[----:B--2---:R-:W2:Y:S01]  /*18b00*/  LDL R0, [R1] ;  /* 0x0000000001007983 */ /* 0x004ea20000100800 */
[----:B------:R-:W-:Y:S01]  /*18b10*/  BSSY B0, `(.L_x_1249) ;  /* 0x0000008000007945 */ /* 0x000fe20003800000 */
[----:B---3--:R-:W-:-:S04]  /*18b20*/  LOP3.LUT R3, R2, 0x1, RZ, 0x3c, !PT ;  /* 0x0000000102037812 */ /* 0x008fc800078e3cff */
[----:B------:R-:W-:Y:S02]  /*18b30*/  SHF.L.U32 R3, R3, 0x1f, RZ ;  /* 0x0000001f03037819 */ /* 0x000fe400000006ff */
[----:B--2---:R-:W-:-:S04]  /*18b40*/  LEA R20, R0, UR41, 0x3 ;  /* 0x0000002900147c11 */ /* 0x004fc8000f8e18ff */
[----:B------:R-:W0:Y:S01]  /*18b50*/  SYNCS.PHASECHK.TRANS64.TRYWAIT P0, [R20+URZ+0x29870], R3 ;  /* 0x02987003140075a7 */ /* 0x000e22000800017f */
[----:B------:R-:W-:-:S05]  /*18b60*/  IMAD.U32 R0, RZ, RZ, UR44 ;  /* 0x0000002cff007e24 */ /* 0x000fca000f8e00ff */
[----:B------:R-:W-:Y:S01]  /*18b70*/  ISETP.NE.AND P2, PT, R0, 0x3, PT ;  /* 0x000000030000780c */ /* 0x000fe20003f45270 */
[----:B0-----:R-:W-:-:S12]  /*18b80*/  @!P0 BRA `(.L_x_1250) ;  /* 0x0000001c00788947 */ /* 0x001fd80003800000 */
.L_x_1293:
[----:B------:R-:W-:Y:S05]  /*18b90*/  BSYNC B0 ;  /* 0x0000000000007941 */ /* 0x000fea0003800000 */
.L_x_1249:
[----:B------:R-:W-:Y:S05]  /*18ba0*/  @!P2 BRA `(.L_x_1251) ;  /* 0x000000000004a947 */ /* 0x000fea0003800000 */
[----:B------:R-:W-:Y:S01]  /*18bb0*/  BPT.TRAP 0x1 ;  /* 0x000000040000795c */ /* 0x000fe20000300000 */
.L_x_1251:
[----:B------:R-:W0:Y:S02]  /*18bc0*/  LDL R0, [R1+0xc] ;  /* 0x00000c0001007983 */ /* 0x000e240000100800 */
[----:B0-----:R-:W-:-:S04]  /*18bd0*/  SHF.L.U32 R3, R0, 0x1f, RZ ;  /* 0x0000001f00037819 */ /* 0x001fc800000006ff */
[----:B------:R-:W0:Y:S02]  /*18be0*/  SYNCS.PHASECHK.TRANS64.TRYWAIT P0, [R20+URZ+0x29860], R3 ;  /* 0x02986003140075a7 */ /* 0x000e24000800017f */
[----:B0-----:R-:W-:Y:S05]  /*18bf0*/  @!P0 BRA `(.L_x_1252) ;  /* 0x0000001c00708947 */ /* 0x001fea0003800000 */
.L_x_1294:
[----:B------:R-:W2:Y:S04]  /*18c00*/  LDL R0, [R1] ;  /* 0x0000000001007983 */ /* 0x000ea80000100800 */
[----:B------:R-:W3:Y:S04]  /*18c10*/  LDL R2, [R1+0x2c] ;  /* 0x00002c0001027983 */ /* 0x000ee80000100800 */
[----:B------:R-:W4:Y:S01]  /*18c20*/  LDL R12, [R1+0x28] ;  /* 0x00002800010c7983 */ /* 0x000f220000100800 */
[----:B------:R-:W-:Y:S05]  /*18c30*/  WARPSYNC.ALL ;  /* 0x0000000000007948 */ /* 0x000fea0003800000 */
[----:B------:R-:W0:Y:S01]  /*18c40*/  S2R R8, SR_TID.X ;  /* 0x0000000000087919 */ /* 0x000e220000002100 */
[----:B------:R-:W-:Y:S01]  /*18c50*/  IMAD.MOV.U32 R10, RZ, RZ, 0x40 ;  /* 0x00000040ff0a7424 */ /* 0x000fe200078e00ff */
[----:B0-----:R-:W-:-:S04]  /*18c60*/  LOP3.LUT P0, RZ, R8, 0x4, RZ, 0xc0, !PT ;  /* 0x0000000408ff7812 */ /* 0x001fc8000780c0ff */
[----:B------:R-:W-:Y:S01]  /*18c70*/  SEL R10, R10, 0xffffffc0, !P0 ;  /* 0xffffffc00a0a7807 */ /* 0x000fe20004000000 */
[----:B--2---:R-:W-:-:S05]  /*18c80*/  IMAD R0, R0, 0x5000, RZ ;  /* 0x0000500000007824 */ /* 0x004fca00078e02ff */
[C---:B---3--:R-:W-:Y:S02]  /*18c90*/  LOP3.LUT R2, R0.reuse, R2, RZ, 0xfc, !PT ;  /* 0x0000000200027212 */ /* 0x048fe400078efcff */
[----:B----4-:R-:W-:-:S03]  /*18ca0*/  IADD3 R0, R0, UR41, R12 ;  /* 0x0000002900007c10 */ /* 0x010fc6000fffe00c */
[----:B-----5:R-:W0:Y:S01]  /*18cb0*/  LDSM.16.MT88.4 R4, [R2+UR41+0xa400] ;  /* 0x00a400290204783b */ /* 0x020e220008004200 */
[----:B------:R-:W-:-:S04]  /*18cc0*/  VIADD R3, R2, UR41 ;  /* 0x0000002902037c36 */ /* 0x000fc80008000000 */
        /* <DEDUP_REMOVED lines=68> */
.L_x_1253:
[----:B------:R-:W3:Y:S01]  /*19110*/  LDL.LU R2, [R1] ;  /* 0x0000000001027983 */ /* 0x000ee20000300800 */
[----:B0-----:R-:W-:Y:S03]  /*19120*/  SYNCS.ARRIVE.TRANS64.A1T0 RZ, [R20+URZ+0x29850], RZ ;  /* 0x029850ff14ff79a7 */ /* 0x001fe6000810003f */
        /* <DEDUP_REMOVED lines=12> */
.L_x_1207:
[----:B------:R-:W-:Y:S05]  /*191f0*/  BSYNC B6 ;  /* 0x0000000000067941 */ /* 0x000fea0003800000 */
.L_x_1205:
[----:B0-2---:R-:W2:Y:S02]  /*19200*/  LDL R0, [R1+0x30] ;  /* 0x0000300001007983 */ /* 0x005ea40000100800 */
[----:B--2---:R-:W-:-:S13]  /*19210*/  LOP3.LUT P0, RZ, R0, 0x2, RZ, 0xc0, !PT ;  /* 0x0000000200ff7812 */ /* 0x004fda000780c0ff */
[----:B------:R-:W-:Y:S05]  /*19220*/  @!P0 BRA `(.L_x_1254) ;  /* 0x0000000000308947 */ /* 0x000fea0003800000 */
[----:B------:R-:W0:Y:S08]  /*19230*/  S2UR UR5, SR_CgaCtaId ;  /* 0x00000000000579c3 */ /* 0x000e300000008800 */
[----:B------:R-:W-:Y:S06]  /*19240*/  BAR.SYNC.DEFER_BLOCKING 0x5, 0x180 ;  /* 0x0146000000007b1d */ /* 0x000fec0000010000 */
[----:B------:R-:W-:-:S02]  /*19250*/  UMOV UR4, 0x400 ;  /* 0x0000040000047882 */ /* 0x000fc40000000000 */
[----:B0-----:R-:W-:-:S09]  /*19260*/  ULEA UR4, UR5, UR4, 0x18 ;  /* 0x0000000405047291 */ /* 0x001fd2000f8ec03f */
[----:B------:R-:W0:Y:S04]  /*19270*/  LDS.128 R4, [UR4+0x298d0] ;  /* 0x0298d004ff047984 */ /* 0x000e280008000c00 */
[----:B0-----:R0:W-:Y:S01]  /*19280*/  STL.64 [R1+0x20], R4 ;  /* 0x0000200401007387 */ /* 0x0011e20000100a00 */
[----:B------:R-:W-:Y:S02]  /*19290*/  IMAD.MOV.U32 R2, RZ, RZ, R7 ;  /* 0x000000ffff027224 */ /* 0x000fe400078e0007 */
[----:B------:R-:W-:-:S03]  /*192a0*/  IMAD.MOV.U32 R0, RZ, RZ, R6 ;  /* 0x000000ffff007224 */ /* 0x000fc600078e0006 */
[----:B------:R-:W-:Y:S02]  /*192b0*/  R2UR UR45, R2 ;  /* 0x00000000022d72ca */ /* 0x000fe400000e0000 */
[----:B------:R-:W-:Y:S01]  /*192c0*/  R2UR UR38, R0 ;  /* 0x00000000002672ca */ /* 0x000fe200000e0000 */
[----:B------:R-:W-:Y:S06]  /*192d0*/  BAR.ARV 0x4, 0x180 ;  /* 0x0106000000007b1d */ /* 0x000fec0000002000 */
[----:B------:R-:W-:Y:S08]  /*192e0*/  BRA `(.L_x_1255) ;  /* 0x0000000800d47947 */ /* 0x000ff00003800000 */
.L_x_1254:
[----:B------:R-:W0:Y:S01]  /*192f0*/  S2R R2, SR_TID.X ;  /* 0x0000000000027919 */ /* 0x000e220000002100 */
[----:B------:R-:W-:Y:S01]  /*19300*/  ULDC UR4, c[0x0][0xc14] ;  /* 0x0003050000047ab9 */ /* 0x000fe20000000800 */
[----:B------:R-:W2:Y:S01]  /*19310*/  LDL.LU R0, [R1+0x20] ;  /* 0x0000200001007983 */ /* 0x000ea20000300800 */
[----:B0-----:R-:W-:-:S04]  /*19320*/  LOP3.LUT R6, R2, 0x1f, RZ, 0xc0, !PT ;  /* 0x0000001f02067812 */ /* 0x001fc800078ec0ff */
[C---:B------:R-:W-:Y:S01]  /*19330*/  ISETP.NE.AND P0, PT, R6.reuse, 0x1f, PT ;  /* 0x0000001f0600780c */ /* 0x040fe20003f05270 */
[----:B------:R-:W-:-:S05]  /*19340*/  VIADD R5, R6, UR45 ;  /* 0x0000002d06057c36 */ /* 0x000fca0008000000 */
[----:B------:R-:W-:Y:S01]  /*19350*/  ISETP.GE.OR P1, PT, R5, UR4, !P0 ;  /* 0x0000000405007c0c */ /* 0x000fe2000c726670 */
[----:B------:R-:W-:-:S12]  /*19360*/  ULDC UR4, c[0x0][0xc14] ;  /* 0x0003050000047ab9 */ /* 0x000fd80000000800 */
[----:B------:R-:W0:Y:S02]  /*19370*/  @!P1 LDC.64 R2, c[0x0][0xc58] ;  /* 0x00031600ff029b82 */ /* 0x000e240000000a00 */
[----:B0-----:R-:W-:-:S04]  /*19380*/  @!P1 IMAD.WIDE R2, R5, 0x4, R2 ;  /* 0x0000000405029825 */ /* 0x001fc800078e0202 */
[----:B------:R-:W-:-:S06]  /*19390*/  IMAD.MOV.U32 R5, RZ, RZ, RZ ;  /* 0x000000ffff057224 */ /* 0x000fcc00078e00ff */
[----:B------:R-:W3:Y:S01]  /*193a0*/  @!P1 LDG.E R5, desc[UR50][R2.64] ;  /* 0x0000003202059981 */ /* 0x000ee2000c1e1900 */
[C---:B------:R-:W-:Y:S02]  /*193b0*/  ISETP.NE.AND P1, PT, R6.reuse, RZ, PT ;  /* 0x000000ff0600720c */ /* 0x040fe40003f25270 */
[C---:B------:R-:W-:Y:S02]  /*193c0*/  ISETP.GE.U32.AND P2, PT, R6.reuse, 0x2, PT ;  /* 0x000000020600780c */ /* 0x040fe40003f46070 */
[C---:B------:R-:W-:Y:S02]  /*193d0*/  ISETP.GE.U32.AND P3, PT, R6.reuse, 0x4, PT ;  /* 0x000000040600780c */ /* 0x040fe40003f66070 */
[C---:B------:R-:W-:Y:S02]  /*193e0*/  ISETP.GE.U32.AND P4, PT, R6.reuse, 0x8, PT ;  /* 0x000000080600780c */ /* 0x040fe40003f86070 */
[----:B------:R-:W-:Y:S02]  /*193f0*/  ISETP.GE.U32.AND P5, PT, R6, 0x10, PT ;  /* 0x000000100600780c */ /* 0x000fe40003fa6070 */
[----:B------:R-:W0:Y:S01]  /*19400*/  LDC R6, c[0x0][0xc10] ;  /* 0x00030400ff067b82 */ /* 0x000e220000000800 */
[----:B--2---:R-:W-:-:S02]  /*19410*/  IMAD.MOV.U32 R8, RZ, RZ, R0 ;  /* 0x000000ffff087224 */ /* 0x004fc400078e0000 */
[----:B---3--:R-:W2:Y:S02]  /*19420*/  SHFL.UP PT, R0, R5, 0x1, RZ ;  /* 0x0420000005007989 */ /* 0x008ea400000e00ff */
[----:B--2---:R-:W-:-:S05]  /*19430*/  SEL R0, R0, RZ, P1 ;  /* 0x000000ff00007207 */ /* 0x004fca0000800000 */
[----:B------:R-:W-:-:S05]  /*19440*/  IMAD.IADD R0, R5, 0x1, R0 ;  /* 0x0000000105007824 */ /* 0x000fca00078e0200 */
[----:B------:R-:W2:Y:S02]  /*19450*/  SHFL.UP PT, R4, R0, 0x2, RZ ;  /* 0x0440000000047989 */ /* 0x000ea400000e00ff */
        /* <DEDUP_REMOVED lines=8> */
[----:B------:R-:W2:Y:S04]  /*194e0*/  SHFL.UP PT, R0, R3, 0x10, RZ ;  /* 0x0600000003007989 */ /* 0x000ea800000e00ff */
[----:B------:R-:W-:Y:S01]  /*194f0*/  SHFL.IDX PT, R9, R8, 0x1, 0x1f ;  /* 0x00201f0008097f89 */ /* 0x000fe200000e0000 */
[----:B--2---:R-:W-:-:S05]  /*19500*/  SEL R0, R0, RZ, P5 ;  /* 0x000000ff00007207 */ /* 0x004fca0002800000 */
[----:B------:R-:W-:-:S05]  /*19510*/  IMAD.IADD R10, R3, 0x1, R0 ;  /* 0x00000001030a7824 */ /* 0x000fca00078e0200 */
[----:B------:R-:W0:Y:S04]  /*19520*/  SHFL.IDX PT, R7, R10, 0x1f, 0x1f ;  /* 0x03e01f000a077f89 */ /* 0x000e2800000e0000 */
[----:B------:R-:W2:Y:S01]  /*19530*/  SHFL.IDX PT, R0, R8, RZ, 0x1f ;  /* 0x00001fff08007589 */ /* 0x000ea200000e0000 */
[----:B0-----:R-:W-:-:S04]  /*19540*/  IMAD R2, R7, R6, RZ ;  /* 0x0000000607027224 */ /* 0x001fc800078e02ff */
[----:B------:R-:W-:-:S05]  /*19550*/  IMAD.IADD R7, R9, 0x1, R2 ;  /* 0x0000000109077824 */ /* 0x000fca00078e0202 */
[----:B--2---:R-:W-:-:S13]  /*19560*/  ISETP.GT.AND P6, PT, R7, R0, PT ;  /* 0x000000000700720c */ /* 0x004fda0003fc4270 */
[----:B------:R-:W-:Y:S05]  /*19570*/  @P6 BRA `(.L_x_1256) ;  /* 0x0000000000906947 */ /* 0x000fea0003800000 */
.L_x_1260:
[----:B------:R-:W-:-:S04]  /*19580*/  UIADD3 UR45, UR45, 0x1f, URZ ;  /* 0x0000001f2d2d7890 */ /* 0x000fc8000fffe03f */
[----:B------:R-:W-:-:S06]  /*19590*/  UISETP.GE.AND UP0, UPT, UR45, UR4, UPT ;  /* 0x000000042d00728c */ /* 0x000fcc000bf06270 */
[----:B------:R-:W-:-:S13]  /*195a0*/  PLOP3.LUT P6, PT, PT, PT, UP0, 0x40, 0x0 ;  /* 0x000000000000781c */ /* 0x000fda0003fce808 */
[----:B------:R-:W-:Y:S05]  /*195b0*/  @!P6 BRA `(.L_x_1257) ;  /* 0x0000000400d4e947 */ /* 0x000fea0003800000 */
[----:B------:R-:W0:Y:S01]  /*195c0*/  S2R R2, SR_TID.X ;  /* 0x0000000000027919 */ /* 0x000e220000002100 */
[----:B------:R-:W-:Y:S01]  /*195d0*/  BSSY B0, `(.L_x_1258) ;  /* 0x0000009000007945 */ /* 0x000fe20003800000 */
[----:B------:R-:W-:Y:S01]  /*195e0*/  IMAD.MOV.U32 R5, RZ, RZ, RZ ;  /* 0x000000ffff057224 */ /* 0x000fe200078e00ff */
[----:B0-----:R-:W-:-:S05]  /*195f0*/  LOP3.LUT R2, R2, 0x1f, RZ, 0xc0, !PT ;  /* 0x0000001f02027812 */ /* 0x001fca00078ec0ff */
[----:B------:R-:W-:-:S05]  /*19600*/  VIADD R9, R2, UR45 ;  /* 0x0000002d02097c36 */ /* 0x000fca0008000000 */
[----:B------:R-:W-:-:S13]  /*19610*/  ISETP.GE.OR P6, PT, R9, UR4, !P0 ;  /* 0x0000000409007c0c */ /* 0x000fda000c7c6670 */
[----:B------:R-:W-:Y:S05]  /*19620*/  @P6 BRA `(.L_x_1259) ;  /* 0x00000000000c6947 */ /* 0x000fea0003800000 */
[----:B------:R-:W0:Y:S02]  /*19630*/  LDC.64 R2, c[0x0][0xc58] ;  /* 0x00031600ff027b82 */ /* 0x000e240000000a00 */
[----:B0-----:R-:W-:-:S05]  /*19640*/  IMAD.WIDE R2, R9, 0x4, R2 ;  /* 0x0000000409027825 */ /* 0x001fca00078e0202 */
[----:B------:R0:W5:Y:S02]  /*19650*/  LDG.E R5, desc[UR50][R2.64] ;  /* 0x0000003202057981 */ /* 0x000164000c1e1900 */
.L_x_1259:
[----:B------:R-:W-:Y:S05]  /*19660*/  BSYNC B0 ;  /* 0x0000000000007941 */ /* 0x000fea0003800000 */
.L_x_1258:
        /* <DEDUP_REMOVED lines=21> */
.L_x_1256:
        /* <DEDUP_REMOVED lines=12> */
[----:B------:R-:W-:Y:S01]  /*19880*/  ISETP.NE.AND P0, PT, RZ, UR7, PT ;  /* 0x00000007ff007c0c */ /* 0x000fe2000bf05270 */
[----:B------:R-:W-:-:S03]  /*19890*/  IMAD.MOV.U32 R11, RZ, RZ, RZ ;  /* 0x000000ffff0b7224 */ /* 0x000fc600078e00ff */
[----:B------:R-:W2:Y:S02]  /*198a0*/  SHFL.IDX PT, R5, R5, R12, 0x1f ;  /* 0x00001f0c05057589 */ /* 0x000ea400000e0000 */
[----:B--2---:R-:W-:-:S05]  /*198b0*/  IMAD R4, R5, R8, RZ ;  /* 0x0000000805047224 */ /* 0x004fca00078e02ff */
[----:B------:R-:W-:Y:S02]  /*198c0*/  IABS R9, R4 ;  /* 0x0000000400097213 */ /* 0x000fe40000000000 */
[----:B------:R-:W-:Y:S05]  /*198d0*/  @!P0 BRA `(.L_x_1261) ;  /* 0x00000000000c8947 */ /* 0x000fea0003800000 */
[----:B------:R-:W-:-:S06]  /*198e0*/  UIADD3 UR4, UR6, -0x1, URZ ;  /* 0xffffffff06047890 */ /* 0x000fcc000fffe03f */
[----:B------:R-:W-:-:S06]  /*198f0*/  IMAD.U32 R11, RZ, RZ, UR4 ;  /* 0x00000004ff0b7e24 */ /* 0x000fcc000f8e00ff */
[----:B------:R0:W2:Y:S02]  /*19900*/  SHFL.IDX PT, R11, R10, R11, 0x1f ;  /* 0x00001f0b0a0b7589 */ /* 0x0000a400000e0000 */
.L_x_1261:
[----:B0-----:R-:W0:Y:S01]  /*19910*/  I2F.RP R10, R9 ;  /* 0x00000009000a7306 */ /* 0x001e220000209400 */
[----:B--2---:R-:W-:-:S05]  /*19920*/  IMAD R11, R11, R6, R7 ;  /* 0x000000060b0b7224 */ /* 0x004fca00078e0207 */
[----:B------:R2:W-:Y:S02]  /*19930*/  STL [R1+0x20], R11 ;  /* 0x0000200b01007387 */ /* 0x0005e40000100800 */
[----:B0-----:R-:W0:Y:S02]  /*19940*/  MUFU.RCP R10, R10 ;  /* 0x0000000a000a7308 */ /* 0x001e240000001000 */
[----:B0-----:R-:W-:-:S06]  /*19950*/  VIADD R3, R10, 0xffffffe ;  /* 0x0ffffffe0a037836 */ /* 0x001fcc0000000000 */
[----:B------:R-:W0:Y:S02]  /*19960*/  F2I.FTZ.U32.TRUNC.NTZ R3, R3 ;  /* 0x0000000300037305 */ /* 0x000e24000021f000 */
[----:B0-----:R-:W-:-:S04]  /*19970*/  IMAD.MOV R2, RZ, RZ, -R3 ;  /* 0x000000ffff027224 */ /* 0x001fc800078e0a03 */
[----:B------:R-:W-:Y:S02]  /*19980*/  IMAD R7, R2, R9, RZ ;  /* 0x0000000902077224 */ /* 0x000fe400078e02ff */
[----:B------:R-:W-:-:S04]  /*19990*/  IMAD.MOV.U32 R2, RZ, RZ, RZ ;  /* 0x000000ffff027224 */ /* 0x000fc800078e00ff */
[----:B------:R-:W-:-:S04]  /*199a0*/  IMAD.HI.U32 R2, R3, R7, R2 ;  /* 0x0000000703027227 */ /* 0x000fc800078e0002 */
[----:B------:R-:W-:Y:S01]  /*199b0*/  IMAD.IADD R7, R0, 0x1, -R11 ;  /* 0x0000000100077824 */ /* 0x000fe200078e0a0b */
[----:B------:R-:W-:-:S04]  /*199c0*/  IABS R0, R4 ;  /* 0x0000000400007213 */ /* 0x000fc80000000000 */
[----:B------:R-:W-:Y:S01]  /*199d0*/  IABS R3, R7 ;  /* 0x0000000700037213 */ /* 0x000fe20000000000 */
[----:B------:R-:W-:-:S04]  /*199e0*/  IMAD.MOV R0, RZ, RZ, -R0 ;  /* 0x000000ffff007224 */ /* 0x000fc800078e0a00 */
        /* <DEDUP_REMOVED lines=9> */
[----:B------:R-:W-:-:S04]  /*19a80*/  @P0 VIADD R2, R2, 0x1 ;  /* 0x0000000102020836 */ /* 0x000fc80000000000 */
[----:B------:R-:W-:Y:S02]  /*19a90*/  IMAD.MOV.U32 R9, RZ, RZ, R2 ;  /* 0x000000ffff097224 */ /* 0x000fe400078e0002 */
[----:B------:R-:W-:Y:S02]  /*19aa0*/  IMAD.MOV.U32 R2, RZ, RZ, RZ ;  /* 0x000000ffff027224 */ /* 0x000fe400078e00ff */
[----:B------:R-:W-:Y:S01]  /*19ab0*/  @!P2 IMAD.MOV R9, RZ, RZ, -R9 ;  /* 0x000000ffff09a224 */ /* 0x000fe200078e0a09 */
[----:B------:R-:W-:-:S05]  /*19ac0*/  @!P1 LOP3.LUT R9, RZ, R4, RZ, 0x33, !PT ;  /* 0x00000004ff099212 */ /* 0x000fca00078e33ff */
[----:B------:R-:W-:Y:S02]  /*19ad0*/  IMAD R0, R8, R9, RZ ;  /* 0x0000000908007224 */ /* 0x000fe400078e02ff */
[----:B------:R-:W-:Y:S02]  /*19ae0*/  IMAD.MOV R9, RZ, RZ, -R9 ;  /* 0x000000ffff097224 */ /* 0x000fe400078e0a09 */
[----:B------:R-:W-:Y:S02]  /*19af0*/  IMAD.MOV R3, RZ, RZ, -R0 ;  /* 0x000000ffff037224 */ /* 0x000fe400078e0a00 */
[----:B------:R-:W-:-:S03]  /*19b00*/  IMAD R7, R4, R9, R7 ;  /* 0x0000000904077224 */ /* 0x000fc600078e0207 */
[----:B------:R-:W-:Y:S01]  /*19b10*/  VIADDMNMX R6, R3, R6, R8, PT ;  /* 0x0000000603067246 */ /* 0x000fe20003800108 */
[----:B------:R-:W-:-:S03]  /*19b20*/  IMAD.IADD R0, R7, 0x1, R0 ;  /* 0x0000000107007824 */ /* 0x000fc600078e0200 */
[-C--:B------:R-:W-:Y:S02]  /*19b30*/  IABS R8, R6.reuse ;  /* 0x0000000600087213 */ /* 0x080fe40000000000 */
[----:B------:R-:W-:Y:S02]  /*19b40*/  IABS R4, R6 ;  /* 0x0000000600047213 */ /* 0x000fe40000000000 */
[----:B------:R-:W0:Y:S08]  /*19b50*/  I2F.RP R10, R8 ;  /* 0x00000008000a7306 */ /* 0x000e300000209400 */
[----:B0-----:R-:W2:Y:S02]  /*19b60*/  MUFU.RCP R10, R10 ;  /* 0x0000000a000a7308 */ /* 0x001ea40000001000 */
[----:B--2---:R-:W-:-:S06]  /*19b70*/  VIADD R11, R10, 0xffffffe ;  /* 0x0ffffffe0a0b7836 */ /* 0x004fcc0000000000 */
[----:B------:R-:W0:Y:S02]  /*19b80*/  F2I.FTZ.U32.TRUNC.NTZ R3, R11 ;  /* 0x0000000b00037305 */ /* 0x000e24000021f000 */
[----:B0-----:R-:W-:-:S04]  /*19b90*/  IMAD.MOV R9, RZ, RZ, -R3 ;  /* 0x000000ffff097224 */ /* 0x001fc800078e0a03 */
[----:B------:R-:W-:-:S04]  /*19ba0*/  IMAD R9, R9, R8, RZ ;  /* 0x0000000809097224 */ /* 0x000fc800078e02ff */
[----:B------:R-:W-:Y:S01]  /*19bb0*/  IMAD.HI.U32 R3, R3, R9, R2 ;  /* 0x0000000903037227 */ /* 0x000fe200078e0002 */
[----:B------:R-:W-:-:S03]  /*19bc0*/  IABS R2, R7 ;  /* 0x0000000700027213 */ /* 0x000fc60000000000 */
[----:B------:R-:W-:Y:S02]  /*19bd0*/  IMAD.MOV R9, RZ, RZ, -R4 ;  /* 0x000000ffff097224 */ /* 0x000fe400078e0a04 */
        /* <DEDUP_REMOVED lines=19> */
.L_x_1257:
[----:B------:R2:W-:Y:S01]  /*19d10*/  STL [R1+0x20], R0 ;  /* 0x0000200001007387 */ /* 0x0005e20000100800 */
[----:B------:R-:W-:Y:S01]  /*19d20*/  ULDC UR45, c[0x0][0xc14] ;  /* 0x00030500002d7ab9 */ /* 0x000fe20000000800 */
[----:B------:R-:W-:Y:S02]  /*19d30*/  UMOV UR38, URZ ;  /* 0x0000003f00267c82 */ /* 0x000fe40008000000 */
[----:B------:R2:W-:Y:S03]  /*19d40*/  STL [R1+0x24], RZ ;  /* 0x000024ff01007387 */ /* 0x0005e60000100800 */
.L_x_1262:
[----:B------:R-:W3:Y:S04]  /*19d50*/  LDL R3, [R1+0x20] ;  /* 0x0000200001037983 */ /* 0x000ee80000100800 */
[----:B------:R-:W4:Y:S01]  /*19d60*/  LDL R2, [R1+0x24] ;  /* 0x0000240001027983 */ /* 0x000f220000100800 */
[----:B------:R-:W-:Y:S02]  /*19d70*/  IMAD.U32 R6, RZ, RZ, UR38 ;  /* 0x00000026ff067e24 */ /* 0x000fe4000f8e00ff */
[----:B------:R-:W-:Y:S01]  /*19d80*/  IMAD.U32 R7, RZ, RZ, UR45 ;  /* 0x0000002dff077e24 */ /* 0x000fe2000f8e00ff */
[----:B0-2---:R-:W0:Y:S02]  /*19d90*/  S2R R0, SR_TID.X ;  /* 0x0000000000007919 */ /* 0x005e240000002100 */
[----:B0-----:R-:W-:Y:S01]  /*19da0*/  LOP3.LUT R0, R0, 0x1f, RZ, 0xc0, !PT ;  /* 0x0000001f00007812 */ /* 0x001fe200078ec0ff */
[----:B------:R-:W-:Y:S03]  /*19db0*/  BAR.SYNC.DEFER_BLOCKING 0x4, 0x180 ;  /* 0x0106000000007b1d */ /* 0x000fe60000010000 */
[----:B------:R-:W-:-:S13]  /*19dc0*/  ISETP.NE.AND P0, PT, R0, RZ, PT ;  /* 0x000000ff0000720c */ /* 0x000fda0003f05270 */
[----:B------:R-:W-:Y:S01]  /*19dd0*/  @!P0 MOV R0, 0x400 ;  /* 0x0000040000008802 */ /* 0x000fe20000000f00 */
[----:B---3--:R-:W-:Y:S02]  /*19de0*/  IMAD.MOV.U32 R4, RZ, RZ, R3 ;  /* 0x000000ffff047224 */ /* 0x008fe400078e0003 */
[----:B------:R-:W0:Y:S01]  /*19df0*/  @!P0 S2R R3, SR_CgaCtaId ;  /* 0x0000000000038919 */ /* 0x000e220000008800 */
[----:B----4-:R-:W-:Y:S01]  /*19e00*/  IMAD.MOV.U32 R5, RZ, RZ, R2 ;  /* 0x000000ffff057224 */ /* 0x010fe200078e0002 */
[----:B0-----:R-:W-:-:S05]  /*19e10*/  @!P0 LEA R0, R3, R0, 0x18 ;  /* 0x0000000003008211 */ /* 0x001fca00078ec0ff */
[----:B------:R2:W-:Y:S01]  /*19e20*/  @!P0 STS.128 [R0+0x298d0], R4 ;  /* 0x0298d00400008388 */ /* 0x0005e20000000c00 */
[----:B------:R-:W-:Y:S06]  /*19e30*/  BAR.ARV 0x5, 0x180 ;  /* 0x0146000000007b1d */ /* 0x000fec0000002000 */
.L_x_1255:
[----:B------:R-:W-:Y:S02]  /*19e40*/  ULDC UR4, c[0x0][0xc14] ;  /* 0x0003050000047ab9 */ /* 0x000fe40000000800 */
[----:B------:R-:W-:-:S06]  /*19e50*/  UISETP.GE.AND UP0, UPT, UR45, UR4, UPT ;  /* 0x000000042d00728c */ /* 0x000fcc000bf06270 */
[----:B------:R-:W-:-:S13]  /*19e60*/  PLOP3.LUT P0, PT, PT, PT, UP0, 0x80, 0x0 ;  /* 0x000000000000781c */ /* 0x000fda0003f0f008 */
[----:B------:R-:W-:Y:S05]  /*19e70*/  @!P0 BRA `(.L_x_1263) ;  /* 0xffffffbc00e88947 */ /* 0x000fea000383ffff */
.L_x_1195:
[----:B--2---:R-:W2:Y:S01]  /*19e80*/  LDL.LU R0, [R1+0x34] ;  /* 0x0000340001007983 */ /* 0x004ea20000300800 */
        /* <DEDUP_REMOVED lines=11> */
.L_x_1295:
[----:B------:R-:W-:Y:S05]  /*19f40*/  BSYNC B0 ;  /* 0x0000000000007941 */ /* 0x000fea0003800000 */
.L_x_1264:
[----:B------:R-:W-:-:S03]  /*19f50*/  UMOV UR4, 0xffffffff ;  /* 0xffffffff00047882 */ /* 0x000fc60000000000 */
[----:B------:R-:W-:Y:S05]  /*19f60*/  BRA.DIV UR4, `(.L_x_1266) ;  /* 0x0000000a04bc7947 */ /* 0x000fea000b800000 */
[----:B------:R-:W1:Y:S02]  /*19f70*/  S2R R2, SR_TID.X ;  /* 0x0000000000027919 */ /* 0x000e640000002100 */
[----:B-1----:R-:W-:-:S04]  /*19f80*/  SHF.R.U32.HI R2, RZ, 0x5, R2 ;  /* 0x00000005ff027819 */ /* 0x002fc80000011602 */
[----:B------:R-:W-:-:S05]  /*19f90*/  LOP3.LUT R2, R2, 0x3, RZ, 0xc0, !PT ;  /* 0x0000000302027812 */ /* 0x000fca00078ec0ff */
[----:B------:R1:W2:Y:S02]  /*19fa0*/  SHFL.IDX PT, R14, R2, RZ, 0x1f ;  /* 0x00001fff020e7589 */ /* 0x0002a400000e0000 */
.L_x_1298:
[----:B--2---:R-:W-:Y:S01]  /*19fb0*/  ISETP.NE.AND P0, PT, R14, RZ, PT ;  /* 0x000000ff0e00720c */ /* 0x004fe20003f05270 */
[----:B------:R-:W-:-:S12]  /*19fc0*/  BSSY B0, `(.L_x_1267) ;  /* 0x000002e000007945 */ /* 0x000fd80003800000 */
[----:B------:R-:W-:Y:S05]  /*19fd0*/  @P0 BRA `(.L_x_1268) ;  /* 0x0000000000b00947 */ /* 0x000fea0003800000 */
[----:B------:R-:W-:-:S03]  /*19fe0*/  UMOV UR4, 0xffffffff ;  /* 0xffffffff00047882 */ /* 0x000fc60000000000 */
[----:B------:R-:W-:Y:S05]  /*19ff0*/  BRA.DIV UR4, `(.L_x_1269) ;  /* 0x0000000a04cc7947 */ /* 0x000fea000b800000 */
[----:B------:R-:W-:-:S13]  /*1a000*/  ELECT P6, URZ, PT ;  /* 0x00000000003f782f */ /* 0x000fda00038c0000 */
.L_x_1301:
[----:B------:R-:W-:Y:S05]  /*1a010*/  @!P6 BRA `(.L_x_1268) ;  /* 0x0000000000a0e947 */ /* 0x000fea0003800000 */
[----:B------:R-:W-:-:S06]  /*1a020*/  ULOP3.LUT UR4, UR40, 0x2, URZ, 0xfc, !UPT ;  /* 0x0000000228047892 */ /* 0x000fcc000f8efc3f */
[----:B-1----:R-:W-:-:S05]  /*1a030*/  IMAD.U32 R2, RZ, RZ, UR4 ;  /* 0x00000004ff027e24 */ /* 0x002fca000f8e00ff */
[----:B------:R-:W-:-:S13]  /*1a040*/  ISETP.NE.AND P0, PT, R2, 0x3, PT ;  /* 0x000000030200780c */ /* 0x000fda0003f05270 */
[----:B------:R-:W-:Y:S05]  /*1a050*/  @!P0 BRA `(.L_x_1270) ;  /* 0x0000000000048947 */ /* 0x000fea0003800000 */
[----:B------:R-:W-:Y:S01]  /*1a060*/  BPT.TRAP 0x1 ;  /* 0x000000040000795c */ /* 0x000fe20000300000 */
.L_x_1270:
        /* <DEDUP_REMOVED lines=14> */
.L_x_1302:
[----:B------:R-:W1:Y:S02]  /*1a150*/  SYNCS.PHASECHK.TRANS64.TRYWAIT P1, [R7+URZ], R2 ;  /* 0x00000002070075a7 */ /* 0x000e64000802017f */
[----:B-1----:R-:W-:Y:S05]  /*1a160*/  @!P1 BRA `(.L_x_1272) ;  /* 0x0000000800a49947 */ /* 0x002fea0003800000 */
.L_x_1303:
[----:B------:R-:W-:Y:S05]  /*1a170*/  @!P0 BRA `(.L_x_1273) ;  /* 0x0000000000048947 */ /* 0x000fea0003800000 */
[----:B------:R-:W-:Y:S01]  /*1a180*/  BPT.TRAP 0x1 ;  /* 0x000000040000795c */ /* 0x000fe20000300000 */
.L_x_1273:
[----:B------:R-:W2:Y:S02]  /*1a190*/  LDL.LU R4, [R1] ;  /* 0x0000000001047983 */ /* 0x000ea40000300800 */
[----:B--2---:R-:W-:-:S04]  /*1a1a0*/  IMAD R4, R4, 0x8, R0 ;  /* 0x0000000804047824 */ /* 0x004fc800078e0200 */
[----:B------:R-:W2:Y:S02]  /*1a1b0*/  SYNCS.PHASECHK.TRANS64.TRYWAIT P1, [R4+URZ+0x29860], R5 ;  /* 0x02986005040075a7 */ /* 0x000ea4000802017f */
[----:B--2---:R-:W-:Y:S05]  /*1a1c0*/  @!P1 BRA `(.L_x_1274) ;  /* 0x0000000800a09947 */ /* 0x004fea0003800000 */
.L_x_1304:
[----:B------:R-:W-:Y:S05]  /*1a1d0*/  @!P0 BRA `(.L_x_1275) ;  /* 0x0000000000048947 */ /* 0x000fea0003800000 */
[----:B------:R-:W-:Y:S01]  /*1a1e0*/  BPT.TRAP 0x1 ;  /* 0x000000040000795c */ /* 0x000fe20000300000 */
.L_x_1275:
[----:B------:R-:W-:-:S04]  /*1a1f0*/  IMAD R3, R3, 0x8, R0 ;  /* 0x0000000803037824 */ /* 0x000fc800078e0200 */
[----:B------:R-:W3:Y:S02]  /*1a200*/  SYNCS.PHASECHK.TRANS64.TRYWAIT P1, [R3+URZ+0x29860], R2 ;  /* 0x02986002030075a7 */ /* 0x000ee4000802017f */
[----:B---3--:R-:W-:Y:S05]  /*1a210*/  @!P1 BRA `(.L_x_1276) ;  /* 0x0000000800a09947 */ /* 0x008fea0003800000 */
.L_x_1305:
[----:B------:R-:W-:Y:S05]  /*1a220*/  @!P0 BRA `(.L_x_1277) ;  /* 0x0000000000048947 */ /* 0x000fea0003800000 */
[----:B------:R-:W-:Y:S01]  /*1a230*/  BPT.TRAP 0x1 ;  /* 0x000000040000795c */ /* 0x000fe20000300000 */
.L_x_1277:
[----:B------:R-:W4:Y:S02]  /*1a240*/  SYNCS.PHASECHK.TRANS64.TRYWAIT P0, [R4+URZ+0x29880], R5 ;  /* 0x02988005040075a7 */ /* 0x000f24000800017f */
[----:B----4-:R-:W-:Y:S05]  /*1a250*/  @!P0 BRA `(.L_x_1278) ;  /* 0x0000000800a48947 */ /* 0x010fea0003800000 */
.L_x_1279:
[----:B------:R0:W0:Y:S02]  /*1a260*/  SYNCS.PHASECHK.TRANS64.TRYWAIT P0, [R3+URZ+0x29880], R2 ;  /* 0x02988002030075a7 */ /* 0x000024000800017f */
[----:B0-----:R-:W-:Y:S05]  /*1a270*/  @!P0 NANOSLEEP.SYNCS 0x989680 ;  /* 0x009896800000895d */ /* 0x001fea0003900000 */
[----:B------:R-:W0:Y:S02]  /*1a280*/  @!P0 SYNCS.PHASECHK.TRANS64 P0, [R3+URZ+0x29880], R2 ;  /* 0x02988002030085a7 */ /* 0x000e24000800007f */
[----:B0-----:R-:W-:Y:S05]  /*1a290*/  @!P0 BRA `(.L_x_1279) ;  /* 0xfffffffc00f08947 */ /* 0x001fea000383ffff */
.L_x_1268:
[----:B------:R-:W-:Y:S05]  /*1a2a0*/  BSYNC B0 ;  /* 0x0000000000007941 */ /* 0x000fea0003800000 */
.L_x_1267:
[----:B------:R-:W-:Y:S05]  /*1a2b0*/  EXIT ;  /* 0x000000000000794d */ /* 0x000fea0003800000 */
.L_x_1093:
[----:B0-----:R-:W-:-:S04]  /*1a2c0*/  IMAD.U32 R3, RZ, RZ, UR41 ;  /* 0x00000029ff037e24 */ /* 0x001fc8000f8e00ff */
[----:B------:R0:W1:Y:S03]  /*1a2d0*/  SYNCS.PHASECHK.TRANS64.TRYWAIT P1, [R3+URZ+0x29800], R0 ;  /* 0x02980000030075a7 */ /* 0x000066000802017f */
[----:B-1----:R-:W-:Y:S05]  /*1a2e0*/  @!P1 NANOSLEEP.SYNCS 0x989680 ;  /* 0x009896800000995d */ /* 0x002fea0003900000 */
[----:B------:R-:W1:Y:S02]  /*1a2f0*/  @!P1 SYNCS.PHASECHK.TRANS64 P1, [R3+URZ+0x29800], R0 ;  /* 0x02980000030095a7 */ /* 0x000e64000802007f */
[----:B-1----:R-:W-:Y:S05]  /*1a300*/  @!P1 BRA `(.L_x_1093) ;  /* 0xfffffffc00ec9947 */ /* 0x002fea000383ffff */
[----:B------:R-:W-:Y:S05]  /*1a310*/  BRA `(.L_x_1280) ;  /* 0xfffffe7800ac7947 */ /* 0x000fea000383ffff */
.L_x_1097:
[----:B-1----:R1:W2:Y:S02]  /*1a320*/  SYNCS.PHASECHK.TRANS64.TRYWAIT P1, [R3+URZ+0x29830], R0 ;  /* 0x02983000030075a7 */ /* 0x0022a4000802017f */
[----:B--2---:R-:W-:Y:S05]  /*1a330*/  @!P1 NANOSLEEP.SYNCS 0x989680 ;  /* 0x009896800000995d */ /* 0x004fea0003900000 */
[----:B------:R-:W2:Y:S02]  /*1a340*/  @!P1 SYNCS.PHASECHK.TRANS64 P1, [R3+URZ+0x29830], R0 ;  /* 0x02983000030095a7 */ /* 0x000ea4000802007f */
[----:B--2---:R-:W-:Y:S05]  /*1a350*/  @!P1 BRA `(.L_x_1097) ;  /* 0xfffffffc00f09947 */ /* 0x004fea000383ffff */
[----:B------:R-:W-:Y:S05]  /*1a360*/  BRA `(.L_x_1096) ;  /* 0xfffffe7800d87947 */ /* 0x000fea000383ffff */
.L_x_1113:
[----:B-1----:R-:W-:-:S04]  /*1a370*/  IMAD.U32 R15, RZ, RZ, UR6 ;  /* 0x00000006ff0f7e24 */ /* 0x002fc8000f8e00ff */
[----:B------:R1:W2:Y:S03]  /*1a380*/  SYNCS.PHASECHK.TRANS64.TRYWAIT P1, [R15+URZ+0x29830], R8 ;  /* 0x029830080f0075a7 */ /* 0x0002a6000802017f */
[----:B--2---:R-:W-:Y:S05]  /*1a390*/  @!P1 NANOSLEEP.SYNCS 0x989680 ;  /* 0x009896800000995d */ /* 0x004fea0003900000 */
[----:B------:R-:W2:Y:S02]  /*1a3a0*/  @!P1 SYNCS.PHASECHK.TRANS64 P1, [R15+URZ+0x29830], R8 ;  /* 0x029830080f0095a7 */ /* 0x000ea4000802007f */
[----:B--2---:R-:W-:Y:S05]  /*1a3b0*/  @!P1 BRA `(.L_x_1113) ;  /* 0xfffffffc00ec9947 */ /* 0x004fea000383ffff */
[----:B------:R-:W-:Y:S05]  /*1a3c0*/  BRA `(.L_x_1110) ;  /* 0xfffffebc00b47947 */ /* 0x000fea000383ffff */
.L_x_1117:
[----:B-1----:R-:W-:-:S04]  /*1a3d0*/  IMAD.U32 R15, RZ, RZ, UR6 ;  /* 0x00000006ff0f7e24 */ /* 0x002fc8000f8e00ff */
[----:B------:R1:W2:Y:S03]  /*1a3e0*/  SYNCS.PHASECHK.TRANS64.TRYWAIT P1, [R15+URZ+0x29850], R8 ;  /* 0x029850080f0075a7 */ /* 0x0002a6000802017f */
[----:B--2---:R-:W-:Y:S05]  /*1a3f0*/  @!P1 NANOSLEEP.SYNCS 0x989680 ;  /* 0x009896800000995d */ /* 0x004fea0003900000 */
[----:B------:R-:W2:Y:S02]  /*1a400*/  @!P1 SYNCS.PHASECHK.TRANS64 P1, [R15+URZ+0x29850], R8 ;  /* 0x029850080f0095a7 */ /* 0x000ea4000802007f */
[----:B--2---:R-:W-:Y:S05]  /*1a410*/  @!P1 BRA `(.L_x_1117) ;  /* 0xfffffffc00ec9947 */ /* 0x004fea000383ffff */
[----:B------:R-:W-:Y:S05]  /*1a420*/  BRA `(.L_x_1114) ;  /* 0xfffffec800b07947 */ /* 0x000fea000383ffff */
.L_x_1135:
[----:B-1----:R-:W-:-:S04]  /*1a430*/  IMAD.U32 R13, RZ, RZ, UR6 ;  /* 0x00000006ff0d7e24 */ /* 0x002fc8000f8e00ff */
[----:B------:R1:W2:Y:S03]  /*1a440*/  SYNCS.PHASECHK.TRANS64.TRYWAIT P1, [R13+URZ+0x29830], R0 ;  /* 0x029830000d0075a7 */ /* 0x0002a6000802017f */
[----:B--2---:R-:W-:Y:S05]  /*1a450*/  @!P1 NANOSLEEP.SYNCS 0x989680 ;  /* 0x009896800000995d */ /* 0x004fea0003900000 */
[----:B------:R-:W2:Y:S02]  /*1a460*/  @!P1 SYNCS.PHASECHK.TRANS64 P1, [R13+URZ+0x29830], R0 ;  /* 0x029830000d0095a7 */ /* 0x000ea4000802007f */
[----:B--2---:R-:W-:Y:S05]  /*1a470*/  @!P1 BRA `(.L_x_1135) ;  /* 0xfffffffc00ec9947 */ /* 0x004fea000383ffff */
[----:B------:R-:W-:Y:S05]  /*1a480*/  BRA `(.L_x_1132) ;  /* 0xffffff0400bc7947 */ /* 0x000fea000383ffff */
.L_x_1139:
[----:B-1----:R-:W-:-:S04]  /*1a490*/  IMAD.U32 R13, RZ, RZ, UR6 ;  /* 0x00000006ff0d7e24 */ /* 0x002fc8000f8e00ff */
[----:B------:R1:W2:Y:S03]  /*1a4a0*/  SYNCS.PHASECHK.TRANS64.TRYWAIT P1, [R13+URZ+0x29850], R0 ;  /* 0x029850000d0075a7 */ /* 0x0002a6000802017f */
[----:B--2---:R-:W-:Y:S05]  /*1a4b0*/  @!P1 NANOSLEEP.SYNCS 0x989680 ;  /* 0x009896800000995d */ /* 0x004fea0003900000 */
[----:B------:R-:W2:Y:S02]  /*1a4c0*/  @!P1 SYNCS.PHASECHK.TRANS64 P1, [R13+URZ+0x29850], R0 ;  /* 0x029850000d0095a7 */ /* 0x000ea4000802007f */
[----:B--2---:R-:W-:Y:S05]  /*1a4d0*/  @!P1 BRA `(.L_x_1139) ;  /* 0xfffffffc00ec9947 */ /* 0x004fea000383ffff */
[----:B------:R-:W-:Y:S05]  /*1a4e0*/  BRA `(.L_x_1136) ;  /* 0xffffff1000c47947 */ /* 0x000fea000383ffff */
.L_x_1146:
[----:B-1----:R-:W-:-:S04]  /*1a4f0*/  IMAD.U32 R15, RZ, RZ, UR6 ;  /* 0x00000006ff0f7e24 */ /* 0x002fc8000f8e00ff */
[----:B------:R1:W2:Y:S03]  /*1a500*/  SYNCS.PHASECHK.TRANS64.TRYWAIT P1, [R15+URZ+0x29830], R0 ;  /* 0x029830000f0075a7 */ /* 0x0002a6000802017f */
[----:B--2---:R-:W-:Y:S05]  /*1a510*/  @!P1 NANOSLEEP.SYNCS 0x989680 ;  /* 0x009896800000995d */ /* 0x004fea0003900000 */
[----:B------:R-:W2:Y:S02]  /*1a520*/  @!P1 SYNCS.PHASECHK.TRANS64 P1, [R15+URZ+0x29830], R0 ;  /* 0x029830000f0095a7 */ /* 0x000ea4000802007f */
[----:B--2---:R-:W-:Y:S05]  /*1a530*/  @!P1 BRA `(.L_x_1146) ;  /* 0xfffffffc00ec9947 */ /* 0x004fea000383ffff */
[----:B------:R-:W-:Y:S05]  /*1a540*/  BRA `(.L_x_1143) ;  /* 0xffffff3000ec7947 */ /* 0x000fea000383ffff */
.L_x_1150:
[----:B-1----:R-:W-:-:S04]  /*1a550*/  IMAD.U32 R15, RZ, RZ, UR6 ;  /* 0x00000006ff0f7e24 */ /* 0x002fc8000f8e00ff */
[----:B------:R1:W2:Y:S03]  /*1a560*/  SYNCS.PHASECHK.TRANS64.TRYWAIT P1, [R15+URZ+0x29850], R0 ;  /* 0x029850000f0075a7 */ /* 0x0002a6000802017f */
[----:B--2---:R-:W-:Y:S05]  /*1a570*/  @!P1 NANOSLEEP.SYNCS 0x989680 ;  /* 0x009896800000995d */ /* 0x004fea0003900000 */
[----:B------:R-:W2:Y:S02]  /*1a580*/  @!P1 SYNCS.PHASECHK.TRANS64 P1, [R15+URZ+0x29850], R0 ;  /* 0x029850000f0095a7 */ /* 0x000ea4000802007f */
[----:B--2---:R-:W-:Y:S05]  /*1a590*/  @!P1 BRA `(.L_x_1150) ;  /* 0xfffffffc00ec9947 */ /* 0x004fea000383ffff */
[----:B------:R-:W-:Y:S05]  /*1a5a0*/  BRA `(.L_x_1147) ;  /* 0xffffff3c00f47947 */ /* 0x000fea000383ffff */
.L_x_1164:
[----:B-1----:R-:W-:-:S04]  /*1a5b0*/  IMAD.U32 R4, RZ, RZ, UR9 ;  /* 0x00000009ff047e24 */ /* 0x002fc8000f8e00ff */
[----:B------:R1:W2:Y:S03]  /*1a5c0*/  SYNCS.PHASECHK.TRANS64.TRYWAIT P1, [R4+URZ+0x29850], R3 ;  /* 0x02985003040075a7 */ /* 0x0002a6000802017f */
[----:B--2---:R-:W-:Y:S05]  /*1a5d0*/  @!P1 NANOSLEEP.SYNCS 0x989680 ;  /* 0x009896800000995d */ /* 0x004fea0003900000 */
[----:B------:R-:W2:Y:S02]  /*1a5e0*/  @!P1 SYNCS.PHASECHK.TRANS64 P1, [R4+URZ+0x29850], R3 ;  /* 0x02985003040095a7 */ /* 0x000ea4000802007f */
[----:B--2---:R-:W-:Y:S05]  /*1a5f0*/  @!P1 BRA `(.L_x_1164) ;  /* 0xfffffffc00ec9947 */ /* 0x004fea000383ffff */
[----:B------:R-:W-:Y:S05]  /*1a600*/  BRA `(.L_x_1163) ;  /* 0xffffff7800487947 */ /* 0x000fea000383ffff */
.L_x_1212:
[----:B------:R-:W-:Y:S02]  /*1a610*/  IMAD.MOV.U32 R13, RZ, RZ, R4 ;  /* 0x000000ffff0d7224 */ /* 0x000fe400078e0004 */
[----:B------:R-:W-:Y:S02]  /*1a620*/  IMAD.MOV.U32 R12, RZ, RZ, RZ ;  /* 0x000000ffff0c7224 */ /* 0x000fe400078e00ff */
[----:B------:R-:W-:Y:S02]  /*1a630*/  IMAD.MOV.U32 R11, RZ, RZ, 0x1f ;  /* 0x0000001fff0b7424 */ /* 0x000fe400078e00ff */
[----:B------:R-:W-:-:S07]  /*1a640*/  IMAD.MOV.U32 R15, RZ, RZ, -0x1 ;  /* 0xffffffffff0f7424 */ /* 0x000fce00078e00ff */
[----:B-1----:R-:W-:Y:S05]  /*1a650*/  WARPSYNC.COLLECTIVE R15, `(.L_x_1281) ;  /* 0x000000000f087348 */ /* 0x002fea0003c00000 */
[----:B------:R0:W2:Y:S02]  /*1a660*/  SHFL.IDX P6, R14, R13, R12, R11 ;  /* 0x0000000c0d0e7389 */ /* 0x0000a400000c000b */
[----:B012---:R-:W-:Y:S01]  /*1a670*/  ENDCOLLECTIVE ;  /* 0x000000000000791b */ /* 0x007fe20003800000 */
.L_x_1281:
[----:B------:R-:W-:Y:S05]  /*1a680*/  BRA `(.L_x_1282) ;  /* 0xffffffc800687947 */ /* 0x000fea000383ffff */
.L_x_1214:
[----:B------:R-:W-:Y:S01]  /*1a690*/  BSSY B0, `(.L_x_1283) ;  /* 0x0000006000007945 */ /* 0x000fe20003800000 */
[----:B------:R-:W-:-:S07]  /*1a6a0*/  IMAD.MOV.U32 R15, RZ, RZ, -0x1 ;  /* 0xffffffffff0f7424 */ /* 0x000fce00078e00ff */
[----:B0-----:R-:W-:Y:S05]  /*1a6b0*/  WARPSYNC.COLLECTIVE R15, `(.L_x_1284) ;  /* 0x000000000f0c7348 */ /* 0x001fea0003c00000 */
[----:B------:R-:W-:Y:S02]  /*1a6c0*/  ELECT P6, UR62, PT ;  /* 0x00000000003e782f */ /* 0x000fe400038c0000 */
[----:B------:R-:W-:Y:S01]  /*1a6d0*/  MOV R14, UR62 ;  /* 0x0000003e000e7c02 */ /* 0x000fe20008000f00 */
[----:B0-----:R-:W-:Y:S10]  /*1a6e0*/  ENDCOLLECTIVE ;  /* 0x000000000000791b */ /* 0x001ff40003800000 */
.L_x_1284:
[----:B------:R-:W-:Y:S05]  /*1a6f0*/  BSYNC B0 ;  /* 0x0000000000007941 */ /* 0x000fea0003800000 */
.L_x_1283:
[----:B------:R-:W-:Y:S05]  /*1a700*/  BRA `(.L_x_1285) ;  /* 0xffffffc800647947 */ /* 0x000fea000383ffff */
.L_x_1217:
[----:B-1----:R1:W2:Y:S02]  /*1a710*/  SYNCS.PHASECHK.TRANS64.TRYWAIT P2, [R3+URZ+0x29880], R2 ;  /* 0x02988002030075a7 */ /* 0x0022a4000804017f */
[----:B--2---:R-:W-:Y:S05]  /*1a720*/  @!P2 NANOSLEEP.SYNCS 0x989680 ;  /* 0x009896800000a95d */ /* 0x004fea0003900000 */
[----:B------:R-:W2:Y:S02]  /*1a730*/  @!P2 SYNCS.PHASECHK.TRANS64 P2, [R3+URZ+0x29880], R2 ;  /* 0x029880020300a5a7 */ /* 0x000ea4000804007f */
[----:B--2---:R-:W-:Y:S05]  /*1a740*/  @!P2 BRA `(.L_x_1217) ;  /* 0xfffffffc00f0a947 */ /* 0x004fea000383ffff */
[----:B------:R-:W-:Y:S05]  /*1a750*/  BRA `(.L_x_1286) ;  /* 0xffffffc800c47947 */ /* 0x000fea000383ffff */
.L_x_1219:
[----:B0-----:R0:W2:Y:S02]  /*1a760*/  SYNCS.PHASECHK.TRANS64.TRYWAIT P2, [R3+URZ+0x29840], R2 ;  /* 0x02984002030075a7 */ /* 0x0010a4000804017f */
[----:B--2---:R-:W-:Y:S05]  /*1a770*/  @!P2 NANOSLEEP.SYNCS 0x989680 ;  /* 0x009896800000a95d */ /* 0x004fea0003900000 */
[----:B------:R-:W2:Y:S02]  /*1a780*/  @!P2 SYNCS.PHASECHK.TRANS64 P2, [R3+URZ+0x29840], R2 ;  /* 0x029840020300a5a7 */ /* 0x000ea4000804007f */
[----:B--2---:R-:W-:Y:S05]  /*1a790*/  @!P2 BRA `(.L_x_1219) ;  /* 0xfffffffc00f0a947 */ /* 0x004fea000383ffff */
[----:B------:R-:W-:Y:S05]  /*1a7a0*/  BRA `(.L_x_1287) ;  /* 0xffffffcc00207947 */ /* 0x000fea000383ffff */
.L_x_1222:
[----:B0-----:R-:W-:-:S04]  /*1a7b0*/  IMAD.U32 R3, RZ, RZ, UR41 ;  /* 0x00000029ff037e24 */ /* 0x001fc8000f8e00ff */
[----:B------:R0:W2:Y:S03]  /*1a7c0*/  SYNCS.PHASECHK.TRANS64.TRYWAIT P0, [R3+URZ+0x29820], R2 ;  /* 0x02982002030075a7 */ /* 0x0000a6000800017f */
[----:B--2---:R-:W-:Y:S05]  /*1a7d0*/  @!P0 NANOSLEEP.SYNCS 0x989680 ;  /* 0x009896800000895d */ /* 0x004fea0003900000 */
[----:B------:R-:W2:Y:S02]  /*1a7e0*/  @!P0 SYNCS.PHASECHK.TRANS64 P0, [R3+URZ+0x29820], R2 ;  /* 0x02982002030085a7 */ /* 0x000ea4000800007f */
[----:B--2---:R-:W-:Y:S05]  /*1a7f0*/  @!P0 BRA `(.L_x_1222) ;  /* 0xfffffffc00ec8947 */ /* 0x004fea000383ffff */
[----:B------:R-:W-:Y:S05]  /*1a800*/  BRA `(.L_x_1288) ;  /* 0xffffffd000487947 */ /* 0x000fea000383ffff */
.L_x_1228:
[----:B--2---:R2:W3:Y:S02]  /*1a810*/  SYNCS.PHASECHK.TRANS64.TRYWAIT P0, [R4+URZ+0x29880], R3 ;  /* 0x02988003040075a7 */ /* 0x0044e4000800017f */
[----:B---3--:R-:W-:Y:S05]  /*1a820*/  @!P0 NANOSLEEP.SYNCS 0x989680 ;  /* 0x009896800000895d */ /* 0x008fea0003900000 */
[----:B------:R-:W3:Y:S02]  /*1a830*/  @!P0 SYNCS.PHASECHK.TRANS64 P0, [R4+URZ+0x29880], R3 ;  /* 0x02988003040085a7 */ /* 0x000ee4000800007f */
[----:B---3--:R-:W-:Y:S05]  /*1a840*/  @!P0 BRA `(.L_x_1228) ;  /* 0xfffffffc00f08947 */ /* 0x008fea000383ffff */
[----:B------:R-:W-:Y:S05]  /*1a850*/  BRA `(.L_x_1289) ;  /* 0xffffffd000ec7947 */ /* 0x000fea000383ffff */
.L_x_1233:
[----:B0-----:R0:W2:Y:S02]  /*1a860*/  SYNCS.PHASECHK.TRANS64.TRYWAIT P0, [R4+URZ+0x29840], R3 ;  /* 0x02984003040075a7 */ /* 0x0010a4000800017f */
[----:B--2---:R-:W-:Y:S05]  /*1a870*/  @!P0 NANOSLEEP.SYNCS 0x989680 ;  /* 0x009896800000895d */ /* 0x004fea0003900000 */
[----:B------:R-:W2:Y:S02]  /*1a880*/  @!P0 SYNCS.PHASECHK.TRANS64 P0, [R4+URZ+0x29840], R3 ;  /* 0x02984003040085a7 */ /* 0x000ea4000800007f */
[----:B--2---:R-:W-:Y:S05]  /*1a890*/  @!P0 BRA `(.L_x_1233) ;  /* 0xfffffffc00f08947 */ /* 0x004fea000383ffff */
[----:B------:R-:W-:Y:S05]  /*1a8a0*/  BRA `(.L_x_1290) ;  /* 0xffffffd400747947 */ /* 0x000fea000383ffff */
.L_x_1241:
[----:B--2---:R-:W2:Y:S02]  /*1a8b0*/  LDL R3, [R1+0x4] ;  /* 0x0000040001037983 */ /* 0x004ea40000100800 */
[----:B--2---:R2:W3:Y:S02]  /*1a8c0*/  SYNCS.PHASECHK.TRANS64.TRYWAIT P2, [R3+URZ+0x29870], R2 ;  /* 0x02987002030075a7 */ /* 0x0044e4000804017f */
[----:B---3--:R-:W-:Y:S05]  /*1a8d0*/  @!P2 NANOSLEEP.SYNCS 0x989680 ;  /* 0x009896800000a95d */ /* 0x008fea0003900000 */
[----:B------:R-:W3:Y:S02]  /*1a8e0*/  @!P2 SYNCS.PHASECHK.TRANS64 P2, [R3+URZ+0x29870], R2 ;  /* 0x029870020300a5a7 */ /* 0x000ee4000804007f */
[----:B---3--:R-:W-:Y:S05]  /*1a8f0*/  @!P2 BRA `(.L_x_1241) ;  /* 0xfffffffc00eca947 */ /* 0x008fea000383ffff */
[----:B------:R-:W-:Y:S05]  /*1a900*/  BRA `(.L_x_1291) ;  /* 0xffffffd8009c7947 */ /* 0x000fea000383ffff */
.L_x_1243:
[----:B--2---:R-:W2:Y:S02]  /*1a910*/  LDL R4, [R1+0x4] ;  /* 0x0000040001047983 */ /* 0x004ea40000100800 */
[----:B--2---:R2:W3:Y:S02]  /*1a920*/  SYNCS.PHASECHK.TRANS64.TRYWAIT P2, [R4+URZ+0x29860], R3 ;  /* 0x02986003040075a7 */ /* 0x0044e4000804017f */
[----:B---3--:R-:W-:Y:S05]  /*1a930*/  @!P2 NANOSLEEP.SYNCS 0x989680 ;  /* 0x009896800000a95d */ /* 0x008fea0003900000 */
[----:B------:R-:W3:Y:S02]  /*1a940*/  @!P2 SYNCS.PHASECHK.TRANS64 P2, [R4+URZ+0x29860], R3 ;  /* 0x029860030400a5a7 */ /* 0x000ee4000804007f */
[----:B---3--:R-:W-:Y:S05]  /*1a950*/  @!P2 BRA `(.L_x_1243) ;  /* 0xfffffffc00eca947 */ /* 0x008fea000383ffff */
[----:B------:R-:W-:Y:S05]  /*1a960*/  BRA `(.L_x_1292) ;  /* 0xffffffd800a47947 */ /* 0x000fea000383ffff */
.L_x_1250:
[----:B0-----:R0:W2:Y:S02]  /*1a970*/  SYNCS.PHASECHK.TRANS64.TRYWAIT P0, [R20+URZ+0x29870], R3 ;  /* 0x02987003140075a7 */ /* 0x0010a4000800017f */
[----:B--2---:R-:W-:Y:S05]  /*1a980*/  @!P0 NANOSLEEP.SYNCS 0x989680 ;  /* 0x009896800000895d */ /* 0x004fea0003900000 */
[----:B------:R-:W2:Y:S02]  /*1a990*/  @!P0 SYNCS.PHASECHK.TRANS64 P0, [R20+URZ+0x29870], R3 ;  /* 0x02987003140085a7 */ /* 0x000ea4000800007f */
[----:B--2---:R-:W-:Y:S05]  /*1a9a0*/  @!P0 BRA `(.L_x_1250) ;  /* 0xfffffffc00f08947 */ /* 0x004fea000383ffff */
[----:B------:R-:W-:Y:S05]  /*1a9b0*/  BRA `(.L_x_1293) ;  /* 0xffffffe000747947 */ /* 0x000fea000383ffff */
.L_x_1252:
[----:B0-----:R0:W2:Y:S02]  /*1a9c0*/  SYNCS.PHASECHK.TRANS64.TRYWAIT P0, [R20+URZ+0x29860], R3 ;  /* 0x02986003140075a7 */ /* 0x0010a4000800017f */
[----:B--2---:R-:W-:Y:S05]  /*1a9d0*/  @!P0 NANOSLEEP.SYNCS 0x989680 ;  /* 0x009896800000895d */ /* 0x004fea0003900000 */
[----:B------:R-:W2:Y:S02]  /*1a9e0*/  @!P0 SYNCS.PHASECHK.TRANS64 P0, [R20+URZ+0x29860], R3 ;  /* 0x02986003140085a7 */ /* 0x000ea4000800007f */
[----:B--2---:R-:W-:Y:S05]  /*1a9f0*/  @!P0 BRA `(.L_x_1252) ;  /* 0xfffffffc00f08947 */ /* 0x004fea000383ffff */
[----:B------:R-:W-:Y:S05]  /*1aa00*/  BRA `(.L_x_1294) ;  /* 0xffffffe0007c7947 */ /* 0x000fea000383ffff */
.L_x_1265:
[----:B0-----:R0:W1:Y:S02]  /*1aa10*/  SYNCS.PHASECHK.TRANS64.TRYWAIT P0, [R0+URZ+0x29820], R3 ;  /* 0x02982003000075a7 */ /* 0x001064000800017f */
[----:B-1----:R-:W-:Y:S05]  /*1aa20*/  @!P0 NANOSLEEP.SYNCS 0x989680 ;  /* 0x009896800000895d */ /* 0x002fea0003900000 */
[----:B------:R-:W1:Y:S02]  /*1aa30*/  @!P0 SYNCS.PHASECHK.TRANS64 P0, [R0+URZ+0x29820], R3 ;  /* 0x02982003000085a7 */ /* 0x000e64000800007f */
[----:B-1----:R-:W-:Y:S05]  /*1aa40*/  @!P0 BRA `(.L_x_1265) ;  /* 0xfffffffc00f08947 */ /* 0x002fea000383ffff */
[----:B------:R-:W-:Y:S05]  /*1aa50*/  BRA `(.L_x_1295) ;  /* 0xfffffff400387947 */ /* 0x000fea000383ffff */
.L_x_1266:
        /* <DEDUP_REMOVED lines=11> */
.L_x_1297:
[----:B------:R-:W-:Y:S05]  /*1ab10*/  BSYNC B0 ;  /* 0x0000000000007941 */ /* 0x000fea0003800000 */
.L_x_1296:
[----:B------:R-:W-:Y:S05]  /*1ab20*/  BRA `(.L_x_1298) ;  /* 0xfffffff400207947 */ /* 0x000fea000383ffff */
.L_x_1269:
[----:B------:R-:W-:Y:S01]  /*1ab30*/  BSSY B1, `(.L_x_1299) ;  /* 0x0000006000017945 */ /* 0x000fe20003800000 */
[----:B------:R-:W-:-:S07]  /*1ab40*/  IMAD.MOV.U32 R15, RZ, RZ, -0x1 ;  /* 0xffffffffff0f7424 */ /* 0x000fce00078e00ff */
[----:B01----:R-:W-:Y:S05]  /*1ab50*/  WARPSYNC.COLLECTIVE R15, `(.L_x_1300) ;  /* 0x000000000f0c7348 */ /* 0x003fea0003c00000 */
[----:B------:R-:W-:Y:S02]  /*1ab60*/  ELECT P6, UR62, PT ;  /* 0x00000000003e782f */ /* 0x000fe400038c0000 */
[----:B------:R-:W-:Y:S01]  /*1ab70*/  MOV R14, UR62 ;  /* 0x0000003e000e7c02 */ /* 0x000fe20008000f00 */
[----:B01----:R-:W-:Y:S10]  /*1ab80*/  ENDCOLLECTIVE ;  /* 0x000000000000791b */ /* 0x003ff40003800000 */
.L_x_1300:
[----:B------:R-:W-:Y:S05]  /*1ab90*/  BSYNC B1 ;  /* 0x0000000000017941 */ /* 0x000fea0003800000 */
.L_x_1299:
[----:B------:R-:W-:Y:S05]  /*1aba0*/  BRA `(.L_x_1301) ;  /* 0xfffffff400187947 */ /* 0x000fea000383ffff */
.L_x_1271:
[----:B0-----:R0:W1:Y:S02]  /*1abb0*/  SYNCS.PHASECHK.TRANS64.TRYWAIT P1, [R6+URZ], R5 ;  /* 0x00000005060075a7 */ /* 0x001064000802017f */
[----:B-1----:R-:W-:Y:S05]  /*1abc0*/  @!P1 NANOSLEEP.SYNCS 0x989680 ;  /* 0x009896800000995d */ /* 0x002fea0003900000 */
[----:B------:R-:W1:Y:S02]  /*1abd0*/  @!P1 SYNCS.PHASECHK.TRANS64 P1, [R6+URZ], R5 ;  /* 0x00000005060095a7 */ /* 0x000e64000802007f */
[----:B-1----:R-:W-:Y:S05]  /*1abe0*/  @!P1 BRA `(.L_x_1271) ;  /* 0xfffffffc00f09947 */ /* 0x002fea000383ffff */
[----:B------:R-:W-:Y:S05]  /*1abf0*/  BRA `(.L_x_1302) ;  /* 0xfffffff400547947 */ /* 0x000fea000383ffff */
.L_x_1272:
[----:B-1----:R1:W2:Y:S02]  /*1ac00*/  SYNCS.PHASECHK.TRANS64.TRYWAIT P1, [R7+URZ], R2 ;  /* 0x00000002070075a7 */ /* 0x0022a4000802017f */
[----:B--2---:R-:W-:Y:S05]  /*1ac10*/  @!P1 NANOSLEEP.SYNCS 0x989680 ;  /* 0x009896800000995d */ /* 0x004fea0003900000 */
[----:B------:R-:W2:Y:S02]  /*1ac20*/  @!P1 SYNCS.PHASECHK.TRANS64 P1, [R7+URZ], R2 ;  /* 0x00000002070095a7 */ /* 0x000ea4000802007f */
[----:B--2---:R-:W-:Y:S05]  /*1ac30*/  @!P1 BRA `(.L_x_1272) ;  /* 0xfffffffc00f09947 */ /* 0x004fea000383ffff */
[----:B------:R-:W-:Y:S05]  /*1ac40*/  BRA `(.L_x_1303) ;  /* 0xfffffff400487947 */ /* 0x000fea000383ffff */
.L_x_1274:
[----:B--2---:R2:W3:Y:S02]  /*1ac50*/  SYNCS.PHASECHK.TRANS64.TRYWAIT P1, [R4+URZ+0x29860], R5 ;  /* 0x02986005040075a7 */ /* 0x0044e4000802017f */
[----:B---3--:R-:W-:Y:S05]  /*1ac60*/  @!P1 NANOSLEEP.SYNCS 0x989680 ;  /* 0x009896800000995d */ /* 0x008fea0003900000 */
[----:B------:R-:W3:Y:S02]  /*1ac70*/  @!P1 SYNCS.PHASECHK.TRANS64 P1, [R4+URZ+0x29860], R5 ;  /* 0x02986005040095a7 */ /* 0x000ee4000802007f */
[----:B---3--:R-:W-:Y:S05]  /*1ac80*/  @!P1 BRA `(.L_x_1274) ;  /* 0xfffffffc00f09947 */ /* 0x008fea000383ffff */
[----:B------:R-:W-:Y:S05]  /*1ac90*/  BRA `(.L_x_1304) ;  /* 0xfffffff4004c7947 */ /* 0x000fea000383ffff */
.L_x_1276:
[----:B---3--:R3:W4:Y:S02]  /*1aca0*/  SYNCS.PHASECHK.TRANS64.TRYWAIT P1, [R3+URZ+0x29860], R2 ;  /* 0x02986002030075a7 */ /* 0x008724000802017f */
[----:B----4-:R-:W-:Y:S05]  /*1acb0*/  @!P1 NANOSLEEP.SYNCS 0x989680 ;  /* 0x009896800000995d */ /* 0x010fea0003900000 */
[----:B------:R-:W4:Y:S02]  /*1acc0*/  @!P1 SYNCS.PHASECHK.TRANS64 P1, [R3+URZ+0x29860], R2 ;  /* 0x02986002030095a7 */ /* 0x000f24000802007f */
[----:B----4-:R-:W-:Y:S05]  /*1acd0*/  @!P1 BRA `(.L_x_1276) ;  /* 0xfffffffc00f09947 */ /* 0x010fea000383ffff */
[----:B------:R-:W-:Y:S05]  /*1ace0*/  BRA `(.L_x_1305) ;  /* 0xfffffff4004c7947 */ /* 0x000fea000383ffff */
.L_x_1278:
[----:B----4-:R4:W0:Y:S02]  /*1acf0*/  SYNCS.PHASECHK.TRANS64.TRYWAIT P0, [R4+URZ+0x29880], R5 ;  /* 0x02988005040075a7 */ /* 0x010824000800017f */
[----:B0-----:R-:W-:Y:S05]  /*1ad00*/  @!P0 NANOSLEEP.SYNCS 0x989680 ;  /* 0x009896800000895d */ /* 0x001fea0003900000 */
[----:B------:R-:W0:Y:S02]  /*1ad10*/  @!P0 SYNCS.PHASECHK.TRANS64 P0, [R4+URZ+0x29880], R5 ;  /* 0x02988005040085a7 */ /* 0x000e24000800007f */
[----:B0-----:R-:W-:Y:S05]  /*1ad20*/  @!P0 BRA `(.L_x_1278) ;  /* 0xfffffffc00f08947 */ /* 0x001fea000383ffff */
[----:B------:R-:W-:Y:S05]  /*1ad30*/  BRA `(.L_x_1279) ;  /* 0xfffffff400487947 */ /* 0x000fea000383ffff */
.L_x_1306:
        /* <DEDUP_REMOVED lines=12> */
.L_x_2672:


//--------------------- .text._ZN7cutlass13device_kernelIN5flash11enable_sm90INS1_16FlashAttnFwdSm90INS1_25CollectiveMainloopFwdSm90ILi2EN4cute5tupleIJNS5_1CILi1EEES8_S8_EEENS6_IJNS7_ILi128EEENS7_ILi160EEENS7_ILi192EEEEEELi128ENS_12float_e4m3_tEfNS_4arch4Sm90ELb0ELb1ELb0ELb1ELb0ELb1ELb0ELb1ELb1ELb0ELb0ELb0EEENS1_21CollectiveEpilogueFwdINS6_IJSA_SA_SB_EEES9_NS_10bfloat16_tESG_Li256ELb1ELb0ELb0ELb1EEENS1_36VarlenDynamicPersistentTileSchedulerILi128ELi160ELi256ELi128ELb0ELb0ELb1ELb1ELb0ELb1EEEEEEEEEvNT_6ParamsE --------------------------
	.section	.text._ZN7cutlass13device_kernelIN5flash11enable_sm90INS1_16FlashAttnFwdSm90INS1_25CollectiveMainloopFwdSm90ILi2EN4cute5tupleIJNS5_1CILi1EEES8_S8_EEENS6_IJNS7_ILi128EEENS7_ILi160EEENS7_ILi192EEEEEELi128ENS_12float_e4m3_tEfNS_4arch4Sm90ELb0ELb1ELb0ELb1ELb0ELb1ELb0ELb1ELb1ELb0ELb0ELb0EEENS1_21CollectiveEpilogueFwdINS6_IJSA_SA_SB_EEES9_NS_10bfloat16_tESG_Li256ELb1ELb0ELb0ELb1EEENS1_36VarlenDynamicPersistentTileSchedulerILi128ELi160ELi256ELi128ELb0ELb0ELb1ELb1ELb0ELb1EEEEEEEEEvNT_6ParamsE,"ax",@progbits
	.align	128
.text._ZN7cutlass13device_kernelIN5flash11enable_sm90INS1_16FlashAttnFwdSm90INS1_25CollectiveMainloopFwdSm90ILi2EN4cute5tupleIJNS5_1CILi1EEES8_S8_EEENS6_IJNS7_ILi128EEENS7_ILi160EEENS7_ILi192EEEEEELi128ENS_12float_e4m3_tEfNS_4arch4Sm90ELb0ELb1ELb0ELb1ELb0ELb1ELb0ELb1ELb1ELb0ELb0ELb0EEENS1_21CollectiveEpilogueFwdINS6_IJSA_SA_SB_EEES9_NS_10bfloat16_tESG_Li256ELb1ELb0ELb0ELb1EEENS1_36VarlenDynamicPersistentTileSchedulerILi128ELi160ELi256ELi128ELb0ELb0ELb1ELb1ELb0ELb1EEEEEEEEEvNT_6ParamsE:
        .type           _ZN7cutlass13device_kernelIN5flash11enable_sm90INS1_16FlashAttnFwdSm90INS1_25CollectiveMainloopFwdSm90ILi2EN4cute5tupleIJNS5_1CILi1EEES8_S8_EEENS6_IJNS7_ILi128EEENS7_ILi160EEENS7_ILi192EEEEEELi128ENS_12float_e4m3_tEfNS_4arch4Sm90ELb0ELb1ELb0ELb1ELb0ELb1ELb0ELb1ELb1ELb0ELb0ELb0EEENS1_21CollectiveEpilogueFwdINS6_IJSA_SA_SB_EEES9_NS_10bfloat16_tESG_Li256ELb1ELb0ELb0ELb1EEENS1_36VarlenDynamicPersistentTileSchedulerILi128ELi160ELi256ELi128ELb0ELb0ELb1ELb1ELb0ELb1EEEEEEEEEvNT_6ParamsE,@function
        .size           _ZN7cutlass13device_kernelIN5flash11enable_sm90INS1_16FlashAttnFwdSm90INS1_25CollectiveMainloopFwdSm90ILi2EN4cute5tupleIJNS5_1CILi1EEES8_S8_EEENS6_IJNS7_ILi128EEENS7_ILi160EEENS7_ILi192EEEEEELi128ENS_12float_e4m3_tEfNS_4arch4Sm90ELb0ELb1ELb0ELb1ELb0ELb1ELb0ELb1ELb1ELb0ELb0ELb0EEENS1_21CollectiveEpilogueFwdINS6_IJSA_SA_SB_EEES9_NS_10bfloat16_tESG_Li256ELb1ELb0ELb0ELb1EEENS1_36VarlenDynamicPersistentTileSchedulerILi128ELi160ELi256ELi128ELb0ELb0ELb1ELb1ELb0ELb1EEEEEEEEEvNT_6ParamsE,(.L_x_2673 - _ZN7cutlass13device_kernelIN5flash11enable_sm90INS1_16FlashAttnFwdSm90INS1_25CollectiveMainloopFwdSm90ILi2EN4cute5tupleIJNS5_1CILi1EEES8_S8_EEENS6_IJNS7_ILi128EEENS7_ILi160EEENS7_ILi192EEEEEELi128ENS_12float_e4m3_tEfNS_4arch4Sm90ELb0ELb1ELb0ELb1ELb0ELb1ELb0ELb1ELb1ELb0ELb0ELb0EEENS1_21CollectiveEpilogueFwdINS6_IJSA_SA_SB_EEES9_NS_10bfloat16_tESG_Li256ELb1ELb0ELb0ELb1EEENS1_36VarlenDynamicPersistentTileSchedulerILi128ELi160ELi256ELi128ELb0ELb0ELb1ELb1ELb0ELb1EEEEEEEEEvNT_6ParamsE)
        .other          _ZN7cutlass13device_kernelIN5flash11enable_sm90INS1_16FlashAttnFwdSm90INS1_25CollectiveMainloopFwdSm90ILi2EN4cute5tupleIJNS5_1CILi1EEES8_S8_EEENS6_IJNS7_ILi128EEENS7_ILi160EEENS7_ILi192EEEEEELi128ENS_12float_e4m3_tEfNS_4arch4Sm90ELb0ELb1ELb0ELb1ELb0ELb1ELb0ELb1ELb1ELb0ELb0ELb0EEENS1_21CollectiveEpilogueFwdINS6_IJSA_SA_SB_EEES9_NS_10bfloat16_tESG_Li256ELb1ELb0ELb0ELb1EEENS1_36VarlenDynamicPersistentTileSchedulerILi128ELi160ELi256ELi128ELb0ELb0ELb1ELb1ELb0ELb1EEEEEEEEEvNT_6ParamsE,@"STO_CUDA_ENTRY STV_DEFAULT"
_ZN7cutlass13device_kernelIN5flash11enable_sm90INS1_16FlashAttnFwdSm90INS1_25CollectiveMainloopFwdSm90ILi2EN4cute5tupleIJNS5_1CILi1EEES8_S8_EEENS6_IJNS7_ILi128EEENS7_ILi160EEENS7_ILi192EEEEEELi128ENS_12float_e4m3_tEfNS_4arch4Sm90ELb0ELb1ELb0ELb1ELb0ELb1ELb0ELb1ELb1ELb0ELb0ELb0EEENS1_21CollectiveEpilogueFwdINS6_IJSA_SA_SB_EEES9_NS_10bfloat16_tESG_Li256ELb1ELb0ELb0ELb1EEENS1_36VarlenDynamicPersistentTileSchedulerILi128ELi160ELi256ELi128ELb0ELb0ELb1ELb1ELb0ELb1EEEEEEEEEvNT_6ParamsE:
        /* <DEDUP_REMOVED lines=27> */
.L_x_1308:
[----:B------:R-:W-:Y:S05]  /*01b0*/  BSYNC B0 ;  /* 0x0000000000007941 */ /* 0x000fea0003800000 */
.L_x_1307:
        /* <DEDUP_REMOVED lines=41> */
.L_x_1309:
        /* <DEDUP_REMOVED lines=22> */
.L_x_1310:
        /* <DEDUP_REMOVED lines=18> */
.L_x_1311:
        /* <DEDUP_REMOVED lines=22> */
.L_x_1312:
        /* <DEDUP_REMOVED lines=22> */
.L_x_1313:
        /* <DEDUP_REMOVED lines=8> */
.L_x_1316:
[----:B------:R-:W-:-:S08]  /*0a10*/  NOP ;  /* 0x0000000000007918 */ /* 0x000fd00000000000 */
[----:B------:R-:W0:Y:S02]  /*0a20*/  USETMAXREG.TRY_ALLOC.CTAPOOL UP0, 0xf0 ;  /* 0x000000f0000079c8 */ /* 0x000e240008000600 */
[----:B0-----:R-:W-:-:S13]  /*0a30*/  PLOP3.LUT P0, PT, PT, PT, UP0, 0x80, 0x0 ;  /* 0x000000000000781c */ /* 0x001fda0003f0f008 */
[----:B------:R-:W-:Y:S05]  /*0a40*/  @!P0 BRA `(.L_x_1316) ;  /* 0xfffffffc00f08947 */ /* 0x000fea000383ffff */
[----:B------:R-:W0:Y:S01]  /*0a50*/  S2R R0, SR_TID.X ;  /* 0x0000000000007919 */ /* 0x000e220000002100 */
[----:B------:R-:W1:Y:S01]  /*0a60*/  S2UR UR37, SR_CgaCtaId ;  /* 0x00000000002579c3 */ /* 0x000e620000008800 */
[----:B------:R-:W-:Y:S01]  /*0a70*/  UMOV UR4, 0x400 ;  /* 0x0000040000047882 */ /* 0x000fe20000000000 */
[----:B------:R-:W-:-:S06]  /*0a80*/  LOP3.LUT R18, R18, 0xffffffdf, RZ, 0xc0, !PT ;  /* 0xffffffdf12127812 */ /* 0x000fcc00078ec0ff */
[----:B------:R-:W-:Y:S06]  /*0a90*/  BAR.ARV 0x8, 0x120 ;  /* 0x0204800000007b1d */ /* 0x000fec0000002000 */
[----:B-1----:R-:W-:-:S06]  /*0aa0*/  ULEA UR4, UR37, UR4, 0x18 ;  /* 0x0000000425047291 */ /* 0x002fcc000f8ec03f */
[----:B------:R-:W-:Y:S01]  /*0ab0*/  IMAD.U32 R17, RZ, RZ, UR4 ;  /* 0x00000004ff117e24 */ /* 0x000fe2000f8e00ff */
[----:B0-----:R-:W-:Y:S01]  /*0ac0*/  SHF.R.U32.HI R0, RZ, 0x7, R0 ;  /* 0x00000007ff007819 */ /* 0x001fe20000011600 */
[----:B------:R-:W-:-:S03]  /*0ad0*/  ULDC UR4, c[0x0][0xc14] ;  /* 0x0003050000047ab9 */ /* 0x000fc60000000800 */
[----:B------:R-:W-:-:S13]  /*0ae0*/  ISETP.NE.AND P0, PT, R0, 0x1, PT ;  /* 0x000000010000780c */ /* 0x000fda0003f05270 */
[----:B------:R-:W-:Y:S01]  /*0af0*/  @P0 LOP3.LUT R18, R18, 0x20, RZ, 0xfc, !PT ;  /* 0x0000002012120812 */ /* 0x000fe200078efcff */
[----:B------:R-:W-:Y:S08]  /*0b00*/  @!P0 BAR.ARV 0x9, 0x100 ;  /* 0x0244000000008b1d */ /* 0x000ff00000002000 */
[----:B------:R-:W-:Y:S06]  /*0b10*/  BAR.SYNC.DEFER_BLOCKING 0x5, 0x180 ;  /* 0x0146000000007b1d */ /* 0x000fec0000010000 */
[----:B------:R-:W0:Y:S02]  /*0b20*/  LDS.128 R192, [R17+0x298d0] ;  /* 0x0298d00011c07984 */ /* 0x000e240000000c00 */
[----:B------:R-:W-:Y:S06]  /*0b30*/  BAR.ARV 0x4, 0x180 ;  /* 0x0106000000007b1d */ /* 0x000fec0000002000 */
[----:B0-----:R-:W-:-:S13]  /*0b40*/  ISETP.GE.AND P0, PT, R195, UR4, PT ;  /* 0x00000004c3007c0c */ /* 0x001fda000bf06270 */
[----:B------:R-:W-:Y:S05]  /*0b50*/  @P0 BRA `(.L_x_1317) ;  /* 0x0000032400380947 */ /* 0x000fea0003800000 */
[----:B------:R-:W0:Y:S01]  /*0b60*/  S2R R0, SR_TID.X ;  /* 0x0000000000007919 */ /* 0x000e220000002100 */
[----:B------:R-:W-:Y:S01]  /*0b70*/  R2UR UR52, R17 ;  /* 0x00000000113472ca */ /* 0x000fe200000e0000 */
[----:B------:R-:W-:Y:S01]  /*0b80*/  IMAD.MOV.U32 R19, RZ, RZ, RZ ;  /* 0x000000ffff137224 */ /* 0x000fe200078e00ff */
[----:B------:R-:W-:Y:S01]  /*0b90*/  ULOP3.LUT UR53, UR36, 0x1, URZ, 0xfc, !UPT ;  /* 0x0000000124357892 */ /* 0x000fe2000f8efc3f */
[----:B------:R-:W-:Y:S01]  /*0ba0*/  IMAD.MOV.U32 R198, RZ, RZ, RZ ;  /* 0x000000ffffc67224 */ /* 0x000fe200078e00ff */
[----:B------:R-:W-:Y:S01]  /*0bb0*/  UMOV UR43, URZ ;  /* 0x0000003f002b7c82 */ /* 0x000fe20008000000 */
[----:B------:R-:W-:Y:S02]  /*0bc0*/  IMAD.MOV.U32 R189, RZ, RZ, RZ ;  /* 0x000000ffffbd7224 */ /* 0x000fe400078e00ff */
[----:B------:R-:W-:-:S06]  /*0bd0*/  IMAD.MOV.U32 R190, RZ, RZ, RZ ;  /* 0x000000ffffbe7224 */ /* 0x000fcc00078e00ff */
[----:B------:R-:W-:Y:S01]  /*0be0*/  UIADD3 UR52, UR52, 0x14400, URZ ;  /* 0x0001440034347890 */ /* 0x000fe2000fffe03f */
[----:B0-----:R-:W-:-:S05]  /*0bf0*/  VIADD R225, R0, 0xffffff80 ;  /* 0xffffff8000e17836 */ /* 0x001fca0000000000 */
[----:B------:R-:W-:Y:S02]  /*0c00*/  SHF.R.S32.HI R0, RZ, 0x1f, R225 ;  /* 0x0000001fff007819 */ /* 0x000fe400000114e1 */
[-C--:B------:R-:W-:Y:S02]  /*0c10*/  LEA.HI R4, R225, R225.reuse, RZ, 0x1 ;  /* 0x000000e1e1047211 */ /* 0x080fe400078f08ff */
[CC--:B------:R-:W-:Y:S02]  /*0c20*/  LEA.HI R7, R0.reuse, R225.reuse, RZ, 0x4 ;  /* 0x000000e100077211 */ /* 0x0c0fe400078f20ff */
[CC--:B------:R-:W-:Y:S02]  /*0c30*/  LEA.HI R212, R0.reuse, R225.reuse, RZ, 0x3 ;  /* 0x000000e100d47211 */ /* 0x0c0fe400078f18ff */
[CC--:B------:R-:W-:Y:S02]  /*0c40*/  LEA.HI R2, R0.reuse, R225.reuse, RZ, 0x7 ;  /* 0x000000e100027211 */ /* 0x0c0fe400078f38ff */
[----:B------:R-:W-:-:S02]  /*0c50*/  LEA.HI R3, R0, R225, RZ, 0x2 ;  /* 0x000000e100037211 */ /* 0x000fc400078f10ff */
[----:B------:R-:W-:Y:S02]  /*0c60*/  LEA.HI R9, R0, R225, RZ, 0x5 ;  /* 0x000000e100097211 */ /* 0x000fe400078f28ff */
[----:B------:R-:W-:Y:S02]  /*0c70*/  LOP3.LUT R8, R7, 0x3fffff0, RZ, 0xc0, !PT ;  /* 0x03fffff007087812 */ /* 0x000fe400078ec0ff */
[----:B------:R-:W-:Y:S01]  /*0c80*/  LOP3.LUT R188, R4, 0xfffffffe, RZ, 0xc0, !PT ;  /* 0xfffffffe04bc7812 */ /* 0x000fe200078ec0ff */
[----:B------:R-:W-:Y:S01]  /*0c90*/  IMAD.SHL.U32 R9, R9, 0x20, RZ ;  /* 0x0000002009097824 */ /* 0x000fe200078e00ff */
[----:B------:R-:W-:Y:S02]  /*0ca0*/  LOP3.LUT R0, R212, 0x1ffffff8, RZ, 0xc0, !PT ;  /* 0x1ffffff8d4007812 */ /* 0x000fe400078ec0ff */
[--C-:B------:R-:W-:Y:S01]  /*0cb0*/  SHF.R.S32.HI R5, RZ, 0x2, R3.reuse ;  /* 0x00000002ff057819 */ /* 0x100fe20000011403 */
[C---:B------:R-:W-:Y:S01]  /*0cc0*/  IMAD.IADD R188, R225.reuse, 0x1, -R188 ;  /* 0x00000001e1bc7824 */ /* 0x040fe200078e0abc */
[----:B------:R-:W-:Y:S01]  /*0cd0*/  SHF.R.S32.HI R6, RZ, 0x1f, R3 ;  /* 0x0000001fff067819 */ /* 0x000fe20000011403 */
[C---:B------:R-:W-:Y:S01]  /*0ce0*/  IMAD.IADD R3, R225.reuse, 0x1, -R8 ;  /* 0x00000001e1037824 */ /* 0x040fe200078e0a08 */
[----:B------:R-:W-:Y:S01]  /*0cf0*/  LOP3.LUT R10, R2, 0xffffff80, RZ, 0xc0, !PT ;  /* 0xffffff80020a7812 */ /* 0x000fe200078ec0ff */
[C---:B------:R-:W-:Y:S01]  /*0d00*/  IMAD.IADD R0, R225.reuse, 0x1, -R0 ;  /* 0x00000001e1007824 */ /* 0x040fe200078e0a00 */
[----:B------:R-:W-:Y:S01]  /*0d10*/  SHF.R.S32.HI R216, RZ, 0x4, R7 ;  /* 0x00000004ffd87819 */ /* 0x000fe20000011407 */
[----:B------:R-:W-:Y:S01]  /*0d20*/  IMAD.SHL.U32 R22, R188, 0x10, RZ ;  /* 0x00000010bc167824 */ /* 0x000fe200078e00ff */
[----:B------:R-:W-:Y:S01]  /*0d30*/  SHF.R.S32.HI R191, RZ, 0x1, R4 ;  /* 0x00000001ffbf7819 */ /* 0x000fe20000011404 */
[----:B------:R-:W-:Y:S01]  /*0d40*/  IMAD.IADD R225, R225, 0x1, -R10 ;  /* 0x00000001e1e17824 */ /* 0x000fe200078e0a0a */
[----:B------:R-:W-:Y:S01]  /*0d50*/  SHF.R.S32.HI R8, RZ, 0x1f, R4 ;  /* 0x0000001fff087819 */ /* 0x000fe20000011404 */
[----:B------:R-:W-:Y:S01]  /*0d60*/  VIADD R197, R22, 0x20 ;  /* 0x0000002016c57836 */ /* 0x000fe20000000000 */
[----:B------:R-:W-:Y:S01]  /*0d70*/  LEA.HI R7, R7, R216, RZ, 0x1 ;  /* 0x000000d807077211 */ /* 0x000fe200078f08ff */
[----:B------:R-:W-:Y:S01]  /*0d80*/  VIADD R222, R191, 0x80 ;  /* 0x00000080bfde7836 */ /* 0x000fe20000000000 */
[----:B------:R-:W-:Y:S01]  /*0d90*/  LEA.HI R6, R6, R5, RZ, 0x2 ;  /* 0x0000000506067211 */ /* 0x000fe200078f10ff */
[----:B------:R-:W-:Y:S01]  /*0da0*/  VIADD R199, R22, 0x40 ;  /* 0x0000004016c77836 */ /* 0x000fe20000000000 */
[----:B------:R-:W-:Y:S01]  /*0db0*/  LOP3.LUT R10, R9, 0xfffffc00, RZ, 0xc0, !PT ;  /* 0xfffffc00090a7812 */ /* 0x000fe200078ec0ff */
[----:B------:R-:W-:Y:S01]  /*0dc0*/  IMAD.SHL.U32 R23, R188, 0x8, RZ ;  /* 0x00000008bc177824 */ /* 0x000fe200078e00ff */
[----:B------:R-:W-:Y:S01]  /*0dd0*/  LEA.HI R8, R8, R191, RZ, 0x3 ;  /* 0x000000bf08087211 */ /* 0x000fe200078f18ff */
[----:B------:R-:W-:Y:S01]  /*0de0*/  IMAD.SHL.U32 R210, R0, 0x8, RZ ;  /* 0x0000000800d27824 */ /* 0x000fe200078e00ff */
[----:B------:R-:W-:Y:S01]  /*0df0*/  LOP3.LUT R7, R7, 0x1ffffffe, RZ, 0xc0, !PT ;  /* 0x1ffffffe07077812 */ /* 0x000fe200078ec0ff */
[----:B------:R-:W-:Y:S01]  /*0e00*/  IMAD R10, R3, 0x40, R10 ;  /* 0x00000040030a7824 */ /* 0x000fe200078e020a */
[----:B------:R-:W-:-:S02]  /*0e10*/  LOP3.LUT R6, R6, 0xfffffffc, RZ, 0xc0, !PT ;  /* 0xfffffffc06067812 */ /* 0x000fc400078ec0ff */
[----:B------:R-:W-:Y:S01]  /*0e20*/  LOP3.LUT R8, R8, 0xfffffff8, RZ, 0xc0, !PT ;  /* 0xfffffff808087812 */ /* 0x000fe200078ec0ff */
[----:B------:R-:W-:Y:S01]  /*0e30*/  IMAD.IADD R7, R216, 0x1, -R7 ;  /* 0x00000001d8077824 */ /* 0x000fe200078e0a07 */
[----:B------:R-:W-:Y:S01]  /*0e40*/  SHF.R.S32.HI R3, RZ, 0x1f, R222 ;  /* 0x0000001fff037819 */ /* 0x000fe200000114de */
[----:B------:R-:W-:Y:S01]  /*0e50*/  IMAD.IADD R6, R5, 0x1, -R6 ;  /* 0x0000000105067824 */ /* 0x000fe200078e0a06 */
[-C--:B------:R-:W-:Y:S01]  /*0e60*/  LEA.HI R9, R222, R222.reuse, RZ, 0x1 ;  /* 0x000000dede097211 */ /* 0x080fe200078f08ff */
[----:B------:R-:W-:Y:S01]  /*0e70*/  IMAD.IADD R230, R191, 0x1, -R8 ;  /* 0x00000001bfe67824 */ /* 0x000fe200078e0a08 */
[----:B------:R-:W-:Y:S01]  /*0e80*/  LEA.HI R5, R3, R222, RZ, 0x3 ;  /* 0x000000de03057211 */ /* 0x000fe200078f18ff */
[----:B------:R-:W-:Y:S01]  /*0e90*/  IMAD R231, R7, 0x8, R10 ;  /* 0x0000000807e77824 */ /* 0x000fe200078e020a */
[----:B------:R-:W-:Y:S01]  /*0ea0*/  SHF.R.S32.HI R10, RZ, 0x1f, R225 ;  /* 0x0000001fff0a7819 */ /* 0x000fe200000114e1 */
[----:B------:R-:W-:Y:S01]  /*0eb0*/  IMAD.SHL.U32 R3, R230, 0x80, RZ ;  /* 0x00000080e6037824 */ /* 0x000fe200078e00ff */
[----:B------:R-:W-:Y:S01]  /*0ec0*/  LEA.HI R4, R4, R191, RZ, 0x1 ;  /* 0x000000bf04047211 */ /* 0x000fe200078f08ff */
[----:B------:R-:W-:Y:S01]  /*0ed0*/  IMAD.SHL.U32 R8, R5, 0x40, RZ ;  /* 0x0000004005087824 */ /* 0x000fe200078e00ff */
[----:B------:R-:W-:Y:S01]  /*0ee0*/  LOP3.LUT R7, R9, 0x3fffffe, RZ, 0xc0, !PT ;  /* 0x03fffffe09077812 */ /* 0x000fe200078ec0ff */
[----:B------:R-:W-:Y:S01]  /*0ef0*/  IMAD.SHL.U32 R201, R6, 0x80, RZ ;  /* 0x0000008006c97824 */ /* 0x000fe200078e00ff */
[----:B------:R-:W-:-:S02]  /*0f00*/  LEA.HI R5, R10, R225, RZ, 0x2 ;  /* 0x000000e10a057211 */ /* 0x000fc400078f10ff */
[----:B------:R-:W-:Y:S01]  /*0f10*/  LOP3.LUT R3, R3, 0x380, RZ, 0xc0, !PT ;  /* 0x0000038003037812 */ /* 0x000fe200078ec0ff */
[----:B------:R-:W-:Y:S01]  /*0f20*/  IMAD.IADD R207, R222, 0x1, -R7 ;  /* 0x00000001decf7824 */ /* 0x000fe200078e0a07 */
[----:B------:R-:W-:Y:S02]  /*0f30*/  LOP3.LUT R4, R4, 0x3fffffe, RZ, 0xc0, !PT ;  /* 0x03fffffe04047812 */ /* 0x000fe400078ec0ff */
[--C-:B------:R-:W-:Y:S02]  /*0f40*/  SHF.R.S32.HI R7, RZ, 0x2, R5.reuse ;  /* 0x00000002ff077819 */ /* 0x100fe40000011405 */
[----:B------:R-:W-:Y:S01]  /*0f50*/  SHF.R.S32.HI R12, RZ, 0x1f, R5 ;  /* 0x0000001fff0c7819 */ /* 0x000fe20000011405 */
[----:B------:R-:W-:Y:S01]  /*0f60*/  IMAD.IADD R4, R191, 0x1, -R4 ;  /* 0x00000001bf047824 */ /* 0x000fe200078e0a04 */
[----:B------:R-:W-:Y:S02]  /*0f70*/  LOP3.LUT R14, R8, 0xfffffe00, RZ, 0xc0, !PT ;  /* 0xfffffe00080e7812 */ /* 0x000fe400078ec0ff */
[----:B------:R-:W-:Y:S01]  /*0f80*/  SHF.R.U32.HI R8, RZ, 0x3, R3 ;  /* 0x00000003ff087819 */ /* 0x000fe20000011603 */
[----:B------:R-:W-:Y:S01]  /*0f90*/  IMAD R205, R216, 0x8, R4 ;  /* 0x00000008d8cd7824 */ /* 0x000fe200078e0204 */
[----:B------:R-:W-:Y:S01]  /*0fa0*/  LOP3.LUT R3, R3, 0x10, R22, 0xf8, !PT ;  /* 0x0000001003037812 */ /* 0x000fe200078ef816 */
[----:B------:R-:W-:Y:S01]  /*0fb0*/  IMAD R207, R207, 0x40, R14 ;  /* 0x00000040cfcf7824 */ /* 0x000fe200078e020e */
[----:B------:R-:W-:Y:S01]  /*0fc0*/  LEA.HI R12, R12, R7, RZ, 0x3 ;  /* 0x000000070c0c7211 */ /* 0x000fe200078f18ff */
[----:B------:R-:W-:Y:S01]  /*0fd0*/  IMAD.SHL.U32 R205, R205, 0x40, RZ ;  /* 0x00000040cdcd7824 */ /* 0x000fe200078e00ff */
[----:B------:R-:W-:-:S02]  /*0fe0*/  LOP3.LUT R3, R3, R8, RZ, 0x3c, !PT ;  /* 0x0000000803037212 */ /* 0x000fc400078e3cff */
[----:B------:R-:W-:Y:S02]  /*0ff0*/  LOP3.LUT R12, R12, 0xfffffff8, RZ, 0xc0, !PT ;  /* 0xfffffff80c0c7812 */ /* 0x000fe400078ec0ff */
[----:B------:R-:W-:Y:S01]  /*1000*/  LEA.HI R10, R10, R225, RZ, 0x5 ;  /* 0x000000e10a0a7211 */ /* 0x000fe200078f28ff */
[----:B------:R-:W-:Y:S01]  /*1010*/  IMAD R216, R216, 0x400, R3 ;  /* 0x00000400d8d87824 */ /* 0x000fe200078e0203 */
[----:B------:R-:W-:Y:S01]  /*1020*/  SHF.R.S32.HI R4, RZ, 0x1f, R197 ;  /* 0x0000001fff047819 */ /* 0x000fe200000114c5 */
[----:B------:R-:W-:Y:S01]  /*1030*/  IMAD.IADD R7, R7, 0x1, -R12 ;  /* 0x0000000107077824 */ /* 0x000fe200078e0a0c */
[----:B------:R-:W-:Y:S02]  /*1040*/  SHF.R.S32.HI R8, RZ, 0x1f, R199 ;  /* 0x0000001fff087819 */ /* 0x000fe400000114c7 */
[----:B------:R-:W-:Y:S02]  /*1050*/  LOP3.LUT P0, RZ, R6, 0x2, RZ, 0xc0, !PT ;  /* 0x0000000206ff7812 */ /* 0x000fe4000780c0ff */
[----:B------:R-:W-:-:S02]  /*1060*/  SHF.R.S32.HI R10, RZ, 0x5, R10 ;  /* 0x00000005ff0a7819 */ /* 0x000fc4000001140a */
[CC--:B------:R-:W-:Y:S02]  /*1070*/  LEA.HI R6, R4.reuse, R197.reuse, RZ, 0x4 ;  /* 0x000000c504067211 */ /* 0x0c0fe400078f20ff */
[----:B------:R-:W-:Y:S01]  /*1080*/  LEA.HI R4, R4, R197, RZ, 0x6 ;  /* 0x000000c504047211 */ /* 0x000fe200078f30ff */
[----:B------:R-:W-:Y:S01]  /*1090*/  IMAD R7, R10, 0x10, R7 ;  /* 0x000000100a077824 */ /* 0x000fe200078e0207 */
[----:B------:R-:W-:Y:S02]  /*10a0*/  LEA.HI R3, R8, R199, RZ, 0x6 ;  /* 0x000000c708037211 */ /* 0x000fe400078f30ff */
[----:B------:R-:W-:Y:S01]  /*10b0*/  SHF.R.S32.HI R229, RZ, 0x7, R2 ;  /* 0x00000007ffe57819 */ /* 0x000fe20000011402 */
[----:B------:R-:W-:Y:S01]  /*10c0*/  IMAD.SHL.U32 R4, R4, 0x80, RZ ;  /* 0x0000008004047824 */ /* 0x000fe200078e00ff */
[----:B------:R-:W-:Y:S01]  /*10d0*/  LOP3.LUT R201, R201, 0x180, RZ, 0xc0, !PT ;  /* 0x00000180c9c97812 */ /* 0x000fe200078ec0ff */
[----:B------:R-:W-:Y:S01]  /*10e0*/  IMAD.SHL.U32 R10, R3, 0x80, RZ ;  /* 0x00000080030a7824 */ /* 0x000fe200078e00ff */
[----:B------:R-:W-:-:S02]  /*10f0*/  LEA.HI R2, R2, R229, RZ, 0x1 ;  /* 0x000000e502027211 */ /* 0x000fc400078f08ff */
[----:B------:R-:W-:Y:S02]  /*1100*/  LOP3.LUT R3, R201, 0x30, R6, 0xf8, !PT ;  /* 0x00000030c9037812 */ /* 0x000fe400078ef806 */
[----:B------:R-:W-:Y:S02]  /*1110*/  SHF.R.U32.HI R204, RZ, 0x3, R201 ;  /* 0x00000003ffcc7819 */ /* 0x000fe400000116c9 */
[----:B------:R-:W-:Y:S02]  /*1120*/  LOP3.LUT R2, R2, 0x3fffffe, RZ, 0xc0, !PT ;  /* 0x03fffffe02027812 */ /* 0x000fe400078ec0ff */
[----:B------:R-:W-:Y:S02]  /*1130*/  LOP3.LUT R4, R4, 0xffffe000, RZ, 0xc0, !PT ;  /* 0xffffe00004047812 */ /* 0x000fe400078ec0ff */
[----:B------:R-:W-:Y:S01]  /*1140*/  LOP3.LUT R3, R3, R204, RZ, 0x3c, !PT ;  /* 0x000000cc03037212 */ /* 0x000fe200078e3cff */
[----:B------:R-:W-:Y:S01]  /*1150*/  IMAD.IADD R2, R229, 0x1, -R2 ;  /* 0x00000001e5027824 */ /* 0x000fe200078e0a02 */
[----:B------:R-:W-:-:S02]  /*1160*/  LEA.HI R8, R8, R199, RZ, 0x4 ;  /* 0x000000c708087211 */ /* 0x000fc400078f20ff */
[----:B------:R-:W-:Y:S01]  /*1170*/  IADD3 R4, R3, R205, R4 ;  /* 0x000000cd03047210 */ /* 0x000fe20007ffe004 */
[----:B------:R-:W-:Y:S01]  /*1180*/  IMAD R211, R2, 0x40, R7 ;  /* 0x0000004002d37824 */ /* 0x000fe200078e0207 */
[C---:B------:R-:W-:Y:S01]  /*1190*/  LOP3.LUT R3, R201.reuse, 0x10, R22, 0xf8, !PT ;  /* 0x00000010c9037812 */ /* 0x040fe200078ef816 */
[----:B------:R-:W-:Y:S01]  /*11a0*/  IMAD.MOV.U32 R2, RZ, RZ, 0x20 ;  /* 0x00000020ff027424 */ /* 0x000fe200078e00ff */
[----:B------:R-:W-:Y:S01]  /*11b0*/  LOP3.LUT R11, R201, 0x30, R8, 0xf8, !PT ;  /* 0x00000030c90b7812 */ /* 0x000fe200078ef808 */
[----:B------:R-:W-:Y:S01]  /*11c0*/  IMAD.IADD R227, R17, 0x1, R4 ;  /* 0x0000000111e37824 */ /* 0x000fe200078e0204 */
[----:B------:R-:W-:Y:S02]  /*11d0*/  SHF.R.S32.HI R9, RZ, 0x1, R9 ;  /* 0x00000001ff097819 */ /* 0x000fe40000011409 */
[-C--:B------:R-:W-:Y:S02]  /*11e0*/  LOP3.LUT R214, R3, R204.reuse, RZ, 0x3c, !PT ;  /* 0x000000cc03d67212 */ /* 0x080fe400078e3cff */
[----:B------:R-:W-:Y:S01]  /*11f0*/  LOP3.LUT R10, R10, 0xffffe000, RZ, 0xc0, !PT ;  /* 0xffffe0000a0a7812 */ /* 0x000fe200078ec0ff */
[----:B------:R-:W-:Y:S01]  /*1200*/  IMAD.SHL.U32 R9, R9, 0x80, RZ ;  /* 0x0000008009097824 */ /* 0x000fe200078e00ff */
[----:B------:R-:W-:Y:S01]  /*1210*/  LOP3.LUT R11, R11, R204, RZ, 0x3c, !PT ;  /* 0x000000cc0b0b7212 */ /* 0x000fe200078e3cff */
[----:B------:R-:W-:Y:S01]  /*1220*/  IMAD.IADD R214, R205, 0x1, R214 ;  /* 0x00000001cdd67824 */ /* 0x000fe200078e02d6 */
[----:B------:R-:W-:-:S02]  /*1230*/  LOP3.LUT R7, R201, 0x30, R22, 0xf8, !PT ;  /* 0x00000030c9077812 */ /* 0x000fc400078ef816 */
[----:B------:R-:W-:Y:S02]  /*1240*/  IADD3 R10, R11, R205, R10 ;  /* 0x000000cd0b0a7210 */ /* 0x000fe40007ffe00a */
[----:B------:R-:W-:Y:S02]  /*1250*/  LOP3.LUT R200, R5, 0x7ffffffc, RZ, 0xc0, !PT ;  /* 0x7ffffffc05c87812 */ /* 0x000fe400078ec0ff */
[----:B------:R-:W-:Y:S01]  /*1260*/  SEL R3, R2, 0xffffffe0, !P0 ;  /* 0xffffffe002037807 */ /* 0x000fe20004000000 */
[----:B------:R-:W-:Y:S01]  /*1270*/  IMAD.IADD R226, R17, 0x1, R10 ;  /* 0x0000000111e27824 */ /* 0x000fe200078e020a */
[----:B------:R-:W-:Y:S01]  /*1280*/  LOP3.LUT R228, R7, R204, RZ, 0x3c, !PT ;  /* 0x000000cc07e47212 */ /* 0x000fe200078e3cff */
[----:B------:R-:W-:Y:S01]  /*1290*/  IMAD.IADD R200, R225, 0x1, -R200 ;  /* 0x00000001e1c87824 */ /* 0x000fe200078e0ac8 */
[----:B------:R-:W-:Y:S01]  /*12a0*/  SHF.R.S32.HI R212, RZ, 0x3, R212 ;  /* 0x00000003ffd47819 */ /* 0x000fe200000114d4 */
[----:B------:R-:W-:Y:S01]  /*12b0*/  IMAD.IADD R215, R3, 0x1, R214 ;  /* 0x0000000103d77824 */ /* 0x000fe200078e02d6 */
[----:B------:R-:W-:-:S02]  /*12c0*/  SHF.R.S32.HI R221, RZ, 0x1f, R191 ;  /* 0x0000001fffdd7819 */ /* 0x000fc400000114bf */
[----:B------:R-:W-:Y:S02]  /*12d0*/  LOP3.LUT R206, R9, 0x180, RZ, 0xc0, !PT ;  /* 0x0000018009ce7812 */ /* 0x000fe400078ec0ff */
[----:B------:R-:W-:Y:S02]  /*12e0*/  IADD3 R228, R17, R205, R228 ;  /* 0x000000cd11e47210 */ /* 0x000fe40007ffe0e4 */
[----:B------:R-:W-:-:S07]  /*12f0*/  IADD3 R224, R3, UR52, R214 ;  /* 0x0000003403e07c10 */ /* 0x000fce000fffe0d6 */
.L_x_1583:
[----:B------:R-:W-:Y:S05]  /*1300*/  YIELD ;  /* 0x0000000000007946 */ /* 0x000fea0003800000 */
[----:B------:R-:W-:Y:S01]  /*1310*/  ULDC.64 UR4, c[0x0][0xa28] ;  /* 0x00028a0000047ab9 */ /* 0x000fe20000000a00 */
[----:B0-2345:R-:W0:Y:S01]  /*1320*/  LDC.64 R4, c[0x0][0xa08] ;  /* 0x00028200ff047b82 */ /* 0x03de220000000a00 */
[----:B------:R-:W-:Y:S01]  /*1330*/  ISETP.NE.U32.AND P1, PT, RZ, UR4, PT ;  /* 0x00000004ff007c0c */ /* 0x000fe2000bf25070 */
[----:B------:R-:W-:Y:S02]  /*1340*/  IMAD.MOV.U32 R26, RZ, RZ, RZ ;  /* 0x000000ffff1a7224 */ /* 0x000fe400078e00ff */
[----:B------:R-:W-:Y:S01]  /*1350*/  IMAD.MOV.U32 R0, RZ, RZ, RZ ;  /* 0x000000ffff007224 */ /* 0x000fe200078e00ff */
[----:B------:R-:W-:Y:S01]  /*1360*/  ISETP.NE.AND.EX P1, PT, RZ, UR5, PT, P1 ;  /* 0x00000005ff007c0c */ /* 0x000fe2000bf25310 */
[----:B------:R-:W-:-:S02]  /*1370*/  ULDC.64 UR4, c[0x0][0xa18] ;  /* 0x0002860000047ab9 */ /* 0x000fc40000000a00 */
[----:B------:R-:W-:-:S04]  /*1380*/  ISETP.NE.U32.AND P2, PT, RZ, UR4, PT ;  /* 0x00000004ff007c0c */ /* 0x000fc8000bf45070 */
[----:B------:R-:W-:Y:S01]  /*1390*/  ISETP.NE.AND.EX P2, PT, RZ, UR5, PT, P2 ;  /* 0x00000005ff007c0c */ /* 0x000fe2000bf45320 */
[----:B------:R-:W-:Y:S02]  /*13a0*/  ULDC.64 UR4, c[0x0][0xa08] ;  /* 0x0002820000047ab9 */ /* 0x000fe40000000a00 */
[----:B------:R-:W-:-:S03]  /*13b0*/  ISETP.NE.U32.AND P0, PT, RZ, UR4, PT ;  /* 0x00000004ff007c0c */ /* 0x000fc6000bf05070 */
[----:B------:R-:W1:Y:S01]  /*13c0*/  @P1 LDC.64 R2, c[0x0][0xa28] ;  /* 0x00028a00ff021b82 */ /* 0x000e620000000a00 */
[----:B------:R-:W-:Y:S01]  /*13d0*/  ISETP.NE.AND.EX P0, PT, RZ, UR5, PT, P0 ;  /* 0x00000005ff007c0c */ /* 0x000fe2000bf05300 */
[----:B0-----:R-:W-:-:S06]  /*13e0*/  IMAD.WIDE R8, R195, 0x4, R4 ;  /* 0x00000004c3087825 */ /* 0x001fcc00078e0204 */
[----:B------:R-:W0:Y:S01]  /*13f0*/  @P2 LDC.64 R6, c[0x0][0xa18] ;  /* 0x00028600ff062b82 */ /* 0x000e220000000a00 */
[----:B------:R-:W-:Y:S02]  /*1400*/  ULDC UR4, c[0x0][0x288] ;  /* 0x0000a20000047ab9 */ /* 0x000fe40000000800 */
[----:B------:R-:W-:Y:S01]  /*1410*/  IMAD.U32 R196, RZ, RZ, UR4 ;  /* 0x00000004ffc47e24 */ /* 0x000fe2000f8e00ff */
[----:B------:R-:W-:Y:S02]  /*1420*/  ULDC.64 UR4, c[0x0][0x3f8] ;  /* 0x0000fe0000047ab9 */ /* 0x000fe40000000a00 */
[----:B------:R-:W5:Y:S01]  /*1430*/  @P0 LDG.E R26, desc[UR60][R8.64] ;  /* 0x0000003c081a0981 */ /* 0x000f62000c1e1900 */
[----:B-1----:R-:W-:-:S04]  /*1440*/  @P1 IMAD.WIDE R2, R195, 0x4, R2 ;  /* 0x00000004c3021825 */ /* 0x002fc800078e0202 */
[----:B0-----:R-:W-:Y:S01]  /*1450*/  @P2 IMAD.WIDE R4, R195, 0x4, R6 ;  /* 0x00000004c3042825 */ /* 0x001fe200078e0206 */
[----:B------:R-:W-:Y:S01]  /*1460*/  UISETP.NE.U32.AND UP0, UPT, UR4, URZ, UPT ;  /* 0x0000003f0400728c */ /* 0x000fe2000bf05070 */
[----:B------:R0:W5:Y:S02]  /*1470*/  @P1 LDG.E R0, desc[UR60][R2.64] ;  /* 0x0000003c02001981 */ /* 0x000164000c1e1900 */
[----:B------:R-:W-:Y:S02]  /*1480*/  ULDC UR4, c[0x0][0x404] ;  /* 0x0001010000047ab9 */ /* 0x000fe40000000800 */
[----:B------:R1:W5:Y:S01]  /*1490*/  @P2 LDG.E R196, desc[UR60][R4.64] ;  /* 0x0000003c04c42981 */ /* 0x000362000c1e1900 */
[----:B------:R-:W-:-:S03]  /*14a0*/  UISETP.NE.AND.EX UP0, UPT, UR5, URZ, UPT, UP0 ;  /* 0x0000003f0500728c */ /* 0x000fc6000bf05300 */
[----:B------:R-:W-:Y:S01]  /*14b0*/  ULDC UR5, c[0x0][0x2e0] ;  /* 0x0000b80000057ab9 */ /* 0x000fe20000000800 */
[----:B------:R-:W-:-:S04]  /*14c0*/  USEL UR4, UR4, 0x1, UP0 ;  /* 0x0000000104047887 */ /* 0x000fc80008000000 */
[----:B------:R-:W-:-:S03]  /*14d0*/  UIMAD UR4, UR4, UR5, URZ ;  /* 0x00000005040472a4 */ /* 0x000fc6000f8e023f */
[----:B------:R-:W-:Y:S02]  /*14e0*/  ULDC UR5, c[0x0][0x338] ;  /* 0x0000ce0000057ab9 */ /* 0x000fe40000000800 */
[----:B0-----:R-:W-:Y:S02]  /*14f0*/  IMAD.U32 R2, RZ, RZ, UR5 ;  /* 0x00000005ff027e24 */ /* 0x001fe4000f8e00ff */
[----:B------:R-:W-:Y:S01]  /*1500*/  IMAD.U32 R25, RZ, RZ, UR4 ;  /* 0x00000004ff197e24 */ /* 0x000fe2000f8e00ff */
[----:B-1----:R-:W-:Y:S06]  /*1510*/  @P2 BRA `(.L_x_1318) ;  /* 0x0000000000242947 */ /* 0x002fec0003800000 */
        /* <DEDUP_REMOVED lines=9> */
.L_x_1318:
[----:B------:R-:W-:Y:S01]  /*15b0*/  ULDC.64 UR4, c[0x0][0xa20] ;  /* 0x0002880000047ab9 */ /* 0x000fe20000000a00 */
[----:B------:R-:W-:Y:S01]  /*15c0*/  IMAD.MOV.U32 R223, RZ, RZ, R193 ;  /* 0x000000ffffdf7224 */ /* 0x000fe200078e00c1 */
[----:B------:R-:W-:Y:S01]  /*15d0*/  ISETP.NE.U32.AND P1, PT, RZ, UR4, PT ;  /* 0x00000004ff007c0c */ /* 0x000fe2000bf25070 */
[----:B------:R-:W-:Y:S02]  /*15e0*/  IMAD.MOV.U32 R217, RZ, RZ, R194 ;  /* 0x000000ffffd97224 */ /* 0x000fe400078e00c2 */
[----:B------:R-:W-:Y:S01]  /*15f0*/  IMAD.MOV.U32 R218, RZ, RZ, R195 ;  /* 0x000000ffffda7224 */ /* 0x000fe200078e00c3 */
[----:B------:R-:W-:-:S13]  /*1600*/  ISETP.NE.AND.EX P1, PT, RZ, UR5, PT, P1 ;  /* 0x00000005ff007c0c */ /* 0x000fda000bf25310 */
[----:B------:R-:W-:Y:S05]  /*1610*/  @!P1 BRA `(.L_x_1319) ;  /* 0x0000000000109947 */ /* 0x000fea0003800000 */
[----:B------:R-:W0:Y:S02]  /*1620*/  LDC.64 R4, c[0x0][0xa20] ;  /* 0x00028800ff047b82 */ /* 0x000e240000000a00 */
[----:B0-----:R-:W-:-:S05]  /*1630*/  IMAD.WIDE R4, R195, 0x4, R4 ;  /* 0x00000004c3047825 */ /* 0x001fca00078e0204 */
[----:B------:R0:W5:Y:S01]  /*1640*/  LDG.E R25, desc[UR60][R4.64] ;  /* 0x0000003c04197981 */ /* 0x000162000c1e1900 */
[----:B------:R-:W-:Y:S05]  /*1650*/  BRA `(.L_x_1320) ;  /* 0x0000000000107947 */ /* 0x000fea0003800000 */
.L_x_1319:
[----:B------:R-:W-:Y:S05]  /*1660*/  @!P0 BRA `(.L_x_1320) ;  /* 0x00000000000c8947 */ /* 0x000fea0003800000 */
[----:B------:R-:W2:Y:S04]  /*1670*/  LDG.E R4, desc[UR60][R8.64] ;  /* 0x0000003c08047981 */ /* 0x000ea8000c1e1900 */
[----:B------:R-:W2:Y:S02]  /*1680*/  LDG.E R25, desc[UR60][R8.64+0x4] ;  /* 0x0000043c08197981 */ /* 0x000ea4000c1e1900 */
[----:B--2---:R-:W-:-:S07]  /*1690*/  IMAD.IADD R25, R25, 0x1, -R4 ;  /* 0x0000000119197824 */ /* 0x004fce00078e0a04 */
.L_x_1320:
[----:B------:R-:W-:Y:S01]  /*16a0*/  ULDC.64 UR4, c[0x0][0xa10] ;  /* 0x0002840000047ab9 */ /* 0x000fe20000000a00 */
[----:B------:R-:W1:Y:S01]  /*16b0*/  LDC.64 R10, c[0x0][0x9e0] ;  /* 0x00027800ff0a7b82 */ /* 0x000e620000000a00 */
[----:B------:R-:W-:-:S04]  /*16c0*/  ISETP.NE.U32.AND P0, PT, RZ, UR4, PT ;  /* 0x00000004ff007c0c */ /* 0x000fc8000bf05070 */
[----:B------:R-:W-:Y:S01]  /*16d0*/  ISETP.NE.AND.EX P0, PT, RZ, UR5, PT, P0 ;  /* 0x00000005ff007c0c */ /* 0x000fe2000bf05300 */
[----:B------:R-:W-:Y:S02]  /*16e0*/  ULDC.64 UR4, c[0x0][0xa30] ;  /* 0x00028c0000047ab9 */ /* 0x000fe40000000a00 */
[----:B------:R-:W-:-:S04]  /*16f0*/  ISETP.NE.U32.AND P1, PT, RZ, UR4, PT ;  /* 0x00000004ff007c0c */ /* 0x000fc8000bf25070 */
[----:B------:R-:W-:-:S06]  /*1700*/  ISETP.NE.AND.EX P1, PT, RZ, UR5, PT, P1 ;  /* 0x00000005ff007c0c */ /* 0x000fcc000bf25310 */
[----:B0-----:R-:W0:Y:S08]  /*1710*/  @P0 LDC.64 R4, c[0x0][0xa10] ;  /* 0x00028400ff040b82 */ /* 0x001e300000000a00 */
[----:B------:R-:W2:Y:S01]  /*1720*/  @P1 LDC.64 R6, c[0x0][0xa30] ;  /* 0x00028c00ff061b82 */ /* 0x000ea20000000a00 */
[----:B0-----:R-:W-:-:S05]  /*1730*/  @P0 IMAD.WIDE R4, R195, 0x4, R4 ;  /* 0x00000004c3040825 */ /* 0x001fca00078e0204 */
[----:B------:R-:W3:Y:S04]  /*1740*/  @P0 LDG.E R3, desc[UR60][R4.64] ;  /* 0x0000003c04030981 */ /* 0x000ee8000c1e1900 */
[----:B------:R0:W3:Y:S01]  /*1750*/  @P0 LDG.E R8, desc[UR60][R4.64+0x4] ;  /* 0x0000043c04080981 */ /* 0x0000e2000c1e1900 */
[----:B-----5:R-:W-:Y:S02]  /*1760*/  IMAD.MOV.U32 R143, RZ, RZ, R25 ;  /* 0x000000ffff8f7224 */ /* 0x020fe400078e0019 */
[----:B--2---:R-:W-:-:S05]  /*1770*/  @P1 IMAD.WIDE R6, R195, 0x4, R6 ;  /* 0x00000004c3061825 */ /* 0x004fca00078e0206 */
[----:B------:R2:W5:Y:S01]  /*1780*/  @P1 LDG.E R143, desc[UR60][R6.64] ;  /* 0x0000003c068f1981 */ /* 0x000562000c1e1900 */
[----:B-1----:R-:W-:Y:S02]  /*1790*/  ISETP.GE.AND P1, PT, R11, 0x1, PT ;  /* 0x000000010b00780c */ /* 0x002fe40003f26270 */
[----:B0-----:R-:W-:Y:S01]  /*17a0*/  LEA R5, R193, 0x80, 0x7 ;  /* 0x00000080c1057811 */ /* 0x001fe200078e38ff */
[----:B---3--:R-:W-:Y:S02]  /*17b0*/  @P0 IMAD.IADD R2, R8, 0x1, -R3 ;  /* 0x0000000108020824 */ /* 0x008fe400078e0a03 */
[----:B------:R-:W-:-:S04]  /*17c0*/  IMAD.IADD R8, R25, 0x1, -R0 ;  /* 0x0000000119087824 */ /* 0x000fc800078e0a00 */
[----:B------:R-:W-:-:S04]  /*17d0*/  IMAD.IADD R192, R8, 0x1, R2 ;  /* 0x0000000108c07824 */ /* 0x000fc800078e0202 */
[C---:B------:R-:W-:Y:S01]  /*17e0*/  VIADD R0, R192.reuse, 0x9f ;  /* 0x0000009fc0007836 */ /* 0x040fe20000000000 */
[----:B------:R-:W-:-:S03]  /*17f0*/  IADD3 R9, R192, R5, -R196 ;  /* 0x00000005c0097210 */ /* 0x000fc60007ffe8c4 */
[----:B------:R-:W-:-:S05]  /*1800*/  IMAD.HI R0, R0, 0x66666667, RZ ;  /* 0x6666666700007827 */ /* 0x000fca00078e02ff */
[----:B------:R-:W-:-:S04]  /*1810*/  SHF.R.U32.HI R3, RZ, 0x1f, R0 ;  /* 0x0000001fff037819 */ /* 0x000fc80000011600 */
[----:B------:R-:W-:Y:S01]  /*1820*/  LEA.HI.SX32 R156, R0, R3, 0x1a ;  /* 0x00000003009c7211 */ /* 0x000fe200078fd2ff */
[----:B------:R-:W-:Y:S01]  /*1830*/  IMAD.IADD R0, R9, 0x1, R10 ;  /* 0x0000000109007824 */ /* 0x000fe200078e020a */
[----:B--2---:R-:W-:Y:S06]  /*1840*/  @!P1 BRA `(.L_x_1321) ;  /* 0x0000000000489947 */ /* 0x004fec0003800000 */
[C---:B------:R-:W-:Y:S01]  /*1850*/  ISETP.GT.AND P0, PT, R9.reuse, RZ, PT ;  /* 0x000000ff0900720c */ /* 0x040fe20003f04270 */
[----:B------:R-:W-:Y:S01]  /*1860*/  BSSY B0, `(.L_x_1322) ;  /* 0x000000e000007945 */ /* 0x000fe20003800000 */
[----:B------:R-:W-:-:S11]  /*1870*/  VIADD R3, R9, 0xffffffff ;  /* 0xffffffff09037836 */ /* 0x000fd60000000000 */
        /* <DEDUP_REMOVED lines=8> */
.L_x_1323:
[----:B------:R-:W-:-:S13]  /*1900*/  ISETP.NE.AND P0, PT, R11, 0x1, PT ;  /* 0x000000010b00780c */ /* 0x000fda0003f05270 */
[----:B------:R-:W0:Y:S02]  /*1910*/  @P0 LDC.64 R4, c[0x0][0x9e8] ;  /* 0x00027a00ff040b82 */ /* 0x000e240000000a00 */
[----:B0-----:R-:W-:-:S05]  /*1920*/  @P0 IMAD.HI.U32 R4, R3, R4, RZ ;  /* 0x0000000403040227 */ /* 0x001fca00078e00ff */
[----:B------:R-:W-:-:S07]  /*1930*/  @P0 SHF.R.U32.HI R3, RZ, R5, R4 ;  /* 0x00000005ff030219 */ /* 0x000fce0000011604 */
.L_x_1324:
[----:B------:R-:W-:Y:S05]  /*1940*/  BSYNC B0 ;  /* 0x0000000000007941 */ /* 0x000fea0003800000 */
.L_x_1322:
[----:B------:R-:W-:-:S05]  /*1950*/  IMAD R3, R3, R11, R11 ;  /* 0x0000000b03037224 */ /* 0x000fca00078e020b */
[----:B------:R-:W-:-:S07]  /*1960*/  VIMNMX R0, R0, R3, PT ;  /* 0x0000000300007248 */ /* 0x000fce0003fe0100 */
.L_x_1321:
[----:B------:R-:W-:Y:S01]  /*1970*/  IMAD R3, R193, 0x80, -R196 ;  /* 0x00000080c1037824 */ /* 0x000fe200078e0ac4 */
[----:B------:R-:W-:-:S03]  /*1980*/  ULDC UR4, c[0x0][0x9dc] ;  /* 0x0002770000047ab9 */ /* 0x000fc60000000800 */
[----:B------:R-:W-:-:S04]  /*1990*/  IMAD.IADD R3, R192, 0x1, R3 ;  /* 0x00000001c0037824 */ /* 0x000fc800078e0203 */
[----:B------:R-:W-:Y:S01]  /*19a0*/  VIADD R4, R3, -UR4 ;  /* 0x8000000403047c36 */ /* 0x000fe20008000000 */
[----:B------:R-:W-:Y:S06]  /*19b0*/  @!P1 BRA `(.L_x_1325) ;  /* 0x0000000000449947 */ /* 0x000fec0003800000 */
[----:B------:R-:W-:Y:S01]  /*19c0*/  ISETP.GT.AND P0, PT, R3, -0x1, PT ;  /* 0xffffffff0300780c */ /* 0x000fe20003f04270 */
[----:B------:R-:W-:-:S12]  /*19d0*/  BSSY B0, `(.L_x_1326) ;  /* 0x000000d000007945 */ /* 0x000fd80003800000 */
        /* <DEDUP_REMOVED lines=8> */
.L_x_1327:
[----:B------:R-:W-:-:S13]  /*1a60*/  ISETP.NE.AND P0, PT, R11, 0x1, PT ;  /* 0x000000010b00780c */ /* 0x000fda0003f05270 */
[----:B------:R-:W0:Y:S02]  /*1a70*/  @P0 LDC.64 R6, c[0x0][0x9e8] ;  /* 0x00027a00ff060b82 */ /* 0x000e240000000a00 */
[----:B0-----:R-:W-:-:S05]  /*1a80*/  @P0 IMAD.HI.U32 R6, R3, R6, RZ ;  /* 0x0000000603060227 */ /* 0x001fca00078e00ff */
[----:B------:R-:W-:-:S07]  /*1a90*/  @P0 SHF.R.U32.HI R3, RZ, R7, R6 ;  /* 0x00000007ff030219 */ /* 0x000fce0000011606 */
.L_x_1328:
[----:B------:R-:W-:Y:S05]  /*1aa0*/  BSYNC B0 ;  /* 0x0000000000007941 */ /* 0x000fea0003800000 */
.L_x_1326:
[----:B------:R-:W-:-:S05]  /*1ab0*/  IMAD R3, R3, R11, RZ ;  /* 0x0000000b03037224 */ /* 0x000fca00078e02ff */
[----:B------:R-:W-:-:S07]  /*1ac0*/  VIMNMX R4, R4, R3, !PT ;  /* 0x0000000304047248 */ /* 0x000fce0007fe0100 */
.L_x_1325:
[----:B------:R-:W-:Y:S02]  /*1ad0*/  VIADD R0, R0, 0x9f ;  /* 0x0000009f00007836 */ /* 0x000fe40000000000 */
[----:B------:R-:W-:-:S04]  /*1ae0*/  IMAD.HI R4, R4, 0x66666667, RZ ;  /* 0x6666666704047827 */ /* 0x000fc800078e02ff */
[----:B------:R-:W-:Y:S01]  /*1af0*/  IMAD.HI R0, R0, 0x66666667, RZ ;  /* 0x6666666700007827 */ /* 0x000fe200078e02ff */
[----:B------:R-:W-:-:S04]  /*1b00*/  SHF.R.U32.HI R5, RZ, 0x1f, R4 ;  /* 0x0000001fff057819 */ /* 0x000fc80000011604 */
[----:B------:R-:W-:Y:S02]  /*1b10*/  SHF.R.U32.HI R3, RZ, 0x1f, R0 ;  /* 0x0000001fff037819 */ /* 0x000fe40000011600 */
[----:B------:R-:W-:Y:S02]  /*1b20*/  LEA.HI.SX32 R5, R4, R5, 0x1a ;  /* 0x0000000504057211 */ /* 0x000fe400078fd2ff */
[----:B------:R-:W-:Y:S02]  /*1b30*/  LEA.HI.SX32 R3, R0, R3, 0x1a ;  /* 0x0000000300037211 */ /* 0x000fe400078fd2ff */
[----:B------:R-:W-:Y:S02]  /*1b40*/  VIMNMX R5, RZ, R5, !PT ;  /* 0x00000005ff057248 */ /* 0x000fe40007fe0100 */
[----:B------:R-:W-:-:S03]  /*1b50*/  VIMNMX R3, R156, R3, PT ;  /* 0x000000039c037248 */ /* 0x000fc60003fe0100 */
[--C-:B------:R-:W-:Y:S02]  /*1b60*/  IMAD R5, R5, 0xa0, -R8.reuse ;  /* 0x000000a005057824 */ /* 0x100fe400078e0a08 */
[----:B------:R-:W-:-:S03]  /*1b70*/  IMAD R3, R3, 0xa0, -R8 ;  /* 0x000000a003037824 */ /* 0x000fc600078e0a08 */
[----:B------:R-:W-:Y:S02]  /*1b80*/  VIMNMX R5, RZ, R5, !PT ;  /* 0x00000005ff057248 */ /* 0x000fe40007fe0100 */
[----:B------:R-:W-:-:S04]  /*1b90*/  VIMNMX R0, R3, R2, PT ;  /* 0x0000000203007248 */ /* 0x000fc80003fe0100 */
[----:B------:R-:W-:Y:S01]  /*1ba0*/  ISETP.GT.AND P0, PT, R0, R5, PT ;  /* 0x000000050000720c */ /* 0x000fe20003f04270 */
[----:B------:R-:W-:-:S05]  /*1bb0*/  IMAD.WIDE.U32 R4, R5, -0x33333333, RZ ;  /* 0xcccccccd05047825 */ /* 0x000fca00078e00ff */
[----:B------:R-:W-:-:S05]  /*1bc0*/  SHF.R.U32.HI R119, RZ, 0x7, R5 ;  /* 0x00000007ff777819 */ /* 0x000fca0000011605 */
[----:B------:R-:W-:Y:S02]  /*1bd0*/  IMAD.MOV.U32 R24, RZ, RZ, R119 ;  /* 0x000000ffff187224 */ /* 0x000fe400078e0077 */
[----:B------:R-:W-:-:S04]  /*1be0*/  @P0 VIADD R0, R0, 0x9f ;  /* 0x0000009f00000836 */ /* 0x000fc80000000000 */
[----:B------:R-:W-:-:S05]  /*1bf0*/  @P0 IMAD.HI R0, R0, 0x66666667, RZ ;  /* 0x6666666700000827 */ /* 0x000fca00078e02ff */
[----:B------:R-:W-:-:S04]  /*1c00*/  @P0 SHF.R.U32.HI R3, RZ, 0x1f, R0 ;  /* 0x0000001fff030819 */ /* 0x000fc80000011600 */
[----:B------:R-:W-:Y:S02]  /*1c10*/  @P0 LEA.HI.SX32 R24, R0, R3, 0x1a ;  /* 0x0000000300180211 */ /* 0x000fe400078fd2ff */
[----:B------:R-:W-:Y:S02]  /*1c20*/  PLOP3.LUT P0, PT, PT, PT, PT, 0x80, 0x0 ;  /* 0x000000000000781c */ /* 0x000fe40003f0f070 */
[----:B------:R-:W-:-:S13]  /*1c30*/  ISETP.GT.AND P1, PT, R24, R119, PT ;  /* 0x000000771800720c */ /* 0x000fda0003f24270 */
[----:B------:R-:W-:Y:S05]  /*1c40*/  @!P1 BRA `(.L_x_1329) ;  /* 0x000000e000309947 */ /* 0x000fea0003800000 */
        /* <DEDUP_REMOVED lines=19> */
[----:B-1---5:R-:W-:Y:S05]  /*1d80*/  CALL.ABS.NOINC R14 ;  /* 0x000000000e007343 */ /* 0x022fea0003c00000 */
.L_x_1331:
[----:B------:R-:W-:Y:S05]  /*1d90*/  BSYNC B6 ;  /* 0x0000000000067941 */ /* 0x000fea0003800000 */
.L_x_1330:
        /* <DEDUP_REMOVED lines=20> */
.L_x_1333:
[----:B------:R-:W-:Y:S05]  /*1ee0*/  BSYNC B6 ;  /* 0x0000000000067941 */ /* 0x000fea0003800000 */
.L_x_1332:
[----:B------:R-:W-:Y:S01]  /*1ef0*/  ULDC.64 UR4, c[0x0][0x9f8] ;  /* 0x00027e0000047ab9 */ /* 0x000fe20000000a00 */
[----:B------:R-:W-:Y:S01]  /*1f00*/  IMAD.MOV.U32 R3, RZ, RZ, R195 ;  /* 0x000000ffff037224 */ /* 0x000fe200078e00c3 */
[----:B------:R-:W-:Y:S01]  /*1f10*/  ISETP.NE.U32.AND P0, PT, RZ, UR4, PT ;  /* 0x00000004ff007c0c */ /* 0x000fe2000bf05070 */
[----:B------:R-:W0:Y:S08]  /*1f20*/  LDC R0, c[0x0][0x428] ;  /* 0x00010a00ff007b82 */ /* 0x000e300000000800 */
[----:B------:R-:W1:Y:S01]  /*1f30*/  LDC.64 R110, c[0x0][0x2f0] ;  /* 0x0000bc00ff6e7b82 */ /* 0x000e620000000a00 */
[----:B------:R-:W-:Y:S01]  /*1f40*/  ISETP.NE.AND.EX P0, PT, RZ, UR5, PT, P0 ;  /* 0x00000005ff007c0c */ /* 0x000fe2000bf05300 */
[----:B------:R-:W2:Y:S01]  /*1f50*/  S2R R21, SR_TID.X ;  /* 0x0000000000157919 */ /* 0x000ea20000002100 */
[----:B------:R-:W-:Y:S01]  /*1f60*/  IMAD.IADD R96, R26, 0x1, R25 ;  /* 0x000000011a607824 */ /* 0x000fe200078e0219 */
[----:B------:R-:W-:Y:S01]  /*1f70*/  ULDC.64 UR6, c[0x0][0xa08] ;  /* 0x0002820000067ab9 */ /* 0x000fe20000000a00 */
[----:B------:R-:W-:Y:S01]  /*1f80*/  ULDC.64 UR4, c[0x0][0x2f8] ;  /* 0x0000be0000047ab9 */ /* 0x000fe20000000a00 */
[----:B------:R-:W-:-:S02]  /*1f90*/  IMAD.MOV.U32 R8, RZ, RZ, R22 ;  /* 0x000000ffff087224 */ /* 0x000fc400078e0016 */
[----:B------:R-:W3:Y:S08]  /*1fa0*/  LDC R117, c[0x0][0x3d4] ;  /* 0x0000f500ff757b82 */ /* 0x000ef00000000800 */
[----:B------:R-:W4:Y:S08]  /*1fb0*/  @P0 LDC.64 R4, c[0x0][0x9f8] ;  /* 0x00027e00ff040b82 */ /* 0x000f300000000a00 */
[----:B------:R-:W2:Y:S08]  /*1fc0*/  LDC.64 R104, c[0x0][0x3d8] ;  /* 0x0000f600ff687b82 */ /* 0x000eb00000000a00 */
[----:B------:R-:W1:Y:S01]  /*1fd0*/  LDC.64 R98, c[0x0][0x3e8] ;  /* 0x0000fa00ff627b82 */ /* 0x000e620000000a00 */
[----:B----4-:R-:W-:-:S05]  /*1fe0*/  @P0 IMAD.WIDE R4, R195, 0x4, R4 ;  /* 0x00000004c3040825 */ /* 0x010fca00078e0204 */
[----:B------:R4:W4:Y:S01]  /*1ff0*/  @P0 LDG.E R3, desc[UR60][R4.64] ;  /* 0x0000003c04030981 */ /* 0x000922000c1e1900 */
[----:B0-----:R-:W-:Y:S01]  /*2000*/  ISETP.NE.AND P0, PT, R0, 0x1, PT ;  /* 0x000000010000780c */ /* 0x001fe20003f05270 */
[----:B------:R-:W-:Y:S01]  /*2010*/  VIADD R116, R22, 0x60 ;  /* 0x0000006016747836 */ /* 0x000fe20000000000 */
[----:B------:R-:W-:Y:S01]  /*2020*/  SHF.R.S32.HI R20, RZ, 0x1f, R96 ;  /* 0x0000001fff147819 */ /* 0x000fe20000011460 */
[----:B--2---:R-:W-:Y:S01]  /*2030*/  IMAD R12, R221, R104, RZ ;  /* 0x00000068dd0c7224 */ /* 0x004fe200078e02ff */
[----:B------:R-:W-:Y:S01]  /*2040*/  SHF.R.U32.HI R28, RZ, 0x7, R21 ;  /* 0x00000007ff1c7819 */ /* 0x000fe20000011615 */
[----:B------:R-:W-:Y:S01]  /*2050*/  IMAD.MOV.U32 R123, RZ, RZ, 0x40 ;  /* 0x00000040ff7b7424 */ /* 0x000fe200078e00ff */
[-C--:B---3--:R-:W-:Y:S01]  /*2060*/  ISETP.GE.AND P3, PT, R197, R117.reuse, PT ;  /* 0x00000075c500720c */ /* 0x088fe20003f66270 */
[-C--:B-1----:R-:W-:Y:S01]  /*2070*/  IMAD R6, R20, R110.reuse, RZ ;  /* 0x0000006e14067224 */ /* 0x082fe200078e02ff */
[----:B------:R-:W-:Y:S01]  /*2080*/  ISETP.NE.AND P6, PT, R28, 0x1, PT ;  /* 0x000000011c00780c */ /* 0x000fe20003fc5270 */
[----:B----4-:R-:W-:Y:S01]  /*2090*/  IMAD.WIDE.U32 R4, R96, R110, RZ ;  /* 0x0000006e60047225 */ /* 0x010fe200078e00ff */
[----:B------:R-:W-:-:S02]  /*20a0*/  ISETP.GE.AND P5, PT, R199, R117, PT ;  /* 0x00000075c700720c */ /* 0x000fc40003fa6270 */
[----:B------:R-:W-:Y:S01]  /*20b0*/  SHF.L.U64.HI R127, R110, 0x7, R111 ;  /* 0x000000076e7f7819 */ /* 0x000fe2000001026f */
[----:B------:R-:W0:Y:S01]  /*20c0*/  @P0 LDC R7, c[0x0][0x42c] ;  /* 0x00010b00ff070b82 */ /* 0x000e220000000800 */
[----:B------:R-:W-:Y:S01]  /*20d0*/  IMAD R13, R191, R105, R12 ;  /* 0x00000069bf0d7224 */ /* 0x000fe200078e020c */
[----:B------:R-:W-:Y:S01]  /*20e0*/  LOP3.LUT R16, R16, 0xfffffffe, RZ, 0xc0, !PT ;  /* 0xfffffffe10107812 */ /* 0x000fe200078ec0ff */
[----:B------:R-:W-:Y:S01]  /*20f0*/  IMAD.SHL.U32 R128, R110, 0x80, RZ ;  /* 0x000000806e807824 */ /* 0x000fe200078e00ff */
[----:B------:R-:W-:Y:S01]  /*2100*/  SHF.R.S32.HI R144, RZ, 0x1f, R222 ;  /* 0x0000001fff907819 */ /* 0x000fe200000114de */
[----:B------:R-:W-:Y:S02]  /*2110*/  IMAD.MOV.U32 R122, RZ, RZ, 0x20 ;  /* 0x00000020ff7a7424 */ /* 0x000fe400078e00ff */
[----:B------:R-:W-:Y:S01]  /*2120*/  IMAD R125, R105, 0xa0, RZ ;  /* 0x000000a0697d7824 */ /* 0x000fe200078e02ff */
[----:B------:R-:W1:Y:S01]  /*2130*/  @P0 LDC R9, c[0x0][0x430] ;  /* 0x00010c00ff090b82 */ /* 0x000e620000000800 */
[----:B------:R-:W-:Y:S01]  /*2140*/  VIADD R155, R28, 0x8 ;  /* 0x000000081c9b7836 */ /* 0x000fe20000000000 */
[----:B------:R-:W-:Y:S01]  /*2150*/  @P5 LOP3.LUT R16, R16, 0x1, RZ, 0xfc, !PT ;  /* 0x0000000110105812 */ /* 0x000fe200078efcff */
[----:B------:R-:W-:-:S02]  /*2160*/  IMAD.SHL.U32 R118, R117, 0x2, RZ ;  /* 0x0000000275767824 */ /* 0x000fc400078e00ff */
[----:B0-----:R-:W-:-:S04]  /*2170*/  @P0 IMAD.HI.U32 R0, R194, R7, RZ ;  /* 0x00000007c2000227 */ /* 0x001fc800078e00ff */
[----:B------:R-:W-:Y:S01]  /*2180*/  IMAD.MOV.U32 R7, RZ, RZ, R194 ;  /* 0x000000ffff077224 */ /* 0x000fe200078e00c2 */
[----:B-1----:R-:W-:Y:S01]  /*2190*/  @P0 SHF.R.U32.HI R7, RZ, R9, R0 ;  /* 0x00000009ff070219 */ /* 0x002fe20000011600 */
[----:B------:R-:W-:Y:S01]  /*21a0*/  IMAD R9, R96, R111, R6 ;  /* 0x0000006f60097224 */ /* 0x000fe200078e0206 */
[----:B------:R-:W-:Y:S02]  /*21b0*/  ISETP.NE.U32.AND P0, PT, RZ, UR6, PT ;  /* 0x00000006ff007c0c */ /* 0x000fe4000bf05070 */
[----:B------:R-:W-:Y:S01]  /*21c0*/  SHF.R.S32.HI R10, RZ, 0x1f, R7 ;  /* 0x0000001fff0a7819 */ /* 0x000fe20000011407 */
[----:B------:R-:W-:Y:S01]  /*21d0*/  IMAD.IADD R5, R5, 0x1, R9 ;  /* 0x0000000105057824 */ /* 0x000fe200078e0209 */
[----:B------:R-:W-:-:S03]  /*21e0*/  ISETP.NE.AND.EX P0, PT, RZ, UR7, PT, P0 ;  /* 0x00000007ff007c0c */ /* 0x000fc6000bf05300 */
[----:B------:R-:W-:Y:S02]  /*21f0*/  IMAD R6, R10, UR4, RZ ;  /* 0x000000040a067c24 */ /* 0x000fe4000f8e02ff */
[----:B------:R-:W-:-:S04]  /*2200*/  IMAD.WIDE.U32 R4, R7, UR4, R4 ;  /* 0x0000000407047c25 */ /* 0x000fc8000f8e0004 */
[----:B------:R-:W-:Y:S01]  /*2210*/  IMAD R9, R7, UR5, R6 ;  /* 0x0000000507097c24 */ /* 0x000fe2000f8e0206 */
[----:B------:R-:W-:Y:S01]  /*2220*/  ULDC.64 UR4, c[0x0][0x300] ;  /* 0x0000c00000047ab9 */ /* 0x000fe20000000a00 */
[----:B------:R-:W-:Y:S02]  /*2230*/  IMAD R6, R221, R110, RZ ;  /* 0x0000006edd067224 */ /* 0x000fe400078e02ff */
[----:B------:R-:W-:Y:S01]  /*2240*/  IMAD.IADD R5, R5, 0x1, R9 ;  /* 0x0000000105057824 */ /* 0x000fe200078e0209 */
[----:B------:R-:W-:Y:S01]  /*2250*/  SHF.R.S32.HI R9, RZ, 0x1f, R22 ;  /* 0x0000001fff097819 */ /* 0x000fe20000011416 */
[C---:B------:R-:W-:Y:S02]  /*2260*/  IMAD R11, R191.reuse, R111, R6 ;  /* 0x0000006fbf0b7224 */ /* 0x040fe400078e0206 */
[----:B------:R-:W-:-:S04]  /*2270*/  IMAD.WIDE.U32 R106, R191, R104, R8 ;  /* 0x00000068bf6a7225 */ /* 0x000fc800078e0008 */
[----:B------:R-:W-:-:S04]  /*2280*/  IMAD.WIDE.U32 R100, R191, R98, R8 ;  /* 0x00000062bf647225 */ /* 0x000fc800078e0008 */
[----:B------:R-:W-:Y:S02]  /*2290*/  IMAD.IADD R107, R13, 0x1, R107 ;  /* 0x000000010d6b7824 */ /* 0x000fe400078e026b */
[----:B-----5:R-:W-:Y:S01]  /*22a0*/  IMAD.WIDE.U32 R106, R143, R104, R106 ;  /* 0x000000688f6a7225 */ /* 0x020fe200078e006a */
[----:B------:R-:W-:Y:S02]  /*22b0*/  SHF.R.S32.HI R0, RZ, 0x1f, R3 ;  /* 0x0000001fff007819 */ /* 0x000fe40000011403 */
[----:B------:R-:W-:Y:S02]  /*22c0*/  SEL R15, R3, RZ, !P0 ;  /* 0x000000ff030f7207 */ /* 0x000fe40004000000 */
[----:B------:R-:W-:-:S03]  /*22d0*/  SEL R14, R0, RZ, !P0 ;  /* 0x000000ff000e7207 */ /* 0x000fc60004000000 */
[----:B------:R-:W-:-:S04]  /*22e0*/  IMAD.WIDE.U32 R114, R15, UR4, R4 ;  /* 0x000000040f727c25 */ /* 0x000fc8000f8e0004 */
[----:B------:R-:W-:Y:S02]  /*22f0*/  IMAD R0, R14, UR4, RZ ;  /* 0x000000040e007c24 */ /* 0x000fe4000f8e02ff */
[----:B------:R-:W-:-:S04]  /*2300*/  IMAD.WIDE.U32 R4, R191, R110, R8 ;  /* 0x0000006ebf047225 */ /* 0x000fc800078e0008 */
[----:B------:R-:W-:Y:S01]  /*2310*/  IMAD R3, R15, UR5, R0 ;  /* 0x000000050f037c24 */ /* 0x000fe2000f8e0200 */
[----:B------:R-:W-:Y:S05]  /*2320*/  @!P6 WARPSYNC.ALL ;  /* 0x000000000000e948 */ /* 0x000fea0003800000 */
[----:B------:R-:W-:Y:S01]  /*2330*/  ULDC.64 UR4, c[0x0][0x320] ;  /* 0x0000c80000047ab9 */ /* 0x000fe20000000a00 */
[----:B------:R-:W-:Y:S01]  /*2340*/  IMAD.IADD R0, R115, 0x1, R3 ;  /* 0x0000000173007824 */ /* 0x000fe200078e0203 */
[----:B------:R-:W-:Y:S01]  /*2350*/  @!P6 BAR.SYNC.DEFER_BLOCKING 0x9, 0x100 ;  /* 0x024400000000eb1d */ /* 0x000fe20000010000 */
[----:B------:R-:W-:Y:S01]  /*2360*/  IMAD R6, R10, UR4, RZ ;  /* 0x000000040a067c24 */ /* 0x000fe2000f8e02ff */
[----:B------:R-:W-:Y:S01]  /*2370*/  IADD3 R3, P0, R114, R4, RZ ;  /* 0x0000000472037210 */ /* 0x000fe20007f1e0ff */
[----:B------:R-:W-:-:S02]  /*2380*/  VIADD R10, R22, 0xa0 ;  /* 0x000000a0160a7836 */ /* 0x000fc40000000000 */
[C---:B------:R-:W-:Y:S01]  /*2390*/  IMAD R113, R7.reuse, UR5, R6 ;  /* 0x0000000507717c24 */ /* 0x040fe2000f8e0206 */
[----:B------:R-:W-:Y:S01]  /*23a0*/  IADD3.X R4, R0, R5, R11, P0, !PT ;  /* 0x0000000500047210 */ /* 0x000fe200007fe40b */
[----:B------:R-:W-:Y:S01]  /*23b0*/  IMAD.WIDE.U32 R6, R7, UR4, R8 ;  /* 0x0000000407067c25 */ /* 0x000fe2000f8e0008 */
[----:B------:R-:W-:Y:S01]  /*23c0*/  ULDC UR4, c[0x0][0x2e4] ;  /* 0x0000b90000047ab9 */ /* 0x000fe20000000800 */
[----:B------:R-:W-:Y:S02]  /*23d0*/  SEL R8, R117, RZ, P5 ;  /* 0x000000ff75087207 */ /* 0x000fe40002800000 */
[----:B------:R-:W-:Y:S01]  /*23e0*/  ISETP.GE.AND P1, PT, R197, UR4, PT ;  /* 0x00000004c5007c0c */ /* 0x000fe2000bf26270 */
[C---:B------:R-:W-:Y:S01]  /*23f0*/  VIADD R5, R22.reuse, 0x80 ;  /* 0x0000008016057836 */ /* 0x040fe20000000000 */
[----:B------:R-:W-:Y:S01]  /*2400*/  ISETP.GE.AND P0, PT, R22, UR4, PT ;  /* 0x0000000416007c0c */ /* 0x000fe2000bf06270 */
[----:B------:R-:W-:Y:S01]  /*2410*/  IMAD.IADD R113, R7, 0x1, R113 ;  /* 0x0000000107717824 */ /* 0x000fe200078e0271 */
[----:B------:R-:W-:Y:S01]  /*2420*/  SEL R7, RZ, 0xffffffff, P1 ;  /* 0xffffffffff077807 */ /* 0x000fe20000800000 */
[----:B------:R-:W-:Y:S01]  /*2430*/  IMAD.MOV.U32 R112, RZ, RZ, R6 ;  /* 0x000000ffff707224 */ /* 0x000fe200078e0006 */
[----:B------:R-:W-:-:S02]  /*2440*/  ISETP.GE.AND P2, PT, R5, UR4, PT ;  /* 0x0000000405007c0c */ /* 0x000fc4000bf46270 */
[----:B------:R-:W-:Y:S01]  /*2450*/  SEL R5, RZ, 0x1, P0 ;  /* 0x00000001ff057807 */ /* 0x000fe20000000000 */
[----:B------:R-:W-:Y:S01]  /*2460*/  IMAD.SHL.U32 R6, R7, 0x2, RZ ;  /* 0x0000000207067824 */ /* 0x000fe200078e00ff */
[----:B------:R-:W-:Y:S02]  /*2470*/  ISETP.GE.AND P0, PT, R199, UR4, PT ;  /* 0x00000004c7007c0c */ /* 0x000fe4000bf06270 */
[----:B------:R-:W-:Y:S02]  /*2480*/  ISETP.GE.AND P1, PT, R116, UR4, PT ;  /* 0x0000000474007c0c */ /* 0x000fe4000bf26270 */
[----:B------:R-:W-:Y:S01]  /*2490*/  ISETP.GE.AND P4, PT, R10, UR4, PT ;  /* 0x000000040a007c0c */ /* 0x000fe2000bf86270 */
[----:B------:R-:W-:Y:S01]  /*24a0*/  ULDC.64 UR4, c[0x0][0x328] ;  /* 0x0000ca0000047ab9 */ /* 0x000fe20000000a00 */
[----:B------:R-:W-:Y:S01]  /*24b0*/  LOP3.LUT R5, R6, 0x2, R5, 0xe2, !PT ;  /* 0x0000000206057812 */ /* 0x000fe200078ee205 */
[----:B------:R-:W-:Y:S01]  /*24c0*/  IMAD.MOV.U32 R6, RZ, RZ, R23 ;  /* 0x000000ffff067224 */ /* 0x000fe200078e0017 */
[----:B------:R-:W-:Y:S01]  /*24d0*/  SEL R10, RZ, 0x4, P0 ;  /* 0x00000004ff0a7807 */ /* 0x000fe20000000000 */
[----:B------:R-:W-:Y:S01]  /*24e0*/  IMAD.WIDE.U32 R112, R15, UR4, R112 ;  /* 0x000000040f707c25 */ /* 0x000fe2000f8e0070 */
[----:B------:R-:W-:-:S02]  /*24f0*/  SEL R11, RZ, 0x8, P1 ;  /* 0x00000008ff0b7807 */ /* 0x000fc40000800000 */
[----:B------:R-:W-:Y:S02]  /*2500*/  SHF.R.S32.HI R7, RZ, 0x1f, R23 ;  /* 0x0000001fff077819 */ /* 0x000fe40000011417 */
[----:B------:R-:W-:Y:S01]  /*2510*/  LOP3.LUT R5, R11, R5, R10, 0xfe, !PT ;  /* 0x000000050b057212 */ /* 0x000fe200078efe0a */
[----:B------:R-:W-:Y:S01]  /*2520*/  IMAD R11, R14, UR4, RZ ;  /* 0x000000040e0b7c24 */ /* 0x000fe2000f8e02ff */
[----:B------:R-:W-:Y:S01]  /*2530*/  SEL R10, RZ, 0x10, P2 ;  /* 0x00000010ff0a7807 */ /* 0x000fe20001000000 */
[--C-:B------:R-:W-:Y:S01]  /*2540*/  IMAD.WIDE.U32 R108, R191, R104, R6.reuse ;  /* 0x00000068bf6c7225 */ /* 0x100fe200078e0006 */
[----:B------:R-:W-:Y:S02]  /*2550*/  ISETP.GE.AND P0, PT, R22, R117, PT ;  /* 0x000000751600720c */ /* 0x000fe40003f06270 */
[----:B------:R-:W-:Y:S01]  /*2560*/  LOP3.LUT R32, R5, R10, RZ, 0xfc, !PT ;  /* 0x0000000a05207212 */ /* 0x000fe200078efcff */
[----:B------:R-:W-:Y:S01]  /*2570*/  IMAD.WIDE.U32 R102, R191, R98, R6 ;  /* 0x00000062bf667225 */ /* 0x000fe200078e0006 */
[----:B------:R-:W-:-:S02]  /*2580*/  SEL R5, R117, RZ, P0 ;  /* 0x000000ff75057207 */ /* 0x000fc40000000000 */
[----:B------:R-:W-:Y:S01]  /*2590*/  SEL R6, R117, RZ, P3 ;  /* 0x000000ff75067207 */ /* 0x000fe20001800000 */
[----:B------:R-:W-:Y:S01]  /*25a0*/  IMAD R10, R221, R98, RZ ;  /* 0x00000062dd0a7224 */ /* 0x000fe200078e02ff */
[----:B------:R-:W-:Y:S01]  /*25b0*/  R2P PR, R230, 0x6 ;  /* 0x00000006e6007804 */ /* 0x000fe20000000000 */
[----:B------:R-:W-:Y:S01]  /*25c0*/  IMAD R31, R15, UR5, R11 ;  /* 0x000000050f1f7c24 */ /* 0x000fe2000f8e020b */
[----:B------:R-:W-:Y:S01]  /*25d0*/  SEL R29, RZ, 0x20, P4 ;  /* 0x00000020ff1d7807 */ /* 0x000fe20002000000 */
[----:B------:R-:W-:Y:S02]  /*25e0*/  IMAD.IADD R5, R22, 0x1, R5 ;  /* 0x0000000116057824 */ /* 0x000fe400078e0205 */
[----:B------:R-:W-:Y:S01]  /*25f0*/  IMAD R11, R191, R99, R10 ;  /* 0x00000063bf0b7224 */ /* 0x000fe200078e020a */
[----:B------:R-:W-:Y:S01]  /*2600*/  SEL R123, R123, 0xffffffc0, !P2 ;  /* 0xffffffc07b7b7807 */ /* 0x000fe20005000000 */
[----:B------:R-:W-:Y:S01]  /*2610*/  IMAD.IADD R7, R197, 0x1, R6 ;  /* 0x00000001c5077824 */ /* 0x000fe200078e0206 */
[----:B------:R-:W-:Y:S01]  /*2620*/  SHF.R.S32.HI R6, RZ, 0x1f, R5 ;  /* 0x0000001fff067819 */ /* 0x000fe20000011405 */
[----:B------:R-:W-:Y:S01]  /*2630*/  IMAD.IADD R103, R103, 0x1, R11 ;  /* 0x0000000167677824 */ /* 0x000fe200078e020b */
[----:B------:R-:W-:Y:S01]  /*2640*/  IADD3 R96, P2, R191, R96, RZ ;  /* 0x00000060bf607210 */ /* 0x000fe20007f5e0ff */
[----:B------:R-:W-:Y:S01]  /*2650*/  IMAD.IADD R101, R11, 0x1, R101 ;  /* 0x000000010b657824 */ /* 0x000fe200078e0265 */
[CC--:B------:R-:W-:Y:S01]  /*2660*/  LEA.HI R15, R6.reuse, R5.reuse, RZ, 0x4 ;  /* 0x00000005060f7211 */ /* 0x0c0fe200078f20ff */
[----:B------:R-:W-:Y:S01]  /*2670*/  IMAD.IADD R11, R199, 0x1, R8 ;  /* 0x00000001c70b7824 */ /* 0x000fe200078e0208 */
[----:B------:R-:W-:Y:S01]  /*2680*/  SHF.R.S32.HI R8, RZ, 0x1f, R7 ;  /* 0x0000001fff087819 */ /* 0x000fe20000011407 */
[----:B------:R-:W-:Y:S01]  /*2690*/  IMAD.IADD R109, R109, 0x1, R13 ;  /* 0x000000016d6d7824 */ /* 0x000fe200078e020d */
[----:B------:R-:W-:Y:S01]  /*26a0*/  LEA.HI R6, R6, R5, RZ, 0x6 ;  /* 0x0000000506067211 */ /* 0x000fe200078f30ff */
[----:B------:R-:W-:Y:S01]  /*26b0*/  IMAD R13, R99, 0xa0, RZ ;  /* 0x000000a0630d7824 */ /* 0x000fe200078e02ff */
[CC--:B------:R-:W-:Y:S01]  /*26c0*/  LEA.HI R21, R8.reuse, R7.reuse, RZ, 0x4 ;  /* 0x0000000708157211 */ /* 0x0c0fe200078f20ff */
[----:B------:R-:W-:Y:S01]  /*26d0*/  IMAD.WIDE.U32 R108, R143, R104, R108 ;  /* 0x000000688f6c7225 */ /* 0x000fe200078e006c */
[----:B------:R-:W-:-:S02]  /*26e0*/  LEA.HI R7, R8, R7, RZ, 0x6 ;  /* 0x0000000708077211 */ /* 0x000fc400078f30ff */
[----:B------:R-:W-:Y:S01]  /*26f0*/  SHF.R.S32.HI R6, RZ, 0x6, R6 ;  /* 0x00000006ff067819 */ /* 0x000fe20000011406 */
[-C--:B------:R-:W-:Y:S01]  /*2700*/  IMAD.WIDE.U32 R102, R143, R98.reuse, R102 ;  /* 0x000000628f667225 */ /* 0x080fe200078e0066 */
[----:B------:R-:W-:Y:S02]  /*2710*/  SHF.R.S32.HI R8, RZ, 0x6, R7 ;  /* 0x00000006ff087819 */ /* 0x000fe40000011407 */
[C---:B------:R-:W-:Y:S01]  /*2720*/  LOP3.LUT R9, R201.reuse, 0x30, R21, 0xf8, !PT ;  /* 0x00000030c9097812 */ /* 0x040fe200078ef815 */
[C---:B------:R-:W-:Y:S01]  /*2730*/  IMAD R142, R6.reuse, 0x2800, R205 ;  /* 0x00002800068e7824 */ /* 0x040fe200078e02cd */
[----:B------:R-:W-:Y:S01]  /*2740*/  SHF.R.S32.HI R12, RZ, 0x1f, R11 ;  /* 0x0000001fff0c7819 */ /* 0x000fe2000001140b */
[----:B------:R-:W-:Y:S01]  /*2750*/  IMAD R140, R6, 0x2800, R207 ;  /* 0x00002800068c7824 */ /* 0x000fe200078e02cf */
[----:B------:R-:W-:Y:S01]  /*2760*/  SHF.R.U32.HI R5, RZ, 0x3, R206 ;  /* 0x00000003ff057819 */ /* 0x000fe200000116ce */
[----:B------:R-:W-:Y:S01]  /*2770*/  IMAD R141, R8, 0x2800, R205 ;  /* 0x00002800088d7824 */ /* 0x000fe200078e02cd */
[----:B------:R-:W-:Y:S01]  /*2780*/  LOP3.LUT R10, R206, 0x30, R15, 0xf8, !PT ;  /* 0x00000030ce0a7812 */ /* 0x000fe200078ef80f */
[----:B------:R-:W-:Y:S01]  /*2790*/  IMAD R138, R8, 0x2800, R207 ;  /* 0x00002800088a7824 */ /* 0x000fe200078e02cf */
[----:B------:R-:W-:Y:S01]  /*27a0*/  LOP3.LUT R7, R201, 0x30, R15, 0xf8, !PT ;  /* 0x00000030c9077812 */ /* 0x000fe200078ef80f */
[----:B------:R-:W-:Y:S01]  /*27b0*/  IMAD.WIDE.U32 R100, R143, R98, R100 ;  /* 0x000000628f647225 */ /* 0x000fe200078e0064 */
[----:B------:R-:W-:-:S02]  /*27c0*/  LOP3.LUT R6, R9, R204, RZ, 0x3c, !PT ;  /* 0x000000cc09067212 */ /* 0x000fc400078e3cff */
[----:B------:R-:W-:Y:S01]  /*27d0*/  LEA.HI R26, R12, R11, RZ, 0x4 ;  /* 0x0000000b0c1a7211 */ /* 0x000fe200078f20ff */
[----:B------:R-:W-:Y:S01]  /*27e0*/  IMAD.X R97, R221, 0x1, R20, P2 ;  /* 0x00000001dd617824 */ /* 0x000fe200010e0614 */
[----:B------:R-:W-:Y:S01]  /*27f0*/  LOP3.LUT R9, R10, R5, RZ, 0x3c, !PT ;  /* 0x000000050a097212 */ /* 0x000fe200078e3cff */
[----:B------:R-:W-:Y:S01]  /*2800*/  IMAD.IADD R141, R141, 0x1, R6 ;  /* 0x000000018d8d7824 */ /* 0x000fe200078e0206 */
[----:B------:R-:W-:Y:S01]  /*2810*/  LOP3.LUT R7, R7, R204, RZ, 0x3c, !PT ;  /* 0x000000cc07077212 */ /* 0x000fe200078e3cff */
[----:B------:R-:W-:Y:S01]  /*2820*/  IMAD.IADD R30, R113, 0x1, R31 ;  /* 0x00000001711e7824 */ /* 0x000fe200078e021f */
[----:B------:R-:W-:Y:S01]  /*2830*/  LEA.HI R11, R12, R11, RZ, 0x6 ;  /* 0x0000000b0c0b7211 */ /* 0x000fe200078f30ff */
[----:B------:R-:W-:Y:S01]  /*2840*/  IMAD.IADD R140, R140, 0x1, R9 ;  /* 0x000000018c8c7824 */ /* 0x000fe200078e0209 */
[----:B------:R-:W-:Y:S01]  /*2850*/  LOP3.LUT R10, R206, 0x30, R21, 0xf8, !PT ;  /* 0x00000030ce0a7812 */ /* 0x000fe200078ef815 */
[----:B------:R-:W-:Y:S01]  /*2860*/  IMAD.IADD R142, R142, 0x1, R7 ;  /* 0x000000018e8e7824 */ /* 0x000fe200078e0207 */
[----:B------:R-:W-:Y:S01]  /*2870*/  SHF.R.S32.HI R6, RZ, 0x6, R11 ;  /* 0x00000006ff067819 */ /* 0x000fe2000001140b */
[----:B------:R-:W-:Y:S01]  /*2880*/  IMAD R11, R111, 0xa0, RZ ;  /* 0x000000a06f0b7824 */ /* 0x000fe200078e02ff */
[----:B------:R-:W-:Y:S01]  /*2890*/  LOP3.LUT R9, R10, R5, RZ, 0x3c, !PT ;  /* 0x000000050a097212 */ /* 0x000fe200078e3cff */
[----:B------:R-:W-:Y:S01]  /*28a0*/  IMAD.WIDE.U32 R110, R110, 0xa0, RZ ;  /* 0x000000a06e6e7825 */ /* 0x000fe200078e00ff */
[----:B------:R-:W-:-:S02]  /*28b0*/  LOP3.LUT R7, R201, 0x30, R26, 0xf8, !PT ;  /* 0x00000030c9077812 */ /* 0x000fc400078ef81a */
[----:B------:R-:W-:Y:S01]  /*28c0*/  LOP3.LUT R12, R206, 0x30, R26, 0xf8, !PT ;  /* 0x00000030ce0c7812 */ /* 0x000fe200078ef81a */
[----:B------:R-:W-:Y:S01]  /*28d0*/  IMAD R139, R6, 0x2800, R205 ;  /* 0x00002800068b7824 */ /* 0x000fe200078e02cd */
[----:B------:R-:W-:Y:S01]  /*28e0*/  SEL R122, R122, 0xffffffe0, !P1 ;  /* 0xffffffe07a7a7807 */ /* 0x000fe20004800000 */
[----:B------:R-:W-:Y:S01]  /*28f0*/  IMAD R137, R6, 0x2800, R207 ;  /* 0x0000280006897824 */ /* 0x000fe200078e02cf */
[----:B------:R-:W-:Y:S01]  /*2900*/  LOP3.LUT R6, R7, R204, RZ, 0x3c, !PT ;  /* 0x000000cc07067212 */ /* 0x000fe200078e3cff */
[----:B------:R-:W-:Y:S01]  /*2910*/  IMAD.IADD R138, R138, 0x1, R9 ;  /* 0x000000018a8a7824 */ /* 0x000fe200078e0209 */
[----:B------:R-:W-:Y:S01]  /*2920*/  SHF.R.S32.HI R9, RZ, 0x1f, R143 ;  /* 0x0000001fff097819 */ /* 0x000fe2000001148f */
[----:B------:R-:W-:Y:S01]  /*2930*/  IMAD.IADD R124, R111, 0x1, R11 ;  /* 0x000000016f7c7824 */ /* 0x000fe200078e020b */
[----:B------:R-:W-:Y:S01]  /*2940*/  LOP3.LUT R12, R12, R5, RZ, 0x3c, !PT ;  /* 0x000000050c0c7212 */ /* 0x000fe200078e3cff */
[----:B------:R-:W-:Y:S01]  /*2950*/  IMAD.IADD R139, R139, 0x1, R6 ;  /* 0x000000018b8b7824 */ /* 0x000fe200078e0206 */
[----:B------:R-:W-:Y:S01]  /*2960*/  SHF.R.S32.HI R14, RZ, 0x4, R15 ;  /* 0x00000004ff0e7819 */ /* 0x000fe2000001140f */
[C---:B------:R-:W-:Y:S01]  /*2970*/  IMAD R6, R9.reuse, R104, RZ ;  /* 0x0000006809067224 */ /* 0x040fe200078e02ff */
[----:B------:R-:W-:Y:S01]  /*2980*/  SHF.R.S32.HI R20, RZ, 0x4, R21 ;  /* 0x00000004ff147819 */ /* 0x000fe20000011415 */
[----:B------:R-:W-:Y:S01]  /*2990*/  IMAD R8, R9, R98, RZ ;  /* 0x0000006209087224 */ /* 0x000fe200078e02ff */
[----:B------:R-:W-:Y:S01]  /*29a0*/  LOP3.LUT R36, R32, R29, RZ, 0xfc, !PT ;  /* 0x0000001d20247212 */ /* 0x000fe200078efcff */
[C---:B------:R-:W-:Y:S01]  /*29b0*/  IMAD R25, R143.reuse, R105, R6 ;  /* 0x000000698f197224 */ /* 0x040fe200078e0206 */
[----:B------:R-:W-:Y:S01]  /*29c0*/  SHF.L.U64.HI R6, R104, 0x7, R105 ;  /* 0x0000000768067819 */ /* 0x000fe20000010269 */
[----:B------:R-:W-:Y:S01]  /*29d0*/  IMAD R27, R143, R99, R8 ;  /* 0x000000638f1b7224 */ /* 0x000fe200078e0208 */
[C---:B------:R-:W-:Y:S01]  /*29e0*/  SHF.L.U64.HI R8, R98.reuse, 0x7, R99 ;  /* 0x0000000762087819 */ /* 0x040fe20000010263 */
[C---:B------:R-:W-:Y:S01]  /*29f0*/  IMAD.SHL.U32 R9, R98.reuse, 0x80, RZ ;  /* 0x0000008062097824 */ /* 0x040fe200078e00ff */
[----:B------:R-:W-:Y:S01]  /*2a00*/  LOP3.LUT R15, R15, 0xfffffff0, RZ, 0xc0, !PT ;  /* 0xfffffff00f0f7812 */ /* 0x000fe200078ec0ff */
[----:B------:R-:W-:Y:S01]  /*2a10*/  IMAD.WIDE.U32 R98, R98, 0xa0, RZ ;  /* 0x000000a062627825 */ /* 0x000fe200078e00ff */
[----:B------:R-:W-:-:S02]  /*2a20*/  LOP3.LUT R21, R21, 0xfffffff0, RZ, 0xc0, !PT ;  /* 0xfffffff015157812 */ /* 0x000fc400078ec0ff */
[----:B------:R-:W-:Y:S01]  /*2a30*/  LOP3.LUT R31, R32, 0x1, RZ, 0xc0, !PT ;  /* 0x00000001201f7812 */ /* 0x000fe200078ec0ff */
[----:B------:R-:W-:Y:S01]  /*2a40*/  IMAD.IADD R10, R109, 0x1, R25 ;  /* 0x000000016d0a7824 */ /* 0x000fe200078e0219 */
[----:B------:R-:W-:Y:S01]  /*2a50*/  LOP3.LUT R32, R36, 0x2, RZ, 0xc0, !PT ;  /* 0x0000000224207812 */ /* 0x000fe200078ec0ff */
[----:B------:R-:W-:Y:S01]  /*2a60*/  IMAD.IADD R11, R25, 0x1, R107 ;  /* 0x00000001190b7824 */ /* 0x000fe200078e026b */
[----:B------:R-:W-:Y:S01]  /*2a70*/  SHF.R.S32.HI R25, RZ, 0x4, R26 ;  /* 0x00000004ff197819 */ /* 0x000fe2000001141a */
[----:B------:R-:W-:Y:S01]  /*2a80*/  IMAD.SHL.U32 R7, R104, 0x80, RZ ;  /* 0x0000008068077824 */ /* 0x000fe200078e00ff */
[----:B------:R-:W-:Y:S01]  /*2a90*/  LOP3.LUT R26, R26, 0xfffffff0, RZ, 0xc0, !PT ;  /* 0xfffffff01a1a7812 */ /* 0x000fe200078ec0ff */
[----:B------:R-:W-:Y:S01]  /*2aa0*/  IMAD.WIDE.U32 R104, R104, 0xa0, RZ ;  /* 0x000000a068687825 */ /* 0x000fe200078e00ff */
[C---:B------:R-:W-:Y:S02]  /*2ab0*/  LOP3.LUT R33, R36.reuse, 0x4, RZ, 0xc0, !PT ;  /* 0x0000000424217812 */ /* 0x040fe400078ec0ff */
[C---:B------:R-:W-:Y:S01]  /*2ac0*/  LOP3.LUT R34, R36.reuse, 0x8, RZ, 0xc0, !PT ;  /* 0x0000000824227812 */ /* 0x040fe200078ec0ff */
[----:B------:R-:W-:Y:S01]  /*2ad0*/  IMAD.IADD R137, R137, 0x1, R12 ;  /* 0x0000000189897824 */ /* 0x000fe200078e020c */
[C---:B------:R-:W-:Y:S01]  /*2ae0*/  LOP3.LUT R35, R36.reuse, 0x10, RZ, 0xc0, !PT ;  /* 0x0000001024237812 */ /* 0x040fe200078ec0ff */
[----:B------:R-:W-:Y:S01]  /*2af0*/  IMAD.IADD R126, R99, 0x1, R13 ;  /* 0x00000001637e7824 */ /* 0x000fe200078e020d */
[----:B------:R-:W-:Y:S01]  /*2b00*/  SHF.R.S32.HI R28, RZ, 0x1f, R21 ;  /* 0x0000001fff1c7819 */ /* 0x000fe20000011415 */
[----:B------:R-:W-:Y:S01]  /*2b10*/  IMAD.IADD R12, R103, 0x1, R27 ;  /* 0x00000001670c7824 */ /* 0x000fe200078e021b */
[----:B------:R-:W-:Y:S01]  /*2b20*/  SHF.R.S32.HI R29, RZ, 0x1f, R26 ;  /* 0x0000001fff1d7819 */ /* 0x000fe2000001141a */
[----:B------:R-:W-:Y:S01]  /*2b30*/  IMAD.IADD R13, R27, 0x1, R101 ;  /* 0x000000011b0d7824 */ /* 0x000fe200078e0265 */
[----:B------:R-:W-:Y:S01]  /*2b40*/  SHF.R.S32.HI R27, RZ, 0x1f, R15 ;  /* 0x0000001fff1b7819 */ /* 0x000fe2000001140f */
[----:B------:R-:W-:Y:S01]  /*2b50*/  IMAD.IADD R136, R123, 0x1, R122 ;  /* 0x000000017b887824 */ /* 0x000fe200078e027a */
[----:B------:R-:W-:Y:S01]  /*2b60*/  LOP3.LUT R36, R36, 0x20, RZ, 0xc0, !PT ;  /* 0x0000002024247812 */ /* 0x000fe200078ec0ff */
[----:B------:R-:W-:-:S07]  /*2b70*/  IMAD.IADD R125, R105, 0x1, R125 ;  /* 0x00000001697d7824 */ /* 0x000fce00078e027d */
.L_x_1433:
[----:B------:R-:W0:Y:S01]  /*2b80*/  LDC.64 R120, c[0x0][0x2d8] ;  /* 0x0000b600ff787b82 */ /* 0x000e220000000a00 */
[----:B-12---:R-:W-:Y:S01]  /*2b90*/  VIADD R43, R24, 0xffffffff ;  /* 0xffffffff182b7836 */ /* 0x006fe20000000000 */
[----:B------:R-:W-:Y:S01]  /*2ba0*/  LOP3.LUT R16, R16, 0xfffffffd, RZ, 0xc0, !PT ;  /* 0xfffffffd10107812 */ /* 0x000fe200078ec0ff */
[----:B------:R-:W-:Y:S01]  /*2bb0*/  IMAD R24, R19, 0x7800, R214 ;  /* 0x0000780013187824 */ /* 0x000fe200078e02d6 */
[----:B------:R-:W-:Y:S05]  /*2bc0*/  YIELD ;  /* 0x0000000000007946 */ /* 0x000fea0003800000 */
[----:B------:R-:W1:Y:S01]  /*2bd0*/  LDC R129, c[0x0][0x3d4] ;  /* 0x0000f500ff817b82 */ /* 0x000e620000000800 */
[----:B------:R-:W-:Y:S01]  /*2be0*/  SHF.R.S32.HI R135, RZ, 0x1f, R43 ;  /* 0x0000001fff877819 */ /* 0x000fe2000001142b */
[----:B------:R-:W-:Y:S01]  /*2bf0*/  IMAD R37, R124, R43, RZ ;  /* 0x0000002b7c257224 */ /* 0x000fe200078e02ff */
[----:B------:R-:W-:Y:S01]  /*2c00*/  ISETP.GT.AND P4, PT, R43, R119, PT ;  /* 0x000000772b00720c */ /* 0x000fe20003f84270 */
[----:B------:R-:W-:Y:S01]  /*2c10*/  IMAD.WIDE.U32 R132, R110, R43, RZ ;  /* 0x0000002b6e847225 */ /* 0x000fe200078e00ff */
[----:B------:R-:W-:Y:S03]  /*2c20*/  BSSY B0, `(.L_x_1334) ;  /* 0x0000ca9000007945 */ /* 0x000fe60003800000 */
[----:B------:R-:W-:Y:S01]  /*2c30*/  IMAD R37, R135, R110, R37 ;  /* 0x0000006e87257224 */ /* 0x000fe200078e0225 */
[----:B------:R-:W-:Y:S01]  /*2c40*/  IADD3 R45, P1, P2, R3, R132, R128 ;  /* 0x00000084032d7210 */ /* 0x000fe20007a3e080 */
[----:B------:R-:W-:-:S02]  /*2c50*/  IMAD R46, R19, 0x7800, R215 ;  /* 0x00007800132e7824 */ /* 0x000fc400078e02d7 */
[----:B------:R-:W-:Y:S02]  /*2c60*/  IMAD.IADD R91, R133, 0x1, R37 ;  /* 0x00000001855b7824 */ /* 0x000fe400078e0225 */
[C---:B------:R-:W-:Y:S02]  /*2c70*/  IMAD.IADD R47, R17.reuse, 0x1, R24 ;  /* 0x00000001112f7824 */ /* 0x040fe400078e0218 */
[----:B------:R-:W-:Y:S01]  /*2c80*/  @P4 LOP3.LUT R16, R16, 0x2, RZ, 0xfc, !PT ;  /* 0x0000000210104812 */ /* 0x000fe200078efcff */
[----:B------:R-:W-:Y:S01]  /*2c90*/  IMAD.IADD R46, R17, 0x1, R46 ;  /* 0x00000001112e7824 */ /* 0x000fe200078e022e */
[----:B---3--:R-:W-:Y:S01]  /*2ca0*/  IADD3.X R38, R4, R91, R127, P1, P2 ;  /* 0x0000005b04267210 */ /* 0x008fe20000fe447f */
[----:B------:R-:W-:Y:S01]  /*2cb0*/  IMAD.MOV.U32 R24, RZ, RZ, R43 ;  /* 0x000000ffff187224 */ /* 0x000fe200078e002b */
[----:B0-----:R-:W-:-:S04]  /*2cc0*/  IADD3 R48, P1, P2, R132, R120, R3 ;  /* 0x0000007884307210 */ /* 0x001fc80007a3e003 */
[----:B------:R-:W-:Y:S02]  /*2cd0*/  IADD3.X R49, R91, R121, R4, P1, P2 ;  /* 0x000000795b317210 */ /* 0x000fe40000fe4404 */
[----:B-1----:R-:W-:Y:S02]  /*2ce0*/  ISETP.GE.AND P1, PT, R129, 0x1, PT ;  /* 0x000000018100780c */ /* 0x002fe40003f26270 */
[----:B------:R-:W-:-:S05]  /*2cf0*/  IADD3 R44, P2, R45, R120, RZ ;  /* 0x000000782d2c7210 */ /* 0x000fca0007f5e0ff */
[----:B------:R-:W-:-:S06]  /*2d00*/  IMAD.X R45, R38, 0x1, R121, P2 ;  /* 0x00000001262d7824 */ /* 0x000fcc00010e0679 */
        /* <DEDUP_REMOVED lines=71> */
.L_x_1338:
[----:B------:R-:W-:Y:S05]  /*3180*/  BSYNC B1 ;  /* 0x0000000000017941 */ /* 0x000fea0003800000 */
.L_x_1337:
        /* <DEDUP_REMOVED lines=21> */
[----:B0-----:R-:W-:-:S04]  /*32e0*/  IADD3 R40, P1, P5, R102, R38, R9 ;  /* 0x0000002666287210 */ /* 0x001fc80007d3e009 */
        /* <DEDUP_REMOVED lines=39> */
.L_x_1340:
[----:B------:R-:W-:Y:S05]  /*3560*/  BSYNC B1 ;  /* 0x0000000000017941 */ /* 0x000fea0003800000 */
.L_x_1339:
[----:B------:R-:W-:Y:S01]  /*3570*/  UISETP.NE.AND UP0, UPT, UR53, 0x3, UPT ;  /* 0x000000033500788c */ /* 0x000fe2000bf05270 */
[----:B------:R-:W-:Y:S02]  /*3580*/  IMAD.MOV.U32 R157, RZ, RZ, R82 ;  /* 0x000000ffff9d7224 */ /* 0x000fe400078e0052 */
[----:B------:R-:W-:Y:S02]  /*3590*/  IMAD.MOV.U32 R159, RZ, RZ, R86 ;  /* 0x000000ffff9f7224 */ /* 0x000fe400078e0056 */
[----:B------:R-:W-:Y:S01]  /*35a0*/  IMAD.MOV.U32 R161, RZ, RZ, R92 ;  /* 0x000000ffffa17224 */ /* 0x000fe200078e005c */
[----:B------:R-:W-:Y:S01]  /*35b0*/  PLOP3.LUT P1, PT, PT, PT, UP0, 0x80, 0x0 ;  /* 0x000000000000781c */ /* 0x000fe20003f2f008 */
[----:B------:R-:W-:Y:S02]  /*35c0*/  IMAD.MOV.U32 R163, RZ, RZ, R120 ;  /* 0x000000ffffa37224 */ /* 0x000fe400078e0078 */
[----:B------:R-:W-:Y:S02]  /*35d0*/  IMAD.MOV.U32 R153, RZ, RZ, R76 ;  /* 0x000000ffff997224 */ /* 0x000fe400078e004c */
[----:B------:R-:W-:-:S02]  /*35e0*/  IMAD.MOV.U32 R154, RZ, RZ, R80 ;  /* 0x000000ffff9a7224 */ /* 0x000fc400078e0050 */
[----:B------:R-:W-:Y:S02]  /*35f0*/  IMAD.MOV.U32 R158, RZ, RZ, R84 ;  /* 0x000000ffff9e7224 */ /* 0x000fe400078e0054 */
[----:B------:R-:W-:Y:S02]  /*3600*/  IMAD.MOV.U32 R160, RZ, RZ, R90 ;  /* 0x000000ffffa07224 */ /* 0x000fe400078e005a */
[----:B------:R-:W-:Y:S02]  /*3610*/  IMAD.MOV.U32 R162, RZ, RZ, R94 ;  /* 0x000000ffffa27224 */ /* 0x000fe400078e005e */
[----:B------:R-:W-:Y:S02]  /*3620*/  IMAD.MOV.U32 R164, RZ, RZ, R130 ;  /* 0x000000ffffa47224 */ /* 0x000fe400078e0082 */
[----:B-----5:R-:W-:Y:S02]  /*3630*/  IMAD.MOV.U32 R88, RZ, RZ, R50 ;  /* 0x000000ffff587224 */ /* 0x020fe400078e0032 */
        /* <DEDUP_REMOVED lines=13> */
.L_x_1341:
[----:B-1----:R-:W-:Y:S01]  /*3710*/  IMAD R38, R19, 0x8, R17 ;  /* 0x0000000813267824 */ /* 0x002fe200078e0211 */
[----:B------:R-:W-:Y:S01]  /*3720*/  SHF.L.U32 R39, R198, 0x1f, RZ ;  /* 0x0000001fc6277819 */ /* 0x000fe200000006ff */
[----:B------:R-:W-:Y:S03]  /*3730*/  BSSY B1, `(.L_x_1342) ;  /* 0x0000003000017945 */ /* 0x000fe60003800000 */
[----:B------:R-:W1:Y:S02]  /*3740*/  SYNCS.PHASECHK.TRANS64.TRYWAIT P5, [R38+URZ+0x29890], R39 ;  /* 0x02989027260075a7 */ /* 0x000e6400080a017f */
[----:B-1----:R-:W-:Y:S05]  /*3750*/  @!P5 BRA `(.L_x_1343) ;  /* 0x000002f80040d947 */ /* 0x002fea0003800000 */
.L_x_1729:
[----:B------:R-:W-:Y:S05]  /*3760*/  BSYNC B1 ;  /* 0x0000000000017941 */ /* 0x000fea0003800000 */
.L_x_1342:
[----:B------:R-:W-:Y:S04]  /*3770*/  BSSY B1, `(.L_x_1344) ;  /* 0x00002ab000017945 */ /* 0x000fe80003800000 */
[----:B------:R-:W-:Y:S05]  /*3780*/  @P2 BRA `(.L_x_1345) ;  /* 0x0000002800a42947 */ /* 0x000fea0003800000 */
[----:B------:R-:W-:Y:S01]  /*3790*/  ISETP.NE.AND P2, PT, R31, RZ, PT ;  /* 0x000000ff1f00720c */ /* 0x000fe20003f45270 */
[----:B------:R-:W-:-:S12]  /*37a0*/  BSSY B2, `(.L_x_1346) ;  /* 0x000006f000027945 */ /* 0x000fd80003800000 */
[----:B------:R-:W-:Y:S05]  /*37b0*/  @!P2 BRA `(.L_x_1347) ;  /* 0x0000000400b4a947 */ /* 0x000fea0003800000 */
[----:B0-----:R0:W2:Y:S01]  /*37c0*/  LDS.128 R40, [R47+0x1a400] ;  /* 0x01a400002f287984 */ /* 0x0010a20000000c00 */
[----:B------:R-:W-:Y:S01]  /*37d0*/  ISETP.GE.AND P2, PT, R23, R129, PT ;  /* 0x000000811700720c */ /* 0x000fe20003f46270 */
[----:B------:R-:W-:-:S12]  /*37e0*/  BSSY B3, `(.L_x_1348) ;  /* 0x0000069000037945 */ /* 0x000fd80003800000 */
[----:B0-----:R-:W-:Y:S05]  /*37f0*/  @P2 BRA `(.L_x_1349) ;  /* 0x00000004009c2947 */ /* 0x001fea0003800000 */
[----:B------:R-:W-:Y:S02]  /*3800*/  SHF.R.U32.HI R120, RZ, 0x8, R121 ;  /* 0x00000008ff787819 */ /* 0x000fe40000011679 */
[----:B------:R-:W-:Y:S02]  /*3810*/  SHF.R.U32.HI R130, RZ, 0x8, R131 ;  /* 0x00000008ff827819 */ /* 0x000fe40000011683 */
[----:B------:R-:W-:Y:S01]  /*3820*/  SHF.R.U32.HI R167, RZ, 0x10, R121 ;  /* 0x00000010ffa77819 */ /* 0x000fe20000011679 */
[----:B------:R-:W-:Y:S01]  /*3830*/  IMAD.SHL.U32 R120, R120, 0x100, RZ ;  /* 0x0000010078787824 */ /* 0x000fe200078e00ff */
[----:B------:R-:W-:Y:S02]  /*3840*/  SHF.R.U32.HI R165, RZ, 0x10, R131 ;  /* 0x00000010ffa57819 */ /* 0x000fe40000011683 */
[----:B------:R-:W-:Y:S01]  /*3850*/  LOP3.LUT R166, R131, 0xff0000ff, RZ, 0xc0, !PT ;  /* 0xff0000ff83a67812 */ /* 0x000fe200078ec0ff */
[----:B------:R-:W-:Y:S01]  /*3860*/  IMAD.SHL.U32 R131, R130, 0x100, RZ ;  /* 0x0000010082837824 */ /* 0x000fe200078e00ff */
[----:B------:R-:W-:Y:S01]  /*3870*/  LOP3.LUT R121, R121, 0xff0000ff, RZ, 0xc0, !PT ;  /* 0xff0000ff79797812 */ /* 0x000fe200078ec0ff */
[----:B--2---:R-:W-:Y:S01]  /*3880*/  IMAD.MOV.U32 R130, RZ, RZ, R40 ;  /* 0x000000ffff827224 */ /* 0x004fe200078e0028 */
[----:B------:R-:W-:-:S02]  /*3890*/  F2FP.F16.E4M3.UNPACK_B R40, R41 ;  /* 0x00000029ff28723e */ /* 0x000fc400020006ff */
[----:B------:R-:W-:Y:S01]  /*38a0*/  LOP3.LUT R121, R121, 0xff00, R120, 0xf8, !PT ;  /* 0x0000ff0079797812 */ /* 0x000fe200078ef878 */
[----:B------:R-:W-:Y:S01]  /*38b0*/  IMAD.U32 R120, R167, 0x10000, RZ ;  /* 0x00010000a7787824 */ /* 0x000fe200078e00ff */
[----:B------:R-:W-:Y:S01]  /*38c0*/  LOP3.LUT R166, R166, 0xff00, R131, 0xf8, !PT ;  /* 0x0000ff00a6a67812 */ /* 0x000fe200078ef883 */
[----:B------:R-:W-:Y:S01]  /*38d0*/  IMAD.U32 R131, R165, 0x10000, RZ ;  /* 0x00010000a5837824 */ /* 0x000fe200078e00ff */
[-C--:B------:R-:W-:Y:S02]  /*38e0*/  F2FP.F16.E4M3.UNPACK_B R165, R164.reuse.H1 ;  /* 0x000000a4ffa5723e */ /* 0x080fe400030006ff */
[----:B------:R-:W-:Y:S02]  /*38f0*/  LOP3.LUT R120, R121, 0xff0000, R120, 0xf8, !PT ;  /* 0x00ff000079787812 */ /* 0x000fe400078ef878 */
[----:B------:R-:W-:Y:S01]  /*3900*/  LOP3.LUT R121, R166, 0xff0000, R131, 0xf8, !PT ;  /* 0x00ff0000a6797812 */ /* 0x000fe200078ef883 */
[--C-:B------:R-:W-:Y:S01]  /*3910*/  HADD2.F32 R131, -RZ, R40.reuse.H1_H1 ;  /* 0x30000028ff837230 */ /* 0x100fe20000004100 */
[----:B------:R-:W-:Y:S01]  /*3920*/  F2FP.F16.E4M3.UNPACK_B R167, R163.H1 ;  /* 0x000000a3ffa7723e */ /* 0x000fe200030006ff */
[--C-:B------:R-:W-:Y:S01]  /*3930*/  HADD2.F32 R169, -RZ, R165.reuse.H0_H0 ;  /* 0x200000a5ffa97230 */ /* 0x100fe20000004100 */
[----:B------:R-:W-:Y:S01]  /*3940*/  F2FP.F16.E4M3.UNPACK_B R41, R41.H1 ;  /* 0x00000029ff29723e */ /* 0x000fe200030006ff */
[----:B------:R-:W-:Y:S01]  /*3950*/  HADD2.F32 R40, -RZ, R40.H0_H0 ;  /* 0x20000028ff287230 */ /* 0x000fe20000004100 */
[----:B------:R-:W-:Y:S01]  /*3960*/  F2FP.F16.E4M3.UNPACK_B R164, R164 ;  /* 0x000000a4ffa4723e */ /* 0x000fe200020006ff */
[----:B------:R-:W-:-:S02]  /*3970*/  HADD2.F32 R170, -RZ, R165.H1_H1 ;  /* 0x300000a5ffaa7230 */ /* 0x000fc40000004100 */
[CC--:B------:R-:W-:Y:S01]  /*3980*/  FMUL.FTZ R171, R131.reuse, R169.reuse ;  /* 0x000000a983ab7220 */ /* 0x0c0fe20000410000 */
[----:B------:R-:W-:Y:S02]  /*3990*/  HADD2.F32 R168, -RZ, R167.H0_H0 ;  /* 0x200000a7ffa87230 */ /* 0x000fe40000004100 */
[----:B------:R-:W-:Y:S01]  /*39a0*/  FMUL.FTZ R172, R40, R169 ;  /* 0x000000a928ac7220 */ /* 0x000fe20000410000 */
[--C-:B------:R-:W-:Y:S01]  /*39b0*/  HADD2.F32 R166, -RZ, R41.reuse.H1_H1 ;  /* 0x30000029ffa67230 */ /* 0x100fe20000004100 */
[----:B------:R-:W-:Y:S01]  /*39c0*/  F2FP.F16.E4M3.UNPACK_B R173, R121.H1 ;  /* 0x00000079ffad723e */ /* 0x000fe200030006ff */
[----:B------:R-:W-:Y:S02]  /*39d0*/  HADD2.F32 R165, -RZ, R41.H0_H0 ;  /* 0x20000029ffa57230 */ /* 0x000fe40000004100 */
[----:B------:R-:W-:Y:S01]  /*39e0*/  FFMA.FTZ R41, R131, R168, R172 ;  /* 0x000000a883297223 */ /* 0x000fe200000100ac */
[----:B------:R-:W-:Y:S02]  /*39f0*/  HADD2.F32 R167, -RZ, R167.H1_H1 ;  /* 0x300000a7ffa77230 */ /* 0x000fe40000004100 */
[----:B------:R-:W-:Y:S01]  /*3a00*/  FMUL.FTZ R174, R166, R170 ;  /* 0x000000aaa6ae7220 */ /* 0x000fe20000410000 */
[----:B------:R-:W-:Y:S01]  /*3a10*/  F2FP.F16.E4M3.UNPACK_B R131, R130.H1 ;  /* 0x00000082ff83723e */ /* 0x000fe200030006ff */
[C---:B------:R-:W-:Y:S01]  /*3a20*/  FMUL.FTZ R169, R165.reuse, R170 ;  /* 0x000000aaa5a97220 */ /* 0x040fe20000410000 */
[----:B------:R-:W-:Y:S01]  /*3a30*/  FFMA.FTZ R40, R40, R168, -R171 ;  /* 0x000000a828287223 */ /* 0x000fe200000108ab */
[----:B------:R-:W-:Y:S01]  /*3a40*/  F2FP.F16.E4M3.UNPACK_B R130, R130 ;  /* 0x00000082ff82723e */ /* 0x000fe200020006ff */
[-C--:B------:R-:W-:Y:S01]  /*3a50*/  FFMA.FTZ R174, R165, R167.reuse, -R174 ;  /* 0x000000a7a5ae7223 */ /* 0x080fe200000108ae */
        /* <DEDUP_REMOVED lines=18> */
[----:B------:R-:W-:Y:S01]  /*3b80*/  F2FP.F16.E4M3.UNPACK_B R166, R43.H1 ;  /* 0x0000002bffa6723e */ /* 0x000fe200030006ff */
[----:B------:R-:W-:Y:S01]  /*3b90*/  HADD2.F32 R170, -RZ, R173.H1_H1 ;  /* 0x300000adffaa7230 */ /* 0x000fe20000004100 */
[----:B------:R-:W-:-:S02]  /*3ba0*/  F2FP.SATFINITE.E4M3.F32.PACK_AB_MERGE_C R164, R165, R164, RZ ;  /* 0x000000a4a5a4723e */ /* 0x000fc400048070ff */
[----:B------:R-:W-:Y:S01]  /*3bb0*/  F2FP.F16.E4M3.UNPACK_B R165, R42.H1 ;  /* 0x0000002affa5723e */ /* 0x000fe200030006ff */
[--C-:B------:R-:W-:Y:S01]  /*3bc0*/  HADD2.F32 R167, -RZ, R166.reuse.H0_H0 ;  /* 0x200000a6ffa77230 */ /* 0x100fe20000004100 */
[----:B------:R-:W-:Y:S01]  /*3bd0*/  F2FP.F16.E4M3.UNPACK_B R172, R121 ;  /* 0x00000079ffac723e */ /* 0x000fe200020006ff */
[----:B------:R-:W-:Y:S01]  /*3be0*/  HADD2.F32 R166, -RZ, R166.H1_H1 ;  /* 0x300000a6ffa67230 */ /* 0x000fe20000004100 */
[----:B------:R-:W-:Y:S01]  /*3bf0*/  F2FP.SATFINITE.E4M3.F32.PACK_AB_MERGE_C R163, R171, R174, RZ ;  /* 0x000000aeaba3723e */ /* 0x000fe200048070ff */
[--C-:B------:R-:W-:Y:S01]  /*3c00*/  HADD2.F32 R121, -RZ, R165.reuse.H1_H1 ;  /* 0x300000a5ff797230 */ /* 0x100fe20000004100 */
[-C--:B------:R-:W-:Y:S01]  /*3c10*/  F2FP.F16.E4M3.UNPACK_B R169, R120.reuse.H1 ;  /* 0x00000078ffa9723e */ /* 0x080fe200030006ff */
[----:B------:R-:W-:Y:S01]  /*3c20*/  HADD2.F32 R174, -RZ, R172.H1_H1 ;  /* 0x300000acffae7230 */ /* 0x000fe20000004100 */
[----:B------:R-:W-:Y:S01]  /*3c30*/  F2FP.F16.E4M3.UNPACK_B R168, R120 ;  /* 0x00000078ffa8723e */ /* 0x000fe200020006ff */
[----:B------:R-:W-:Y:S02]  /*3c40*/  HADD2.F32 R165, -RZ, R165.H0_H0 ;  /* 0x200000a5ffa57230 */ /* 0x000fe40000004100 */
[----:B------:R-:W-:Y:S01]  /*3c50*/  FMUL.FTZ R120, R166, R170 ;  /* 0x000000aaa6787220 */ /* 0x000fe20000410000 */
[----:B------:R-:W-:-:S02]  /*3c60*/  HADD2.F32 R171, -RZ, R169.H1_H1 ;  /* 0x300000a9ffab7230 */ /* 0x000fc40000004100 */
[----:B------:R-:W-:Y:S01]  /*3c70*/  FMUL.FTZ R175, R167, R170 ;  /* 0x000000aaa7af7220 */ /* 0x000fe20000410000 */
[----:B------:R-:W-:Y:S02]  /*3c80*/  HADD2.F32 R170, -RZ, R168.H1_H1 ;  /* 0x300000a8ffaa7230 */ /* 0x000fe40000004100 */
[-C--:B------:R-:W-:Y:S01]  /*3c90*/  FMUL.FTZ R176, R121, R174.reuse ;  /* 0x000000ae79b07220 */ /* 0x080fe20000410000 */
[----:B------:R-:W-:Y:S01]  /*3ca0*/  F2FP.F16.E4M3.UNPACK_B R43, R43 ;  /* 0x0000002bff2b723e */ /* 0x000fe200020006ff */
[----:B------:R-:W-:Y:S01]  /*3cb0*/  FMUL.FTZ R174, R165, R174 ;  /* 0x000000aea5ae7220 */ /* 0x000fe20000410000 */
[----:B------:R-:W-:Y:S01]  /*3cc0*/  F2FP.F16.E4M3.UNPACK_B R42, R42 ;  /* 0x0000002aff2a723e */ /* 0x000fe200020006ff */
[-C--:B------:R-:W-:Y:S01]  /*3cd0*/  FFMA.FTZ R120, R167, R171.reuse, -R120 ;  /* 0x000000aba7787223 */ /* 0x080fe20000010878 */
[----:B------:R-:W-:Y:S01]  /*3ce0*/  FFMA.FTZ R175, R166, R171, R175 ;  /* 0x000000aba6af7223 */ /* 0x000fe200000100af */
[-C--:B------:R-:W-:Y:S01]  /*3cf0*/  FFMA.FTZ R176, R165, R170.reuse, -R176 ;  /* 0x000000aaa5b07223 */ /* 0x080fe200000108b0 */
[----:B------:R-:W-:Y:S01]  /*3d00*/  FFMA.FTZ R171, R121, R170, R174 ;  /* 0x000000aa79ab7223 */ /* 0x000fe200000100ae */
[--C-:B------:R-:W-:Y:S01]  /*3d10*/  HADD2.F32 R121, -RZ, R43.reuse.H0_H0 ;  /* 0x2000002bff797230 */ /* 0x100fe20000004100 */
[----:B------:R-:W-:Y:S01]  /*3d20*/  F2FP.SATFINITE.E4M3.F32.PACK_AB_MERGE_C R41, R41, R40, R163 ;  /* 0x000000282929723e */ /* 0x000fe200048070a3 */
[----:B------:R-:W-:Y:S01]  /*3d30*/  HADD2.F32 R165, -RZ, R43.H1_H1 ;  /* 0x3000002bffa57230 */ /* 0x000fe20000004100 */
[----:B------:R-:W-:Y:S01]  /*3d40*/  F2FP.SATFINITE.E4M3.F32.PACK_AB_MERGE_C R120, R175, R120, RZ ;  /* 0x00000078af78723e */ /* 0x000fe200048070ff */
[----:B------:R-:W-:Y:S01]  /*3d50*/  HADD2.F32 R170, -RZ, R173.H0_H0 ;  /* 0x200000adffaa7230 */ /* 0x000fe20000004100 */
[----:B------:R-:W-:Y:S01]  /*3d60*/  F2FP.SATFINITE.E4M3.F32.PACK_AB_MERGE_C R171, R171, R176, RZ ;  /* 0x000000b0abab723e */ /* 0x000fe200048070ff */
[--C-:B------:R-:W-:Y:S01]  /*3d70*/  HADD2.F32 R43, -RZ, R42.reuse.H0_H0 ;  /* 0x2000002aff2b7230 */ /* 0x100fe20000004100 */
[----:B------:R-:W-:Y:S01]  /*3d80*/  F2FP.SATFINITE.E4M3.F32.PACK_AB_MERGE_C R40, R131, R130, R164 ;  /* 0x000000828328723e */ /* 0x000fe200048070a4 */
[----:B------:R-:W-:-:S02]  /*3d90*/  HADD2.F32 R42, -RZ, R42.H1_H1 ;  /* 0x3000002aff2a7230 */ /* 0x000fc40000004100 */
[-C--:B------:R-:W-:Y:S01]  /*3da0*/  FMUL.FTZ R174, R165, R170.reuse ;  /* 0x000000aaa5ae7220 */ /* 0x080fe20000410000 */
[----:B------:R-:W-:Y:S02]  /*3db0*/  HADD2.F32 R172, -RZ, R172.H0_H0 ;  /* 0x200000acffac7230 */ /* 0x000fe40000004100 */
[----:B------:R-:W-:Y:S01]  /*3dc0*/  FMUL.FTZ R178, R121, R170 ;  /* 0x000000aa79b27220 */ /* 0x000fe20000410000 */
[----:B------:R-:W-:Y:S02]  /*3dd0*/  HADD2.F32 R166, -RZ, R169.H0_H0 ;  /* 0x200000a9ffa67230 */ /* 0x000fe40000004100 */
[----:B------:R-:W-:Y:S02]  /*3de0*/  HADD2.F32 R168, -RZ, R168.H0_H0 ;  /* 0x200000a8ffa87230 */ /* 0x000fe40000004100 */
[CC--:B------:R-:W-:Y:S01]  /*3df0*/  FMUL.FTZ R170, R42.reuse, R172.reuse ;  /* 0x000000ac2aaa7220 */ /* 0x0c0fe20000410000 */
[----:B------:R-:W-:Y:S01]  /*3e00*/  FMUL.FTZ R167, R43, R172 ;  /* 0x000000ac2ba77220 */ /* 0x000fe20000410000 */
[-C--:B------:R-:W-:Y:S01]  /*3e10*/  FFMA.FTZ R174, R121, R166.reuse, -R174 ;  /* 0x000000a679ae7223 */ /* 0x080fe200000108ae */
[----:B------:R-:W-:Y:S01]  /*3e20*/  FFMA.FTZ R165, R165, R166, R178 ;  /* 0x000000a6a5a57223 */ /* 0x000fe200000100b2 */
[-C--:B------:R-:W-:Y:S01]  /*3e30*/  FFMA.FTZ R170, R43, R168.reuse, -R170 ;  /* 0x000000a82baa7223 */ /* 0x080fe200000108aa */
[----:B------:R-:W-:-:S03]  /*3e40*/  FFMA.FTZ R167, R42, R168, R167 ;  /* 0x000000a82aa77223 */ /* 0x000fc600000100a7 */
[----:B------:R-:W-:Y:S02]  /*3e50*/  F2FP.SATFINITE.E4M3.F32.PACK_AB_MERGE_C R43, R165, R174, R120 ;  /* 0x000000aea52b723e */ /* 0x000fe40004807078 */
[----:B------:R-:W-:-:S07]  /*3e60*/  F2FP.SATFINITE.E4M3.F32.PACK_AB_MERGE_C R42, R167, R170, R171 ;  /* 0x000000aaa72a723e */ /* 0x000fce00048070ab */
.L_x_1349:
[----:B------:R-:W-:Y:S05]  /*3e70*/  BSYNC B3 ;  /* 0x0000000000037941 */ /* 0x000fea0003800000 */
.L_x_1348:
[----:B--2---:R2:W-:Y:S02]  /*3e80*/  STG.E.128 desc[UR60][R48.64], R40 ;  /* 0x0000002830007986 */ /* 0x0045e4000c101d3c */
.L_x_1347:
[----:B------:R-:W-:Y:S05]  /*3e90*/  BSYNC B2 ;  /* 0x0000000000027941 */ /* 0x000fea0003800000 */
.L_x_1346:
[----:B------:R-:W-:Y:S01]  /*3ea0*/  ISETP.NE.AND P2, PT, R32, RZ, PT ;  /* 0x000000ff2000720c */ /* 0x000fe20003f45270 */
[----:B------:R-:W-:-:S12]  /*3eb0*/  BSSY B2, `(.L_x_1350) ;  /* 0x0000070000027945 */ /* 0x000fd80003800000 */
[----:B------:R-:W-:Y:S05]  /*3ec0*/  @!P2 BRA `(.L_x_1351) ;  /* 0x0000000400b8a947 */ /* 0x000fea0003800000 */
[----:B0-2---:R0:W2:Y:S01]  /*3ed0*/  LDS.128 R40, [R46+0x1a400] ;  /* 0x01a400002e287984 */ /* 0x0050a20000000c00 */
[----:B------:R-:W-:Y:S01]  /*3ee0*/  VIADD R120, R23, 0x10 ;  /* 0x0000001017787836 */ /* 0x000fe20000000000 */
[----:B------:R-:W-:Y:S04]  /*3ef0*/  BSSY B3, `(.L_x_1352) ;  /* 0x000006a000037945 */ /* 0x000fe80003800000 */
[----:B------:R-:W-:-:S13]  /*3f00*/  ISETP.GE.AND P2, PT, R120, R129, PT ;  /* 0x000000817800720c */ /* 0x000fda0003f46270 */
[----:B0-----:R-:W-:Y:S05]  /*3f10*/  @P2 BRA `(.L_x_1353) ;  /* 0x00000004009c2947 */ /* 0x001fea0003800000 */
[----:B------:R-:W-:Y:S02]  /*3f20*/  SHF.R.U32.HI R131, RZ, 0x8, R93 ;  /* 0x00000008ff837819 */ /* 0x000fe4000001165d */
[----:B------:R-:W-:Y:S02]  /*3f30*/  SHF.R.U32.HI R94, RZ, 0x8, R95 ;  /* 0x00000008ff5e7819 */ /* 0x000fe4000001165f */
[----:B------:R-:W-:Y:S02]  /*3f40*/  LOP3.LUT R92, R93, 0xff0000ff, RZ, 0xc0, !PT ;  /* 0xff0000ff5d5c7812 */ /* 0x000fe400078ec0ff */
[----:B------:R-:W-:Y:S01]  /*3f50*/  SHF.R.U32.HI R121, RZ, 0x10, R93 ;  /* 0x00000010ff797819 */ /* 0x000fe2000001165d */
[----:B------:R-:W-:Y:S01]  /*3f60*/  IMAD.SHL.U32 R93, R131, 0x100, RZ ;  /* 0x00000100835d7824 */ /* 0x000fe200078e00ff */
[----:B------:R-:W-:Y:S02]  /*3f70*/  LOP3.LUT R120, R95, 0xff0000ff, RZ, 0xc0, !PT ;  /* 0xff0000ff5f787812 */ /* 0x000fe400078ec0ff */
[----:B------:R-:W-:Y:S01]  /*3f80*/  SHF.R.U32.HI R130, RZ, 0x10, R95 ;  /* 0x00000010ff827819 */ /* 0x000fe2000001165f */
[----:B------:R-:W-:Y:S01]  /*3f90*/  IMAD.SHL.U32 R95, R94, 0x100, RZ ;  /* 0x000001005e5f7824 */ /* 0x000fe200078e00ff */
[----:B------:R-:W-:Y:S01]  /*3fa0*/  LOP3.LUT R92, R92, 0xff00, R93, 0xf8, !PT ;  /* 0x0000ff005c5c7812 */ /* 0x000fe200078ef85d */
[----:B------:R-:W-:-:S02]  /*3fb0*/  IMAD.U32 R93, R121, 0x10000, RZ ;  /* 0x00010000795d7824 */ /* 0x000fc400078e00ff */
[----:B--2---:R-:W-:Y:S01]  /*3fc0*/  IMAD.MOV.U32 R94, RZ, RZ, R40 ;  /* 0x000000ffff5e7224 */ /* 0x004fe200078e0028 */
[----:B------:R-:W-:Y:S01]  /*3fd0*/  LOP3.LUT R95, R120, 0xff00, R95, 0xf8, !PT ;  /* 0x0000ff00785f7812 */ /* 0x000fe200078ef85f */
[----:B------:R-:W-:Y:S01]  /*3fe0*/  IMAD.U32 R130, R130, 0x10000, RZ ;  /* 0x0001000082827824 */ /* 0x000fe200078e00ff */
[----:B------:R-:W-:Y:S02]  /*3ff0*/  F2FP.F16.E4M3.UNPACK_B R40, R41 ;  /* 0x00000029ff28723e */ /* 0x000fe400020006ff */
[-C--:B------:R-:W-:Y:S02]  /*4000*/  F2FP.F16.E4M3.UNPACK_B R120, R162.reuse.H1 ;  /* 0x000000a2ff78723e */ /* 0x080fe400030006ff */
[----:B------:R-:W-:Y:S02]  /*4010*/  LOP3.LUT R92, R92, 0xff0000, R93, 0xf8, !PT ;  /* 0x00ff00005c5c7812 */ /* 0x000fe400078ef85d */
[----:B------:R-:W-:Y:S01]  /*4020*/  LOP3.LUT R93, R95, 0xff0000, R130, 0xf8, !PT ;  /* 0x00ff00005f5d7812 */ /* 0x000fe200078ef882 */
[----:B------:R-:W-:Y:S01]  /*4030*/  HADD2.F32 R95, -RZ, R40.H1_H1 ;  /* 0x30000028ff5f7230 */ /* 0x000fe20000004100 */
[----:B------:R-:W-:Y:S01]  /*4040*/  F2FP.F16.E4M3.UNPACK_B R130, R161.H1 ;  /* 0x000000a1ff82723e */ /* 0x000fe200030006ff */
[----:B------:R-:W-:Y:S01]  /*4050*/  HADD2.F32 R163, -RZ, R120.H0_H0 ;  /* 0x20000078ffa37230 */ /* 0x000fe20000004100 */
[----:B------:R-:W-:Y:S01]  /*4060*/  F2FP.F16.E4M3.UNPACK_B R41, R41.H1 ;  /* 0x00000029ff29723e */ /* 0x000fe200030006ff */
[----:B------:R-:W-:Y:S01]  /*4070*/  HADD2.F32 R40, -RZ, R40.H0_H0 ;  /* 0x20000028ff287230 */ /* 0x000fe20000004100 */
[----:B------:R-:W-:Y:S01]  /*4080*/  F2FP.F16.E4M3.UNPACK_B R162, R162 ;  /* 0x000000a2ffa2723e */ /* 0x000fe200020006ff */
        /* <DEDUP_REMOVED lines=12> */
[----:B------:R-:W-:Y:S01]  /*4150*/  F2FP.F16.E4M3.UNPACK_B R94, R94 ;  /* 0x0000005eff5e723e */ /* 0x000fe200020006ff */
[----:B------:R-:W-:Y:S01]  /*4160*/  FFMA.FTZ R40, R40, R131, -R165 ;  /* 0x0000008328287223 */ /* 0x000fe200000108a5 */
[-C--:B------:R-:W-:Y:S01]  /*4170*/  FFMA.FTZ R165, R120, R130.reuse, -R163 ;  /* 0x0000008278a57223 */ /* 0x080fe200000108a3 */
[----:B------:R-:W-:Y:S01]  /*4180*/  FFMA.FTZ R168, R121, R130, R164 ;  /* 0x0000008279a87223 */ /* 0x000fe200000100a4 */
[----:B------:R-:W-:-:S02]  /*4190*/  HADD2.F32 R131, -RZ, R162.H1_H1 ;  /* 0x300000a2ff837230 */ /* 0x000fc40000004100 */
[--C-:B------:R-:W-:Y:S02]  /*41a0*/  HADD2.F32 R121, -RZ, R95.reuse.H0_H0 ;  /* 0x2000005fff797230 */ /* 0x100fe40000004100 */
[----:B------:R-:W-:Y:S02]  /*41b0*/  HADD2.F32 R130, -RZ, R95.H1_H1 ;  /* 0x3000005fff827230 */ /* 0x000fe40000004100 */
[----:B------:R-:W-:Y:S02]  /*41c0*/  HADD2.F32 R162, -RZ, R162.H0_H0 ;  /* 0x200000a2ffa27230 */ /* 0x000fe40000004100 */
[-C--:B------:R-:W-:Y:S01]  /*41d0*/  FMUL.FTZ R163, R121, R131.reuse ;  /* 0x0000008379a37220 */ /* 0x080fe20000410000 */
[--C-:B------:R-:W-:Y:S02]  /*41e0*/  HADD2.F32 R120, -RZ, R94.reuse.H1_H1 ;  /* 0x3000005eff787230 */ /* 0x100fe40000004100 */
[----:B------:R-:W-:Y:S01]  /*41f0*/  FMUL.FTZ R166, R130, R131 ;  /* 0x0000008382a67220 */ /* 0x000fe20000410000 */
[----:B------:R-:W-:-:S02]  /*4200*/  HADD2.F32 R95, -RZ, R94.H0_H0 ;  /* 0x2000005eff5f7230 */ /* 0x000fc40000004100 */
[--C-:B------:R-:W-:Y:S02]  /*4210*/  HADD2.F32 R94, -RZ, R161.reuse.H1_H1 ;  /* 0x300000a1ff5e7230 */ /* 0x100fe40000004100 */
[-C--:B------:R-:W-:Y:S01]  /*4220*/  FMUL.FTZ R164, R120, R162.reuse ;  /* 0x000000a278a47220 */ /* 0x080fe20000410000 */
[----:B------:R-:W-:Y:S02]  /*4230*/  HADD2.F32 R161, -RZ, R161.H0_H0 ;  /* 0x200000a1ffa17230 */ /* 0x000fe40000004100 */
[----:B------:R-:W-:Y:S01]  /*4240*/  FMUL.FTZ R131, R95, R162 ;  /* 0x000000a25f837220 */ /* 0x000fe20000410000 */
[----:B------:R-:W-:Y:S01]  /*4250*/  F2FP.F16.E4M3.UNPACK_B R162, R92 ;  /* 0x0000005cffa2723e */ /* 0x000fe200020006ff */
[-C--:B------:R-:W-:Y:S01]  /*4260*/  FFMA.FTZ R121, R121, R94.reuse, -R166 ;  /* 0x0000005e79797223 */ /* 0x080fe200000108a6 */
[----:B------:R-:W-:Y:S01]  /*4270*/  FFMA.FTZ R130, R130, R94, R163 ;  /* 0x0000005e82827223 */ /* 0x000fe200000100a3 */
[-C--:B------:R-:W-:Y:S01]  /*4280*/  FFMA.FTZ R94, R95, R161.reuse, -R164 ;  /* 0x000000a15f5e7223 */ /* 0x080fe200000108a4 */
[----:B------:R-:W-:Y:S01]  /*4290*/  FFMA.FTZ R95, R120, R161, R131 ;  /* 0x000000a1785f7223 */ /* 0x000fe20000010083 */
[----:B------:R-:W-:-:S02]  /*42a0*/  F2FP.F16.E4M3.UNPACK_B R131, R43.H1 ;  /* 0x0000002bff83723e */ /* 0x000fc400030006ff */
[----:B------:R-:W-:Y:S02]  /*42b0*/  F2FP.F16.E4M3.UNPACK_B R166, R93.H1 ;  /* 0x0000005dffa6723e */ /* 0x000fe400030006ff */
[----:B------:R-:W-:Y:S01]  /*42c0*/  F2FP.SATFINITE.E4M3.F32.PACK_AB_MERGE_C R120, R168, R165, RZ ;  /* 0x000000a5a878723e */ /* 0x000fe200048070ff */
        /* <DEDUP_REMOVED lines=8> */
[----:B------:R-:W-:-:S02]  /*4350*/  HADD2.F32 R164, -RZ, R163.H1_H1 ;  /* 0x300000a3ffa47230 */ /* 0x000fc40000004100 */
[-C--:B------:R-:W-:Y:S01]  /*4360*/  FMUL.FTZ R92, R131, R168.reuse ;  /* 0x000000a8835c7220 */ /* 0x080fe20000410000 */
[--C-:B------:R-:W-:Y:S02]  /*4370*/  HADD2.F32 R93, -RZ, R130.reuse.H1_H1 ;  /* 0x30000082ff5d7230 */ /* 0x100fe40000004100 */
[C---:B------:R-:W-:Y:S01]  /*4380*/  FMUL.FTZ R170, R161.reuse, R168 ;  /* 0x000000a8a1aa7220 */ /* 0x040fe20000410000 */
[--C-:B------:R-:W-:Y:S02]  /*4390*/  HADD2.F32 R167, -RZ, R165.reuse.H1_H1 ;  /* 0x300000a5ffa77230 */ /* 0x100fe40000004100 */
[----:B------:R-:W-:Y:S01]  /*43a0*/  FFMA.FTZ R169, R161, R164, -R92 ;  /* 0x000000a4a1a97223 */ /* 0x000fe2000001085c */
[----:B------:R-:W-:Y:S01]  /*43b0*/  HADD2.F32 R130, -RZ, R130.H0_H0 ;  /* 0x20000082ff827230 */ /* 0x000fe20000004100 */
[----:B------:R-:W-:Y:S01]  /*43c0*/  F2FP.F16.E4M3.UNPACK_B R43, R43 ;  /* 0x0000002bff2b723e */ /* 0x000fe200020006ff */
[----:B------:R-:W-:Y:S02]  /*43d0*/  HADD2.F32 R92, -RZ, R162.H1_H1 ;  /* 0x300000a2ff5c7230 */ /* 0x000fe40000004100 */
[-C--:B------:R-:W-:Y:S01]  /*43e0*/  FMUL.FTZ R161, R93, R167.reuse ;  /* 0x000000a75da17220 */ /* 0x080fe20000410000 */
[----:B------:R-:W-:Y:S01]  /*43f0*/  F2FP.F16.E4M3.UNPACK_B R42, R42 ;  /* 0x0000002aff2a723e */ /* 0x000fe200020006ff */
[----:B------:R-:W-:Y:S01]  /*4400*/  FMUL.FTZ R168, R130, R167 ;  /* 0x000000a782a87220 */ /* 0x000fe20000410000 */
[----:B------:R-:W-:-:S02]  /*4410*/  HADD2.F32 R165, -RZ, R165.H0_H0 ;  /* 0x200000a5ffa57230 */ /* 0x000fc40000004100 */
[----:B------:R-:W-:Y:S01]  /*4420*/  FFMA.FTZ R161, R130, R92, -R161 ;  /* 0x0000005c82a17223 */ /* 0x000fe200000108a1 */
[----:B------:R-:W-:Y:S01]  /*4430*/  FFMA.FTZ R170, R131, R164, R170 ;  /* 0x000000a483aa7223 */ /* 0x000fe200000100aa */
[----:B------:R-:W-:Y:S01]  /*4440*/  FFMA.FTZ R168, R93, R92, R168 ;  /* 0x0000005c5da87223 */ /* 0x000fe200000100a8 */
[--C-:B------:R-:W-:Y:S01]  /*4450*/  HADD2.F32 R92, -RZ, R43.reuse.H0_H0 ;  /* 0x2000002bff5c7230 */ /* 0x100fe20000004100 */
[----:B------:R-:W-:Y:S01]  /*4460*/  F2FP.SATFINITE.E4M3.F32.PACK_AB_MERGE_C R41, R41, R40, R120 ;  /* 0x000000282929723e */ /* 0x000fe20004807078 */
[----:B------:R-:W-:Y:S01]  /*4470*/  HADD2.F32 R93, -RZ, R43.H1_H1 ;  /* 0x3000002bff5d7230 */ /* 0x000fe20000004100 */
[----:B------:R-:W-:Y:S01]  /*4480*/  F2FP.SATFINITE.E4M3.F32.PACK_AB_MERGE_C R169, R170, R169, RZ ;  /* 0x000000a9aaa9723e */ /* 0x000fe200048070ff */
        /* <DEDUP_REMOVED lines=13> */
[----:B------:R-:W-:Y:S02]  /*4560*/  F2FP.SATFINITE.E4M3.F32.PACK_AB_MERGE_C R40, R95, R94, R121 ;  /* 0x0000005e5f28723e */ /* 0x000fe40004807079 */
[----:B------:R-:W-:-:S02]  /*4570*/  F2FP.SATFINITE.E4M3.F32.PACK_AB_MERGE_C R43, R166, R131, R169 ;  /* 0x00000083a62b723e */ /* 0x000fc400048070a9 */
[----:B------:R-:W-:-:S07]  /*4580*/  F2FP.SATFINITE.E4M3.F32.PACK_AB_MERGE_C R42, R165, R130, R161 ;  /* 0x00000082a52a723e */ /* 0x000fce00048070a1 */
.L_x_1353:
[----:B------:R-:W-:Y:S05]  /*4590*/  BSYNC B3 ;  /* 0x0000000000037941 */ /* 0x000fea0003800000 */
.L_x_1352:
[----:B--2---:R3:W-:Y:S02]  /*45a0*/  STG.E.128 desc[UR60][R48.64+0x20], R40 ;  /* 0x0000202830007986 */ /* 0x0047e4000c101d3c */
.L_x_1351:
[----:B------:R-:W-:Y:S05]  /*45b0*/  BSYNC B2 ;  /* 0x0000000000027941 */ /* 0x000fea0003800000 */
.L_x_1350:
[----:B------:R-:W-:Y:S01]  /*45c0*/  ISETP.NE.AND P2, PT, R33, RZ, PT ;  /* 0x000000ff2100720c */ /* 0x000fe20003f45270 */
[----:B------:R-:W-:-:S12]  /*45d0*/  BSSY B2, `(.L_x_1354) ;  /* 0x0000070000027945 */ /* 0x000fd80003800000 */
[----:B------:R-:W-:Y:S05]  /*45e0*/  @!P2 BRA `(.L_x_1355) ;  /* 0x0000000400b8a947 */ /* 0x000fea0003800000 */
[----:B0-23--:R0:W2:Y:S01]  /*45f0*/  LDS.128 R40, [R47+0x1cc00] ;  /* 0x01cc00002f287984 */ /* 0x00d0a20000000c00 */
[----:B------:R-:W-:Y:S01]  /*4600*/  VIADD R92, R23, 0x20 ;  /* 0x00000020175c7836 */ /* 0x000fe20000000000 */
[----:B------:R-:W-:Y:S04]  /*4610*/  BSSY B3, `(.L_x_1356) ;  /* 0x000006a000037945 */ /* 0x000fe80003800000 */
[----:B------:R-:W-:-:S13]  /*4620*/  ISETP.GE.AND P2, PT, R92, R129, PT ;  /* 0x000000815c00720c */ /* 0x000fda0003f46270 */
        /* <DEDUP_REMOVED lines=43> */
[--C-:B------:R-:W-:Y:S02]  /*48e0*/  HADD2.F32 R91, -RZ, R90.reuse.H0_H0 ;  /* 0x2000005aff5b7230 */ /* 0x100fe40000004100 */
[-C--:B------:R-:W-:Y:S01]  /*48f0*/  FMUL.FTZ R130, R94, R95.reuse ;  /* 0x0000005f5e827220 */ /* 0x080fe20000410000 */
[----:B------:R-:W-:Y:S02]  /*4900*/  HADD2.F32 R92, -RZ, R90.H1_H1 ;  /* 0x3000005aff5c7230 */ /* 0x000fe40000004100 */
[----:B------:R-:W-:Y:S01]  /*4910*/  FMUL.FTZ R121, R93, R95 ;  /* 0x0000005f5d797220 */ /* 0x000fe20000410000 */
[----:B------:R-:W-:Y:S01]  /*4920*/  HADD2.F32 R160, -RZ, R160.H0_H0 ;  /* 0x200000a0ffa07230 */ /* 0x000fe20000004100 */
[----:B------:R-:W-:Y:S01]  /*4930*/  F2FP.SATFINITE.E4M3.F32.PACK_AB_MERGE_C R164, R162, R131, RZ ;  /* 0x00000083a2a4723e */ /* 0x000fe200048070ff */
[--C-:B------:R-:W-:Y:S01]  /*4940*/  HADD2.F32 R90, -RZ, R159.reuse.H1_H1 ;  /* 0x3000009fff5a7230 */ /* 0x100fe20000004100 */
[----:B------:R-:W-:Y:S01]  /*4950*/  F2FP.F16.E4M3.UNPACK_B R131, R87.H1 ;  /* 0x00000057ff83723e */ /* 0x000fe200030006ff */
[----:B------:R-:W-:-:S02]  /*4960*/  HADD2.F32 R159, -RZ, R159.H0_H0 ;  /* 0x2000009fff9f7230 */ /* 0x000fc40000004100 */
[-C--:B------:R-:W-:Y:S01]  /*4970*/  FMUL.FTZ R120, R92, R160.reuse ;  /* 0x000000a05c787220 */ /* 0x080fe20000410000 */
[----:B------:R-:W-:Y:S01]  /*4980*/  FMUL.FTZ R95, R91, R160 ;  /* 0x000000a05b5f7220 */ /* 0x000fe20000410000 */
[-C--:B------:R-:W-:Y:S01]  /*4990*/  FFMA.FTZ R130, R93, R90.reuse, -R130 ;  /* 0x0000005a5d827223 */ /* 0x080fe20000010882 */
[----:B------:R-:W-:Y:S01]  /*49a0*/  FFMA.FTZ R121, R94, R90, R121 ;  /* 0x0000005a5e797223 */ /* 0x000fe20000010079 */
[----:B------:R-:W-:Y:S01]  /*49b0*/  F2FP.F16.E4M3.UNPACK_B R93, R43.H1 ;  /* 0x0000002bff5d723e */ /* 0x000fe200030006ff */
[-C--:B------:R-:W-:Y:S01]  /*49c0*/  FFMA.FTZ R90, R91, R159.reuse, -R120 ;  /* 0x0000009f5b5a7223 */ /* 0x080fe20000010878 */
[----:B------:R-:W-:Y:S01]  /*49d0*/  FFMA.FTZ R91, R92, R159, R95 ;  /* 0x0000009f5c5b7223 */ /* 0x000fe2000001005f */
[----:B------:R-:W-:Y:S01]  /*49e0*/  F2FP.F16.E4M3.UNPACK_B R92, R42.H1 ;  /* 0x0000002aff5c723e */ /* 0x000fe200030006ff */
[----:B------:R-:W-:Y:S01]  /*49f0*/  HADD2.F32 R160, -RZ, R131.H1_H1 ;  /* 0x30000083ffa07230 */ /* 0x000fe20000004100 */
[----:B------:R-:W-:Y:S01]  /*4a00*/  F2FP.SATFINITE.E4M3.F32.PACK_AB_MERGE_C R163, R121, R130, RZ ;  /* 0x0000008279a3723e */ /* 0x000fe200048070ff */
[--C-:B------:R-:W-:Y:S01]  /*4a10*/  HADD2.F32 R94, -RZ, R93.reuse.H0_H0 ;  /* 0x2000005dff5e7230 */ /* 0x100fe20000004100 */
[-C--:B------:R-:W-:Y:S01]  /*4a20*/  F2FP.F16.E4M3.UNPACK_B R120, R86.reuse.H1 ;  /* 0x00000056ff78723e */ /* 0x080fe200030006ff */
        /* <DEDUP_REMOVED lines=22> */
[--C-:B------:R-:W-:Y:S02]  /*4b90*/  HADD2.F32 R43, -RZ, R42.reuse.H0_H0 ;  /* 0x2000002aff2b7230 */ /* 0x100fe40000004100 */
[-C--:B------:R-:W-:Y:S01]  /*4ba0*/  FMUL.FTZ R160, R86, R131.reuse ;  /* 0x0000008356a07220 */ /* 0x080fe20000410000 */
[----:B------:R-:W-:Y:S02]  /*4bb0*/  HADD2.F32 R42, -RZ, R42.H1_H1 ;  /* 0x3000002aff2a7230 */ /* 0x000fe40000004100 */
[----:B------:R-:W-:Y:S01]  /*4bc0*/  FMUL.FTZ R121, R87, R131 ;  /* 0x0000008357797220 */ /* 0x000fe20000410000 */
[----:B------:R-:W-:Y:S01]  /*4bd0*/  HADD2.F32 R130, -RZ, R130.H0_H0 ;  /* 0x20000082ff827230 */ /* 0x000fe20000004100 */
[----:B------:R-:W-:Y:S01]  /*4be0*/  F2FP.SATFINITE.E4M3.F32.PACK_AB_MERGE_C R94, R94, R161, RZ ;  /* 0x000000a15e5e723e */ /* 0x000fe200048070ff */
[----:B------:R-:W-:Y:S01]  /*4bf0*/  HADD2.F32 R120, -RZ, R120.H0_H0 ;  /* 0x20000078ff787230 */ /* 0x000fe20000004100 */
[----:B------:R-:W-:Y:S01]  /*4c00*/  F2FP.SATFINITE.E4M3.F32.PACK_AB_MERGE_C R159, R159, R162, RZ ;  /* 0x000000a29f9f723e */ /* 0x000fe200048070ff */
[----:B------:R-:W-:-:S02]  /*4c10*/  HADD2.F32 R95, -RZ, R95.H0_H0 ;  /* 0x2000005fff5f7230 */ /* 0x000fc40000004100 */
[-C--:B------:R-:W-:Y:S01]  /*4c20*/  FMUL.FTZ R92, R42, R130.reuse ;  /* 0x000000822a5c7220 */ /* 0x080fe20000410000 */
[----:B------:R-:W-:Y:S01]  /*4c30*/  FMUL.FTZ R93, R43, R130 ;  /* 0x000000822b5d7220 */ /* 0x000fe20000410000 */
[-C--:B------:R-:W-:Y:S01]  /*4c40*/  FFMA.FTZ R121, R86, R120.reuse, -R121 ;  /* 0x0000007856797223 */ /* 0x080fe20000010879 */
[----:B------:R-:W-:Y:S01]  /*4c50*/  FFMA.FTZ R160, R87, R120, R160 ;  /* 0x0000007857a07223 */ /* 0x000fe200000100a0 */
[-C--:B------:R-:W-:Y:S01]  /*4c60*/  FFMA.FTZ R92, R43, R95.reuse, -R92 ;  /* 0x0000005f2b5c7223 */ /* 0x080fe2000001085c */
[----:B------:R-:W-:Y:S01]  /*4c70*/  FFMA.FTZ R93, R42, R95, R93 ;  /* 0x0000005f2a5d7223 */ /* 0x000fe2000001005d */
[----:B------:R-:W-:Y:S02]  /*4c80*/  F2FP.SATFINITE.E4M3.F32.PACK_AB_MERGE_C R40, R91, R90, R163 ;  /* 0x0000005a5b28723e */ /* 0x000fe400048070a3 */
[----:B------:R-:W-:Y:S02]  /*4c90*/  F2FP.SATFINITE.E4M3.F32.PACK_AB_MERGE_C R43, R160, R121, R159 ;  /* 0x00000079a02b723e */ /* 0x000fe4000480709f */
[----:B------:R-:W-:-:S07]  /*4ca0*/  F2FP.SATFINITE.E4M3.F32.PACK_AB_MERGE_C R42, R93, R92, R94 ;  /* 0x0000005c5d2a723e */ /* 0x000fce000480705e */
.L_x_1357:
[----:B------:R-:W-:Y:S05]  /*4cb0*/  BSYNC B3 ;  /* 0x0000000000037941 */ /* 0x000fea0003800000 */
.L_x_1356:
[----:B--2---:R4:W-:Y:S02]  /*4cc0*/  STG.E.128 desc[UR60][R48.64+0x40], R40 ;  /* 0x0000402830007986 */ /* 0x0049e4000c101d3c */
.L_x_1355:
[----:B------:R-:W-:Y:S05]  /*4cd0*/  BSYNC B2 ;  /* 0x0000000000027941 */ /* 0x000fea0003800000 */
.L_x_1354:
[----:B------:R-:W-:Y:S01]  /*4ce0*/  ISETP.NE.AND P2, PT, R34, RZ, PT ;  /* 0x000000ff2200720c */ /* 0x000fe20003f45270 */
[----:B------:R-:W-:-:S12]  /*4cf0*/  BSSY B2, `(.L_x_1358) ;  /* 0x0000070000027945 */ /* 0x000fd80003800000 */
[----:B------:R-:W-:Y:S05]  /*4d00*/  @!P2 BRA `(.L_x_1359) ;  /* 0x0000000400b8a947 */ /* 0x000fea0003800000 */
[----:B0-234-:R0:W2:Y:S01]  /*4d10*/  LDS.128 R40, [R46+0x1cc00] ;  /* 0x01cc00002e287984 */ /* 0x01d0a20000000c00 */
[----:B------:R-:W-:Y:S01]  /*4d20*/  VIADD R86, R23, 0x30 ;  /* 0x0000003017567836 */ /* 0x000fe20000000000 */
[----:B------:R-:W-:Y:S04]  /*4d30*/  BSSY B3, `(.L_x_1360) ;  /* 0x000006a000037945 */ /* 0x000fe80003800000 */
[----:B------:R-:W-:-:S13]  /*4d40*/  ISETP.GE.AND P2, PT, R86, R129, PT ;  /* 0x000000815600720c */ /* 0x000fda0003f46270 */
[----:B0-----:R-:W-:Y:S05]  /*4d50*/  @P2 BRA `(.L_x_1361) ;  /* 0x00000004009c2947 */ /* 0x001fea0003800000 */
[----:B------:R-:W-:Y:S02]  /*4d60*/  SHF.R.U32.HI R87, RZ, 0x8, R85 ;  /* 0x00000008ff577819 */ /* 0x000fe40000011655 */
[----:B------:R-:W-:Y:S02]  /*4d70*/  SHF.R.U32.HI R91, RZ, 0x8, R83 ;  /* 0x00000008ff5b7819 */ /* 0x000fe40000011653 */
[----:B------:R-:W-:Y:S01]  /*4d80*/  LOP3.LUT R84, R85, 0xff0000ff, RZ, 0xc0, !PT ;  /* 0xff0000ff55547812 */ /* 0x000fe200078ec0ff */
[----:B------:R-:W-:Y:S01]  /*4d90*/  IMAD.SHL.U32 R87, R87, 0x100, RZ ;  /* 0x0000010057577824 */ /* 0x000fe200078e00ff */
[----:B------:R-:W-:Y:S01]  /*4da0*/  SHF.R.U32.HI R86, RZ, 0x10, R85 ;  /* 0x00000010ff567819 */ /* 0x000fe20000011655 */
[----:B------:R-:W-:Y:S01]  /*4db0*/  IMAD.SHL.U32 R85, R91, 0x100, RZ ;  /* 0x000001005b557824 */ /* 0x000fe200078e00ff */
[----:B------:R-:W-:Y:S02]  /*4dc0*/  LOP3.LUT R82, R83, 0xff0000ff, RZ, 0xc0, !PT ;  /* 0xff0000ff53527812 */ /* 0x000fe400078ec0ff */
[----:B------:R-:W-:Y:S01]  /*4dd0*/  SHF.R.U32.HI R90, RZ, 0x10, R83 ;  /* 0x00000010ff5a7819 */ /* 0x000fe20000011653 */
[----:B--2---:R-:W-:Y:S01]  /*4de0*/  IMAD.MOV.U32 R83, RZ, RZ, R40 ;  /* 0x000000ffff537224 */ /* 0x004fe200078e0028 */
[----:B------:R-:W-:Y:S01]  /*4df0*/  LOP3.LUT R84, R84, 0xff00, R87, 0xf8, !PT ;  /* 0x0000ff0054547812 */ /* 0x000fe200078ef857 */
[----:B------:R-:W-:Y:S01]  /*4e00*/  IMAD.U32 R87, R86, 0x10000, RZ ;  /* 0x0001000056577824 */ /* 0x000fe200078e00ff */
[----:B------:R-:W-:-:S02]  /*4e10*/  F2FP.F16.E4M3.UNPACK_B R40, R41 ;  /* 0x00000029ff28723e */ /* 0x000fc400020006ff */
[----:B------:R-:W-:Y:S02]  /*4e20*/  F2FP.F16.E4M3.UNPACK_B R86, R158.H1 ;  /* 0x0000009eff56723e */ /* 0x000fe400030006ff */
[----:B------:R-:W-:Y:S01]  /*4e30*/  LOP3.LUT R82, R82, 0xff00, R85, 0xf8, !PT ;  /* 0x0000ff0052527812 */ /* 0x000fe200078ef855 */
[----:B------:R-:W-:Y:S01]  /*4e40*/  IMAD.U32 R85, R90, 0x10000, RZ ;  /* 0x000100005a557824 */ /* 0x000fe200078e00ff */
[----:B------:R-:W-:Y:S01]  /*4e50*/  LOP3.LUT R92, R84, 0xff0000, R87, 0xf8, !PT ;  /* 0x00ff0000545c7812 */ /* 0x000fe200078ef857 */
[----:B------:R-:W-:Y:S01]  /*4e60*/  HADD2.F32 R84, -RZ, R40.H1_H1 ;  /* 0x30000028ff547230 */ /* 0x000fe20000004100 */
[----:B------:R-:W-:Y:S01]  /*4e70*/  F2FP.F16.E4M3.UNPACK_B R87, R157.H1 ;  /* 0x0000009dff57723e */ /* 0x000fe200030006ff */
[----:B------:R-:W-:Y:S01]  /*4e80*/  HADD2.F32 R93, -RZ, R86.H0_H0 ;  /* 0x20000056ff5d7230 */ /* 0x000fe20000004100 */
[----:B------:R-:W-:Y:S01]  /*4e90*/  F2FP.F16.E4M3.UNPACK_B R41, R41.H1 ;  /* 0x00000029ff29723e */ /* 0x000fe200030006ff */
[----:B------:R-:W-:Y:S01]  /*4ea0*/  HADD2.F32 R40, -RZ, R40.H0_H0 ;  /* 0x20000028ff287230 */ /* 0x000fe20000004100 */
[----:B------:R-:W-:Y:S01]  /*4eb0*/  LOP3.LUT R82, R82, 0xff0000, R85, 0xf8, !PT ;  /* 0x00ff000052527812 */ /* 0x000fe200078ef855 */
[----:B------:R-:W-:-:S02]  /*4ec0*/  HADD2.F32 R90, -RZ, R86.H1_H1 ;  /* 0x30000056ff5a7230 */ /* 0x000fc40000004100 */
[----:B------:R-:W-:Y:S01]  /*4ed0*/  FMUL.FTZ R95, R84, R93 ;  /* 0x0000005d545f7220 */ /* 0x000fe20000410000 */
[----:B------:R-:W-:Y:S01]  /*4ee0*/  HADD2.F32 R91, -RZ, R87.H0_H0 ;  /* 0x20000057ff5b7230 */ /* 0x000fe20000004100 */
[----:B------:R-:W-:Y:S01]  /*4ef0*/  F2FP.F16.E4M3.UNPACK_B R158, R158 ;  /* 0x0000009eff9e723e */ /* 0x000fe200020006ff */
[--C-:B------:R-:W-:Y:S01]  /*4f00*/  HADD2.F32 R86, -RZ, R41.reuse.H1_H1 ;  /* 0x30000029ff567230 */ /* 0x100fe20000004100 */
[----:B------:R-:W-:Y:S01]  /*4f10*/  F2FP.F16.E4M3.UNPACK_B R157, R157 ;  /* 0x0000009dff9d723e */ /* 0x000fe200020006ff */
[----:B------:R-:W-:Y:S02]  /*4f20*/  HADD2.F32 R85, -RZ, R41.H0_H0 ;  /* 0x20000029ff557230 */ /* 0x000fe40000004100 */
[----:B------:R-:W-:Y:S01]  /*4f30*/  FMUL.FTZ R41, R40, R93 ;  /* 0x0000005d28297220 */ /* 0x000fe20000410000 */
[----:B------:R-:W-:Y:S02]  /*4f40*/  HADD2.F32 R87, -RZ, R87.H1_H1 ;  /* 0x30000057ff577230 */ /* 0x000fe40000004100 */
[-C--:B------:R-:W-:Y:S01]  /*4f50*/  FMUL.FTZ R94, R86, R90.reuse ;  /* 0x0000005a565e7220 */ /* 0x080fe20000410000 */
[-C--:B------:R-:W-:Y:S01]  /*4f60*/  FFMA.FTZ R40, R40, R91.reuse, -R95 ;  /* 0x0000005b28287223 */ /* 0x080fe2000001085f */
[----:B------:R-:W-:Y:S01]  /*4f70*/  FFMA.FTZ R41, R84, R91, R41 ;  /* 0x0000005b54297223 */ /* 0x000fe20000010029 */
[C---:B------:R-:W-:Y:S01]  /*4f80*/  FMUL.FTZ R93, R85.reuse, R90 ;  /* 0x0000005a555d7220 */ /* 0x040fe20000410000 */
[----:B------:R-:W-:Y:S01]  /*4f90*/  F2FP.F16.E4M3.UNPACK_B R84, R83.H1 ;  /* 0x00000053ff54723e */ /* 0x000fe200030006ff */
[----:B------:R-:W-:Y:S01]  /*4fa0*/  FFMA.FTZ R95, R85, R87, -R94 ;  /* 0x00000057555f7223 */ /* 0x000fe2000001085e */
[----:B------:R-:W-:Y:S01]  /*4fb0*/  F2FP.F16.E4M3.UNPACK_B R83, R83 ;  /* 0x00000053ff53723e */ /* 0x000fe200020006ff */
[----:B------:R-:W-:Y:S01]  /*4fc0*/  FFMA.FTZ R130, R86, R87, R93 ;  /* 0x0000005756827223 */ /* 0x000fe2000001005d */
[----:B------:R-:W-:-:S02]  /*4fd0*/  HADD2.F32 R90, -RZ, R158.H1_H1 ;  /* 0x3000009eff5a7230 */ /* 0x000fc40000004100 */
[--C-:B------:R-:W-:Y:S02]  /*4fe0*/  HADD2.F32 R85, -RZ, R84.reuse.H0_H0 ;  /* 0x20000054ff557230 */ /* 0x100fe40000004100 */
[----:B------:R-:W-:Y:S02]  /*4ff0*/  HADD2.F32 R86, -RZ, R84.H1_H1 ;  /* 0x30000054ff567230 */ /* 0x000fe40000004100 */
[----:B------:R-:W-:Y:S02]  /*5000*/  HADD2.F32 R84, -RZ, R83.H0_H0 ;  /* 0x20000053ff547230 */ /* 0x000fe40000004100 */
[-C--:B------:R-:W-:Y:S01]  /*5010*/  FMUL.FTZ R93, R85, R90.reuse ;  /* 0x0000005a555d7220 */ /* 0x080fe20000410000 */
[----:B------:R-:W-:Y:S02]  /*5020*/  HADD2.F32 R87, -RZ, R157.H1_H1 ;  /* 0x3000009dff577230 */ /* 0x000fe40000004100 */
[----:B------:R-:W-:Y:S01]  /*5030*/  FMUL.FTZ R94, R86, R90 ;  /* 0x0000005a565e7220 */ /* 0x000fe20000410000 */
[----:B------:R-:W-:Y:S01]  /*5040*/  HADD2.F32 R158, -RZ, R158.H0_H0 ;  /* 0x2000009eff9e7230 */ /* 0x000fe20000004100 */
[----:B------:R-:W-:Y:S01]  /*5050*/  F2FP.F16.E4M3.UNPACK_B R90, R82.H1 ;  /* 0x00000052ff5a723e */ /* 0x000fe200030006ff */
[----:B------:R-:W-:-:S02]  /*5060*/  HADD2.F32 R83, -RZ, R83.H1_H1 ;  /* 0x30000053ff537230 */ /* 0x000fc40000004100 */
[-C--:B------:R-:W-:Y:S01]  /*5070*/  FFMA.FTZ R94, R85, R87.reuse, -R94 ;  /* 0x00000057555e7223 */ /* 0x080fe2000001085e */
[----:B------:R-:W-:Y:S02]  /*5080*/  HADD2.F32 R157, -RZ, R157.H0_H0 ;  /* 0x2000009dff9d7230 */ /* 0x000fe40000004100 */
[----:B------:R-:W-:Y:S01]  /*5090*/  FFMA.FTZ R93, R86, R87, R93 ;  /* 0x00000057565d7223 */ /* 0x000fe2000001005d */
[----:B------:R-:W-:Y:S01]  /*50a0*/  F2FP.F16.E4M3.UNPACK_B R87, R82 ;  /* 0x00000052ff57723e */ /* 0x000fe200020006ff */
[-C--:B------:R-:W-:Y:S01]  /*50b0*/  FMUL.FTZ R91, R83, R158.reuse ;  /* 0x0000009e535b7220 */ /* 0x080fe20000410000 */
[C---:B------:R-:W-:Y:S02]  /*50c0*/  FMUL.FTZ R158, R84.reuse, R158 ;  /* 0x0000009e549e7220 */ /* 0x040fe40000410000 */
[----:B------:R-:W-:Y:S01]  /*50d0*/  F2FP.SATFINITE.E4M3.F32.PACK_AB_MERGE_C R131, R93, R94, RZ ;  /* 0x0000005e5d83723e */ /* 0x000fe200048070ff */
[----:B------:R-:W-:Y:S01]  /*50e0*/  FFMA.FTZ R120, R84, R157, -R91 ;  /* 0x0000009d54787223 */ /* 0x000fe2000001085b */
[----:B------:R-:W-:Y:S01]  /*50f0*/  F2FP.F16.E4M3.UNPACK_B R84, R43.H1 ;  /* 0x0000002bff54723e */ /* 0x000fe200030006ff */
[----:B------:R-:W-:Y:S01]  /*5100*/  FFMA.FTZ R157, R83, R157, R158 ;  /* 0x0000009d539d7223 */ /* 0x000fe2000001009e */
[----:B------:R-:W-:Y:S01]  /*5110*/  F2FP.F16.E4M3.UNPACK_B R93, R92.H1 ;  /* 0x0000005cff5d723e */ /* 0x000fe200030006ff */
[----:B------:R-:W-:Y:S01]  /*5120*/  HADD2.F32 R91, -RZ, R90.H1_H1 ;  /* 0x3000005aff5b7230 */ /* 0x000fe20000004100 */
[----:B------:R-:W-:Y:S01]  /*5130*/  F2FP.SATFINITE.E4M3.F32.PACK_AB_MERGE_C R158, R130, R95, RZ ;  /* 0x0000005f829e723e */ /* 0x000fe200048070ff */
[--C-:B------:R-:W-:Y:S01]  /*5140*/  HADD2.F32 R86, -RZ, R84.reuse.H1_H1 ;  /* 0x30000054ff567230 */ /* 0x100fe20000004100 */
[----:B------:R-:W-:Y:S01]  /*5150*/  F2FP.F16.E4M3.UNPACK_B R83, R42.H1 ;  /* 0x0000002aff53723e */ /* 0x000fe200030006ff */
[----:B------:R-:W-:Y:S01]  /*5160*/  HADD2.F32 R95, -RZ, R93.H1_H1 ;  /* 0x3000005dff5f7230 */ /* 0x000fe20000004100 */
[----:B------:R-:W-:Y:S01]  /*5170*/  F2FP.F16.E4M3.UNPACK_B R92, R92 ;  /* 0x0000005cff5c723e */ /* 0x000fe200020006ff */
[----:B------:R-:W-:Y:S01]  /*5180*/  HADD2.F32 R85, -RZ, R84.H0_H0 ;  /* 0x20000054ff557230 */ /* 0x000fe20000004100 */
[----:B------:R-:W-:Y:S01]  /*5190*/  F2FP.F16.E4M3.UNPACK_B R43, R43 ;  /* 0x0000002bff2b723e */ /* 0x000fe200020006ff */
[----:B------:R-:W-:-:S02]  /*51a0*/  HADD2.F32 R84, -RZ, R83.H1_H1 ;  /* 0x30000053ff547230 */ /* 0x000fc40000004100 */
[-C--:B------:R-:W-:Y:S01]  /*51b0*/  FMUL.FTZ R82, R86, R95.reuse ;  /* 0x0000005f56527220 */ /* 0x080fe20000410000 */
[----:B------:R-:W-:Y:S02]  /*51c0*/  HADD2.F32 R94, -RZ, R92.H1_H1 ;  /* 0x3000005cff5e7230 */ /* 0x000fe40000004100 */
[C---:B------:R-:W-:Y:S01]  /*51d0*/  FMUL.FTZ R95, R85.reuse, R95 ;  /* 0x0000005f555f7220 */ /* 0x040fe20000410000 */
[----:B------:R-:W-:Y:S02]  /*51e0*/  HADD2.F32 R83, -RZ, R83.H0_H0 ;  /* 0x20000053ff537230 */ /* 0x000fe40000004100 */
[-C--:B------:R-:W-:Y:S01]  /*51f0*/  FFMA.FTZ R121, R85, R91.reuse, -R82 ;  /* 0x0000005b55797223 */ /* 0x080fe20000010852 */
[----:B------:R-:W-:Y:S02]  /*5200*/  HADD2.F32 R82, -RZ, R87.H1_H1 ;  /* 0x30000057ff527230 */ /* 0x000fe40000004100 */
[----:B------:R-:W-:Y:S01]  /*5210*/  FMUL.FTZ R130, R84, R94 ;  /* 0x0000005e54827220 */ /* 0x000fe20000410000 */
[----:B------:R-:W-:Y:S01]  /*5220*/  F2FP.F16.E4M3.UNPACK_B R42, R42 ;  /* 0x0000002aff2a723e */ /* 0x000fe200020006ff */
[C---:B------:R-:W-:Y:S01]  /*5230*/  FMUL.FTZ R85, R83.reuse, R94 ;  /* 0x0000005e53557220 */ /* 0x040fe20000410000 */
[----:B------:R-:W-:Y:S01]  /*5240*/  FFMA.FTZ R94, R86, R91, R95 ;  /* 0x0000005b565e7223 */ /* 0x000fe2000001005f */
[----:B------:R-:W-:Y:S01]  /*5250*/  FFMA.FTZ R130, R83, R82, -R130 ;  /* 0x0000005253827223 */ /* 0x000fe20000010882 */
[----:B------:R-:W-:-:S02]  /*5260*/  HADD2.F32 R83, -RZ, R43.H1_H1 ;  /* 0x3000002bff537230 */ /* 0x000fc40000004100 */
[----:B------:R-:W-:Y:S01]  /*5270*/  FFMA.FTZ R91, R84, R82, R85 ;  /* 0x00000052545b7223 */ /* 0x000fe20000010055 */
[----:B------:R-:W-:Y:S01]  /*5280*/  HADD2.F32 R82, -RZ, R43.H0_H0 ;  /* 0x2000002bff527230 */ /* 0x000fe20000004100 */
[----:B------:R-:W-:Y:S01]  /*5290*/  F2FP.SATFINITE.E4M3.F32.PACK_AB_MERGE_C R94, R94, R121, RZ ;  /* 0x000000795e5e723e */ /* 0x000fe200048070ff */
[--C-:B------:R-:W-:Y:S01]  /*52a0*/  HADD2.F32 R43, -RZ, R42.reuse.H0_H0 ;  /* 0x2000002aff2b7230 */ /* 0x100fe20000004100 */
[----:B------:R-:W-:Y:S01]  /*52b0*/  F2FP.SATFINITE.E4M3.F32.PACK_AB_MERGE_C R41, R41, R40, R158 ;  /* 0x000000282929723e */ /* 0x000fe2000480709e */
[----:B------:R-:W-:Y:S01]  /*52c0*/  HADD2.F32 R93, -RZ, R93.H0_H0 ;  /* 0x2000005dff5d7230 */ /* 0x000fe20000004100 */
[----:B------:R-:W-:Y:S01]  /*52d0*/  F2FP.SATFINITE.E4M3.F32.PACK_AB_MERGE_C R91, R91, R130, RZ ;  /* 0x000000825b5b723e */ /* 0x000fe200048070ff */
[----:B------:R-:W-:Y:S01]  /*52e0*/  HADD2.F32 R42, -RZ, R42.H1_H1 ;  /* 0x3000002aff2a7230 */ /* 0x000fe20000004100 */
[----:B------:R-:W-:Y:S01]  /*52f0*/  F2FP.SATFINITE.E4M3.F32.PACK_AB_MERGE_C R40, R157, R120, R131 ;  /* 0x000000789d28723e */ /* 0x000fe20004807083 */
[----:B------:R-:W-:Y:S02]  /*5300*/  HADD2.F32 R92, -RZ, R92.H0_H0 ;  /* 0x2000005cff5c7230 */ /* 0x000fe40000004100 */
        /* <DEDUP_REMOVED lines=9> */
[----:B------:R-:W-:-:S03]  /*53a0*/  FFMA.FTZ R85, R42, R87, R85 ;  /* 0x000000572a557223 */ /* 0x000fc60000010055 */
[----:B------:R-:W-:Y:S02]  /*53b0*/  F2FP.SATFINITE.E4M3.F32.PACK_AB_MERGE_C R43, R86, R95, R94 ;  /* 0x0000005f562b723e */ /* 0x000fe4000480705e */
[----:B------:R-:W-:-:S07]  /*53c0*/  F2FP.SATFINITE.E4M3.F32.PACK_AB_MERGE_C R42, R85, R84, R91 ;  /* 0x00000054552a723e */ /* 0x000fce000480705b */
.L_x_1361:
[----:B------:R-:W-:Y:S05]  /*53d0*/  BSYNC B3 ;  /* 0x0000000000037941 */ /* 0x000fea0003800000 */
.L_x_1360:
[----:B--2---:R0:W-:Y:S02]  /*53e0*/  STG.E.128 desc[UR60][R48.64+0x60], R40 ;  /* 0x0000602830007986 */ /* 0x0041e4000c101d3c */
.L_x_1359:
[----:B------:R-:W-:Y:S05]  /*53f0*/  BSYNC B2 ;  /* 0x0000000000027941 */ /* 0x000fea0003800000 */
.L_x_1358:
        /* <DEDUP_REMOVED lines=14> */
[----:B------:R-:W-:Y:S01]  /*54e0*/  LOP3.LUT R82, R81, 0xff0000ff, RZ, 0xc0, !PT ;  /* 0xff0000ff51527812 */ /* 0x000fe200078ec0ff */
[----:B------:R-:W-:Y:S01]  /*54f0*/  IMAD.SHL.U32 R81, R78, 0x100, RZ ;  /* 0x000001004e517824 */ /* 0x000fe200078e00ff */
[----:B------:R-:W-:Y:S01]  /*5500*/  LOP3.LUT R80, R80, 0xff00, R79, 0xf8, !PT ;  /* 0x0000ff0050507812 */ /* 0x000fe200078ef84f */
[----:B--2---:R-:W-:Y:S01]  /*5510*/  IMAD.MOV.U32 R78, RZ, RZ, R40 ;  /* 0x000000ffff4e7224 */ /* 0x004fe200078e0028 */
[----:B------:R-:W-:Y:S01]  /*5520*/  F2FP.F16.E4M3.UNPACK_B R40, R41 ;  /* 0x00000029ff28723e */ /* 0x000fe200020006ff */
[----:B------:R-:W-:Y:S01]  /*5530*/  IMAD.U32 R79, R85, 0x10000, RZ ;  /* 0x00010000554f7824 */ /* 0x000fe200078e00ff */
[----:B------:R-:W-:Y:S01]  /*5540*/  LOP3.LUT R83, R82, 0xff00, R81, 0xf8, !PT ;  /* 0x0000ff0052537812 */ /* 0x000fe200078ef851 */
[----:B------:R-:W-:Y:S01]  /*5550*/  IMAD.U32 R82, R84, 0x10000, RZ ;  /* 0x0001000054527824 */ /* 0x000fe200078e00ff */
[----:B------:R-:W-:-:S02]  /*5560*/  F2FP.F16.E4M3.UNPACK_B R81, R154.H1 ;  /* 0x0000009aff51723e */ /* 0x000fc400030006ff */
        /* <DEDUP_REMOVED lines=88> */
.L_x_1365:
[----:B------:R-:W-:Y:S05]  /*5af0*/  BSYNC B3 ;  /* 0x0000000000037941 */ /* 0x000fea0003800000 */
.L_x_1364:
[----:B--2---:R0:W-:Y:S02]  /*5b00*/  STG.E.128 desc[UR60][R48.64+0x80], R40 ;  /* 0x0000802830007986 */ /* 0x0041e4000c101d3c */
.L_x_1363:
[----:B------:R-:W-:Y:S05]  /*5b10*/  BSYNC B2 ;  /* 0x0000000000027941 */ /* 0x000fea0003800000 */
.L_x_1362:
[----:B------:R-:W-:-:S13]  /*5b20*/  ISETP.NE.AND P2, PT, R36, RZ, PT ;  /* 0x000000ff2400720c */ /* 0x000fda0003f45270 */
        /* <DEDUP_REMOVED lines=109> */
.L_x_1367:
[----:B------:R-:W-:Y:S05]  /*6200*/  BSYNC B2 ;  /* 0x0000000000027941 */ /* 0x000fea0003800000 */
.L_x_1366:
[----:B--2---:R0:W-:Y:S02]  /*6210*/  STG.E.128 desc[UR60][R48.64+0xa0], R40 ;  /* 0x0000a02830007986 */ /* 0x0041e4000c101d3c */
.L_x_1345:
[----:B------:R-:W-:Y:S05]  /*6220*/  BSYNC B1 ;  /* 0x0000000000017941 */ /* 0x000fea0003800000 */
.L_x_1344:
[----:B------:R-:W-:Y:S05]  /*6230*/  @P4 BRA `(.L_x_1368) ;  /* 0x00000094001c4947 */ /* 0x000fea0003800000 */
[----:B------:R-:W-:Y:S01]  /*6240*/  ISETP.NE.AND P2, PT, R31, RZ, PT ;  /* 0x000000ff1f00720c */ /* 0x000fe20003f45270 */
[----:B------:R-:W-:-:S12]  /*6250*/  BSSY B1, `(.L_x_1369) ;  /* 0x000006f000017945 */ /* 0x000fd80003800000 */
[----:B------:R-:W-:Y:S05]  /*6260*/  @!P2 BRA `(.L_x_1370) ;  /* 0x0000000400b4a947 */ /* 0x000fea0003800000 */
[----:B0-234-:R0:W2:Y:S01]  /*6270*/  LDS.128 R40, [R47+0x1c400] ;  /* 0x01c400002f287984 */ /* 0x01d0a20000000c00 */
[----:B------:R-:W-:Y:S01]  /*6280*/  ISETP.GE.AND P2, PT, R23, R129, PT ;  /* 0x000000811700720c */ /* 0x000fe20003f46270 */
[----:B------:R-:W-:-:S12]  /*6290*/  BSSY B2, `(.L_x_1371) ;  /* 0x0000069000027945 */ /* 0x000fd80003800000 */
[----:B0-----:R-:W-:Y:S05]  /*62a0*/  @P2 BRA `(.L_x_1372) ;  /* 0x00000004009c2947 */ /* 0x001fea0003800000 */
[----:B------:R-:W-:Y:S01]  /*62b0*/  SHF.R.U32.HI R70, RZ, 0x8, R71 ;  /* 0x00000008ff467819 */ /* 0x000fe20000011647 */
[----:B--2---:R-:W-:Y:S01]  /*62c0*/  IMAD.MOV.U32 R48, RZ, RZ, R40 ;  /* 0x000000ffff307224 */ /* 0x004fe200078e0028 */
[--C-:B------:R-:W-:Y:S02]  /*62d0*/  SHF.R.U32.HI R72, RZ, 0x8, R73.reuse ;  /* 0x00000008ff487819 */ /* 0x100fe40000011649 */
[----:B------:R-:W-:Y:S01]  /*62e0*/  SHF.R.U32.HI R74, RZ, 0x10, R73 ;  /* 0x00000010ff4a7819 */ /* 0x000fe20000011649 */
[----:B------:R-:W-:Y:S01]  /*62f0*/  IMAD.SHL.U32 R70, R70, 0x100, RZ ;  /* 0x0000010046467824 */ /* 0x000fe200078e00ff */
[----:B------:R-:W-:Y:S01]  /*6300*/  LOP3.LUT R49, R71, 0xff0000ff, RZ, 0xc0, !PT ;  /* 0xff0000ff47317812 */ /* 0x000fe200078ec0ff */
[----:B------:R-:W-:Y:S01]  /*6310*/  IMAD.SHL.U32 R72, R72, 0x100, RZ ;  /* 0x0000010048487824 */ /* 0x000fe200078e00ff */
[----:B------:R-:W-:Y:S01]  /*6320*/  SHF.R.U32.HI R75, RZ, 0x10, R71 ;  /* 0x00000010ff4b7819 */ /* 0x000fe20000011647 */
[----:B------:R-:W-:Y:S01]  /*6330*/  IMAD.U32 R74, R74, 0x10000, RZ ;  /* 0x000100004a4a7824 */ /* 0x000fe200078e00ff */
[----:B------:R-:W-:-:S02]  /*6340*/  LOP3.LUT R71, R73, 0xff0000ff, RZ, 0xc0, !PT ;  /* 0xff0000ff49477812 */ /* 0x000fc400078ec0ff */
[----:B------:R-:W-:Y:S01]  /*6350*/  LOP3.LUT R49, R49, 0xff00, R70, 0xf8, !PT ;  /* 0x0000ff0031317812 */ /* 0x000fe200078ef846 */
[----:B------:R-:W-:Y:S01]  /*6360*/  IMAD.U32 R70, R75, 0x10000, RZ ;  /* 0x000100004b467824 */ /* 0x000fe200078e00ff */
[----:B------:R-:W-:Y:S02]  /*6370*/  LOP3.LUT R71, R71, 0xff00, R72, 0xf8, !PT ;  /* 0x0000ff0047477812 */ /* 0x000fe400078ef848 */
[-C--:B------:R-:W-:Y:S02]  /*6380*/  F2FP.F16.E4M3.UNPACK_B R40, R41.reuse ;  /* 0x00000029ff28723e */ /* 0x080fe400020006ff */
[-C--:B------:R-:W-:Y:S02]  /*6390*/  F2FP.F16.E4M3.UNPACK_B R72, R152.reuse.H1 ;  /* 0x00000098ff48723e */ /* 0x080fe400030006ff */
[----:B------:R-:W-:Y:S02]  /*63a0*/  F2FP.F16.E4M3.UNPACK_B R41, R41.H1 ;  /* 0x00000029ff29723e */ /* 0x000fe400030006ff */
[----:B------:R-:W-:Y:S01]  /*63b0*/  LOP3.LUT R76, R71, 0xff0000, R74, 0xf8, !PT ;  /* 0x00ff0000474c7812 */ /* 0x000fe200078ef84a */
[--C-:B------:R-:W-:Y:S01]  /*63c0*/  HADD2.F32 R75, -RZ, R72.reuse.H1_H1 ;  /* 0x30000048ff4b7230 */ /* 0x100fe20000004100 */
[-C--:B------:R-:W-:Y:S01]  /*63d0*/  F2FP.F16.E4M3.UNPACK_B R71, R151.reuse.H1 ;  /* 0x00000097ff47723e */ /* 0x080fe200030006ff */
[----:B------:R-:W-:Y:S01]  /*63e0*/  HADD2.F32 R74, -RZ, R72.H0_H0 ;  /* 0x20000048ff4a7230 */ /* 0x000fe20000004100 */
[----:B------:R-:W-:Y:S01]  /*63f0*/  LOP3.LUT R73, R49, 0xff0000, R70, 0xf8, !PT ;  /* 0x00ff000031497812 */ /* 0x000fe200078ef846 */
[----:B------:R-:W-:Y:S01]  /*6400*/  HADD2.F32 R70, -RZ, R41.H1_H1 ;  /* 0x30000029ff467230 */ /* 0x000fe20000004100 */
[----:B------:R-:W-:Y:S01]  /*6410*/  F2FP.F16.E4M3.UNPACK_B R152, R152 ;  /* 0x00000098ff98723e */ /* 0x000fe200020006ff */
[----:B------:R-:W-:Y:S01]  /*6420*/  HADD2.F32 R72, -RZ, R71.H0_H0 ;  /* 0x20000047ff487230 */ /* 0x000fe20000004100 */
[----:B------:R-:W-:Y:S01]  /*6430*/  F2FP.F16.E4M3.UNPACK_B R151, R151 ;  /* 0x00000097ff97723e */ /* 0x000fe200020006ff */
[----:B------:R-:W-:-:S02]  /*6440*/  HADD2.F32 R49, -RZ, R40.H1_H1 ;  /* 0x30000028ff317230 */ /* 0x000fc40000004100 */
[-C--:B------:R-:W-:Y:S01]  /*6450*/  FMUL.FTZ R78, R70, R75.reuse ;  /* 0x0000004b464e7220 */ /* 0x080fe20000410000 */
[----:B------:R-:W-:Y:S02]  /*6460*/  HADD2.F32 R41, -RZ, R41.H0_H0 ;  /* 0x20000029ff297230 */ /* 0x000fe40000004100 */
[----:B------:R-:W-:Y:S02]  /*6470*/  HADD2.F32 R71, -RZ, R71.H1_H1 ;  /* 0x30000047ff477230 */ /* 0x000fe40000004100 */
[----:B------:R-:W-:Y:S01]  /*6480*/  FMUL.FTZ R77, R49, R74 ;  /* 0x0000004a314d7220 */ /* 0x000fe20000410000 */
[----:B------:R-:W-:Y:S02]  /*6490*/  HADD2.F32 R40, -RZ, R40.H0_H0 ;  /* 0x20000028ff287230 */ /* 0x000fe40000004100 */
[C---:B------:R-:W-:Y:S01]  /*64a0*/  FMUL.FTZ R75, R41.reuse, R75 ;  /* 0x0000004b294b7220 */ /* 0x040fe20000410000 */
[-C--:B------:R-:W-:Y:S01]  /*64b0*/  FFMA.FTZ R80, R41, R71.reuse, -R78 ;  /* 0x0000004729507223 */ /* 0x080fe2000001084e */
[----:B------:R-:W-:Y:S01]  /*64c0*/  F2FP.F16.E4M3.UNPACK_B R41, R48.H1 ;  /* 0x00000030ff29723e */ /* 0x000fe200030006ff */
[C---:B------:R-:W-:Y:S01]  /*64d0*/  FMUL.FTZ R74, R40.reuse, R74 ;  /* 0x0000004a284a7220 */ /* 0x040fe20000410000 */
[----:B------:R-:W-:Y:S01]  /*64e0*/  F2FP.F16.E4M3.UNPACK_B R48, R48 ;  /* 0x00000030ff30723e */ /* 0x000fe200020006ff */
[-C--:B------:R-:W-:Y:S01]  /*64f0*/  FFMA.FTZ R40, R40, R72.reuse, -R77 ;  /* 0x0000004828287223 */ /* 0x080fe2000001084d */
[----:B------:R-:W-:Y:S01]  /*6500*/  FFMA.FTZ R81, R70, R71, R75 ;  /* 0x0000004746517223 */ /* 0x000fe2000001004b */
[----:B------:R-:W-:Y:S01]  /*6510*/  FFMA.FTZ R79, R49, R72, R74 ;  /* 0x00000048314f7223 */ /* 0x000fe2000001004a */
        /* <DEDUP_REMOVED lines=64> */
.L_x_1372:
[----:B------:R-:W-:Y:S05]  /*6920*/  BSYNC B2 ;  /* 0x0000000000027941 */ /* 0x000fea0003800000 */
.L_x_1371:
[----:B--2---:R0:W-:Y:S02]  /*6930*/  STG.E.128 desc[UR60][R44.64], R40 ;  /* 0x000000282c007986 */ /* 0x0041e4000c101d3c */
.L_x_1370:
[----:B------:R-:W-:Y:S05]  /*6940*/  BSYNC B1 ;  /* 0x0000000000017941 */ /* 0x000fea0003800000 */
.L_x_1369:
        /* <DEDUP_REMOVED lines=8> */
[----:B------:R-:W-:Y:S01]  /*69d0*/  SHF.R.U32.HI R70, RZ, 0x8, R67 ;  /* 0x00000008ff467819 */ /* 0x000fe20000011643 */
[----:B--2---:R-:W-:Y:S01]  /*69e0*/  IMAD.MOV.U32 R49, RZ, RZ, R42 ;  /* 0x000000ffff317224 */ /* 0x004fe200078e002a */
[----:B------:R-:W-:Y:S01]  /*69f0*/  SHF.R.U32.HI R48, RZ, 0x8, R69 ;  /* 0x00000008ff307819 */ /* 0x000fe20000011645 */
[----:B------:R-:W-:Y:S01]  /*6a00*/  IMAD.MOV.U32 R66, RZ, RZ, R43 ;  /* 0x000000ffff427224 */ /* 0x000fe200078e002b */
[----:B------:R-:W-:Y:S01]  /*6a10*/  SHF.R.U32.HI R72, RZ, 0x10, R67 ;  /* 0x00000010ff487819 */ /* 0x000fe20000011643 */
[----:B------:R-:W-:Y:S01]  /*6a20*/  IMAD.SHL.U32 R42, R70, 0x100, RZ ;  /* 0x00000100462a7824 */ /* 0x000fe200078e00ff */
[----:B------:R-:W-:Y:S01]  /*6a30*/  LOP3.LUT R67, R67, 0xff0000ff, RZ, 0xc0, !PT ;  /* 0xff0000ff43437812 */ /* 0x000fe200078ec0ff */
[----:B------:R-:W-:Y:S01]  /*6a40*/  IMAD.SHL.U32 R43, R48, 0x100, RZ ;  /* 0x00000100302b7824 */ /* 0x000fe200078e00ff */
[----:B------:R-:W-:Y:S02]  /*6a50*/  SHF.R.U32.HI R71, RZ, 0x10, R69 ;  /* 0x00000010ff477819 */ /* 0x000fe40000011645 */
[----:B------:R-:W-:-:S02]  /*6a60*/  LOP3.LUT R68, R69, 0xff0000ff, RZ, 0xc0, !PT ;  /* 0xff0000ff45447812 */ /* 0x000fc400078ec0ff */
        /* <DEDUP_REMOVED lines=14> */
[CC--:B------:R-:W-:Y:S01]  /*6b50*/  FMUL.FTZ R73, R43.reuse, R70.reuse ;  /* 0x000000462b497220 */ /* 0x0c0fe20000410000 */
        /* <DEDUP_REMOVED lines=80> */
.L_x_1376:
[----:B------:R-:W-:Y:S05]  /*7060*/  BSYNC B2 ;  /* 0x0000000000027941 */ /* 0x000fea0003800000 */
.L_x_1375:
[----:B--2---:R0:W-:Y:S02]  /*7070*/  STG.E.128 desc[UR60][R44.64+0x20], R40 ;  /* 0x000020282c007986 */ /* 0x0041e4000c101d3c */
.L_x_1374:
[----:B------:R-:W-:Y:S05]  /*7080*/  BSYNC B1 ;  /* 0x0000000000017941 */ /* 0x000fea0003800000 */
.L_x_1373:
        /* <DEDUP_REMOVED lines=10> */
[--C-:B------:R-:W-:Y:S01]  /*7130*/  SHF.R.U32.HI R64, RZ, 0x8, R65.reuse ;  /* 0x00000008ff407819 */ /* 0x100fe20000011641 */
[----:B------:R-:W-:Y:S01]  /*7140*/  IMAD.MOV.U32 R49, RZ, RZ, R42 ;  /* 0x000000ffff317224 */ /* 0x000fe200078e002a */
        /* <DEDUP_REMOVED lines=101> */
.L_x_1380:
[----:B------:R-:W-:Y:S05]  /*77a0*/  BSYNC B2 ;  /* 0x0000000000027941 */ /* 0x000fea0003800000 */
.L_x_1379:
[----:B--2---:R0:W-:Y:S02]  /*77b0*/  STG.E.128 desc[UR60][R44.64+0x40], R40 ;  /* 0x000040282c007986 */ /* 0x0041e4000c101d3c */
.L_x_1378:
[----:B------:R-:W-:Y:S05]  /*77c0*/  BSYNC B1 ;  /* 0x0000000000017941 */ /* 0x000fea0003800000 */
.L_x_1377:
        /* <DEDUP_REMOVED lines=113> */
.L_x_1384:
[----:B------:R-:W-:Y:S05]  /*7ee0*/  BSYNC B2 ;  /* 0x0000000000027941 */ /* 0x000fea0003800000 */
.L_x_1383:
[----:B--2---:R0:W-:Y:S02]  /*7ef0*/  STG.E.128 desc[UR60][R44.64+0x60], R40 ;  /* 0x000060282c007986 */ /* 0x0041e4000c101d3c */
.L_x_1382:
[----:B------:R-:W-:Y:S05]  /*7f00*/  BSYNC B1 ;  /* 0x0000000000017941 */ /* 0x000fea0003800000 */
.L_x_1381:
        /* <DEDUP_REMOVED lines=10> */
[----:B------:R-:W-:Y:S01]  /*7fb0*/  LOP3.LUT R47, R55, 0xff0000ff, RZ, 0xc0, !PT ;  /* 0xff0000ff372f7812 */ /* 0x000fe200078ec0ff */
[----:B------:R-:W-:Y:S01]  /*7fc0*/  IMAD.MOV.U32 R48, RZ, RZ, R42 ;  /* 0x000000ffff307224 */ /* 0x000fe200078e002a */
[----:B------:R-:W-:Y:S01]  /*7fd0*/  SHF.R.U32.HI R56, RZ, 0x10, R55 ;  /* 0x00000010ff387819 */ /* 0x000fe20000011637 */
[----:B------:R-:W-:Y:S01]  /*7fe0*/  IMAD.SHL.U32 R42, R59, 0x100, RZ ;  /* 0x000001003b2a7824 */ /* 0x000fe200078e00ff */
[--C-:B------:R-:W-:Y:S02]  /*7ff0*/  SHF.R.U32.HI R55, RZ, 0x8, R57.reuse ;  /* 0x00000008ff377819 */ /* 0x100fe40000011639 */
[----:B------:R-:W-:Y:S02]  /*8000*/  LOP3.LUT R54, R57, 0xff0000ff, RZ, 0xc0, !PT ;  /* 0xff0000ff39367812 */ /* 0x000fe400078ec0ff */
[----:B------:R-:W-:Y:S01]  /*8010*/  SHF.R.U32.HI R58, RZ, 0x10, R57 ;  /* 0x00000010ff3a7819 */ /* 0x000fe20000011639 */
[----:B------:R-:W-:Y:S01]  /*8020*/  IMAD.SHL.U32 R43, R55, 0x100, RZ ;  /* 0x00000100372b7824 */ /* 0x000fe200078e00ff */
[----:B------:R-:W-:-:S02]  /*8030*/  LOP3.LUT R47, R47, 0xff00, R42, 0xf8, !PT ;  /* 0x0000ff002f2f7812 */ /* 0x000fc400078ef82a */
[----:B------:R-:W-:Y:S01]  /*8040*/  F2FP.F16.E4M3.UNPACK_B R55, R133.H1 ;  /* 0x00000085ff37723e */ /* 0x000fe200030006ff */
[----:B------:R-:W-:Y:S01]  /*8050*/  IMAD.U32 R58, R58, 0x10000, RZ ;  /* 0x000100003a3a7824 */ /* 0x000fe200078e00ff */
[----:B------:R-:W-:Y:S01]  /*8060*/  LOP3.LUT R43, R54, 0xff00, R43, 0xf8, !PT ;  /* 0x0000ff00362b7812 */ /* 0x000fe200078ef82b */
[----:B------:R-:W-:Y:S01]  /*8070*/  IMAD.U32 R54, R56, 0x10000, RZ ;  /* 0x0001000038367824 */ /* 0x000fe200078e00ff */
[-C--:B------:R-:W-:Y:S01]  /*8080*/  F2FP.F16.E4M3.UNPACK_B R42, R41.reuse ;  /* 0x00000029ff2a723e */ /* 0x080fe200020006ff */
[--C-:B------:R-:W-:Y:S01]  /*8090*/  HADD2.F32 R57, -RZ, R55.reuse.H0_H0 ;  /* 0x20000037ff397230 */ /* 0x100fe20000004100 */
[----:B------:R-:W-:Y:S01]  /*80a0*/  LOP3.LUT R59, R43, 0xff0000, R58, 0xf8, !PT ;  /* 0x00ff00002b3b7812 */ /* 0x000fe200078ef83a */
[----:B------:R-:W-:Y:S01]  /*80b0*/  HADD2.F32 R58, -RZ, R55.H1_H1 ;  /* 0x30000037ff3a7230 */ /* 0x000fe20000004100 */
[----:B------:R-:W-:Y:S01]  /*80c0*/  LOP3.LUT R56, R47, 0xff0000, R54, 0xf8, !PT ;  /* 0x00ff00002f387812 */ /* 0x000fe200078ef836 */
[--C-:B------:R-:W-:Y:S01]  /*80d0*/  HADD2.F32 R43, -RZ, R42.reuse.H1_H1 ;  /* 0x3000002aff2b7230 */ /* 0x100fe20000004100 */
[----:B------:R-:W-:Y:S01]  /*80e0*/  F2FP.F16.E4M3.UNPACK_B R54, R132.H1 ;  /* 0x00000084ff36723e */ /* 0x000fe200030006ff */
[----:B------:R-:W-:Y:S01]  /*80f0*/  HADD2.F32 R42, -RZ, R42.H0_H0 ;  /* 0x2000002aff2a7230 */ /* 0x000fe20000004100 */
[----:B------:R-:W-:-:S02]  /*8100*/  F2FP.F16.E4M3.UNPACK_B R41, R41.H1 ;  /* 0x00000029ff29723e */ /* 0x000fc400030006ff */
[-C--:B------:R-:W-:Y:S01]  /*8110*/  FMUL.FTZ R61, R43, R57.reuse ;  /* 0x000000392b3d7220 */ /* 0x080fe20000410000 */
[--C-:B------:R-:W-:Y:S02]  /*8120*/  HADD2.F32 R55, -RZ, R54.reuse.H0_H0 ;  /* 0x20000036ff377230 */ /* 0x100fe40000004100 */
[C---:B------:R-:W-:Y:S01]  /*8130*/  FMUL.FTZ R60, R42.reuse, R57 ;  /* 0x000000392a3c7220 */ /* 0x040fe20000410000 */
[--C-:B------:R-:W-:Y:S01]  /*8140*/  HADD2.F32 R47, -RZ, R41.reuse.H1_H1 ;  /* 0x30000029ff2f7230 */ /* 0x100fe20000004100 */
[----:B------:R-:W-:Y:S01]  /*8150*/  F2FP.F16.E4M3.UNPACK_B R133, R133 ;  /* 0x00000085ff85723e */ /* 0x000fe200020006ff */
        /* <DEDUP_REMOVED lines=75> */
.L_x_1388:
[----:B------:R-:W-:Y:S05]  /*8610*/  BSYNC B2 ;  /* 0x0000000000027941 */ /* 0x000fea0003800000 */
.L_x_1387:
[----:B--2---:R0:W-:Y:S02]  /*8620*/  STG.E.128 desc[UR60][R44.64+0x80], R40 ;  /* 0x000080282c007986 */ /* 0x0041e4000c101d3c */
.L_x_1386:
[----:B------:R-:W-:Y:S05]  /*8630*/  BSYNC B1 ;  /* 0x0000000000017941 */ /* 0x000fea0003800000 */
.L_x_1385:
[----:B------:R-:W-:-:S13]  /*8640*/  ISETP.NE.AND P2, PT, R36, RZ, PT ;  /* 0x000000ff2400720c */ /* 0x000fda0003f45270 */
        /* <DEDUP_REMOVED lines=111> */
.L_x_1390:
[----:B------:R-:W-:Y:S05]  /*8d40*/  BSYNC B1 ;  /* 0x0000000000017941 */ /* 0x000fea0003800000 */
.L_x_1389:
[----:B--2---:R0:W-:Y:S01]  /*8d50*/  STG.E.128 desc[UR60][R44.64+0xa0], R40 ;  /* 0x0000a0282c007986 */ /* 0x0041e2000c101d3c */
[----:B------:R-:W-:Y:S05]  /*8d60*/  BRA `(.L_x_1368) ;  /* 0x0000006800507947 */ /* 0x000fea0003800000 */
.L_x_1336:
        /* <DEDUP_REMOVED lines=43> */
.L_x_1392:
[----:B------:R-:W-:Y:S05]  /*9020*/  BSYNC B1 ;  /* 0x0000000000017941 */ /* 0x000fea0003800000 */
.L_x_1391:
        /* <DEDUP_REMOVED lines=47> */
.L_x_1394:
[----:B------:R-:W-:Y:S05]  /*9320*/  BSYNC B1 ;  /* 0x0000000000017941 */ /* 0x000fea0003800000 */
.L_x_1393:
        /* <DEDUP_REMOVED lines=26> */
.L_x_1395:
[----:B0-----:R-:W-:Y:S01]  /*94d0*/  IMAD R38, R19, 0x8, R17 ;  /* 0x0000000813267824 */ /* 0x001fe200078e0211 */
[----:B------:R-:W-:Y:S01]  /*94e0*/  SHF.L.U32 R39, R198, 0x1f, RZ ;  /* 0x0000001fc6277819 */ /* 0x000fe200000006ff */
[----:B------:R-:W0:Y:S01]  /*94f0*/  LDC R149, c[0x0][0x2e4] ;  /* 0x0000b900ff957b82 */ /* 0x000e220000000800 */
[----:B------:R-:W-:Y:S02]  /*9500*/  BSSY B1, `(.L_x_1396) ;  /* 0x0000004000017945 */ /* 0x000fe40003800000 */
[----:B------:R-:W1:Y:S05]  /*9510*/  SYNCS.PHASECHK.TRANS64.TRYWAIT P5, [R38+URZ+0x29890], R39 ;  /* 0x02989027260075a7 */ /* 0x000e6a00080a017f */
[----:B------:R-:W2:Y:S01]  /*9520*/  LDC.64 R130, c[0x0][0x2f0] ;  /* 0x0000bc00ff827b82 */ /* 0x000ea20000000a00 */
[----:B-1----:R-:W-:Y:S05]  /*9530*/  @!P5 BRA `(.L_x_1397) ;  /* 0x0000029800dcd947 */ /* 0x002fea0003800000 */
.L_x_1730:
[----:B------:R-:W-:Y:S05]  /*9540*/  BSYNC B1 ;  /* 0x0000000000017941 */ /* 0x000fea0003800000 */
.L_x_1396:
[----:B------:R-:W-:Y:S01]  /*9550*/  BSSY B1, `(.L_x_1398) ;  /* 0x00002ec000017945 */ /* 0x000fe20003800000 */
[----:B0-----:R-:W-:Y:S02]  /*9560*/  IMAD.IADD R154, R149, 0x1, -R118 ;  /* 0x00000001959a7824 */ /* 0x001fe400078e0a76 */
[----:B------:R-:W-:Y:S01]  /*9570*/  IMAD.MOV.U32 R133, RZ, RZ, R91 ;  /* 0x000000ffff857224 */ /* 0x000fe200078e005b */
[----:B------:R-:W-:Y:S06]  /*9580*/  @P4 BRA `(.L_x_1399) ;  /* 0x0000002c00a04947 */ /* 0x000fec0003800000 */
[----:B------:R-:W-:Y:S01]  /*9590*/  ISETP.NE.AND P4, PT, R31, RZ, PT ;  /* 0x000000ff1f00720c */ /* 0x000fe20003f85270 */
[-C--:B--2---:R-:W-:Y:S01]  /*95a0*/  IMAD R88, R221, R130.reuse, RZ ;  /* 0x00000082dd587224 */ /* 0x084fe200078e02ff */
        /* <DEDUP_REMOVED lines=26> */
[----:B------:R-:W2:Y:S01]  /*9750*/  LDS.128 R92, [R92+0x1a400] ;  /* 0x01a400005c5c7984 */ /* 0x000ea20000000c00 */
[----:B------:R-:W-:Y:S05]  /*9760*/  @P4 BRA `(.L_x_1403) ;  /* 0x0000000c003c4947 */ /* 0x000fea0003800000 */
[----:B------:R-:W-:Y:S02]  /*9770*/  F2FP.F16.E4M3.UNPACK_B R178, R175.H1 ;  /* 0x000000afffb2723e */ /* 0x000fe400030006ff */
[----:B--2---:R-:W-:Y:S02]  /*9780*/  F2FP.F16.E4M3.UNPACK_B R42, R92.H1 ;  /* 0x0000005cff2a723e */ /* 0x004fe400030006ff */
        /* <DEDUP_REMOVED lines=15> */
[----:B------:R-:W-:Y:S01]  /*9880*/  HADD2.F32 R179, -RZ, R178.H1_H1 ;  /* 0x300000b2ffb37230 */ /* 0x000fe20000004100 */
[----:B------:R-:W-:Y:S01]  /*9890*/  F2FP.F16.E4M3.UNPACK_B R178, R175 ;  /* 0x000000afffb2723e */ /* 0x000fe200020006ff */
[----:B------:R-:W-:Y:S01]  /*98a0*/  HADD2.F32 R187, -RZ, R180.H0_H0 ;  /* 0x200000b4ffbb7230 */ /* 0x000fe20000004100 */
[----:B------:R-:W-:Y:S01]  /*98b0*/  F2FP.F16.E4M3.UNPACK_B R175, R176 ;  /* 0x000000b0ffaf723e */ /* 0x000fe200020006ff */
[----:B------:R-:W-:-:S02]  /*98c0*/  IMAD.MOV.U32 R176, RZ, RZ, R94 ;  /* 0x000000ffffb07224 */ /* 0x000fc400078e005e */
[-C--:B------:R-:W-:Y:S01]  /*98d0*/  FMUL.FTZ R183, R40, R179.reuse ;  /* 0x000000b328b77220 */ /* 0x080fe20000410000 */
[C---:B------:R-:W-:Y:S01]  /*98e0*/  FMUL.FTZ R185, R42.reuse, R179 ;  /* 0x000000b32ab97220 */ /* 0x040fe20000410000 */
[----:B------:R-:W-:Y:S01]  /*98f0*/  HADD2.F32 R179, -RZ, R178.H0_H0 ;  /* 0x200000b2ffb37230 */ /* 0x000fe20000004100 */
[----:B------:R-:W-:Y:S01]  /*9900*/  F2FP.F16.E4M3.UNPACK_B R94, R174.H1 ;  /* 0x000000aeff5e723e */ /* 0x000fe200030006ff */
[-C--:B------:R-:W-:Y:S01]  /*9910*/  FFMA.FTZ R183, R42, R177.reuse, R183 ;  /* 0x000000b12ab77223 */ /* 0x080fe200000100b7 */
[----:B------:R-:W-:Y:S01]  /*9920*/  F2FP.F16.E4M3.UNPACK_B R42, R88 ;  /* 0x00000058ff2a723e */ /* 0x000fe200020006ff */
[----:B------:R-:W-:Y:S01]  /*9930*/  FFMA.FTZ R185, R40, R177, -R185 ;  /* 0x000000b128b97223 */ /* 0x000fe200000108b9 */
[----:B------:R-:W-:Y:S01]  /*9940*/  HADD2.F32 R40, -RZ, R92.H0_H0 ;  /* 0x2000005cff287230 */ /* 0x000fe20000004100 */
[----:B------:R-:W-:Y:S01]  /*9950*/  F2FP.F16.E4M3.UNPACK_B R174, R174 ;  /* 0x000000aeffae723e */ /* 0x000fe200020006ff */
[----:B------:R-:W-:Y:S01]  /*9960*/  HADD2.F32 R177, -RZ, R175.H0_H0 ;  /* 0x200000afffb17230 */ /* 0x000fe20000004100 */
[----:B------:R-:W-:Y:S01]  /*9970*/  SHF.R.U32.HI R184, RZ, 0x8, R55 ;  /* 0x00000008ffb87819 */ /* 0x000fe20000011637 */
[----:B------:R-:W-:-:S02]  /*9980*/  HADD2.F32 R88, -RZ, R42.H0_H0 ;  /* 0x2000002aff587230 */ /* 0x000fc40000004100 */
[-C--:B------:R-:W-:Y:S01]  /*9990*/  FMUL.FTZ R181, R40, R179.reuse ;  /* 0x000000b328b57220 */ /* 0x080fe20000410000 */
[----:B------:R-:W-:Y:S01]  /*99a0*/  HADD2.F32 R92, -RZ, R92.H1_H1 ;  /* 0x3000005cff5c7230 */ /* 0x000fe20000004100 */
[----:B------:R-:W-:Y:S01]  /*99b0*/  SHF.R.U32.HI R182, RZ, 0x10, R53 ;  /* 0x00000010ffb67819 */ /* 0x000fe20000011635 */
[----:B------:R-:W-:Y:S02]  /*99c0*/  HADD2.F32 R42, -RZ, R42.H1_H1 ;  /* 0x3000002aff2a7230 */ /* 0x000fe40000004100 */
[C---:B------:R-:W-:Y:S01]  /*99d0*/  FMUL.FTZ R179, R88.reuse, R179 ;  /* 0x000000b358b37220 */ /* 0x040fe20000410000 */
[-C--:B------:R-:W-:Y:S01]  /*99e0*/  FFMA.FTZ R88, R88, R177.reuse, -R181 ;  /* 0x000000b158587223 */ /* 0x080fe200000108b5 */
[----:B------:R-:W-:Y:S01]  /*99f0*/  HADD2.F32 R175, -RZ, R175.H1_H1 ;  /* 0x300000afffaf7230 */ /* 0x000fe20000004100 */
[----:B------:R-:W-:Y:S01]  /*9a00*/  LOP3.LUT R186, R53, 0xff0000ff, RZ, 0xc0, !PT ;  /* 0xff0000ff35ba7812 */ /* 0x000fe200078ec0ff */
[----:B------:R-:W-:Y:S01]  /*9a10*/  FFMA.FTZ R40, R40, R177, R179 ;  /* 0x000000b128287223 */ /* 0x000fe200000100b3 */
[----:B------:R-:W-:Y:S01]  /*9a20*/  HADD2.F32 R177, -RZ, R178.H1_H1 ;  /* 0x300000b2ffb17230 */ /* 0x000fe20000004100 */
[----:B------:R-:W-:Y:S01]  /*9a30*/  LOP3.LUT R202, R55, 0xff0000ff, RZ, 0xc0, !PT ;  /* 0xff0000ff37ca7812 */ /* 0x000fe200078ec0ff */
[----:B------:R-:W-:Y:S01]  /*9a40*/  HADD2.F32 R180, -RZ, R180.H1_H1 ;  /* 0x300000b4ffb47230 */ /* 0x000fe20000004100 */
[----:B------:R-:W-:Y:S01]  /*9a50*/  LOP3.LUT R208, R41, 0xff0000ff, RZ, 0xc0, !PT ;  /* 0xff0000ff29d07812 */ /* 0x000fe200078ec0ff */
[----:B------:R-:W-:-:S02]  /*9a60*/  IMAD.SHL.U32 R219, R184, 0x100, RZ ;  /* 0x00000100b8db7824 */ /* 0x000fc400078e00ff */
[-C--:B------:R-:W-:Y:S01]  /*9a70*/  FMUL.FTZ R179, R92, R177.reuse ;  /* 0x000000b15cb37220 */ /* 0x080fe20000410000 */
[C---:B------:R-:W-:Y:S01]  /*9a80*/  FMUL.FTZ R181, R42.reuse, R177 ;  /* 0x000000b12ab57220 */ /* 0x040fe20000410000 */
[----:B------:R-:W-:Y:S02]  /*9a90*/  F2FP.SATFINITE.E4M3.F32.PACK_AB_MERGE_C R52, R183, R52, RZ ;  /* 0x00000034b734723e */ /* 0x000fe400048070ff */
[-C--:B------:R-:W-:Y:S01]  /*9aa0*/  FFMA.FTZ R177, R42, R175.reuse, -R179 ;  /* 0x000000af2ab17223 */ /* 0x080fe200000108b3 */
[----:B------:R-:W-:Y:S01]  /*9ab0*/  FFMA.FTZ R175, R92, R175, R181 ;  /* 0x000000af5caf7223 */ /* 0x000fe200000100b5 */
[----:B------:R-:W-:Y:S01]  /*9ac0*/  IMAD.MOV.U32 R92, RZ, RZ, R90 ;  /* 0x000000ffff5c7224 */ /* 0x000fe200078e005a */
[----:B------:R-:W-:Y:S01]  /*9ad0*/  F2FP.F16.E4M3.UNPACK_B R179, R176.H1 ;  /* 0x000000b0ffb3723e */ /* 0x000fe200030006ff */
[--C-:B------:R-:W-:Y:S01]  /*9ae0*/  HADD2.F32 R181, -RZ, R94.reuse.H0_H0 ;  /* 0x2000005effb57230 */ /* 0x100fe20000004100 */
[----:B------:R-:W-:Y:S01]  /*9af0*/  F2FP.SATFINITE.E4M3.F32.PACK_AB_MERGE_C R185, R185, R54, RZ ;  /* 0x00000036b9b9723e */ /* 0x000fe200048070ff */
[----:B------:R-:W-:Y:S01]  /*9b00*/  HADD2.F32 R94, -RZ, R94.H1_H1 ;  /* 0x3000005eff5e7230 */ /* 0x000fe20000004100 */
[----:B------:R-:W-:Y:S01]  /*9b10*/  F2FP.F16.E4M3.UNPACK_B R178, R92.H1 ;  /* 0x0000005cffb2723e */ /* 0x000fe200030006ff */
[--C-:B------:R-:W-:Y:S01]  /*9b20*/  HADD2.F32 R90, -RZ, R179.reuse.H0_H0 ;  /* 0x200000b3ff5a7230 */ /* 0x100fe20000004100 */
[----:B------:R-:W-:Y:S01]  /*9b30*/  F2FP.F16.E4M3.UNPACK_B R54, R93 ;  /* 0x0000005dff36723e */ /* 0x000fe200020006ff */
[----:B------:R-:W-:Y:S01]  /*9b40*/  HADD2.F32 R179, -RZ, R179.H1_H1 ;  /* 0x300000b3ffb37230 */ /* 0x000fe20000004100 */
[----:B------:R-:W-:Y:S01]  /*9b50*/  F2FP.SATFINITE.E4M3.F32.PACK_AB_MERGE_C R40, R175, R40, R52 ;  /* 0x00000028af28723e */ /* 0x000fe20004807034 */
[----:B------:R-:W-:-:S02]  /*9b60*/  HADD2.F32 R42, -RZ, R178.H0_H0 ;  /* 0x200000b2ff2a7230 */ /* 0x000fc40000004100 */
[----:B------:R-:W-:Y:S01]  /*9b70*/  FMUL.FTZ R203, R90, R187 ;  /* 0x000000bb5acb7220 */ /* 0x000fe20000410000 */
[----:B------:R-:W-:Y:S01]  /*9b80*/  HADD2.F32 R178, -RZ, R178.H1_H1 ;  /* 0x300000b2ffb27230 */ /* 0x000fe20000004100 */
[----:B------:R-:W-:Y:S01]  /*9b90*/  F2FP.F16.E4M3.UNPACK_B R52, R89 ;  /* 0x00000059ff34723e */ /* 0x000fe200020006ff */
[C---:B------:R-:W-:Y:S01]  /*9ba0*/  FMUL.FTZ R187, R42.reuse, R187 ;  /* 0x000000bb2abb7220 */ /* 0x040fe20000410000 */
[-C--:B------:R-:W-:Y:S01]  /*9bb0*/  FFMA.FTZ R42, R42, R181.reuse, -R203 ;  /* 0x000000b52a2a7223 */ /* 0x080fe200000108cb */
[----:B------:R-:W-:Y:S02]  /*9bc0*/  F2FP.SATFINITE.E4M3.F32.PACK_AB_MERGE_C R88, R177, R88, R185 ;  /* 0x00000058b158723e */ /* 0x000fe400048070b9 */
[----:B------:R-:W-:Y:S01]  /*9bd0*/  FFMA.FTZ R90, R90, R181, R187 ;  /* 0x000000b55a5a7223 */ /* 0x000fe200000100bb */
[CC--:B------:R-:W-:Y:S01]  /*9be0*/  FMUL.FTZ R181, R179.reuse, R180.reuse ;  /* 0x000000b4b3b57220 */ /* 0x0c0fe20000410000 */
[C---:B------:R-:W-:Y:S01]  /*9bf0*/  FMUL.FTZ R180, R178.reuse, R180 ;  /* 0x000000b4b2b47220 */ /* 0x040fe20000410000 */
[----:B------:R-:W-:Y:S01]  /*9c00*/  HADD2.F32 R187, -RZ, R174.H0_H0 ;  /* 0x200000aeffbb7230 */ /* 0x000fe20000004100 */
[----:B------:R-:W-:Y:S01]  /*9c10*/  F2FP.F16.E4M3.UNPACK_B R89, R89.H1 ;  /* 0x00000059ff59723e */ /* 0x000fe200030006ff */
[-C--:B------:R-:W-:Y:S01]  /*9c20*/  FFMA.FTZ R181, R178, R94.reuse, -R181 ;  /* 0x0000005eb2b57223 */ /* 0x080fe200000108b5 */
[----:B------:R-:W-:Y:S01]  /*9c30*/  FFMA.FTZ R179, R179, R94, R180 ;  /* 0x0000005eb3b37223 */ /* 0x000fe200000100b4 */
[----:B------:R-:W-:-:S02]  /*9c40*/  F2FP.F16.E4M3.UNPACK_B R94, R170 ;  /* 0x000000aaff5e723e */ /* 0x000fc400020006ff */
[----:B------:R-:W-:Y:S02]  /*9c50*/  F2FP.F16.E4M3.UNPACK_B R180, R176 ;  /* 0x000000b0ffb4723e */ /* 0x000fe400020006ff */
[----:B------:R-:W-:Y:S01]  /*9c60*/  F2FP.F16.E4M3.UNPACK_B R178, R92 ;  /* 0x0000005cffb2723e */ /* 0x000fe200020006ff */
[----:B------:R-:W-:Y:S01]  /*9c70*/  HADD2.F32 R203, -RZ, R94.H0_H0 ;  /* 0x2000005effcb7230 */ /* 0x000fe20000004100 */
[----:B------:R-:W-:Y:S01]  /*9c80*/  SHF.R.U32.HI R176, RZ, 0x8, R53 ;  /* 0x00000008ffb07819 */ /* 0x000fe20000011635 */
[----:B------:R-:W-:Y:S01]  /*9c90*/  HADD2.F32 R170, -RZ, R180.H0_H0 ;  /* 0x200000b4ffaa7230 */ /* 0x000fe20000004100 */
[----:B------:R-:W-:Y:S01]  /*9ca0*/  SHF.R.U32.HI R53, RZ, 0x10, R55 ;  /* 0x00000010ff357819 */ /* 0x000fe20000011637 */
[----:B------:R-:W-:Y:S01]  /*9cb0*/  HADD2.F32 R92, -RZ, R178.H0_H0 ;  /* 0x200000b2ff5c7230 */ /* 0x000fe20000004100 */
[----:B------:R-:W-:Y:S01]  /*9cc0*/  SHF.R.U32.HI R55, RZ, 0x10, R41 ;  /* 0x00000010ff377819 */ /* 0x000fe20000011629 */
[----:B------:R-:W-:Y:S02]  /*9cd0*/  HADD2.F32 R180, -RZ, R180.H1_H1 ;  /* 0x300000b4ffb47230 */ /* 0x000fe40000004100 */
[----:B------:R-:W-:Y:S01]  /*9ce0*/  FMUL.FTZ R209, R170, R203 ;  /* 0x000000cbaad17220 */ /* 0x000fe20000410000 */
[----:B------:R-:W-:-:S02]  /*9cf0*/  HADD2.F32 R178, -RZ, R178.H1_H1 ;  /* 0x300000b2ffb27230 */ /* 0x000fc40000004100 */
[C---:B------:R-:W-:Y:S01]  /*9d00*/  FMUL.FTZ R203, R92.reuse, R203 ;  /* 0x000000cb5ccb7220 */ /* 0x040fe20000410000 */
[----:B------:R-:W-:Y:S01]  /*9d10*/  F2FP.SATFINITE.E4M3.F32.PACK_AB_MERGE_C R42, R181, R42, RZ ;  /* 0x0000002ab52a723e */ /* 0x000fe200048070ff */
[-C--:B------:R-:W-:Y:S01]  /*9d20*/  FFMA.FTZ R92, R92, R187.reuse, -R209 ;  /* 0x000000bb5c5c7223 */ /* 0x080fe200000108d1 */
[----:B------:R-:W-:Y:S02]  /*9d30*/  IMAD.SHL.U32 R209, R176, 0x100, RZ ;  /* 0x00000100b0d17824 */ /* 0x000fe400078e00ff */
[----:B------:R-:W-:Y:S01]  /*9d40*/  FFMA.FTZ R170, R170, R187, R203 ;  /* 0x000000bbaaaa7223 */ /* 0x000fe200000100cb */
[----:B------:R-:W-:Y:S01]  /*9d50*/  SHF.R.U32.HI R187, RZ, 0x8, R41 ;  /* 0x00000008ffbb7819 */ /* 0x000fe20000011629 */
[----:B------:R-:W-:Y:S01]  /*9d60*/  IMAD.U32 R176, R182, 0x10000, RZ ;  /* 0x00010000b6b07824 */ /* 0x000fe200078e00ff */
[--C-:B------:R-:W-:Y:S02]  /*9d70*/  SHF.R.U32.HI R203, RZ, 0x8, R43.reuse ;  /* 0x00000008ffcb7819 */ /* 0x100fe4000001162b */
[----:B------:R-:W-:Y:S01]  /*9d80*/  SHF.R.U32.HI R41, RZ, 0x10, R43 ;  /* 0x00000010ff297819 */ /* 0x000fe2000001162b */
[----:B------:R-:W-:Y:S01]  /*9d90*/  IMAD.SHL.U32 R187, R187, 0x100, RZ ;  /* 0x00000100bbbb7824 */ /* 0x000fe200078e00ff */
[----:B------:R-:W-:Y:S01]  /*9da0*/  LOP3.LUT R43, R43, 0xff0000ff, RZ, 0xc0, !PT ;  /* 0xff0000ff2b2b7812 */ /* 0x000fe200078ec0ff */
[----:B------:R-:W-:Y:S01]  /*9db0*/  IMAD.SHL.U32 R184, R203, 0x100, RZ ;  /* 0x00000100cbb87824 */ /* 0x000fe200078e00ff */
[----:B------:R-:W-:Y:S01]  /*9dc0*/  LOP3.LUT R209, R186, 0xff00, R209, 0xf8, !PT ;  /* 0x0000ff00bad17812 */ /* 0x000fe200078ef8d1 */
[----:B------:R-:W-:Y:S01]  /*9dd0*/  IMAD.U32 R41, R41, 0x10000, RZ ;  /* 0x0001000029297824 */ /* 0x000fe200078e00ff */
[----:B------:R-:W-:Y:S01]  /*9de0*/  LOP3.LUT R208, R208, 0xff00, R187, 0xf8, !PT ;  /* 0x0000ff00d0d07812 */ /* 0x000fe200078ef8bb */
[----:B------:R-:W-:Y:S01]  /*9df0*/  HADD2.F32 R187, -RZ, R94.H1_H1 ;  /* 0x3000005effbb7230 */ /* 0x000fe20000004100 */
[----:B------:R-:W-:Y:S01]  /*9e00*/  LOP3.LUT R184, R43, 0xff00, R184, 0xf8, !PT ;  /* 0x0000ff002bb87812 */ /* 0x000fe200078ef8b8 */
[----:B------:R-:W-:Y:S01]  /*9e10*/  IMAD.U32 R43, R53, 0x10000, RZ ;  /* 0x00010000352b7824 */ /* 0x000fe200078e00ff */
[----:B------:R-:W-:Y:S01]  /*9e20*/  LOP3.LUT R176, R209, 0xff0000, R176, 0xf8, !PT ;  /* 0x00ff0000d1b07812 */ /* 0x000fe200078ef8b0 */
[----:B------:R-:W-:-:S02]  /*9e30*/  IMAD.U32 R53, R55, 0x10000, RZ ;  /* 0x0001000037357824 */ /* 0x000fc400078e00ff */
[-C--:B------:R-:W-:Y:S01]  /*9e40*/  FMUL.FTZ R203, R180, R187.reuse ;  /* 0x000000bbb4cb7220 */ /* 0x080fe20000410000 */
[----:B------:R-:W-:Y:S02]  /*9e50*/  HADD2.F32 R55, -RZ, R174.H1_H1 ;  /* 0x300000aeff377230 */ /* 0x000fe40000004100 */
[----:B------:R-:W-:Y:S01]  /*9e60*/  FMUL.FTZ R187, R178, R187 ;  /* 0x000000bbb2bb7220 */ /* 0x000fe20000410000 */
[----:B------:R-:W-:Y:S01]  /*9e70*/  F2FP.SATFINITE.E4M3.F32.PACK_AB_MERGE_C R94, R179, R90, RZ ;  /* 0x0000005ab35e723e */ /* 0x000fe200048070ff */
[--C-:B------:R-:W-:Y:S01]  /*9e80*/  HADD2.F32 R174, -RZ, R54.reuse.H0_H0 ;  /* 0x20000036ffae7230 */ /* 0x100fe20000004100 */
[----:B------:R-:W-:Y:S01]  /*9e90*/  LOP3.LUT R53, R208, 0xff0000, R53, 0xf8, !PT ;  /* 0x00ff0000d0357812 */ /* 0x000fe200078ef835 */
[-C--:B------:R-:W-:Y:S01]  /*9ea0*/  FFMA.FTZ R203, R178, R55.reuse, -R203 ;  /* 0x00000037b2cb7223 */ /* 0x080fe200000108cb */
[----:B------:R-:W-:Y:S01]  /*9eb0*/  FFMA.FTZ R187, R180, R55, R187 ;  /* 0x00000037b4bb7223 */ /* 0x000fe200000100bb */
[----:B------:R-:W-:Y:S01]  /*9ec0*/  F2FP.F16.E4M3.UNPACK_B R175, R176 ;  /* 0x000000b0ffaf723e */ /* 0x000fe200020006ff */
[----:B------:R-:W-:Y:S01]  /*9ed0*/  HADD2.F32 R54, -RZ, R54.H1_H1 ;  /* 0x30000036ff367230 */ /* 0x000fe20000004100 */
[----:B------:R-:W-:-:S02]  /*9ee0*/  F2FP.F16.E4M3.UNPACK_B R55, R53 ;  /* 0x00000035ff37723e */ /* 0x000fc400020006ff */
[----:B------:R-:W-:Y:S01]  /*9ef0*/  F2FP.SATFINITE.E4M3.F32.PACK_AB_MERGE_C R90, R203, R92, R42 ;  /* 0x0000005ccb5a723e */ /* 0x000fe2000480702a */
[--C-:B------:R-:W-:Y:S01]  /*9f00*/  HADD2.F32 R42, -RZ, R52.reuse.H0_H0 ;  /* 0x20000034ff2a7230 */ /* 0x100fe20000004100 */
[----:B------:R-:W-:Y:S01]  /*9f10*/  F2FP.SATFINITE.E4M3.F32.PACK_AB_MERGE_C R94, R187, R170, R94 ;  /* 0x000000aabb5e723e */ /* 0x000fe2000480705e */
[----:B------:R-:W-:Y:S01]  /*9f20*/  HADD2.F32 R179, -RZ, R55.H0_H0 ;  /* 0x20000037ffb37230 */ /* 0x000fe20000004100 */
[----:B------:R-:W-:Y:S01]  /*9f30*/  F2FP.F16.E4M3.UNPACK_B R176, R176.H1 ;  /* 0x000000b0ffb0723e */ /* 0x000fe200030006ff */
[----:B------:R-:W-:Y:S01]  /*9f40*/  HADD2.F32 R177, -RZ, R175.H0_H0 ;  /* 0x200000afffb17230 */ /* 0x000fe20000004100 */
[----:B------:R-:W-:Y:S01]  /*9f50*/  LOP3.LUT R41, R184, 0xff0000, R41, 0xf8, !PT ;  /* 0x00ff0000b8297812 */ /* 0x000fe200078ef829 */
[----:B------:R-:W-:Y:S02]  /*9f60*/  HADD2.F32 R92, -RZ, R55.H1_H1 ;  /* 0x30000037ff5c7230 */ /* 0x000fe40000004100 */
[-C--:B------:R-:W-:Y:S01]  /*9f70*/  FMUL.FTZ R181, R174, R179.reuse ;  /* 0x000000b3aeb57220 */ /* 0x080fe20000410000 */
[----:B------:R-:W-:Y:S01]  /*9f80*/  FMUL.FTZ R179, R42, R179 ;  /* 0x000000b32ab37220 */ /* 0x000fe20000410000 */
[----:B------:R-:W-:Y:S01]  /*9f90*/  HADD2.F32 R55, -RZ, R52.H1_H1 ;  /* 0x30000034ff377230 */ /* 0x000fe20000004100 */
[----:B------:R-:W-:Y:S01]  /*9fa0*/  LOP3.LUT R202, R202, 0xff00, R219, 0xf8, !PT ;  /* 0x0000ff00caca7812 */ /* 0x000fe200078ef8db */
[-C--:B------:R-:W-:Y:S01]  /*9fb0*/  FFMA.FTZ R42, R42, R177.reuse, -R181 ;  /* 0x000000b12a2a7223 */ /* 0x080fe200000108b5 */
[----:B------:R-:W-:Y:S01]  /*9fc0*/  FFMA.FTZ R52, R174, R177, R179 ;  /* 0x000000b1ae347223 */ /* 0x000fe200000100b3 */
[----:B------:R-:W-:-:S02]  /*9fd0*/  HADD2.F32 R175, -RZ, R175.H1_H1 ;  /* 0x300000afffaf7230 */ /* 0x000fc40000004100 */
[CC--:B------:R-:W-:Y:S01]  /*9fe0*/  FMUL.FTZ R170, R54.reuse, R92.reuse ;  /* 0x0000005c36aa7220 */ /* 0x0c0fe20000410000 */
[C---:B------:R-:W-:Y:S01]  /*9ff0*/  FMUL.FTZ R177, R55.reuse, R92 ;  /* 0x0000005c37b17220 */ /* 0x040fe20000410000 */
[----:B------:R-:W-:Y:S01]  /*a000*/  F2FP.F16.E4M3.UNPACK_B R92, R93.H1 ;  /* 0x0000005dff5c723e */ /* 0x000fe200030006ff */
[--C-:B------:R-:W-:Y:S01]  /*a010*/  HADD2.F32 R93, -RZ, R89.reuse.H1_H1 ;  /* 0x30000059ff5d7230 */ /* 0x100fe20000004100 */
[----:B------:R-:W-:Y:S01]  /*a020*/  F2FP.F16.E4M3.UNPACK_B R174, R53.H1 ;  /* 0x00000035ffae723e */ /* 0x000fe200030006ff */
[-C--:B------:R-:W-:Y:S01]  /*a030*/  FFMA.FTZ R55, R55, R175.reuse, -R170 ;  /* 0x000000af37377223 */ /* 0x080fe200000108aa */
[----:B------:R-:W-:Y:S01]  /*a040*/  FFMA.FTZ R53, R54, R175, R177 ;  /* 0x000000af36357223 */ /* 0x000fe200000100b1 */
[----:B------:R-:W-:Y:S01]  /*a050*/  HADD2.F32 R170, -RZ, R92.H0_H0 ;  /* 0x2000005cffaa7230 */ /* 0x000fe20000004100 */
[----:B------:R-:W-:Y:S01]  /*a060*/  F2FP.F16.E4M3.UNPACK_B R179, R95.H1 ;  /* 0x0000005fffb3723e */ /* 0x000fe200030006ff */
[----:B------:R-:W-:Y:S01]  /*a070*/  HADD2.F32 R175, -RZ, R174.H0_H0 ;  /* 0x200000aeffaf7230 */ /* 0x000fe20000004100 */
[----:B------:R-:W-:Y:S01]  /*a080*/  LOP3.LUT R43, R202, 0xff0000, R43, 0xf8, !PT ;  /* 0x00ff0000ca2b7812 */ /* 0x000fe200078ef82b */
        /* <DEDUP_REMOVED lines=10> */
[----:B------:R-:W-:Y:S01]  /*a130*/  F2FP.F16.E4M3.UNPACK_B R170, R95 ;  /* 0x0000005fffaa723e */ /* 0x000fe200020006ff */
[CC--:B------:R-:W-:Y:S01]  /*a140*/  FMUL.FTZ R178, R92.reuse, R174.reuse ;  /* 0x000000ae5cb27220 */ /* 0x0c0fe20000410000 */
[C---:B------:R-:W-:Y:S01]  /*a150*/  FMUL.FTZ R175, R93.reuse, R174 ;  /* 0x000000ae5daf7220 */ /* 0x040fe20000410000 */
[----:B------:R-:W-:Y:S01]  /*a160*/  F2FP.F16.E4M3.UNPACK_B R95, R41 ;  /* 0x00000029ff5f723e */ /* 0x000fe200020006ff */
[----:B------:R-:W-:Y:S01]  /*a170*/  HADD2.F32 R184, -RZ, R182.H0_H0 ;  /* 0x200000b6ffb87230 */ /* 0x000fe20000004100 */
[-C--:B------:R-:W-:Y:S01]  /*a180*/  F2FP.F16.E4M3.UNPACK_B R174, R91.reuse ;  /* 0x0000005bffae723e */ /* 0x080fe200020006ff */
[-C--:B------:R-:W-:Y:S01]  /*a190*/  FFMA.FTZ R93, R93, R176.reuse, -R178 ;  /* 0x000000b05d5d7223 */ /* 0x080fe200000108b2 */
[----:B------:R-:W-:Y:S01]  /*a1a0*/  FFMA.FTZ R92, R92, R176, R175 ;  /* 0x000000b05c5c7223 */ /* 0x000fe200000100af */
[----:B------:R-:W-:Y:S01]  /*a1b0*/  F2FP.F16.E4M3.UNPACK_B R91, R91.H1 ;  /* 0x0000005bff5b723e */ /* 0x000fe200030006ff */
[----:B------:R-:W-:Y:S01]  /*a1c0*/  HADD2.F32 R176, -RZ, R170.H0_H0 ;  /* 0x200000aaffb07230 */ /* 0x000fe20000004100 */
[-C--:B------:R-:W-:Y:S01]  /*a1d0*/  F2FP.F16.E4M3.UNPACK_B R41, R43.reuse ;  /* 0x0000002bff29723e */ /* 0x080fe200020006ff */
[----:B------:R-:W-:Y:S01]  /*a1e0*/  HADD2.F32 R183, -RZ, R95.H0_H0 ;  /* 0x2000005fffb77230 */ /* 0x000fe20000004100 */
[----:B------:R-:W-:Y:S01]  /*a1f0*/  F2FP.F16.E4M3.UNPACK_B R43, R43.H1 ;  /* 0x0000002bff2b723e */ /* 0x000fe200030006ff */
[----:B------:R-:W-:Y:S01]  /*a200*/  HADD2.F32 R175, -RZ, R174.H0_H0 ;  /* 0x200000aeffaf7230 */ /* 0x000fe20000004100 */
[----:B------:R-:W-:Y:S01]  /*a210*/  F2FP.SATFINITE.E4M3.F32.PACK_AB_MERGE_C R92, R92, R89, RZ ;  /* 0x000000595c5c723e */ /* 0x000fe200048070ff */
[----:B------:R-:W-:-:S02]  /*a220*/  HADD2.F32 R177, -RZ, R91.H0_H0 ;  /* 0x2000005bffb17230 */ /* 0x000fc40000004100 */
[-C--:B------:R-:W-:Y:S01]  /*a230*/  FMUL.FTZ R186, R176, R183.reuse ;  /* 0x000000b7b0ba7220 */ /* 0x080fe20000410000 */
[----:B------:R-:W-:Y:S02]  /*a240*/  HADD2.F32 R178, -RZ, R179.H0_H0 ;  /* 0x200000b3ffb27230 */ /* 0x000fe40000004100 */
[----:B------:R-:W-:Y:S01]  /*a250*/  FMUL.FTZ R183, R175, R183 ;  /* 0x000000b7afb77220 */ /* 0x000fe20000410000 */
        /* <DEDUP_REMOVED lines=10> */
[----:B------:R-:W-:Y:S02]  /*a300*/  HADD2.F32 R95, -RZ, R95.H1_H1 ;  /* 0x3000005fff5f7230 */ /* 0x000fe40000004100 */
[----:B------:R-:W-:Y:S01]  /*a310*/  FMUL.FTZ R182, R91, R182 ;  /* 0x000000b65bb67220 */ /* 0x000fe20000410000 */
[--C-:B------:R-:W-:Y:S01]  /*a320*/  HADD2.F32 R181, -RZ, R43.reuse.H0_H0 ;  /* 0x2000002bffb57230 */ /* 0x100fe20000004100 */
[----:B------:R-:W-:Y:S01]  /*a330*/  F2FP.SATFINITE.E4M3.F32.PACK_AB_MERGE_C R54, R93, R54, RZ ;  /* 0x000000365d36723e */ /* 0x000fe200048070ff */
[----:B------:R-:W-:Y:S01]  /*a340*/  HADD2.F32 R174, -RZ, R174.H1_H1 ;  /* 0x300000aeffae7230 */ /* 0x000fe20000004100 */
[----:B------:R-:W-:Y:S01]  /*a350*/  F2FP.SATFINITE.E4M3.F32.PACK_AB_MERGE_C R93, R53, R52, R92 ;  /* 0x00000034355d723e */ /* 0x000fe2000480705c */
[----:B------:R-:W-:-:S02]  /*a360*/  HADD2.F32 R180, -RZ, R43.H1_H1 ;  /* 0x3000002bffb47230 */ /* 0x000fc40000004100 */
[----:B------:R-:W-:Y:S01]  /*a370*/  FMUL.FTZ R43, R170, R95 ;  /* 0x0000005faa2b7220 */ /* 0x000fe20000410000 */
[----:B------:R-:W-:Y:S02]  /*a380*/  HADD2.F32 R41, -RZ, R41.H1_H1 ;  /* 0x30000029ff297230 */ /* 0x000fe40000004100 */
[-C--:B------:R-:W-:Y:S01]  /*a390*/  FFMA.FTZ R177, R177, R181.reuse, -R202 ;  /* 0x000000b5b1b17223 */ /* 0x080fe200000108ca */
[----:B------:R-:W-:Y:S01]  /*a3a0*/  FFMA.FTZ R178, R178, R181, R185 ;  /* 0x000000b5b2b27223 */ /* 0x000fe200000100b9 */
[C---:B------:R-:W-:Y:S01]  /*a3b0*/  FMUL.FTZ R95, R174.reuse, R95 ;  /* 0x0000005fae5f7220 */ /* 0x040fe20000410000 */
[-C--:B------:R-:W-:Y:S01]  /*a3c0*/  FFMA.FTZ R184, R91, R180.reuse, -R184 ;  /* 0x000000b45bb87223 */ /* 0x080fe200000108b8 */
[----:B------:R-:W-:Y:S01]  /*a3d0*/  FFMA.FTZ R179, R179, R180, R182 ;  /* 0x000000b4b3b37223 */ /* 0x000fe200000100b6 */
[-C--:B------:R-:W-:Y:S01]  /*a3e0*/  FFMA.FTZ R174, R174, R41.reuse, -R43 ;  /* 0x00000029aeae7223 */ /* 0x080fe2000001082b */
[----:B------:R-:W-:Y:S01]  /*a3f0*/  FFMA.FTZ R95, R170, R41, R95 ;  /* 0x00000029aa5f7223 */ /* 0x000fe2000001005f */
[----:B------:R-:W-:Y:S01]  /*a400*/  F2FP.SATFINITE.E4M3.F32.PACK_AB_MERGE_C R89, R55, R42, R54 ;  /* 0x0000002a3759723e */ /* 0x000fe20004807036 */
[----:B------:R-:W-:Y:S01]  /*a410*/  IMAD.MOV.U32 R92, RZ, RZ, R40 ;  /* 0x000000ffff5c7224 */ /* 0x000fe200078e0028 */
[----:B------:R-:W-:-:S02]  /*a420*/  F2FP.SATFINITE.E4M3.F32.PACK_AB_MERGE_C R177, R184, R177, RZ ;  /* 0x000000b1b8b1723e */ /* 0x000fc400048070ff */
[----:B------:R-:W-:Y:S02]  /*a430*/  F2FP.SATFINITE.E4M3.F32.PACK_AB_MERGE_C R178, R179, R178, RZ ;  /* 0x000000b2b3b2723e */ /* 0x000fe400048070ff */
[----:B------:R-:W-:Y:S02]  /*a440*/  F2FP.SATFINITE.E4M3.F32.PACK_AB_MERGE_C R91, R174, R175, R177 ;  /* 0x000000afae5b723e */ /* 0x000fe400048070b1 */
[----:B------:R-:W-:-:S07]  /*a450*/  F2FP.SATFINITE.E4M3.F32.PACK_AB_MERGE_C R95, R95, R176, R178 ;  /* 0x000000b05f5f723e */ /* 0x000fce00048070b2 */
.L_x_1403:
[----:B------:R-:W-:Y:S05]  /*a460*/  BSYNC B3 ;  /* 0x0000000000037941 */ /* 0x000fea0003800000 */
.L_x_1402:
        /* <DEDUP_REMOVED lines=9> */
[----:B--2---:R0:W-:Y:S03]  /*a500*/  @!P4 STG.E.128 desc[UR60][R42.64], R92 ;  /* 0x0000005c2a00c986 */ /* 0x0041e6000c101d3c */
.L_x_1401:
[----:B------:R-:W-:Y:S05]  /*a510*/  BSYNC B2 ;  /* 0x0000000000027941 */ /* 0x000fea0003800000 */
.L_x_1400:
        /* <DEDUP_REMOVED lines=35> */
[----:B--2---:R-:W-:Y:S01]  /*a750*/  IMAD.MOV.U32 R57, RZ, RZ, R52 ;  /* 0x000000ffff397224 */ /* 0x004fe200078e0034 */
[----:B------:R-:W-:-:S02]  /*a760*/  SHF.R.U32.HI R95, RZ, 0x8, R47 ;  /* 0x00000008ff5f7819 */ /* 0x000fc4000001162f */
[----:B------:R-:W-:Y:S02]  /*a770*/  SHF.R.U32.HI R93, RZ, 0x8, R45 ;  /* 0x00000008ff5d7819 */ /* 0x000fe4000001162d */
[----:B------:R-:W-:Y:S01]  /*a780*/  LOP3.LUT R44, R44, 0xff00, R59, 0xf8, !PT ;  /* 0x0000ff002c2c7812 */ /* 0x000fe200078ef83b */
[----:B------:R-:W-:Y:S01]  /*a790*/  IMAD.U32 R59, R94, 0x10000, RZ ;  /* 0x000100005e3b7824 */ /* 0x000fe200078e00ff */
[----:B------:R-:W-:Y:S01]  /*a7a0*/  LOP3.LUT R92, R47, 0xff0000ff, RZ, 0xc0, !PT ;  /* 0xff0000ff2f5c7812 */ /* 0x000fe200078ec0ff */
[----:B------:R-:W-:Y:S01]  /*a7b0*/  IMAD.SHL.U32 R95, R95, 0x100, RZ ;  /* 0x000001005f5f7824 */ /* 0x000fe200078e00ff */
[----:B------:R-:W-:Y:S01]  /*a7c0*/  LOP3.LUT R58, R45, 0xff0000ff, RZ, 0xc0, !PT ;  /* 0xff0000ff2d3a7812 */ /* 0x000fe200078ec0ff */
[----:B------:R-:W-:Y:S01]  /*a7d0*/  IMAD.SHL.U32 R93, R93, 0x100, RZ ;  /* 0x000001005d5d7824 */ /* 0x000fe200078e00ff */
[----:B------:R-:W-:Y:S01]  /*a7e0*/  SHF.R.U32.HI R171, RZ, 0x10, R47 ;  /* 0x00000010ffab7819 */ /* 0x000fe2000001162f */
[----:B------:R-:W-:Y:S01]  /*a7f0*/  IMAD.MOV.U32 R47, RZ, RZ, R42 ;  /* 0x000000ffff2f7224 */ /* 0x000fe200078e002a */
[----:B------:R-:W-:Y:S01]  /*a800*/  LOP3.LUT R44, R44, 0xff0000, R59, 0xf8, !PT ;  /* 0x00ff00002c2c7812 */ /* 0x000fe200078ef83b */
[----:B------:R-:W-:Y:S01]  /*a810*/  IMAD.U32 R59, R170, 0x10000, RZ ;  /* 0x00010000aa3b7824 */ /* 0x000fe200078e00ff */
[----:B------:R-:W-:Y:S01]  /*a820*/  LOP3.LUT R40, R46, 0xff00, R91, 0xf8, !PT ;  /* 0x0000ff002e287812 */ /* 0x000fe200078ef85b */
[----:B------:R-:W-:Y:S01]  /*a830*/  IMAD.U32 R171, R171, 0x10000, RZ ;  /* 0x00010000abab7824 */ /* 0x000fe200078e00ff */
[----:B------:R-:W-:-:S02]  /*a840*/  LOP3.LUT R94, R92, 0xff00, R95, 0xf8, !PT ;  /* 0x0000ff005c5e7812 */ /* 0x000fc400078ef85f */
[----:B------:R-:W-:Y:S02]  /*a850*/  LOP3.LUT R42, R58, 0xff00, R93, 0xf8, !PT ;  /* 0x0000ff003a2a7812 */ /* 0x000fe400078ef85d */
[----:B------:R-:W-:Y:S02]  /*a860*/  F2FP.F16.E4M3.UNPACK_B R92, R166.H1 ;  /* 0x000000a6ff5c723e */ /* 0x000fe400030006ff */
[----:B------:R-:W-:Y:S02]  /*a870*/  F2FP.F16.E4M3.UNPACK_B R91, R57.H1 ;  /* 0x00000039ff5b723e */ /* 0x000fe400030006ff */
[----:B------:R-:W-:Y:S01]  /*a880*/  F2FP.F16.E4M3.UNPACK_B R58, R56.H1 ;  /* 0x00000038ff3a723e */ /* 0x000fe200030006ff */
[----:B------:R-:W-:Y:S01]  /*a890*/  HADD2.F32 R95, -RZ, R92.H0_H0 ;  /* 0x2000005cff5f7230 */ /* 0x000fe20000004100 */
[----:B------:R-:W-:Y:S01]  /*a8a0*/  SHF.R.U32.HI R45, RZ, 0x10, R45 ;  /* 0x00000010ff2d7819 */ /* 0x000fe2000001162d */
[----:B------:R-:W-:Y:S01]  /*a8b0*/  HADD2.F32 R52, -RZ, R91.H0_H0 ;  /* 0x2000005bff347230 */ /* 0x000fe20000004100 */
[----:B------:R-:W-:Y:S01]  /*a8c0*/  LOP3.LUT R40, R40, 0xff0000, R59, 0xf8, !PT ;  /* 0x00ff000028287812 */ /* 0x000fe200078ef83b */
[----:B------:R-:W-:Y:S01]  /*a8d0*/  HADD2.F32 R46, -RZ, R58.H0_H0 ;  /* 0x2000003aff2e7230 */ /* 0x000fe20000004100 */
[----:B------:R-:W-:Y:S01]  /*a8e0*/  F2FP.F16.E4M3.UNPACK_B R59, R168.H1 ;  /* 0x000000a8ff3b723e */ /* 0x000fe200030006ff */
[----:B------:R-:W-:-:S02]  /*a8f0*/  IMAD.U32 R45, R45, 0x10000, RZ ;  /* 0x000100002d2d7824 */ /* 0x000fc400078e00ff */
[-C--:B------:R-:W-:Y:S01]  /*a900*/  FMUL.FTZ R173, R52, R95.reuse ;  /* 0x0000005f34ad7220 */ /* 0x080fe20000410000 */
[----:B------:R-:W-:Y:S02]  /*a910*/  HADD2.F32 R170, -RZ, R92.H1_H1 ;  /* 0x3000005cffaa7230 */ /* 0x000fe40000004100 */
[----:B------:R-:W-:Y:S01]  /*a920*/  FMUL.FTZ R95, R46, R95 ;  /* 0x0000005f2e5f7220 */ /* 0x000fe20000410000 */
[--C-:B------:R-:W-:Y:S01]  /*a930*/  HADD2.F32 R93, -RZ, R59.reuse.H0_H0 ;  /* 0x2000003bff5d7230 */ /* 0x100fe20000004100 */
[----:B------:R-:W-:Y:S02]  /*a940*/  LOP3.LUT R45, R42, 0xff0000, R45, 0xf8, !PT ;  /* 0x00ff00002a2d7812 */ /* 0x000fe400078ef82d */
[----:B------:R-:W-:Y:S01]  /*a950*/  LOP3.LUT R42, R94, 0xff0000, R171, 0xf8, !PT ;  /* 0x00ff00005e2a7812 */ /* 0x000fe200078ef8ab */
[----:B------:R-:W-:Y:S02]  /*a960*/  HADD2.F32 R94, -RZ, R59.H1_H1 ;  /* 0x3000003bff5e7230 */ /* 0x000fe40000004100 */
[-C--:B------:R-:W-:Y:S01]  /*a970*/  FFMA.FTZ R46, R46, R93.reuse, -R173 ;  /* 0x0000005d2e2e7223 */ /* 0x080fe200000108ad */
[----:B------:R-:W-:Y:S01]  /*a980*/  FFMA.FTZ R52, R52, R93, R95 ;  /* 0x0000005d34347223 */ /* 0x000fe2000001005f */
[----:B------:R-:W-:Y:S01]  /*a990*/  HADD2.F32 R93, -RZ, R91.H1_H1 ;  /* 0x3000005bff5d7230 */ /* 0x000fe20000004100 */
[----:B------:R-:W-:Y:S01]  /*a9a0*/  F2FP.F16.E4M3.UNPACK_B R166, R166 ;  /* 0x000000a6ffa6723e */ /* 0x000fe200020006ff */
[----:B------:R-:W-:Y:S01]  /*a9b0*/  HADD2.F32 R59, -RZ, R58.H1_H1 ;  /* 0x3000003aff3b7230 */ /* 0x000fe20000004100 */
[----:B------:R-:W-:-:S02]  /*a9c0*/  F2FP.F16.E4M3.UNPACK_B R92, R57 ;  /* 0x00000039ff5c723e */ /* 0x000fc400020006ff */
[----:B------:R-:W-:Y:S01]  /*a9d0*/  F2FP.F16.E4M3.UNPACK_B R91, R56 ;  /* 0x00000038ff5b723e */ /* 0x000fe200020006ff */
[----:B------:R-:W-:Y:S01]  /*a9e0*/  FMUL.FTZ R172, R93, R170 ;  /* 0x000000aa5dac7220 */ /* 0x000fe20000410000 */
[----:B------:R-:W-:Y:S01]  /*a9f0*/  F2FP.F16.E4M3.UNPACK_B R168, R168 ;  /* 0x000000a8ffa8723e */ /* 0x000fe200020006ff */
[----:B------:R-:W-:Y:S02]  /*aa00*/  HADD2.F32 R171, -RZ, R166.H0_H0 ;  /* 0x200000a6ffab7230 */ /* 0x000fe40000004100 */
[C---:B------:R-:W-:Y:S01]  /*aa10*/  FMUL.FTZ R170, R59.reuse, R170 ;  /* 0x000000aa3baa7220 */ /* 0x040fe20000410000 */
[----:B------:R-:W-:Y:S02]  /*aa20*/  HADD2.F32 R56, -RZ, R92.H0_H0 ;  /* 0x2000005cff387230 */ /* 0x000fe40000004100 */
[-C--:B------:R-:W-:Y:S01]  /*aa30*/  FFMA.FTZ R57, R59, R94.reuse, -R172 ;  /* 0x0000005e3b397223 */ /* 0x080fe200000108ac */
[----:B------:R-:W-:Y:S02]  /*aa40*/  HADD2.F32 R58, -RZ, R91.H0_H0 ;  /* 0x2000005bff3a7230 */ /* 0x000fe40000004100 */
[----:B------:R-:W-:Y:S01]  /*aa50*/  FFMA.FTZ R59, R93, R94, R170 ;  /* 0x0000005e5d3b7223 */ /* 0x000fe200000100aa */
        /* <DEDUP_REMOVED lines=9> */
[-C--:B------:R-:W-:Y:S01]  /*aaf0*/  FMUL.FTZ R92, R93, R166.reuse ;  /* 0x000000a65d5c7220 */ /* 0x080fe20000410000 */
[----:B------:R-:W-:Y:S01]  /*ab00*/  F2FP.F16.E4M3.UNPACK_B R94, R167.H1 ;  /* 0x000000a7ff5e723e */ /* 0x000fe200030006ff */
[C---:B------:R-:W-:Y:S01]  /*ab10*/  FMUL.FTZ R172, R91.reuse, R166 ;  /* 0x000000a65bac7220 */ /* 0x040fe20000410000 */
[----:B------:R-:W-:Y:S01]  /*ab20*/  F2FP.F16.E4M3.UNPACK_B R95, R54.H1 ;  /* 0x00000036ff5f723e */ /* 0x000fe200030006ff */
[-C--:B------:R-:W-:Y:S01]  /*ab30*/  FFMA.FTZ R91, R91, R168.reuse, -R92 ;  /* 0x000000a85b5b7223 */ /* 0x080fe2000001085c */
[----:B------:R-:W-:Y:S01]  /*ab40*/  F2FP.F16.E4M3.UNPACK_B R170, R169.H1 ;  /* 0x000000a9ffaa723e */ /* 0x000fe200030006ff */
[--C-:B------:R-:W-:Y:S01]  /*ab50*/  HADD2.F32 R173, -RZ, R94.reuse.H0_H0 ;  /* 0x2000005effad7230 */ /* 0x100fe20000004100 */
[----:B------:R-:W-:Y:S01]  /*ab60*/  F2FP.F16.E4M3.UNPACK_B R92, R47.H1 ;  /* 0x0000002fff5c723e */ /* 0x000fe200030006ff */
[----:B------:R-:W-:Y:S02]  /*ab70*/  HADD2.F32 R166, -RZ, R95.H0_H0 ;  /* 0x2000005fffa67230 */ /* 0x000fe40000004100 */
[----:B------:R-:W-:Y:S01]  /*ab80*/  FFMA.FTZ R93, R93, R168, R172 ;  /* 0x000000a85d5d7223 */ /* 0x000fe200000100ac */
[----:B------:R-:W-:Y:S01]  /*ab90*/  HADD2.F32 R172, -RZ, R94.H1_H1 ;  /* 0x3000005effac7230 */ /* 0x000fe20000004100 */
[----:B------:R-:W-:Y:S01]  /*aba0*/  F2FP.F16.E4M3.UNPACK_B R167, R167 ;  /* 0x000000a7ffa7723e */ /* 0x000fe200020006ff */
[----:B------:R-:W-:-:S02]  /*abb0*/  HADD2.F32 R94, -RZ, R92.H0_H0 ;  /* 0x2000005cff5e7230 */ /* 0x000fc40000004100 */
[----:B------:R-:W-:Y:S01]  /*abc0*/  FMUL.FTZ R175, R166, R173 ;  /* 0x000000ada6af7220 */ /* 0x000fe20000410000 */
[----:B------:R-:W-:Y:S01]  /*abd0*/  HADD2.F32 R171, -RZ, R170.H0_H0 ;  /* 0x200000aaffab7230 */ /* 0x000fe20000004100 */
[----:B------:R-:W-:Y:S01]  /*abe0*/  F2FP.F16.E4M3.UNPACK_B R47, R47 ;  /* 0x0000002fff2f723e */ /* 0x000fe200020006ff */
[----:B------:R-:W-:Y:S02]  /*abf0*/  HADD2.F32 R168, -RZ, R95.H1_H1 ;  /* 0x3000005fffa87230 */ /* 0x000fe40000004100 */
[C---:B------:R-:W-:Y:S01]  /*ac00*/  FMUL.FTZ R173, R94.reuse, R173 ;  /* 0x000000ad5ead7220 */ /* 0x040fe20000410000 */
[----:B------:R-:W-:Y:S02]  /*ac10*/  HADD2.F32 R95, -RZ, R92.H1_H1 ;  /* 0x3000005cff5f7230 */ /* 0x000fe40000004100 */
[----:B------:R-:W-:Y:S01]  /*ac20*/  FFMA.FTZ R92, R94, R171, -R175 ;  /* 0x000000ab5e5c7223 */ /* 0x000fe200000108af */
[----:B------:R-:W-:Y:S02]  /*ac30*/  HADD2.F32 R170, -RZ, R170.H1_H1 ;  /* 0x300000aaffaa7230 */ /* 0x000fe40000004100 */
[-C--:B------:R-:W-:Y:S01]  /*ac40*/  FMUL.FTZ R94, R168, R172.reuse ;  /* 0x000000aca85e7220 */ /* 0x080fe20000410000 */
[----:B------:R-:W-:Y:S01]  /*ac50*/  F2FP.F16.E4M3.UNPACK_B R169, R169 ;  /* 0x000000a9ffa9723e */ /* 0x000fe200020006ff */
[C---:B------:R-:W-:Y:S01]  /*ac60*/  FMUL.FTZ R177, R95.reuse, R172 ;  /* 0x000000ac5fb17220 */ /* 0x040fe20000410000 */
[----:B------:R-:W-:Y:S01]  /*ac70*/  FFMA.FTZ R173, R166, R171, R173 ;  /* 0x000000aba6ad7223 */ /* 0x000fe200000100ad */
[----:B------:R-:W-:Y:S01]  /*ac80*/  FFMA.FTZ R175, R95, R170, -R94 ;  /* 0x000000aa5faf7223 */ /* 0x000fe2000001085e */
[----:B------:R-:W-:Y:S01]  /*ac90*/  F2FP.F16.E4M3.UNPACK_B R94, R54 ;  /* 0x00000036ff5e723e */ /* 0x000fe200020006ff */
[----:B------:R-:W-:Y:S01]  /*aca0*/  FFMA.FTZ R172, R168, R170, R177 ;  /* 0x000000aaa8ac7223 */ /* 0x000fe200000100b1 */
[--C-:B------:R-:W-:Y:S01]  /*acb0*/  HADD2.F32 R168, -RZ, R167.reuse.H0_H0 ;  /* 0x200000a7ffa87230 */ /* 0x100fe20000004100 */
[----:B------:R-:W-:Y:S01]  /*acc0*/  F2FP.SATFINITE.E4M3.F32.PACK_AB_MERGE_C R46, R57, R46, RZ ;  /* 0x0000002e392e723e */ /* 0x000fe200048070ff */
[----:B------:R-:W-:Y:S01]  /*acd0*/  HADD2.F32 R167, -RZ, R167.H1_H1 ;  /* 0x300000a7ffa77230 */ /* 0x000fe20000004100 */
[----:B------:R-:W-:Y:S01]  /*ace0*/  F2FP.SATFINITE.E4M3.F32.PACK_AB_MERGE_C R52, R59, R52, RZ ;  /* 0x000000343b34723e */ /* 0x000fe200048070ff */
[--C-:B------:R-:W-:Y:S01]  /*acf0*/  HADD2.F32 R95, -RZ, R94.reuse.H0_H0 ;  /* 0x2000005eff5f7230 */ /* 0x100fe20000004100 */
[----:B------:R-:W-:Y:S01]  /*ad00*/  F2FP.F16.E4M3.UNPACK_B R59, R53 ;  /* 0x00000035ff3b723e */ /* 0x000fe200020006ff */
[----:B------:R-:W-:Y:S01]  /*ad10*/  HADD2.F32 R94, -RZ, R94.H1_H1 ;  /* 0x3000005eff5e7230 */ /* 0x000fe20000004100 */
[----:B------:R-:W-:Y:S01]  /*ad20*/  F2FP.F16.E4M3.UNPACK_B R57, R41 ;  /* 0x00000029ff39723e */ /* 0x000fe200020006ff */
[----:B------:R-:W-:-:S02]  /*ad30*/  HADD2.F32 R54, -RZ, R47.H0_H0 ;  /* 0x2000002fff367230 */ /* 0x000fc40000004100 */
[-C--:B------:R-:W-:Y:S01]  /*ad40*/  FMUL.FTZ R171, R95, R168.reuse ;  /* 0x000000a85fab7220 */ /* 0x080fe20000410000 */
[----:B------:R-:W-:Y:S02]  /*ad50*/  HADD2.F32 R166, -RZ, R169.H0_H0 ;  /* 0x200000a9ffa67230 */ /* 0x000fe40000004100 */
[-C--:B------:R-:W-:Y:S01]  /*ad60*/  FMUL.FTZ R170, R94, R167.reuse ;  /* 0x000000a75eaa7220 */ /* 0x080fe20000410000 */
[----:B------:R-:W-:Y:S02]  /*ad70*/  HADD2.F32 R47, -RZ, R47.H1_H1 ;  /* 0x3000002fff2f7230 */ /* 0x000fe40000004100 */
[C---:B------:R-:W-:Y:S01]  /*ad80*/  FMUL.FTZ R168, R54.reuse, R168 ;  /* 0x000000a836a87220 */ /* 0x040fe20000410000 */
[----:B------:R-:W-:Y:S02]  /*ad90*/  HADD2.F32 R169, -RZ, R169.H1_H1 ;  /* 0x300000a9ffa97230 */ /* 0x000fe40000004100 */
[----:B------:R-:W-:Y:S01]  /*ada0*/  FFMA.FTZ R171, R54, R166, -R171 ;  /* 0x000000a636ab7223 */ /* 0x000fe200000108ab */
[----:B------:R-:W-:Y:S01]  /*adb0*/  F2FP.SATFINITE.E4M3.F32.PACK_AB_MERGE_C R52, R93, R56, R52 ;  /* 0x000000385d34723e */ /* 0x000fe20004807034 */
[----:B------:R-:W-:Y:S01]  /*adc0*/  FMUL.FTZ R167, R47, R167 ;  /* 0x000000a72fa77220 */ /* 0x000fe20000410000 */
[----:B------:R-:W-:Y:S01]  /*add0*/  FFMA.FTZ R54, R95, R166, R168 ;  /* 0x000000a65f367223 */ /* 0x000fe200000100a8 */
[-C--:B------:R-:W-:Y:S01]  /*ade0*/  FFMA.FTZ R170, R47, R169.reuse, -R170 ;  /* 0x000000a92faa7223 */ /* 0x080fe200000108aa */
[----:B------:R-:W-:Y:S01]  /*adf0*/  F2FP.SATFINITE.E4M3.F32.PACK_AB_MERGE_C R47, R91, R58, R46 ;  /* 0x0000003a5b2f723e */ /* 0x000fe2000480702e */
[----:B------:R-:W-:Y:S01]  /*ae00*/  FFMA.FTZ R167, R94, R169, R167 ;  /* 0x000000a95ea77223 */ /* 0x000fe200000100a7 */
[----:B------:R-:W-:Y:S01]  /*ae10*/  F2FP.F16.E4M3.UNPACK_B R58, R45 ;  /* 0x0000002dff3a723e */ /* 0x000fe200020006ff */
[----:B------:R-:W-:Y:S01]  /*ae20*/  HADD2.F32 R91, -RZ, R59.H0_H0 ;  /* 0x2000003bff5b7230 */ /* 0x000fe20000004100 */
[----:B------:R-:W-:Y:S01]  /*ae30*/  F2FP.SATFINITE.E4M3.F32.PACK_AB_MERGE_C R172, R172, R173, RZ ;  /* 0x000000adacac723e */ /* 0x000fe200048070ff */
[----:B------:R-:W-:Y:S01]  /*ae40*/  HADD2.F32 R56, -RZ, R57.H0_H0 ;  /* 0x20000039ff387230 */ /* 0x000fe20000004100 */
[----:B------:R-:W-:Y:S01]  /*ae50*/  F2FP.F16.E4M3.UNPACK_B R93, R44 ;  /* 0x0000002cff5d723e */ /* 0x000fe200020006ff */
[----:B------:R-:W-:Y:S01]  /*ae60*/  HADD2.F32 R95, -RZ, R58.H0_H0 ;  /* 0x2000003aff5f7230 */ /* 0x000fe20000004100 */
[----:B------:R-:W-:-:S02]  /*ae70*/  F2FP.SATFINITE.E4M3.F32.PACK_AB_MERGE_C R92, R175, R92, RZ ;  /* 0x0000005caf5c723e */ /* 0x000fc400048070ff */
[----:B------:R-:W-:Y:S01]  /*ae80*/  F2FP.SATFINITE.E4M3.F32.PACK_AB_MERGE_C R54, R167, R54, R172 ;  /* 0x00000036a736723e */ /* 0x000fe200048070ac */
[----:B------:R-:W-:Y:S01]  /*ae90*/  HADD2.F32 R94, -RZ, R93.H0_H0 ;  /* 0x2000005dff5e7230 */ /* 0x000fe20000004100 */
[----:B------:R-:W-:Y:S01]  /*aea0*/  F2FP.SATFINITE.E4M3.F32.PACK_AB_MERGE_C R46, R170, R171, R92 ;  /* 0x000000abaa2e723e */ /* 0x000fe2000480705c */
[-C--:B------:R-:W-:Y:S01]  /*aeb0*/  FMUL.FTZ R167, R91, R95.reuse ;  /* 0x0000005f5ba77220 */ /* 0x080fe20000410000 */
[C---:B------:R-:W-:Y:S01]  /*aec0*/  FMUL.FTZ R166, R56.reuse, R95 ;  /* 0x0000005f38a67220 */ /* 0x040fe20000410000 */
[----:B------:R-:W-:Y:S01]  /*aed0*/  HADD2.F32 R92, -RZ, R59.H1_H1 ;  /* 0x3000003bff5c7230 */ /* 0x000fe20000004100 */
[----:B------:R-:W-:Y:S01]  /*aee0*/  F2FP.F16.E4M3.UNPACK_B R53, R53.H1 ;  /* 0x00000035ff35723e */ /* 0x000fe200030006ff */
[----:B------:R-:W-:Y:S02]  /*aef0*/  HADD2.F32 R95, -RZ, R58.H1_H1 ;  /* 0x3000003aff5f7230 */ /* 0x000fe40000004100 */
[----:B------:R-:W-:Y:S01]  /*af00*/  FFMA.FTZ R56, R56, R94, -R167 ;  /* 0x0000005e38387223 */ /* 0x000fe200000108a7 */
[----:B------:R-:W-:-:S02]  /*af10*/  HADD2.F32 R58, -RZ, R57.H1_H1 ;  /* 0x30000039ff3a7230 */ /* 0x000fc40000004100 */
[----:B------:R-:W-:Y:S01]  /*af20*/  FFMA.FTZ R57, R91, R94, R166 ;  /* 0x0000005e5b397223 */ /* 0x000fe200000100a6 */
[----:B------:R-:W-:Y:S02]  /*af30*/  HADD2.F32 R93, -RZ, R93.H1_H1 ;  /* 0x3000005dff5d7230 */ /* 0x000fe40000004100 */
[----:B------:R-:W-:Y:S01]  /*af40*/  FMUL.FTZ R91, R92, R95 ;  /* 0x0000005f5c5b7220 */ /* 0x000fe20000410000 */
[----:B------:R-:W-:Y:S01]  /*af50*/  F2FP.F16.E4M3.UNPACK_B R94, R45.H1 ;  /* 0x0000002dff5e723e */ /* 0x000fe200030006ff */
[C---:B------:R-:W-:Y:S01]  /*af60*/  FMUL.FTZ R95, R58.reuse, R95 ;  /* 0x0000005f3a5f7220 */ /* 0x040fe20000410000 */
[----:B------:R-:W-:Y:S01]  /*af70*/  F2FP.F16.E4M3.UNPACK_B R59, R41.H1 ;  /* 0x00000029ff3b723e */ /* 0x000fe200030006ff */
[-C--:B------:R-:W-:Y:S01]  /*af80*/  FFMA.FTZ R41, R58, R93.reuse, -R91 ;  /* 0x0000005d3a297223 */ /* 0x080fe2000001085b */
[----:B------:R-:W-:Y:S01]  /*af90*/  F2FP.F16.E4M3.UNPACK_B R44, R44.H1 ;  /* 0x0000002cff2c723e */ /* 0x000fe200030006ff */
[----:B------:R-:W-:Y:S02]  /*afa0*/  HADD2.F32 R91, -RZ, R53.H0_H0 ;  /* 0x20000035ff5b7230 */ /* 0x000fe40000004100 */
[----:B------:R-:W-:Y:S01]  /*afb0*/  FFMA.FTZ R58, R92, R93, R95 ;  /* 0x0000005d5c3a7223 */ /* 0x000fe2000001005f */
[----:B------:R-:W-:Y:S01]  /*afc0*/  HADD2.F32 R166, -RZ, R94.H0_H0 ;  /* 0x2000005effa67230 */ /* 0x000fe20000004100 */
[----:B------:R-:W-:Y:S01]  /*afd0*/  F2FP.F16.E4M3.UNPACK_B R93, R55 ;  /* 0x00000037ff5d723e */ /* 0x000fe200020006ff */
[----:B------:R-:W-:Y:S01]  /*afe0*/  HADD2.F32 R45, -RZ, R59.H0_H0 ;  /* 0x2000003bff2d7230 */ /* 0x000fe20000004100 */
[----:B------:R-:W-:Y:S01]  /*aff0*/  F2FP.F16.E4M3.UNPACK_B R171, R42.H1 ;  /* 0x0000002affab723e */ /* 0x000fe200030006ff */
[----:B------:R-:W-:-:S02]  /*b000*/  HADD2.F32 R92, -RZ, R53.H1_H1 ;  /* 0x30000035ff5c7230 */ /* 0x000fc40000004100 */
[-C--:B------:R-:W-:Y:S01]  /*b010*/  FMUL.FTZ R168, R91, R166.reuse ;  /* 0x000000a65ba87220 */ /* 0x080fe20000410000 */
[----:B------:R-:W-:Y:S02]  /*b020*/  HADD2.F32 R53, -RZ, R94.H1_H1 ;  /* 0x3000005eff357230 */ /* 0x000fe40000004100 */
[C---:B------:R-:W-:Y:S01]  /*b030*/  FMUL.FTZ R166, R45.reuse, R166 ;  /* 0x000000a62da67220 */ /* 0x040fe20000410000 */
[--C-:B------:R-:W-:Y:S01]  /*b040*/  HADD2.F32 R94, -RZ, R44.reuse.H0_H0 ;  /* 0x2000002cff5e7230 */ /* 0x100fe20000004100 */
[----:B------:R-:W-:Y:S01]  /*b050*/  F2FP.F16.E4M3.UNPACK_B R167, R40.H1 ;  /* 0x00000028ffa7723e */ /* 0x000fe200030006ff */
[----:B------:R-:W-:Y:S02]  /*b060*/  HADD2.F32 R59, -RZ, R59.H1_H1 ;  /* 0x3000003bff3b7230 */ /* 0x000fe40000004100 */
[CC--:B------:R-:W-:Y:S01]  /*b070*/  FMUL.FTZ R170, R92.reuse, R53.reuse ;  /* 0x000000355caa7220 */ /* 0x0c0fe20000410000 */
[----:B------:R-:W-:Y:S02]  /*b080*/  HADD2.F32 R95, -RZ, R44.H1_H1 ;  /* 0x3000002cff5f7230 */ /* 0x000fe40000004100 */
[-C--:B------:R-:W-:Y:S01]  /*b090*/  FFMA.FTZ R44, R45, R94.reuse, -R168 ;  /* 0x0000005e2d2c7223 */ /* 0x080fe200000108a8 */
[----:B------:R-:W-:Y:S01]  /*b0a0*/  FFMA.FTZ R45, R91, R94, R166 ;  /* 0x0000005e5b2d7223 */ /* 0x000fe200000100a6 */
[C---:B------:R-:W-:Y:S01]  /*b0b0*/  FMUL.FTZ R91, R59.reuse, R53 ;  /* 0x000000353b5b7220 */ /* 0x040fe20000410000 */
[----:B------:R-:W-:Y:S01]  /*b0c0*/  F2FP.F16.E4M3.UNPACK_B R94, R55.H1 ;  /* 0x00000037ff5e723e */ /* 0x000fe200030006ff */
[----:B------:R-:W-:Y:S01]  /*b0d0*/  FFMA.FTZ R53, R59, R95, -R170 ;  /* 0x0000005f3b357223 */ /* 0x000fe200000108aa */
[----:B------:R-:W-:Y:S01]  /*b0e0*/  F2FP.F16.E4M3.UNPACK_B R59, R43 ;  /* 0x0000002bff3b723e */ /* 0x000fe200020006ff */
[----:B------:R-:W-:Y:S01]  /*b0f0*/  FFMA.FTZ R92, R92, R95, R91 ;  /* 0x0000005f5c5c7223 */ /* 0x000fe2000001005b */
[----:B------:R-:W-:Y:S01]  /*b100*/  F2FP.F16.E4M3.UNPACK_B R170, R42 ;  /* 0x0000002affaa723e */ /* 0x000fe200020006ff */
[----:B------:R-:W-:Y:S01]  /*b110*/  HADD2.F32 R95, -RZ, R93.H0_H0 ;  /* 0x2000005dff5f7230 */ /* 0x000fe20000004100 */
[----:B------:R-:W-:Y:S01]  /*b120*/  F2FP.F16.E4M3.UNPACK_B R43, R43.H1 ;  /* 0x0000002bff2b723e */ /* 0x000fe200030006ff */
[----:B------:R-:W-:Y:S01]  /*b130*/  HADD2.F32 R55, -RZ, R59.H0_H0 ;  /* 0x2000003bff377230 */ /* 0x000fe20000004100 */
[----:B------:R-:W-:Y:S01]  /*b140*/  F2FP.F16.E4M3.UNPACK_B R166, R40 ;  /* 0x00000028ffa6723e */ /* 0x000fe200020006ff */
[----:B------:R-:W-:Y:S01]  /*b150*/  HADD2.F32 R40, -RZ, R170.H0_H0 ;  /* 0x200000aaff287230 */ /* 0x000fe20000004100 */
[----:B------:R-:W-:Y:S01]  /*b160*/  F2FP.SATFINITE.E4M3.F32.PACK_AB_MERGE_C R44, R53, R44, RZ ;  /* 0x0000002c352c723e */ /* 0x000fe200048070ff */
[----:B------:R-:W-:Y:S01]  /*b170*/  HADD2.F32 R91, -RZ, R43.H0_H0 ;  /* 0x2000002bff5b7230 */ /* 0x000fe20000004100 */
[----:B------:R-:W-:Y:S01]  /*b180*/  F2FP.SATFINITE.E4M3.F32.PACK_AB_MERGE_C R45, R92, R45, RZ ;  /* 0x0000002d5c2d723e */ /* 0x000fe200048070ff */
[----:B------:R-:W-:-:S02]  /*b190*/  HADD2.F32 R42, -RZ, R94.H0_H0 ;  /* 0x2000005eff2a7230 */ /* 0x000fc40000004100 */
[-C--:B------:R-:W-:Y:S01]  /*b1a0*/  FMUL.FTZ R174, R95, R40.reuse ;  /* 0x000000285fae7220 */ /* 0x080fe20000410000 */
[--C-:B------:R-:W-:Y:S02]  /*b1b0*/  HADD2.F32 R172, -RZ, R171.reuse.H0_H0 ;  /* 0x200000abffac7230 */ /* 0x100fe40000004100 */
[----:B------:R-:W-:Y:S01]  /*b1c0*/  FMUL.FTZ R176, R55, R40 ;  /* 0x0000002837b07220 */ /* 0x000fe20000410000 */
[----:B------:R-:W-:Y:S01]  /*b1d0*/  HADD2.F32 R168, -RZ, R166.H0_H0 ;  /* 0x200000a6ffa87230 */ /* 0x000fe20000004100 */
[----:B------:R-:W-:Y:S01]  /*b1e0*/  F2FP.SATFINITE.E4M3.F32.PACK_AB_MERGE_C R41, R41, R56, R44 ;  /* 0x000000382929723e */ /* 0x000fe2000480702c */
[----:B------:R-:W-:Y:S02]  /*b1f0*/  HADD2.F32 R94, -RZ, R94.H1_H1 ;  /* 0x3000005eff5e7230 */ /* 0x000fe40000004100 */
[----:B------:R-:W-:Y:S01]  /*b200*/  FMUL.FTZ R173, R91, R172 ;  /* 0x000000ac5bad7220 */ /* 0x000fe20000410000 */
[----:B------:R-:W-:Y:S02]  /*b210*/  HADD2.F32 R171, -RZ, R171.H1_H1 ;  /* 0x300000abffab7230 */ /* 0x000fe40000004100 */
[----:B------:R-:W-:Y:S01]  /*b220*/  FFMA.FTZ R40, R55, R168, -R174 ;  /* 0x000000a837287223 */ /* 0x000fe200000108ae */
[----:B------:R-:W-:-:S02]  /*b230*/  HADD2.F32 R43, -RZ, R43.H1_H1 ;  /* 0x3000002bff2b7230 */ /* 0x000fc40000004100 */
[----:B------:R-:W-:Y:S01]  /*b240*/  FFMA.FTZ R176, R95, R168, R176 ;  /* 0x000000a85fb07223 */ /* 0x000fe200000100b0 */
[----:B------:R-:W-:Y:S02]  /*b250*/  HADD2.F32 R169, -RZ, R167.H0_H0 ;  /* 0x200000a7ffa97230 */ /* 0x000fe40000004100 */
[----:B------:R-:W-:Y:S01]  /*b260*/  FMUL.FTZ R178, R42, R172 ;  /* 0x000000ac2ab27220 */ /* 0x000fe20000410000 */
[----:B------:R-:W-:Y:S02]  /*b270*/  HADD2.F32 R93, -RZ, R93.H1_H1 ;  /* 0x3000005dff5d7230 */ /* 0x000fe40000004100 */
        /* <DEDUP_REMOVED lines=9> */
[-C--:B------:R-:W-:Y:S01]  /*b310*/  FFMA.FTZ R43, R43, R167.reuse, -R168 ;  /* 0x000000a72b2b7223 */ /* 0x080fe200000108a8 */
[C---:B------:R-:W-:Y:S01]  /*b320*/  FMUL.FTZ R170, R59.reuse, R170 ;  /* 0x000000aa3baa7220 */ /* 0x040fe20000410000 */
[----:B------:R-:W-:Y:S01]  /*b330*/  FFMA.FTZ R94, R94, R167, R171 ;  /* 0x000000a75e5e7223 */ /* 0x000fe200000100ab */
[-C--:B------:R-:W-:Y:S01]  /*b340*/  FFMA.FTZ R59, R59, R166.reuse, -R42 ;  /* 0x000000a63b3b7223 */ /* 0x080fe2000001082a */
[----:B------:R-:W-:Y:S01]  /*b350*/  F2FP.SATFINITE.E4M3.F32.PACK_AB_MERGE_C R53, R58, R57, R45 ;  /* 0x000000393a35723e */ /* 0x000fe2000480702d */
[----:B------:R-:W-:Y:S01]  /*b360*/  FFMA.FTZ R93, R93, R166, R170 ;  /* 0x000000a65d5d7223 */ /* 0x000fe200000100aa */
[----:B------:R-:W-:Y:S01]  /*b370*/  F2FP.SATFINITE.E4M3.F32.PACK_AB_MERGE_C R43, R43, R178, RZ ;  /* 0x000000b22b2b723e */ /* 0x000fe200048070ff */
[----:B------:R-:W-:Y:S01]  /*b380*/  IMAD.MOV.U32 R42, RZ, RZ, R46 ;  /* 0x000000ffff2a7224 */ /* 0x000fe200078e002e */
[----:B------:R-:W-:-:S02]  /*b390*/  F2FP.SATFINITE.E4M3.F32.PACK_AB_MERGE_C R94, R94, R173, RZ ;  /* 0x000000ad5e5e723e */ /* 0x000fc400048070ff */
[----:B------:R-:W-:Y:S01]  /*b3a0*/  F2FP.SATFINITE.E4M3.F32.PACK_AB_MERGE_C R43, R59, R40, R43 ;  /* 0x000000283b2b723e */ /* 0x000fe2000480702b */
[----:B------:R-:W-:Y:S01]  /*b3b0*/  IMAD.MOV.U32 R40, RZ, RZ, R47 ;  /* 0x000000ffff287224 */ /* 0x000fe200078e002f */
[----:B------:R-:W-:-:S07]  /*b3c0*/  F2FP.SATFINITE.E4M3.F32.PACK_AB_MERGE_C R55, R93, R176, R94 ;  /* 0x000000b05d37723e */ /* 0x000fce000480705e */
.L_x_1407:
[----:B------:R-:W-:Y:S05]  /*b3d0*/  BSYNC B3 ;  /* 0x0000000000037941 */ /* 0x000fea0003800000 */
.L_x_1406:
        /* <DEDUP_REMOVED lines=10> */
.L_x_1405:
[----:B------:R-:W-:Y:S05]  /*b480*/  BSYNC B2 ;  /* 0x0000000000027941 */ /* 0x000fea0003800000 */
.L_x_1404:
[----:B------:R-:W-:-:S13]  /*b490*/  ISETP.NE.AND P4, PT, R33, RZ, PT ;  /* 0x000000ff2100720c */ /* 0x000fda0003f85270 */
[----:B------:R-:W-:Y:S05]  /*b4a0*/  @!P4 BRA `(.L_x_1399) ;  /* 0x0000000c00d8c947 */ /* 0x000fea0003800000 */
[C---:B------:R-:W-:Y:S01]  /*b4b0*/  ISETP.GE.AND P6, PT, R199.reuse, R117, PT ;  /* 0x00000075c700720c */ /* 0x040fe20003fc6270 */
[----:B------:R-:W-:Y:S01]  /*b4c0*/  BSSY B2, `(.L_x_1408) ;  /* 0x00000ea000027945 */ /* 0x000fe20003800000 */
[----:B---3--:R-:W-:Y:S02]  /*b4d0*/  IADD3 R53, P4, P5, R114, R134, R26 ;  /* 0x0000008672357210 */ /* 0x008fe40007d9e01a */
[----:B0-----:R-:W-:Y:S02]  /*b4e0*/  SEL R40, R118, R154, !P6 ;  /* 0x0000009a76287207 */ /* 0x001fe40007000000 */
[----:B------:R-:W-:Y:S02]  /*b4f0*/  IADD3.X R52, R0, R165, R29, P4, P5 ;  /* 0x000000a500347210 */ /* 0x000fe400027ea41d */
[----:B------:R-:W-:Y:S02]  /*b500*/  SHF.R.S32.HI R41, RZ, 0x1f, R40 ;  /* 0x0000001fff297819 */ /* 0x000fe40000011428 */
[----:B------:R-:W-:-:S02]  /*b510*/  ISETP.GE.AND P4, PT, R199, R129, PT ;  /* 0x00000081c700720c */ /* 0x000fc40003f86270 */
        /* <DEDUP_REMOVED lines=19> */
[----:B------:R-:W-:Y:S01]  /*b650*/  LOP3.LUT R59, R61, 0xff0000ff, RZ, 0xc0, !PT ;  /* 0xff0000ff3d3b7812 */ /* 0x000fe200078ec0ff */
[----:B--2---:R-:W-:Y:S01]  /*b660*/  IMAD.MOV.U32 R57, RZ, RZ, R44 ;  /* 0x000000ffff397224 */ /* 0x004fe200078e002c */
[----:B------:R-:W-:Y:S01]  /*b670*/  SHF.R.U32.HI R62, RZ, 0x8, R63 ;  /* 0x00000008ff3e7819 */ /* 0x000fe2000001163f */
[----:B------:R-:W-:Y:S01]  /*b680*/  IMAD.SHL.U32 R40, R89, 0x100, RZ ;  /* 0x0000010059287824 */ /* 0x000fe200078e00ff */
[----:B------:R-:W-:Y:S01]  /*b690*/  SHF.R.U32.HI R91, RZ, 0x10, R61 ;  /* 0x00000010ff5b7819 */ /* 0x000fe2000001163d */
[----:B------:R-:W-:Y:S01]  /*b6a0*/  IMAD.MOV.U32 R48, RZ, RZ, R41 ;  /* 0x000000ffff307224 */ /* 0x000fe200078e0029 */
[----:B------:R-:W-:Y:S02]  /*b6b0*/  SHF.R.U32.HI R58, RZ, 0x8, R49 ;  /* 0x00000008ff3a7819 */ /* 0x000fe40000011631 */
[----:B------:R-:W-:-:S02]  /*b6c0*/  SHF.R.U32.HI R56, RZ, 0x8, R51 ;  /* 0x00000008ff387819 */ /* 0x000fc40000011633 */
[----:B------:R-:W-:Y:S01]  /*b6d0*/  LOP3.LUT R59, R59, 0xff00, R40, 0xf8, !PT ;  /* 0x0000ff003b3b7812 */ /* 0x000fe200078ef828 */
[----:B------:R-:W-:Y:S01]  /*b6e0*/  IMAD.SHL.U32 R40, R62, 0x100, RZ ;  /* 0x000001003e287824 */ /* 0x000fe200078e00ff */
[----:B------:R-:W-:Y:S01]  /*b6f0*/  SHF.R.U32.HI R88, RZ, 0x10, R49 ;  /* 0x00000010ff587819 */ /* 0x000fe20000011631 */
[----:B------:R-:W-:Y:S01]  /*b700*/  IMAD.SHL.U32 R41, R58, 0x100, RZ ;  /* 0x000001003a297824 */ /* 0x000fe200078e00ff */
[----:B------:R-:W-:Y:S01]  /*b710*/  LOP3.LUT R50, R49, 0xff0000ff, RZ, 0xc0, !PT ;  /* 0xff0000ff31327812 */ /* 0x000fe200078ec0ff */
[----:B------:R-:W-:Y:S01]  /*b720*/  IMAD.MOV.U32 R49, RZ, RZ, R42 ;  /* 0x000000ffff317224 */ /* 0x000fe200078e002a */
[----:B------:R-:W-:Y:S01]  /*b730*/  SHF.R.U32.HI R90, RZ, 0x10, R63 ;  /* 0x00000010ff5a7819 */ /* 0x000fe2000001163f */
[----:B------:R-:W-:Y:S01]  /*b740*/  IMAD.U32 R42, R91, 0x10000, RZ ;  /* 0x000100005b2a7824 */ /* 0x000fe200078e00ff */
[----:B------:R-:W-:Y:S01]  /*b750*/  LOP3.LUT R61, R63, 0xff0000ff, RZ, 0xc0, !PT ;  /* 0xff0000ff3f3d7812 */ /* 0x000fe200078ec0ff */
[----:B------:R-:W-:Y:S01]  /*b760*/  IMAD.SHL.U32 R44, R56, 0x100, RZ ;  /* 0x00000100382c7824 */ /* 0x000fe200078e00ff */
[----:B------:R-:W-:-:S02]  /*b770*/  SHF.R.U32.HI R60, RZ, 0x10, R51 ;  /* 0x00000010ff3c7819 */ /* 0x000fc40000011633 */
[----:B------:R-:W-:Y:S02]  /*b780*/  LOP3.LUT R51, R51, 0xff0000ff, RZ, 0xc0, !PT ;  /* 0xff0000ff33337812 */ /* 0x000fe400078ec0ff */
[----:B------:R-:W-:Y:S02]  /*b790*/  F2FP.F16.E4M3.UNPACK_B R63, R164.H1 ;  /* 0x000000a4ff3f723e */ /* 0x000fe400030006ff */
[----:B------:R-:W-:Y:S02]  /*b7a0*/  F2FP.F16.E4M3.UNPACK_B R58, R57.H1 ;  /* 0x00000039ff3a723e */ /* 0x000fe400030006ff */
[----:B------:R-:W-:Y:S02]  /*b7b0*/  F2FP.F16.E4M3.UNPACK_B R56, R55.H1 ;  /* 0x00000037ff38723e */ /* 0x000fe400030006ff */
[----:B------:R-:W-:Y:S01]  /*b7c0*/  LOP3.LUT R61, R61, 0xff00, R40, 0xf8, !PT ;  /* 0x0000ff003d3d7812 */ /* 0x000fe200078ef828 */
[----:B------:R-:W-:Y:S01]  /*b7d0*/  IMAD.U32 R40, R90, 0x10000, RZ ;  /* 0x000100005a287824 */ /* 0x000fe200078e00ff */
[----:B------:R-:W-:-:S02]  /*b7e0*/  LOP3.LUT R42, R59, 0xff0000, R42, 0xf8, !PT ;  /* 0x00ff00003b2a7812 */ /* 0x000fc400078ef82a */
[----:B------:R-:W-:Y:S01]  /*b7f0*/  LOP3.LUT R89, R50, 0xff00, R41, 0xf8, !PT ;  /* 0x0000ff0032597812 */ /* 0x000fe200078ef829 */
[----:B------:R-:W-:Y:S01]  /*b800*/  HADD2.F32 R41, -RZ, R63.H0_H0 ;  /* 0x2000003fff297230 */ /* 0x000fe20000004100 */
[----:B------:R-:W-:Y:S01]  /*b810*/  LOP3.LUT R62, R51, 0xff00, R44, 0xf8, !PT ;  /* 0x0000ff00333e7812 */ /* 0x000fe200078ef82c */
[----:B------:R-:W-:Y:S01]  /*b820*/  HADD2.F32 R51, -RZ, R58.H0_H0 ;  /* 0x2000003aff337230 */ /* 0x000fe20000004100 */
[----:B------:R-:W-:Y:S01]  /*b830*/  F2FP.F16.E4M3.UNPACK_B R59, R162.H1 ;  /* 0x000000a2ff3b723e */ /* 0x000fe200030006ff */
[----:B------:R-:W-:Y:S01]  /*b840*/  HADD2.F32 R50, -RZ, R56.H0_H0 ;  /* 0x20000038ff327230 */ /* 0x000fe20000004100 */
[----:B------:R-:W-:Y:S01]  /*b850*/  LOP3.LUT R40, R61, 0xff0000, R40, 0xf8, !PT ;  /* 0x00ff00003d287812 */ /* 0x000fe200078ef828 */
[----:B------:R-:W-:Y:S02]  /*b860*/  IMAD.U32 R61, R60, 0x10000, RZ ;  /* 0x000100003c3d7824 */ /* 0x000fe400078e00ff */
[----:B------:R-:W-:Y:S01]  /*b870*/  FMUL.FTZ R91, R51, R41 ;  /* 0x00000029335b7220 */ /* 0x000fe20000410000 */
[----:B------:R-:W-:-:S02]  /*b880*/  IMAD.U32 R44, R88, 0x10000, RZ ;  /* 0x00010000582c7824 */ /* 0x000fc400078e00ff */
[----:B------:R-:W-:Y:S01]  /*b890*/  FMUL.FTZ R88, R50, R41 ;  /* 0x0000002932587220 */ /* 0x000fe20000410000 */
[----:B------:R-:W-:Y:S01]  /*b8a0*/  HADD2.F32 R60, -RZ, R59.H0_H0 ;  /* 0x2000003bff3c7230 */ /* 0x000fe20000004100 */
[----:B------:R-:W-:Y:S01]  /*b8b0*/  LOP3.LUT R41, R62, 0xff0000, R61, 0xf8, !PT ;  /* 0x00ff00003e297812 */ /* 0x000fe200078ef83d */
[----:B------:R-:W-:Y:S01]  /*b8c0*/  HADD2.F32 R56, -RZ, R56.H1_H1 ;  /* 0x30000038ff387230 */ /* 0x000fe20000004100 */
[----:B------:R-:W-:Y:S01]  /*b8d0*/  F2FP.F16.E4M3.UNPACK_B R164, R164 ;  /* 0x000000a4ffa4723e */ /* 0x000fe200020006ff */
        /* <DEDUP_REMOVED lines=9> */
[C---:B------:R-:W-:Y:S01]  /*b970*/  FMUL.FTZ R88, R56.reuse, R60 ;  /* 0x0000003c38587220 */ /* 0x040fe20000410000 */
[----:B------:R-:W-:Y:S01]  /*b980*/  F2FP.F16.E4M3.UNPACK_B R162, R162 ;  /* 0x000000a2ffa2723e */ /* 0x000fe200020006ff */
[----:B------:R-:W-:Y:S02]  /*b990*/  HADD2.F32 R60, -RZ, R58.H0_H0 ;  /* 0x2000003aff3c7230 */ /* 0x000fe40000004100 */
[-C--:B------:R-:W-:Y:S01]  /*b9a0*/  FFMA.FTZ R55, R56, R62.reuse, -R55 ;  /* 0x0000003e38377223 */ /* 0x080fe20000010837 */
[----:B------:R-:W-:Y:S02]  /*b9b0*/  HADD2.F32 R57, -RZ, R59.H0_H0 ;  /* 0x2000003bff397230 */ /* 0x000fe40000004100 */
[----:B------:R-:W-:Y:S01]  /*b9c0*/  FFMA.FTZ R56, R61, R62, R88 ;  /* 0x0000003e3d387223 */ /* 0x000fe20000010058 */
[----:B------:R-:W-:Y:S02]  /*b9d0*/  HADD2.F32 R61, -RZ, R162.H0_H0 ;  /* 0x200000a2ff3d7230 */ /* 0x000fe40000004100 */
[----:B------:R-:W-:Y:S01]  /*b9e0*/  FMUL.FTZ R88, R60, R63 ;  /* 0x0000003f3c587220 */ /* 0x000fe20000410000 */
[----:B------:R-:W-:-:S02]  /*b9f0*/  HADD2.F32 R164, -RZ, R164.H1_H1 ;  /* 0x300000a4ffa47230 */ /* 0x000fc40000004100 */
[----:B------:R-:W-:Y:S01]  /*ba00*/  FMUL.FTZ R63, R57, R63 ;  /* 0x0000003f393f7220 */ /* 0x000fe20000410000 */
[----:B------:R-:W-:Y:S01]  /*ba10*/  HADD2.F32 R62, -RZ, R58.H1_H1 ;  /* 0x3000003aff3e7230 */ /* 0x000fe20000004100 */
[----:B------:R-:W-:Y:S01]  /*ba20*/  F2FP.F16.E4M3.UNPACK_B R90, R163.H1 ;  /* 0x000000a3ff5a723e */ /* 0x000fe200030006ff */
[----:B------:R-:W-:Y:S02]  /*ba30*/  HADD2.F32 R59, -RZ, R59.H1_H1 ;  /* 0x3000003bff3b7230 */ /* 0x000fe40000004100 */
[-C--:B------:R-:W-:Y:S01]  /*ba40*/  FFMA.FTZ R58, R60, R61.reuse, R63 ;  /* 0x0000003d3c3a7223 */ /* 0x080fe2000001003f */
[----:B------:R-:W-:Y:S01]  /*ba50*/  F2FP.F16.E4M3.UNPACK_B R63, R46.H1 ;  /* 0x0000002eff3f723e */ /* 0x000fe200030006ff */
[----:B------:R-:W-:Y:S01]  /*ba60*/  HADD2.F32 R162, -RZ, R162.H1_H1 ;  /* 0x300000a2ffa27230 */ /* 0x000fe20000004100 */
[----:B------:R-:W-:Y:S01]  /*ba70*/  LOP3.LUT R44, R89, 0xff0000, R44, 0xf8, !PT ;  /* 0x00ff0000592c7812 */ /* 0x000fe200078ef82c */
[----:B------:R-:W-:Y:S01]  /*ba80*/  FFMA.FTZ R57, R57, R61, -R88 ;  /* 0x0000003d39397223 */ /* 0x000fe20000010858 */
[-C--:B------:R-:W-:Y:S01]  /*ba90*/  FMUL.FTZ R60, R62, R164.reuse ;  /* 0x000000a43e3c7220 */ /* 0x080fe20000410000 */
[----:B------:R-:W-:Y:S01]  /*baa0*/  FMUL.FTZ R91, R59, R164 ;  /* 0x000000a43b5b7220 */ /* 0x000fe20000410000 */
[----:B------:R-:W-:Y:S01]  /*bab0*/  F2FP.F16.E4M3.UNPACK_B R89, R161.H1 ;  /* 0x000000a1ff59723e */ /* 0x000fe200030006ff */
[----:B------:R-:W-:Y:S01]  /*bac0*/  HADD2.F32 R93, -RZ, R90.H0_H0 ;  /* 0x2000005aff5d7230 */ /* 0x000fe20000004100 */
[----:B------:R-:W-:Y:S01]  /*bad0*/  F2FP.F16.E4M3.UNPACK_B R61, R49.H1 ;  /* 0x00000031ff3d723e */ /* 0x000fe200030006ff */
[----:B------:R-:W-:-:S02]  /*bae0*/  HADD2.F32 R88, -RZ, R63.H0_H0 ;  /* 0x2000003fff587230 */ /* 0x000fc40000004100 */
[-C--:B------:R-:W-:Y:S01]  /*baf0*/  FFMA.FTZ R60, R59, R162.reuse, -R60 ;  /* 0x000000a23b3c7223 */ /* 0x080fe2000001083c */
[----:B------:R-:W-:Y:S01]  /*bb00*/  FFMA.FTZ R59, R62, R162, R91 ;  /* 0x000000a23e3b7223 */ /* 0x000fe2000001005b */
[----:B------:R-:W-:Y:S01]  /*bb10*/  HADD2.F32 R91, -RZ, R89.H0_H0 ;  /* 0x20000059ff5b7230 */ /* 0x000fe20000004100 */
[----:B------:R-:W-:Y:S01]  /*bb20*/  F2FP.F16.E4M3.UNPACK_B R163, R163 ;  /* 0x000000a3ffa3723e */ /* 0x000fe200020006ff */
[----:B------:R-:W-:Y:S02]  /*bb30*/  HADD2.F32 R62, -RZ, R61.H0_H0 ;  /* 0x2000003dff3e7230 */ /* 0x000fe40000004100 */
[----:B------:R-:W-:Y:S01]  /*bb40*/  FMUL.FTZ R95, R88, R93 ;  /* 0x0000005d585f7220 */ /* 0x000fe20000410000 */
[----:B------:R-:W-:Y:S01]  /*bb50*/  HADD2.F32 R90, -RZ, R90.H1_H1 ;  /* 0x3000005aff5a7230 */ /* 0x000fe20000004100 */
[----:B------:R-:W-:Y:S01]  /*bb60*/  F2FP.F16.E4M3.UNPACK_B R49, R49 ;  /* 0x00000031ff31723e */ /* 0x000fe200020006ff */
[----:B------:R-:W-:Y:S02]  /*bb70*/  HADD2.F32 R63, -RZ, R63.H1_H1 ;  /* 0x3000003fff3f7230 */ /* 0x000fe40000004100 */
[C---:B------:R-:W-:Y:S01]  /*bb80*/  FMUL.FTZ R93, R62.reuse, R93 ;  /* 0x0000005d3e5d7220 */ /* 0x040fe20000410000 */
[----:B------:R-:W-:Y:S01]  /*bb90*/  FFMA.FTZ R95, R62, R91, -R95 ;  /* 0x0000005b3e5f7223 */ /* 0x000fe2000001085f */
[----:B------:R-:W-:Y:S01]  /*bba0*/  HADD2.F32 R61, -RZ, R61.H1_H1 ;  /* 0x3000003dff3d7230 */ /* 0x000fe20000004100 */
[----:B------:R-:W-:Y:S01]  /*bbb0*/  F2FP.F16.E4M3.UNPACK_B R161, R161 ;  /* 0x000000a1ffa1723e */ /* 0x000fe200020006ff */
[----:B------:R-:W-:-:S02]  /*bbc0*/  HADD2.F32 R62, -RZ, R89.H1_H1 ;  /* 0x30000059ff3e7230 */ /* 0x000fc40000004100 */
[-C--:B------:R-:W-:Y:S01]  /*bbd0*/  FMUL.FTZ R92, R63, R90.reuse ;  /* 0x0000005a3f5c7220 */ /* 0x080fe20000410000 */
[--C-:B------:R-:W-:Y:S02]  /*bbe0*/  HADD2.F32 R89, -RZ, R163.reuse.H0_H0 ;  /* 0x200000a3ff597230 */ /* 0x100fe40000004100 */
[C---:B------:R-:W-:Y:S01]  /*bbf0*/  FMUL.FTZ R90, R61.reuse, R90 ;  /* 0x0000005a3d5a7220 */ /* 0x040fe20000410000 */
[----:B------:R-:W-:Y:S01]  /*bc00*/  FFMA.FTZ R93, R88, R91, R93 ;  /* 0x0000005b585d7223 */ /* 0x000fe2000001005d */
[----:B------:R-:W-:Y:S01]  /*bc10*/  FFMA.FTZ R94, R61, R62, -R92 ;  /* 0x0000003e3d5e7223 */ /* 0x000fe2000001085c */
[----:B------:R-:W-:Y:S01]  /*bc20*/  F2FP.F16.E4M3.UNPACK_B R61, R46 ;  /* 0x0000002eff3d723e */ /* 0x000fe200020006ff */
[----:B------:R-:W-:Y:S01]  /*bc30*/  FFMA.FTZ R162, R63, R62, R90 ;  /* 0x0000003e3fa27223 */ /* 0x000fe2000001005a */
[----:B------:R-:W-:Y:S01]  /*bc40*/  HADD2.F32 R90, -RZ, R163.H1_H1 ;  /* 0x300000a3ff5a7230 */ /* 0x000fe20000004100 */
[----:B------:R-:W-:Y:S01]  /*bc50*/  F2FP.SATFINITE.E4M3.F32.PACK_AB_MERGE_C R50, R55, R50, RZ ;  /* 0x000000323732723e */ /* 0x000fe200048070ff */
[----:B------:R-:W-:Y:S01]  /*bc60*/  HADD2.F32 R46, -RZ, R49.H0_H0 ;  /* 0x20000031ff2e7230 */ /* 0x000fe20000004100 */
[----:B------:R-:W-:Y:S01]  /*bc70*/  F2FP.SATFINITE.E4M3.F32.PACK_AB_MERGE_C R56, R56, R51, RZ ;  /* 0x000000333838723e */ /* 0x000fe200048070ff */
[--C-:B------:R-:W-:Y:S01]  /*bc80*/  HADD2.F32 R62, -RZ, R61.reuse.H0_H0 ;  /* 0x2000003dff3e7230 */ /* 0x100fe20000004100 */
[----:B------:R-:W-:Y:S01]  /*bc90*/  F2FP.SATFINITE.E4M3.F32.PACK_AB_MERGE_C R51, R60, R57, R50 ;  /* 0x000000393c33723e */ /* 0x000fe20004807032 */
[----:B------:R-:W-:Y:S01]  /*bca0*/  HADD2.F32 R61, -RZ, R61.H1_H1 ;  /* 0x3000003dff3d7230 */ /* 0x000fe20000004100 */
[----:B------:R-:W-:Y:S01]  /*bcb0*/  F2FP.SATFINITE.E4M3.F32.PACK_AB_MERGE_C R50, R59, R58, R56 ;  /* 0x0000003a3b32723e */ /* 0x000fe20004807038 */
[----:B------:R-:W-:-:S02]  /*bcc0*/  HADD2.F32 R49, -RZ, R49.H1_H1 ;  /* 0x30000031ff317230 */ /* 0x000fc40000004100 */
[-C--:B------:R-:W-:Y:S01]  /*bcd0*/  FMUL.FTZ R91, R62, R89.reuse ;  /* 0x000000593e5b7220 */ /* 0x080fe20000410000 */
[--C-:B------:R-:W-:Y:S02]  /*bce0*/  HADD2.F32 R63, -RZ, R161.reuse.H0_H0 ;  /* 0x200000a1ff3f7230 */ /* 0x100fe40000004100 */
[C---:B------:R-:W-:Y:S01]  /*bcf0*/  FMUL.FTZ R89, R46.reuse, R89 ;  /* 0x000000592e597220 */ /* 0x040fe20000410000 */
[----:B------:R-:W-:Y:S02]  /*bd00*/  HADD2.F32 R88, -RZ, R161.H1_H1 ;  /* 0x300000a1ff587230 */ /* 0x000fe40000004100 */
[-C--:B------:R-:W-:Y:S01]  /*bd10*/  FMUL.FTZ R92, R61, R90.reuse ;  /* 0x0000005a3d5c7220 */ /* 0x080fe20000410000 */
[----:B------:R-:W-:Y:S01]  /*bd20*/  FMUL.FTZ R90, R49, R90 ;  /* 0x0000005a315a7220 */ /* 0x000fe20000410000 */
[-C--:B------:R-:W-:Y:S01]  /*bd30*/  FFMA.FTZ R91, R46, R63.reuse, -R91 ;  /* 0x0000003f2e5b7223 */ /* 0x080fe2000001085b */
[----:B------:R-:W-:Y:S01]  /*bd40*/  FFMA.FTZ R46, R62, R63, R89 ;  /* 0x0000003f3e2e7223 */ /* 0x000fe20000010059 */
[----:B------:R-:W-:Y:S01]  /*bd50*/  F2FP.F16.E4M3.UNPACK_B R62, R44 ;  /* 0x0000002cff3e723e */ /* 0x000fe200020006ff */
[-C--:B------:R-:W-:Y:S01]  /*bd60*/  FFMA.FTZ R63, R61, R88.reuse, R90 ;  /* 0x000000583d3f7223 */ /* 0x080fe2000001005a */
[----:B------:R-:W-:Y:S01]  /*bd70*/  F2FP.F16.E4M3.UNPACK_B R61, R45 ;  /* 0x0000002dff3d723e */ /* 0x000fe200020006ff */
[----:B------:R-:W-:Y:S01]  /*bd80*/  FFMA.FTZ R92, R49, R88, -R92 ;  /* 0x00000058315c7223 */ /* 0x000fe2000001085c */
[----:B------:R-:W-:Y:S01]  /*bd90*/  F2FP.F16.E4M3.UNPACK_B R56, R48 ;  /* 0x00000030ff38723e */ /* 0x000fe200020006ff */
[----:B------:R-:W-:Y:S01]  /*bda0*/  HADD2.F32 R58, -RZ, R62.H0_H0 ;  /* 0x2000003eff3a7230 */ /* 0x000fe20000004100 */
[-C--:B------:R-:W-:Y:S01]  /*bdb0*/  F2FP.F16.E4M3.UNPACK_B R59, R42.reuse ;  /* 0x0000002aff3b723e */ /* 0x080fe200020006ff */
[----:B------:R-:W-:Y:S01]  /*bdc0*/  HADD2.F32 R57, -RZ, R61.H0_H0 ;  /* 0x2000003dff397230 */ /* 0x000fe20000004100 */
[----:B------:R-:W-:Y:S01]  /*bdd0*/  F2FP.SATFINITE.E4M3.F32.PACK_AB_MERGE_C R93, R162, R93, RZ ;  /* 0x0000005da25d723e */ /* 0x000fe200048070ff */
[----:B------:R-:W-:Y:S01]  /*bde0*/  HADD2.F32 R55, -RZ, R56.H0_H0 ;  /* 0x20000038ff377230 */ /* 0x000fe20000004100 */
[----:B------:R-:W-:Y:S01]  /*bdf0*/  F2FP.F16.E4M3.UNPACK_B R42, R42.H1 ;  /* 0x0000002aff2a723e */ /* 0x000fe200030006ff */
[----:B------:R-:W-:-:S02]  /*be00*/  HADD2.F32 R60, -RZ, R59.H0_H0 ;  /* 0x2000003bff3c7230 */ /* 0x000fc40000004100 */
[-C--:B------:R-:W-:Y:S01]  /*be10*/  FMUL.FTZ R88, R57, R58.reuse ;  /* 0x0000003a39587220 */ /* 0x080fe20000410000 */
[----:B------:R-:W-:Y:S02]  /*be20*/  HADD2.F32 R61, -RZ, R61.H1_H1 ;  /* 0x3000003dff3d7230 */ /* 0x000fe40000004100 */
[----:B------:R-:W-:Y:S01]  /*be30*/  FMUL.FTZ R90, R55, R58 ;  /* 0x0000003a375a7220 */ /* 0x000fe20000410000 */
[----:B------:R-:W-:Y:S01]  /*be40*/  HADD2.F32 R62, -RZ, R62.H1_H1 ;  /* 0x3000003eff3e7230 */ /* 0x000fe20000004100 */
[----:B------:R-:W-:Y:S01]  /*be50*/  F2FP.SATFINITE.E4M3.F32.PACK_AB_MERGE_C R46, R63, R46, R93 ;  /* 0x0000002e3f2e723e */ /* 0x000fe2000480705d */
[----:B------:R-:W-:Y:S02]  /*be60*/  HADD2.F32 R58, -RZ, R56.H1_H1 ;  /* 0x30000038ff3a7230 */ /* 0x000fe40000004100 */
[-C--:B------:R-:W-:Y:S01]  /*be70*/  FFMA.FTZ R55, R55, R60.reuse, -R88 ;  /* 0x0000003c37377223 */ /* 0x080fe20000010858 */
[----:B------:R-:W-:Y:S01]  /*be80*/  FFMA.FTZ R56, R57, R60, R90 ;  /* 0x0000003c39387223 */ /* 0x000fe2000001005a */
[----:B------:R-:W-:-:S02]  /*be90*/  HADD2.F32 R60, -RZ, R59.H1_H1 ;  /* 0x3000003bff3c7230 */ /* 0x000fc40000004100 */
[CC--:B------:R-:W-:Y:S01]  /*bea0*/  FMUL.FTZ R63, R61.reuse, R62.reuse ;  /* 0x0000003e3d3f7220 */ /* 0x0c0fe20000410000 */
[C---:B------:R-:W-:Y:S01]  /*beb0*/  FMUL.FTZ R88, R58.reuse, R62 ;  /* 0x0000003e3a587220 */ /* 0x040fe20000410000 */
[----:B------:R-:W-:Y:S02]  /*bec0*/  F2FP.F16.E4M3.UNPACK_B R59, R45.H1 ;  /* 0x0000002dff3b723e */ /* 0x000fe400030006ff */
[----:B------:R-:W-:Y:S01]  /*bed0*/  F2FP.F16.E4M3.UNPACK_B R62, R44.H1 ;  /* 0x0000002cff3e723e */ /* 0x000fe200030006ff */
[----:B------:R-:W-:Y:S01]  /*bee0*/  FFMA.FTZ R45, R61, R60, R88 ;  /* 0x0000003c3d2d7223 */ /* 0x000fe20000010058 */
[----:B------:R-:W-:Y:S01]  /*bef0*/  F2FP.F16.E4M3.UNPACK_B R57, R48.H1 ;  /* 0x00000030ff39723e */ /* 0x000fe200030006ff */
[----:B------:R-:W-:Y:S01]  /*bf00*/  FFMA.FTZ R48, R58, R60, -R63 ;  /* 0x0000003c3a307223 */ /* 0x000fe2000001083f */
[----:B------:R-:W-:Y:S01]  /*bf10*/  HADD2.F32 R58, -RZ, R59.H0_H0 ;  /* 0x2000003bff3a7230 */ /* 0x000fe20000004100 */
[----:B------:R-:W-:Y:S01]  /*bf20*/  F2FP.SATFINITE.E4M3.F32.PACK_AB_MERGE_C R49, R94, R95, RZ ;  /* 0x0000005f5e31723e */ /* 0x000fe200048070ff */
[----:B------:R-:W-:-:S02]  /*bf30*/  HADD2.F32 R63, -RZ, R62.H0_H0 ;  /* 0x2000003eff3f7230 */ /* 0x000fc40000004100 */
[----:B------:R-:W-:Y:S01]  /*bf40*/  HADD2.F32 R59, -RZ, R59.H1_H1 ;  /* 0x3000003bff3b7230 */ /* 0x000fe20000004100 */
[----:B------:R-:W-:Y:S01]  /*bf50*/  F2FP.SATFINITE.E4M3.F32.PACK_AB_MERGE_C R49, R92, R91, R49 ;  /* 0x0000005b5c31723e */ /* 0x000fe20004807031 */
[----:B------:R-:W-:Y:S02]  /*bf60*/  HADD2.F32 R62, -RZ, R62.H1_H1 ;  /* 0x3000003eff3e7230 */ /* 0x000fe40000004100 */
[----:B------:R-:W-:Y:S01]  /*bf70*/  FMUL.FTZ R89, R58, R63 ;  /* 0x0000003f3a597220 */ /* 0x000fe20000410000 */
[--C-:B------:R-:W-:Y:S02]  /*bf80*/  HADD2.F32 R44, -RZ, R57.reuse.H0_H0 ;  /* 0x20000039ff2c7230 */ /* 0x100fe40000004100 */
[----:B------:R-:W-:Y:S02]  /*bf90*/  HADD2.F32 R57, -RZ, R57.H1_H1 ;  /* 0x30000039ff397230 */ /* 0x000fe40000004100 */
[----:B------:R-:W-:Y:S01]  /*bfa0*/  FMUL.FTZ R88, R59, R62 ;  /* 0x0000003e3b587220 */ /* 0x000fe20000410000 */
[----:B------:R-:W-:-:S02]  /*bfb0*/  HADD2.F32 R61, -RZ, R42.H0_H0 ;  /* 0x2000002aff3d7230 */ /* 0x000fc40000004100 */
[C---:B------:R-:W-:Y:S01]  /*bfc0*/  FMUL.FTZ R63, R44.reuse, R63 ;  /* 0x0000003f2c3f7220 */ /* 0x040fe20000410000 */
[----:B------:R-:W-:Y:S02]  /*bfd0*/  HADD2.F32 R60, -RZ, R42.H1_H1 ;  /* 0x3000002aff3c7230 */ /* 0x000fe40000004100 */
[C---:B------:R-:W-:Y:S01]  /*bfe0*/  FMUL.FTZ R62, R57.reuse, R62 ;  /* 0x0000003e393e7220 */ /* 0x040fe20000410000 */
[----:B------:R-:W-:Y:S01]  /*bff0*/  FFMA.FTZ R42, R44, R61, -R89 ;  /* 0x0000003d2c2a7223 */ /* 0x000fe20000010859 */
[----:B------:R-:W-:Y:S01]  /*c000*/  F2FP.F16.E4M3.UNPACK_B R44, R43 ;  /* 0x0000002bff2c723e */ /* 0x000fe200020006ff */
[-C--:B------:R-:W-:Y:S01]  /*c010*/  FFMA.FTZ R93, R57, R60.reuse, -R88 ;  /* 0x0000003c395d7223 */ /* 0x080fe20000010858 */
[----:B------:R-:W-:Y:S01]  /*c020*/  F2FP.F16.E4M3.UNPACK_B R88, R41 ;  /* 0x00000029ff58723e */ /* 0x000fe200020006ff */
[----:B------:R-:W-:Y:S01]  /*c030*/  FFMA.FTZ R92, R58, R61, R63 ;  /* 0x0000003d3a5c7223 */ /* 0x000fe2000001003f */
[----:B------:R-:W-:Y:S01]  /*c040*/  F2FP.F16.E4M3.UNPACK_B R58, R47 ;  /* 0x0000002fff3a723e */ /* 0x000fe200020006ff */
[----:B------:R-:W-:Y:S01]  /*c050*/  FFMA.FTZ R95, R59, R60, R62 ;  /* 0x0000003c3b5f7223 */ /* 0x000fe2000001003e */
[----:B------:R-:W-:Y:S01]  /*c060*/  F2FP.F16.E4M3.UNPACK_B R89, R41.H1 ;  /* 0x00000029ff59723e */ /* 0x000fe200030006ff */
        /* <DEDUP_REMOVED lines=12> */
[----:B------:R-:W-:Y:S02]  /*c130*/  HADD2.F32 R57, -RZ, R43.H0_H0 ;  /* 0x2000002bff397230 */ /* 0x000fe40000004100 */
[----:B------:R-:W-:Y:S01]  /*c140*/  FMUL.FTZ R90, R40, R91 ;  /* 0x0000005b285a7220 */ /* 0x000fe20000410000 */
[----:B------:R-:W-:Y:S02]  /*c150*/  HADD2.F32 R63, -RZ, R61.H0_H0 ;  /* 0x2000003dff3f7230 */ /* 0x000fe40000004100 */
[----:B------:R-:W-:Y:S01]  /*c160*/  FFMA.FTZ R161, R60, R62, R161 ;  /* 0x0000003e3ca17223 */ /* 0x000fe200000100a1 */
[----:B------:R-:W-:-:S02]  /*c170*/  HADD2.F32 R59, -RZ, R59.H1_H1 ;  /* 0x3000003bff3b7230 */ /* 0x000fc40000004100 */
[----:B------:R-:W-:Y:S01]  /*c180*/  FMUL.FTZ R91, R57, R91 ;  /* 0x0000005b395b7220 */ /* 0x000fe20000410000 */
[----:B------:R-:W-:Y:S02]  /*c190*/  HADD2.F32 R60, -RZ, R89.H1_H1 ;  /* 0x30000059ff3c7230 */ /* 0x000fe40000004100 */
[----:B------:R-:W-:Y:S01]  /*c1a0*/  FFMA.FTZ R94, R47, R62, -R94 ;  /* 0x0000003e2f5e7223 */ /* 0x000fe2000001085e */
[----:B------:R-:W-:Y:S02]  /*c1b0*/  HADD2.F32 R43, -RZ, R43.H1_H1 ;  /* 0x3000002bff2b7230 */ /* 0x000fe40000004100 */
[----:B------:R-:W-:Y:S01]  /*c1c0*/  FFMA.FTZ R91, R40, R63, R91 ;  /* 0x0000003f285b7223 */ /* 0x000fe2000001005b */
[----:B------:R-:W-:Y:S02]  /*c1d0*/  HADD2.F32 R58, -RZ, R58.H1_H1 ;  /* 0x3000003aff3a7230 */ /* 0x000fe40000004100 */
[----:B------:R-:W-:Y:S01]  /*c1e0*/  FMUL.FTZ R62, R59, R60 ;  /* 0x0000003c3b3e7220 */ /* 0x000fe20000410000 */
[----:B------:R-:W-:-:S02]  /*c1f0*/  HADD2.F32 R47, -RZ, R88.H1_H1 ;  /* 0x30000058ff2f7230 */ /* 0x000fc40000004100 */
[----:B------:R-:W-:Y:S01]  /*c200*/  FMUL.FTZ R60, R43, R60 ;  /* 0x0000003c2b3c7220 */ /* 0x000fe20000410000 */
[----:B------:R-:W-:Y:S02]  /*c210*/  HADD2.F32 R44, -RZ, R44.H1_H1 ;  /* 0x3000002cff2c7230 */ /* 0x000fe40000004100 */
[----:B------:R-:W-:Y:S01]  /*c220*/  FFMA.FTZ R90, R57, R63, -R90 ;  /* 0x0000003f395a7223 */ /* 0x000fe2000001085a */
[----:B------:R-:W-:Y:S02]  /*c230*/  HADD2.F32 R40, -RZ, R61.H1_H1 ;  /* 0x3000003dff287230 */ /* 0x000fe40000004100 */
[-C--:B------:R-:W-:Y:S01]  /*c240*/  FMUL.FTZ R57, R58, R47.reuse ;  /* 0x0000002f3a397220 */ /* 0x080fe20000410000 */
[----:B------:R-:W-:Y:S02]  /*c250*/  HADD2.F32 R41, -RZ, R41.H1_H1 ;  /* 0x30000029ff297230 */ /* 0x000fe40000004100 */
[C---:B------:R-:W-:Y:S01]  /*c260*/  FMUL.FTZ R47, R44.reuse, R47 ;  /* 0x0000002f2c2f7220 */ /* 0x040fe20000410000 */
        /* <DEDUP_REMOVED lines=14> */
[----:B------:R-:W-:-:S07]  /*c350*/  F2FP.SATFINITE.E4M3.F32.PACK_AB_MERGE_C R47, R58, R161, R60 ;  /* 0x000000a13a2f723e */ /* 0x000fce000480703c */
.L_x_1409:
[----:B------:R-:W-:Y:S05]  /*c360*/  BSYNC B2 ;  /* 0x0000000000027941 */ /* 0x000fea0003800000 */
.L_x_1408:
        /* <DEDUP_REMOVED lines=10> */
.L_x_1399:
[----:B------:R-:W-:Y:S05]  /*c410*/  BSYNC B1 ;  /* 0x0000000000017941 */ /* 0x000fea0003800000 */
.L_x_1398:
[-C--:B0-234-:R-:W-:Y:S02]  /*c420*/  IMAD R40, R144, R130.reuse, RZ ;  /* 0x0000008290287224 */ /* 0x09dfe400078e02ff */
        /* <DEDUP_REMOVED lines=41> */
[----:B------:R-:W-:Y:S01]  /*c6c0*/  IMAD.MOV.U32 R52, RZ, RZ, R41 ;  /* 0x000000ffff347224 */ /* 0x000fe200078e0029 */
[----:B------:R-:W-:Y:S01]  /*c6d0*/  SHF.R.U32.HI R62, RZ, 0x8, R67 ;  /* 0x00000008ff3e7819 */ /* 0x000fe20000011643 */
[----:B------:R-:W-:Y:S01]  /*c6e0*/  IMAD.SHL.U32 R40, R54, 0x100, RZ ;  /* 0x0000010036287824 */ /* 0x000fe200078e00ff */
[----:B------:R-:W-:Y:S01]  /*c6f0*/  SHF.R.U32.HI R77, RZ, 0x10, R77 ;  /* 0x00000010ff4d7819 */ /* 0x000fe2000001164d */
[----:B------:R-:W-:Y:S01]  /*c700*/  IMAD.MOV.U32 R54, RZ, RZ, R42 ;  /* 0x000000ffff367224 */ /* 0x000fe200078e002a */
[----:B------:R-:W-:Y:S01]  /*c710*/  SHF.R.U32.HI R59, RZ, 0x8, R65 ;  /* 0x00000008ff3b7819 */ /* 0x000fe20000011641 */
[----:B------:R-:W-:Y:S01]  /*c720*/  IMAD.SHL.U32 R42, R62, 0x100, RZ ;  /* 0x000001003e2a7824 */ /* 0x000fe200078e00ff */
[--C-:B------:R-:W-:Y:S01]  /*c730*/  SHF.R.U32.HI R76, RZ, 0x8, R79.reuse ;  /* 0x00000008ff4c7819 */ /* 0x100fe2000001164f */
[----:B------:R-:W-:Y:S01]  /*c740*/  IMAD.U32 R41, R77, 0x10000, RZ ;  /* 0x000100004d297824 */ /* 0x000fe200078e00ff */
[----:B------:R-:W-:Y:S01]  /*c750*/  LOP3.LUT R61, R67, 0xff0000ff, RZ, 0xc0, !PT ;  /* 0xff0000ff433d7812 */ /* 0x000fe200078ec0ff */
[----:B------:R-:W-:Y:S01]  /*c760*/  IMAD.SHL.U32 R59, R59, 0x100, RZ ;  /* 0x000001003b3b7824 */ /* 0x000fe200078e00ff */
[----:B------:R-:W-:Y:S01]  /*c770*/  SHF.R.U32.HI R64, RZ, 0x10, R79 ;  /* 0x00000010ff407819 */ /* 0x000fe2000001164f */
[----:B--2---:R-:W-:Y:S01]  /*c780*/  IMAD.MOV.U32 R60, RZ, RZ, R44 ;  /* 0x000000ffff3c7224 */ /* 0x004fe200078e002c */
[----:B------:R-:W-:Y:S01]  /*c790*/  LOP3.LUT R40, R55, 0xff00, R40, 0xf8, !PT ;  /* 0x0000ff0037287812 */ /* 0x000fe200078ef828 */
[----:B------:R-:W-:Y:S01]  /*c7a0*/  IMAD.SHL.U32 R55, R76, 0x100, RZ ;  /* 0x000001004c377824 */ /* 0x000fe200078e00ff */
[----:B------:R-:W-:-:S02]  /*c7b0*/  LOP3.LUT R58, R65, 0xff0000ff, RZ, 0xc0, !PT ;  /* 0xff0000ff413a7812 */ /* 0x000fc400078ec0ff */
[----:B------:R-:W-:Y:S02]  /*c7c0*/  LOP3.LUT R56, R79, 0xff0000ff, RZ, 0xc0, !PT ;  /* 0xff0000ff4f387812 */ /* 0x000fe400078ec0ff */
[----:B------:R-:W-:Y:S02]  /*c7d0*/  SHF.R.U32.HI R63, RZ, 0x10, R65 ;  /* 0x00000010ff3f7819 */ /* 0x000fe40000011641 */
[----:B------:R-:W-:Y:S02]  /*c7e0*/  LOP3.LUT R65, R61, 0xff00, R42, 0xf8, !PT ;  /* 0x0000ff003d417812 */ /* 0x000fe400078ef82a */
[----:B------:R-:W-:Y:S01]  /*c7f0*/  LOP3.LUT R42, R40, 0xff0000, R41, 0xf8, !PT ;  /* 0x00ff0000282a7812 */ /* 0x000fe200078ef829 */
[----:B------:R-:W-:Y:S01]  /*c800*/  IMAD.U32 R40, R64, 0x10000, RZ ;  /* 0x0001000040287824 */ /* 0x000fe200078e00ff */
[----:B------:R-:W-:Y:S01]  /*c810*/  LOP3.LUT R44, R58, 0xff00, R59, 0xf8, !PT ;  /* 0x0000ff003a2c7812 */ /* 0x000fe200078ef83b */
[----:B------:R-:W-:Y:S01]  /*c820*/  IMAD.U32 R63, R63, 0x10000, RZ ;  /* 0x000100003f3f7824 */ /* 0x000fe200078e00ff */
[----:B------:R-:W-:-:S02]  /*c830*/  LOP3.LUT R55, R56, 0xff00, R55, 0xf8, !PT ;  /* 0x0000ff0038377812 */ /* 0x000fc400078ef837 */
        /* <DEDUP_REMOVED lines=11> */
[----:B------:R-:W-:Y:S01]  /*c8f0*/  LOP3.LUT R44, R44, 0xff0000, R63, 0xf8, !PT ;  /* 0x00ff00002c2c7812 */ /* 0x000fe200078ef83f */
[----:B------:R-:W-:Y:S01]  /*c900*/  FMUL.FTZ R67, R55, R41 ;  /* 0x0000002937437220 */ /* 0x000fe20000410000 */
[--C-:B------:R-:W-:Y:S01]  /*c910*/  HADD2.F32 R62, -RZ, R59.reuse.H0_H0 ;  /* 0x2000003bff3e7230 */ /* 0x100fe20000004100 */
        /* <DEDUP_REMOVED lines=11> */
[C---:B------:R-:W-:Y:S01]  /*c9d0*/  FMUL.FTZ R66, R62.reuse, R65 ;  /* 0x000000413e427220 */ /* 0x040fe20000410000 */
        /* <DEDUP_REMOVED lines=39> */
[----:B------:R-:W-:Y:S02]  /*cc50*/  HADD2.F32 R61, -RZ, R158.H0_H0 ;  /* 0x2000009eff3d7230 */ /* 0x000fe40000004100 */
[----:B------:R-:W-:Y:S01]  /*cc60*/  FFMA.FTZ R89, R57, R62, -R58 ;  /* 0x0000003e39597223 */ /* 0x000fe2000001083a */
[----:B------:R-:W-:Y:S01]  /*cc70*/  F2FP.F16.E4M3.UNPACK_B R57, R46 ;  /* 0x0000002eff39723e */ /* 0x000fe200020006ff */
[----:B------:R-:W-:Y:S01]  /*cc80*/  HADD2.F32 R46, -RZ, R54.H0_H0 ;  /* 0x20000036ff2e7230 */ /* 0x000fe20000004100 */
[----:B------:R-:W-:Y:S01]  /*cc90*/  F2FP.F16.E4M3.UNPACK_B R160, R160 ;  /* 0x000000a0ffa0723e */ /* 0x000fe200020006ff */
[----:B------:R-:W-:Y:S01]  /*cca0*/  FFMA.FTZ R91, R59, R62, R64 ;  /* 0x0000003e3b5b7223 */ /* 0x000fe20000010040 */
[----:B------:R-:W-:Y:S01]  /*ccb0*/  HADD2.F32 R158, -RZ, R158.H1_H1 ;  /* 0x3000009eff9e7230 */ /* 0x000fe20000004100 */
[----:B------:R-:W-:Y:S01]  /*ccc0*/  F2FP.SATFINITE.E4M3.F32.PACK_AB_MERGE_C R56, R67, R56, RZ ;  /* 0x000000384338723e */ /* 0x000fe200048070ff */
[--C-:B------:R-:W-:Y:S01]  /*ccd0*/  HADD2.F32 R58, -RZ, R57.reuse.H0_H0 ;  /* 0x20000039ff3a7230 */ /* 0x100fe20000004100 */
[----:B------:R-:W-:Y:S01]  /*cce0*/  F2FP.F16.E4M3.UNPACK_B R60, R44 ;  /* 0x0000002cff3c723e */ /* 0x000fe200020006ff */
[----:B------:R-:W-:Y:S01]  /*ccf0*/  HADD2.F32 R59, -RZ, R160.H0_H0 ;  /* 0x200000a0ff3b7230 */ /* 0x000fe20000004100 */
[----:B------:R-:W-:Y:S01]  /*cd00*/  F2FP.SATFINITE.E4M3.F32.PACK_AB_MERGE_C R56, R157, R66, R56 ;  /* 0x000000429d38723e */ /* 0x000fe20004807038 */
[----:B------:R-:W-:-:S02]  /*cd10*/  HADD2.F32 R57, -RZ, R57.H1_H1 ;  /* 0x30000039ff397230 */ /* 0x000fc40000004100 */
[-C--:B------:R-:W-:Y:S01]  /*cd20*/  FMUL.FTZ R63, R58, R61.reuse ;  /* 0x0000003d3a3f7220 */ /* 0x080fe20000410000 */
[----:B------:R-:W-:Y:S01]  /*cd30*/  FMUL.FTZ R61, R46, R61 ;  /* 0x0000003d2e3d7220 */ /* 0x000fe20000410000 */
[----:B------:R-:W-:Y:S01]  /*cd40*/  HADD2.F32 R54, -RZ, R54.H1_H1 ;  /* 0x30000036ff367230 */ /* 0x000fe20000004100 */
[----:B------:R-:W-:Y:S01]  /*cd50*/  F2FP.SATFINITE.E4M3.F32.PACK_AB_MERGE_C R55, R78, R55, RZ ;  /* 0x000000374e37723e */ /* 0x000fe200048070ff */
[----:B------:R-:W-:Y:S02]  /*cd60*/  HADD2.F32 R160, -RZ, R160.H1_H1 ;  /* 0x300000a0ffa07230 */ /* 0x000fe40000004100 */
[-C--:B------:R-:W-:Y:S01]  /*cd70*/  FFMA.FTZ R46, R46, R59.reuse, -R63 ;  /* 0x0000003b2e2e7223 */ /* 0x080fe2000001083f */
[----:B------:R-:W-:Y:S01]  /*cd80*/  FFMA.FTZ R62, R58, R59, R61 ;  /* 0x0000003b3a3e7223 */ /* 0x000fe2000001003d */
[-C--:B------:R-:W-:Y:S01]  /*cd90*/  FMUL.FTZ R77, R57, R158.reuse ;  /* 0x0000009e394d7220 */ /* 0x080fe20000410000 */
[----:B------:R-:W-:Y:S01]  /*cda0*/  F2FP.F16.E4M3.UNPACK_B R59, R45 ;  /* 0x0000002dff3b723e */ /* 0x000fe200020006ff */
[C---:B------:R-:W-:Y:S01]  /*cdb0*/  FMUL.FTZ R158, R54.reuse, R158 ;  /* 0x0000009e369e7220 */ /* 0x040fe20000410000 */
[----:B------:R-:W-:Y:S01]  /*cdc0*/  F2FP.F16.E4M3.UNPACK_B R58, R52 ;  /* 0x00000034ff3a723e */ /* 0x000fe200020006ff */
[----:B------:R-:W-:Y:S01]  /*cdd0*/  FFMA.FTZ R77, R54, R160, -R77 ;  /* 0x000000a0364d7223 */ /* 0x000fe2000001084d */
[----:B------:R-:W-:Y:S01]  /*cde0*/  F2FP.SATFINITE.E4M3.F32.PACK_AB_MERGE_C R54, R89, R88, RZ ;  /* 0x000000585936723e */ /* 0x000fe200048070ff */
[----:B------:R-:W-:Y:S01]  /*cdf0*/  FFMA.FTZ R79, R57, R160, R158 ;  /* 0x000000a0394f7223 */ /* 0x000fe2000001009e */
[----:B------:R-:W-:Y:S01]  /*ce00*/  HADD2.F32 R61, -RZ, R59.H0_H0 ;  /* 0x2000003bff3d7230 */ /* 0x000fe20000004100 */
[----:B------:R-:W-:Y:S01]  /*ce10*/  F2FP.F16.E4M3.UNPACK_B R63, R42 ;  /* 0x0000002aff3f723e */ /* 0x000fe200020006ff */
[----:B------:R-:W-:Y:S01]  /*ce20*/  HADD2.F32 R66, -RZ, R60.H0_H0 ;  /* 0x2000003cff427230 */ /* 0x000fe20000004100 */
[----:B------:R-:W-:Y:S01]  /*ce30*/  F2FP.SATFINITE.E4M3.F32.PACK_AB_MERGE_C R90, R91, R90, RZ ;  /* 0x0000005a5b5a723e */ /* 0x000fe200048070ff */
[----:B------:R-:W-:Y:S01]  /*ce40*/  HADD2.F32 R57, -RZ, R58.H0_H0 ;  /* 0x2000003aff397230 */ /* 0x000fe20000004100 */
[----:B------:R-:W-:Y:S01]  /*ce50*/  F2FP.SATFINITE.E4M3.F32.PACK_AB_MERGE_C R55, R76, R65, R55 ;  /* 0x000000414c37723e */ /* 0x000fe20004807037 */
[----:B------:R-:W-:Y:S01]  /*ce60*/  HADD2.F32 R64, -RZ, R63.H0_H0 ;  /* 0x2000003fff407230 */ /* 0x000fe20000004100 */
[----:B------:R-:W-:Y:S01]  /*ce70*/  F2FP.SATFINITE.E4M3.F32.PACK_AB_MERGE_C R54, R77, R46, R54 ;  /* 0x0000002e4d36723e */ /* 0x000fe20004807036 */
[----:B------:R-:W-:Y:S01]  /*ce80*/  FMUL.FTZ R76, R61, R66 ;  /* 0x000000423d4c7220 */ /* 0x000fe20000410000 */
[----:B------:R-:W-:Y:S01]  /*ce90*/  F2FP.SATFINITE.E4M3.F32.PACK_AB_MERGE_C R46, R79, R62, R90 ;  /* 0x0000003e4f2e723e */ /* 0x000fe2000480705a */
[----:B------:R-:W-:-:S02]  /*cea0*/  HADD2.F32 R62, -RZ, R59.H1_H1 ;  /* 0x3000003bff3e7230 */ /* 0x000fc40000004100 */
[----:B------:R-:W-:Y:S01]  /*ceb0*/  FMUL.FTZ R66, R57, R66 ;  /* 0x0000004239427220 */ /* 0x000fe20000410000 */
[----:B------:R-:W-:Y:S01]  /*cec0*/  HADD2.F32 R65, -RZ, R60.H1_H1 ;  /* 0x3000003cff417230 */ /* 0x000fe20000004100 */
[----:B------:R-:W-:Y:S01]  /*ced0*/  F2FP.F16.E4M3.UNPACK_B R59, R52.H1 ;  /* 0x00000034ff3b723e */ /* 0x000fe200030006ff */
[----:B------:R-:W-:Y:S02]  /*cee0*/  HADD2.F32 R60, -RZ, R58.H1_H1 ;  /* 0x3000003aff3c7230 */ /* 0x000fe40000004100 */
[-C--:B------:R-:W-:Y:S01]  /*cef0*/  FFMA.FTZ R58, R61, R64.reuse, R66 ;  /* 0x000000403d3a7223 */ /* 0x080fe20000010042 */
[----:B------:R-:W-:Y:S02]  /*cf00*/  HADD2.F32 R63, -RZ, R63.H1_H1 ;  /* 0x3000003fff3f7230 */ /* 0x000fe40000004100 */
[----:B------:R-:W-:Y:S01]  /*cf10*/  FMUL.FTZ R61, R62, R65 ;  /* 0x000000413e3d7220 */ /* 0x000fe20000410000 */
[----:B------:R-:W-:Y:S01]  /*cf20*/  F2FP.F16.E4M3.UNPACK_B R45, R45.H1 ;  /* 0x0000002dff2d723e */ /* 0x000fe200030006ff */
[C---:B------:R-:W-:Y:S01]  /*cf30*/  FMUL.FTZ R65, R60.reuse, R65 ;  /* 0x000000413c417220 */ /* 0x040fe20000410000 */
[----:B------:R-:W-:Y:S01]  /*cf40*/  FFMA.FTZ R57, R57, R64, -R76 ;  /* 0x0000004039397223 */ /* 0x000fe2000001084c */
[----:B------:R-:W-:Y:S01]  /*cf50*/  FFMA.FTZ R52, R60, R63, -R61 ;  /* 0x0000003f3c347223 */ /* 0x000fe2000001083d */
[----:B------:R-:W-:Y:S01]  /*cf60*/  F2FP.F16.E4M3.UNPACK_B R61, R44.H1 ;  /* 0x0000002cff3d723e */ /* 0x000fe200030006ff */
[----:B------:R-:W-:Y:S01]  /*cf70*/  HADD2.F32 R60, -RZ, R45.H0_H0 ;  /* 0x2000002dff3c7230 */ /* 0x000fe20000004100 */
[----:B------:R-:W-:Y:S01]  /*cf80*/  F2FP.F16.E4M3.UNPACK_B R42, R42.H1 ;  /* 0x0000002aff2a723e */ /* 0x000fe200030006ff */
[----:B------:R-:W-:-:S02]  /*cf90*/  HADD2.F32 R44, -RZ, R59.H0_H0 ;  /* 0x2000003bff2c7230 */ /* 0x000fc40000004100 */
[----:B------:R-:W-:Y:S01]  /*cfa0*/  FFMA.FTZ R77, R62, R63, R65 ;  /* 0x0000003f3e4d7223 */ /* 0x000fe20000010041 */
[----:B------:R-:W-:Y:S02]  /*cfb0*/  HADD2.F32 R45, -RZ, R45.H1_H1 ;  /* 0x3000002dff2d7230 */ /* 0x000fe40000004100 */
[----:B------:R-:W-:Y:S02]  /*cfc0*/  HADD2.F32 R64, -RZ, R61.H1_H1 ;  /* 0x3000003dff407230 */ /* 0x000fe40000004100 */
[----:B------:R-:W-:Y:S02]  /*cfd0*/  HADD2.F32 R59, -RZ, R59.H1_H1 ;  /* 0x3000003bff3b7230 */ /* 0x000fe40000004100 */
[----:B------:R-:W-:Y:S02]  /*cfe0*/  HADD2.F32 R63, -RZ, R61.H0_H0 ;  /* 0x2000003dff3f7230 */ /* 0x000fe40000004100 */
[--C-:B------:R-:W-:Y:S02]  /*cff0*/  HADD2.F32 R61, -RZ, R42.reuse.H0_H0 ;  /* 0x2000002aff3d7230 */ /* 0x100fe40000004100 */
[----:B------:R-:W-:-:S02]  /*d000*/  HADD2.F32 R62, -RZ, R42.H1_H1 ;  /* 0x3000002aff3e7230 */ /* 0x000fc40000004100 */
[-C--:B------:R-:W-:Y:S01]  /*d010*/  FMUL.FTZ R42, R45, R64.reuse ;  /* 0x000000402d2a7220 */ /* 0x080fe20000410000 */
[C---:B------:R-:W-:Y:S01]  /*d020*/  FMUL.FTZ R64, R59.reuse, R64 ;  /* 0x000000403b407220 */ /* 0x040fe20000410000 */
[-C--:B------:R-:W-:Y:S01]  /*d030*/  FMUL.FTZ R65, R60, R63.reuse ;  /* 0x0000003f3c417220 */ /* 0x080fe20000410000 */
[C---:B------:R-:W-:Y:S01]  /*d040*/  FMUL.FTZ R63, R44.reuse, R63 ;  /* 0x0000003f2c3f7220 */ /* 0x040fe20000410000 */
[-C--:B------:R-:W-:Y:S01]  /*d050*/  FFMA.FTZ R79, R59, R62.reuse, -R42 ;  /* 0x0000003e3b4f7223 */ /* 0x080fe2000001082a */
[----:B------:R-:W-:Y:S01]  /*d060*/  FFMA.FTZ R89, R45, R62, R64 ;  /* 0x0000003e2d597223 */ /* 0x000fe20000010040 */
[----:B------:R-:W-:Y:S01]  /*d070*/  F2FP.F16.E4M3.UNPACK_B R59, R47 ;  /* 0x0000002fff3b723e */ /* 0x000fe200020006ff */
[----:B------:R-:W-:Y:S01]  /*d080*/  FFMA.FTZ R76, R44, R61, -R65 ;  /* 0x0000003d2c4c7223 */ /* 0x000fe20000010841 */
[----:B------:R-:W-:Y:S01]  /*d090*/  F2FP.F16.E4M3.UNPACK_B R64, R41 ;  /* 0x00000029ff40723e */ /* 0x000fe200020006ff */
[----:B------:R-:W-:Y:S01]  /*d0a0*/  FFMA.FTZ R78, R60, R61, R63 ;  /* 0x0000003d3c4e7223 */ /* 0x000fe2000001003f */
[----:B------:R-:W-:Y:S01]  /*d0b0*/  F2FP.F16.E4M3.UNPACK_B R65, R41.H1 ;  /* 0x00000029ff41723e */ /* 0x000fe200030006ff */
[----:B------:R-:W-:Y:S01]  /*d0c0*/  HADD2.F32 R60, -RZ, R59.H0_H0 ;  /* 0x2000003bff3c7230 */ /* 0x000fe20000004100 */
[-C--:B------:R-:W-:Y:S01]  /*d0d0*/  F2FP.F16.E4M3.UNPACK_B R42, R43.reuse ;  /* 0x0000002bff2a723e */ /* 0x080fe200020006ff */
[----:B------:R-:W-:Y:S01]  /*d0e0*/  HADD2.F32 R67, -RZ, R64.H0_H0 ;  /* 0x20000040ff437230 */ /* 0x000fe20000004100 */
[-C--:B------:R-:W-:Y:S01]  /*d0f0*/  F2FP.F16.E4M3.UNPACK_B R41, R40.reuse ;  /* 0x00000028ff29723e */ /* 0x080fe200020006ff */
[----:B------:R-:W-:Y:S01]  /*d100*/  HADD2.F32 R66, -RZ, R65.H0_H0 ;  /* 0x20000041ff427230 */ /* 0x000fe20000004100 */
[----:B------:R-:W-:Y:S01]  /*d110*/  F2FP.F16.E4M3.UNPACK_B R43, R43.H1 ;  /* 0x0000002bff2b723e */ /* 0x000fe200030006ff */
        /* <DEDUP_REMOVED lines=9> */
[----:B------:R-:W-:Y:S01]  /*d1b0*/  FFMA.FTZ R91, R44, R63, -R91 ;  /* 0x0000003f2c5b7223 */ /* 0x000fe2000001085b */
[-C--:B------:R-:W-:Y:S01]  /*d1c0*/  FMUL.FTZ R93, R45, R66.reuse ;  /* 0x000000422d5d7220 */ /* 0x080fe20000410000 */
[----:B------:R-:W-:Y:S02]  /*d1d0*/  HADD2.F32 R47, -RZ, R47.H1_H1 ;  /* 0x3000002fff2f7230 */ /* 0x000fe40000004100 */
[----:B------:R-:W-:Y:S01]  /*d1e0*/  FMUL.FTZ R88, R40, R66 ;  /* 0x0000004228587220 */ /* 0x000fe20000410000 */
[----:B------:R-:W-:-:S02]  /*d1f0*/  HADD2.F32 R44, -RZ, R65.H1_H1 ;  /* 0x30000041ff2c7230 */ /* 0x000fc40000004100 */
[----:B------:R-:W-:Y:S01]  /*d200*/  FFMA.FTZ R67, R60, R63, R67 ;  /* 0x0000003f3c437223 */ /* 0x000fe20000010043 */
[----:B------:R-:W-:Y:S02]  /*d210*/  HADD2.F32 R43, -RZ, R43.H1_H1 ;  /* 0x3000002bff2b7230 */ /* 0x000fe40000004100 */
[----:B------:R-:W-:Y:S01]  /*d220*/  FFMA.FTZ R93, R40, R62, R93 ;  /* 0x0000003e285d7223 */ /* 0x000fe2000001005d */
[----:B------:R-:W-:Y:S02]  /*d230*/  HADD2.F32 R59, -RZ, R59.H1_H1 ;  /* 0x3000003bff3b7230 */ /* 0x000fe40000004100 */
[-C--:B------:R-:W-:Y:S01]  /*d240*/  FMUL.FTZ R60, R47, R44.reuse ;  /* 0x0000002c2f3c7220 */ /* 0x080fe20000410000 */
[----:B------:R-:W-:Y:S02]  /*d250*/  HADD2.F32 R64, -RZ, R64.H1_H1 ;  /* 0x30000040ff407230 */ /* 0x000fe40000004100 */
[----:B------:R-:W-:Y:S01]  /*d260*/  FMUL.FTZ R44, R43, R44 ;  /* 0x0000002c2b2c7220 */ /* 0x000fe20000410000 */
[----:B------:R-:W-:-:S02]  /*d270*/  HADD2.F32 R42, -RZ, R42.H1_H1 ;  /* 0x3000002aff2a7230 */ /* 0x000fc40000004100 */
        /* <DEDUP_REMOVED lines=12> */
[----:B------:R-:W-:-:S02]  /*d340*/  F2FP.SATFINITE.E4M3.F32.PACK_AB_MERGE_C R43, R43, R88, RZ ;  /* 0x000000582b2b723e */ /* 0x000fc400048070ff */
[----:B------:R-:W-:Y:S02]  /*d350*/  F2FP.SATFINITE.E4M3.F32.PACK_AB_MERGE_C R44, R44, R93, RZ ;  /* 0x0000005d2c2c723e */ /* 0x000fe400048070ff */
[----:B------:R-:W-:Y:S01]  /*d360*/  F2FP.SATFINITE.E4M3.F32.PACK_AB_MERGE_C R43, R42, R91, R43 ;  /* 0x0000005b2a2b723e */ /* 0x000fe2000480702b */
[----:B------:R-:W-:Y:S01]  /*d370*/  IMAD.MOV.U32 R42, RZ, RZ, R54 ;  /* 0x000000ffff2a7224 */ /* 0x000fe200078e0036 */
[----:B------:R-:W-:Y:S01]  /*d380*/  F2FP.SATFINITE.E4M3.F32.PACK_AB_MERGE_C R47, R64, R67, R44 ;  /* 0x00000043402f723e */ /* 0x000fe2000480702c */
[----:B------:R-:W-:Y:S01]  /*d390*/  IMAD.MOV.U32 R44, RZ, RZ, R56 ;  /* 0x000000ffff2c7224 */ /* 0x000fe200078e0038 */
[----:B------:R-:W-:Y:S02]  /*d3a0*/  F2FP.SATFINITE.E4M3.F32.PACK_AB_MERGE_C R41, R52, R57, R76 ;  /* 0x000000393429723e */ /* 0x000fe4000480704c */
[----:B------:R-:W-:-:S07]  /*d3b0*/  F2FP.SATFINITE.E4M3.F32.PACK_AB_MERGE_C R45, R77, R58, R78 ;  /* 0x0000003a4d2d723e */ /* 0x000fce000480704e */
.L_x_1413:
[----:B------:R-:W-:Y:S05]  /*d3c0*/  BSYNC B2 ;  /* 0x0000000000027941 */ /* 0x000fea0003800000 */
.L_x_1412:
[----:B0-----:R0:W-:Y:S04]  /*d3d0*/  STG.E.128 desc[UR60][R48.64], R40 ;  /* 0x0000002830007986 */ /* 0x0011e8000c101d3c */
[----:B--2---:R0:W-:Y:S02]  /*d3e0*/  @!P2 STG.E.128 desc[UR60][R50.64], R44 ;  /* 0x0000002c3200a986 */ /* 0x0041e4000c101d3c */
.L_x_1411:
[----:B------:R-:W-:Y:S05]  /*d3f0*/  BSYNC B1 ;  /* 0x0000000000017941 */ /* 0x000fea0003800000 */
.L_x_1410:
        /* <DEDUP_REMOVED lines=42> */
[----:B------:R-:W-:Y:S01]  /*d6a0*/  SHF.R.U32.HI R65, RZ, 0x10, R81 ;  /* 0x00000010ff417819 */ /* 0x000fe20000011651 */
[----:B------:R-:W-:Y:S01]  /*d6b0*/  IMAD.MOV.U32 R54, RZ, RZ, R46 ;  /* 0x000000ffff367224 */ /* 0x000fe200078e002e */
[----:B------:R-:W-:Y:S01]  /*d6c0*/  LOP3.LUT R55, R55, 0xff00, R40, 0xf8, !PT ;  /* 0x0000ff0037377812 */ /* 0x000fe200078ef828 */
[----:B------:R-:W-:Y:S01]  /*d6d0*/  IMAD.SHL.U32 R40, R61, 0x100, RZ ;  /* 0x000001003d287824 */ /* 0x000fe200078e00ff */
[----:B------:R-:W-:Y:S01]  /*d6e0*/  SHF.R.U32.HI R66, RZ, 0x10, R83 ;  /* 0x00000010ff427819 */ /* 0x000fe20000011653 */
[----:B------:R-:W-:Y:S01]  /*d6f0*/  IMAD.SHL.U32 R42, R60, 0x100, RZ ;  /* 0x000001003c2a7824 */ /* 0x000fe200078e00ff */
[----:B------:R-:W-:Y:S01]  /*d700*/  LOP3.LUT R57, R83, 0xff0000ff, RZ, 0xc0, !PT ;  /* 0xff0000ff53397812 */ /* 0x000fe200078ec0ff */
[----:B------:R-:W-:Y:S01]  /*d710*/  IMAD.U32 R44, R65, 0x10000, RZ ;  /* 0x00010000412c7824 */ /* 0x000fe200078e00ff */
[----:B------:R-:W-:-:S02]  /*d720*/  LOP3.LUT R63, R69, 0xff0000ff, RZ, 0xc0, !PT ;  /* 0xff0000ff453f7812 */ /* 0x000fc400078ec0ff */
[----:B------:R-:W-:Y:S02]  /*d730*/  SHF.R.U32.HI R58, RZ, 0x8, R71 ;  /* 0x00000008ff3a7819 */ /* 0x000fe40000011647 */
[----:B------:R-:W-:Y:S01]  /*d740*/  LOP3.LUT R61, R57, 0xff00, R40, 0xf8, !PT ;  /* 0x0000ff00393d7812 */ /* 0x000fe200078ef828 */
[----:B------:R-:W-:Y:S01]  /*d750*/  IMAD.U32 R40, R66, 0x10000, RZ ;  /* 0x0001000042287824 */ /* 0x000fe200078e00ff */
[----:B------:R-:W-:Y:S01]  /*d760*/  LOP3.LUT R65, R63, 0xff00, R42, 0xf8, !PT ;  /* 0x0000ff003f417812 */ /* 0x000fe200078ef82a */
[----:B------:R-:W-:Y:S01]  /*d770*/  IMAD.SHL.U32 R46, R58, 0x100, RZ ;  /* 0x000001003a2e7824 */ /* 0x000fe200078e00ff */
[----:B------:R-:W-:Y:S02]  /*d780*/  F2FP.F16.E4M3.UNPACK_B R63, R150.H1 ;  /* 0x00000096ff3f723e */ /* 0x000fe400030006ff */
[----:B------:R-:W-:Y:S02]  /*d790*/  F2FP.F16.E4M3.UNPACK_B R60, R59.H1 ;  /* 0x0000003bff3c723e */ /* 0x000fe400030006ff */
[----:B------:R-:W-:Y:S01]  /*d7a0*/  F2FP.F16.E4M3.UNPACK_B R57, R56.H1 ;  /* 0x00000038ff39723e */ /* 0x000fe200030006ff */
[----:B------:R-:W-:Y:S01]  /*d7b0*/  HADD2.F32 R42, -RZ, R63.H0_H0 ;  /* 0x2000003fff2a7230 */ /* 0x000fe20000004100 */
[----:B------:R-:W-:Y:S01]  /*d7c0*/  SHF.R.U32.HI R62, RZ, 0x10, R69 ;  /* 0x00000010ff3e7819 */ /* 0x000fe20000011645 */
[----:B------:R-:W-:Y:S01]  /*d7d0*/  HADD2.F32 R58, -RZ, R60.H0_H0 ;  /* 0x2000003cff3a7230 */ /* 0x000fe20000004100 */
[----:B------:R-:W-:-:S02]  /*d7e0*/  LOP3.LUT R67, R71, 0xff0000ff, RZ, 0xc0, !PT ;  /* 0xff0000ff47437812 */ /* 0x000fc400078ec0ff */
[----:B------:R-:W-:Y:S02]  /*d7f0*/  LOP3.LUT R40, R61, 0xff0000, R40, 0xf8, !PT ;  /* 0x00ff00003d287812 */ /* 0x000fe400078ef828 */
[----:B------:R-:W-:Y:S01]  /*d800*/  LOP3.LUT R44, R55, 0xff0000, R44, 0xf8, !PT ;  /* 0x00ff0000372c7812 */ /* 0x000fe200078ef82c */
[----:B------:R-:W-:Y:S01]  /*d810*/  HADD2.F32 R55, -RZ, R57.H0_H0 ;  /* 0x20000039ff377230 */ /* 0x000fe20000004100 */
[----:B------:R-:W-:Y:S01]  /*d820*/  F2FP.F16.E4M3.UNPACK_B R61, R152.H1 ;  /* 0x00000098ff3d723e */ /* 0x000fe200030006ff */
[-C--:B------:R-:W-:Y:S01]  /*d830*/  FMUL.FTZ R66, R58, R42.reuse ;  /* 0x0000002a3a427220 */ /* 0x080fe20000410000 */
[----:B------:R-:W-:Y:S02]  /*d840*/  SHF.R.U32.HI R64, RZ, 0x10, R71 ;  /* 0x00000010ff407819 */ /* 0x000fe40000011647 */
[----:B------:R-:W-:Y:S01]  /*d850*/  LOP3.LUT R67, R67, 0xff00, R46, 0xf8, !PT ;  /* 0x0000ff0043437812 */ /* 0x000fe200078ef82e */
[----:B------:R-:W-:Y:S02]  /*d860*/  IMAD.U32 R46, R62, 0x10000, RZ ;  /* 0x000100003e2e7824 */ /* 0x000fe400078e00ff */
[----:B------:R-:W-:Y:S01]  /*d870*/  FMUL.FTZ R69, R55, R42 ;  /* 0x0000002a37457220 */ /* 0x000fe20000410000 */
[----:B------:R-:W-:Y:S01]  /*d880*/  HADD2.F32 R62, -RZ, R61.H0_H0 ;  /* 0x2000003dff3e7230 */ /* 0x000fe20000004100 */
[----:B------:R-:W-:Y:S01]  /*d890*/  F2FP.F16.E4M3.UNPACK_B R150, R150 ;  /* 0x00000096ff96723e */ /* 0x000fe200020006ff */
[----:B------:R-:W-:Y:S01]  /*d8a0*/  IMAD.U32 R64, R64, 0x10000, RZ ;  /* 0x0001000040407824 */ /* 0x000fe200078e00ff */
[----:B------:R-:W-:-:S02]  /*d8b0*/  F2FP.F16.E4M3.UNPACK_B R59, R59 ;  /* 0x0000003bff3b723e */ /* 0x000fc400020006ff */
[-C--:B------:R-:W-:Y:S01]  /*d8c0*/  FFMA.FTZ R55, R55, R62.reuse, -R66 ;  /* 0x0000003e37377223 */ /* 0x080fe20000010842 */
[----:B------:R-:W-:Y:S01]  /*d8d0*/  FFMA.FTZ R69, R58, R62, R69 ;  /* 0x0000003e3a457223 */ /* 0x000fe20000010045 */
[----:B------:R-:W-:Y:S01]  /*d8e0*/  LOP3.LUT R42, R67, 0xff0000, R64, 0xf8, !PT ;  /* 0x00ff0000432a7812 */ /* 0x000fe200078ef840 */
[----:B------:R-:W-:Y:S01]  /*d8f0*/  HADD2.F32 R62, -RZ, R61.H1_H1 ;  /* 0x3000003dff3e7230 */ /* 0x000fe20000004100 */
[----:B------:R-:W-:Y:S01]  /*d900*/  F2FP.F16.E4M3.UNPACK_B R56, R56 ;  /* 0x00000038ff38723e */ /* 0x000fe200020006ff */
[----:B------:R-:W-:Y:S01]  /*d910*/  HADD2.F32 R64, -RZ, R63.H1_H1 ;  /* 0x3000003fff407230 */ /* 0x000fe20000004100 */
[----:B------:R-:W-:Y:S01]  /*d920*/  LOP3.LUT R46, R65, 0xff0000, R46, 0xf8, !PT ;  /* 0x00ff0000412e7812 */ /* 0x000fe200078ef82e */
[----:B------:R-:W-:Y:S01]  /*d930*/  HADD2.F32 R61, -RZ, R60.H1_H1 ;  /* 0x3000003cff3d7230 */ /* 0x000fe20000004100 */
[----:B------:R-:W-:Y:S01]  /*d940*/  F2FP.F16.E4M3.UNPACK_B R152, R152 ;  /* 0x00000098ff98723e */ /* 0x000fe200020006ff */
[----:B------:R-:W-:Y:S02]  /*d950*/  HADD2.F32 R58, -RZ, R57.H1_H1 ;  /* 0x30000039ff3a7230 */ /* 0x000fe40000004100 */
[----:B------:R-:W-:-:S02]  /*d960*/  HADD2.F32 R63, -RZ, R150.H0_H0 ;  /* 0x20000096ff3f7230 */ /* 0x000fc40000004100 */
[CC--:B------:R-:W-:Y:S01]  /*d970*/  FMUL.FTZ R65, R61.reuse, R64.reuse ;  /* 0x000000403d417220 */ /* 0x0c0fe20000410000 */
[----:B------:R-:W-:Y:S02]  /*d980*/  HADD2.F32 R60, -RZ, R59.H0_H0 ;  /* 0x2000003bff3c7230 */ /* 0x000fe40000004100 */
[C---:B------:R-:W-:Y:S01]  /*d990*/  FMUL.FTZ R64, R58.reuse, R64 ;  /* 0x000000403a407220 */ /* 0x040fe20000410000 */
[----:B------:R-:W-:Y:S02]  /*d9a0*/  HADD2.F32 R57, -RZ, R56.H0_H0 ;  /* 0x20000038ff397230 */ /* 0x000fe40000004100 */
[-C--:B------:R-:W-:Y:S01]  /*d9b0*/  FFMA.FTZ R66, R58, R62.reuse, -R65 ;  /* 0x0000003e3a427223 */ /* 0x080fe20000010841 */
[----:B------:R-:W-:Y:S02]  /*d9c0*/  HADD2.F32 R58, -RZ, R152.H0_H0 ;  /* 0x20000098ff3a7230 */ /* 0x000fe40000004100 */
[----:B------:R-:W-:Y:S01]  /*d9d0*/  FFMA.FTZ R68, R61, R62, R64 ;  /* 0x0000003e3d447223 */ /* 0x000fe20000010040 */
        /* <DEDUP_REMOVED lines=21> */
[----:B------:R-:W-:Y:S01]  /*db30*/  FMUL.FTZ R70, R60, R62 ;  /* 0x0000003e3c467220 */ /* 0x000fe20000410000 */
        /* <DEDUP_REMOVED lines=11> */
[-C--:B------:R-:W-:Y:S01]  /*dbf0*/  FFMA.FTZ R77, R56, R61.reuse, -R57 ;  /* 0x0000003d384d7223 */ /* 0x080fe20000010839 */
[----:B------:R-:W-:Y:S01]  /*dc00*/  F2FP.F16.E4M3.UNPACK_B R56, R54 ;  /* 0x00000036ff38723e */ /* 0x000fe200020006ff */
[--C-:B------:R-:W-:Y:S02]  /*dc10*/  HADD2.F32 R59, -RZ, R151.reuse.H0_H0 ;  /* 0x20000097ff3b7230 */ /* 0x100fe40000004100 */
[----:B------:R-:W-:Y:S01]  /*dc20*/  FFMA.FTZ R79, R58, R61, R63 ;  /* 0x0000003d3a4f7223 */ /* 0x000fe2000001003f */
[----:B------:R-:W-:Y:S01]  /*dc30*/  HADD2.F32 R54, -RZ, R52.H0_H0 ;  /* 0x20000034ff367230 */ /* 0x000fe20000004100 */
[----:B------:R-:W-:Y:S01]  /*dc40*/  F2FP.SATFINITE.E4M3.F32.PACK_AB_MERGE_C R55, R66, R55, RZ ;  /* 0x000000374237723e */ /* 0x000fe200048070ff */
[----:B------:R-:W-:Y:S01]  /*dc50*/  HADD2.F32 R57, -RZ, R56.H0_H0 ;  /* 0x20000038ff397230 */ /* 0x000fe20000004100 */
[----:B------:R-:W-:Y:S01]  /*dc60*/  F2FP.SATFINITE.E4M3.F32.PACK_AB_MERGE_C R68, R68, R69, RZ ;  /* 0x000000454444723e */ /* 0x000fe200048070ff */
[----:B------:R-:W-:-:S02]  /*dc70*/  HADD2.F32 R151, -RZ, R151.H1_H1 ;  /* 0x30000097ff977230 */ /* 0x000fc40000004100 */
[-C--:B------:R-:W-:Y:S01]  /*dc80*/  FMUL.FTZ R60, R54, R59.reuse ;  /* 0x0000003b363c7220 */ /* 0x080fe20000410000 */
[----:B------:R-:W-:Y:S02]  /*dc90*/  HADD2.F32 R56, -RZ, R56.H1_H1 ;  /* 0x30000038ff387230 */ /* 0x000fe40000004100 */
[----:B------:R-:W-:Y:S01]  /*dca0*/  FMUL.FTZ R61, R57, R59 ;  /* 0x0000003b393d7220 */ /* 0x000fe20000410000 */
[----:B------:R-:W-:Y:S01]  /*dcb0*/  HADD2.F32 R52, -RZ, R52.H1_H1 ;  /* 0x30000034ff347230 */ /* 0x000fe20000004100 */
[----:B------:R-:W-:Y:S01]  /*dcc0*/  F2FP.SATFINITE.E4M3.F32.PACK_AB_MERGE_C R79, R79, R62, RZ ;  /* 0x0000003e4f4f723e */ /* 0x000fe200048070ff */
[--C-:B------:R-:W-:Y:S02]  /*dcd0*/  HADD2.F32 R58, -RZ, R153.reuse.H0_H0 ;  /* 0x20000099ff3a7230 */ /* 0x100fe40000004100 */
[-C--:B------:R-:W-:Y:S01]  /*dce0*/  FMUL.FTZ R59, R56, R151.reuse ;  /* 0x00000097383b7220 */ /* 0x080fe20000410000 */
[----:B------:R-:W-:Y:S02]  /*dcf0*/  HADD2.F32 R153, -RZ, R153.H1_H1 ;  /* 0x30000099ff997230 */ /* 0x000fe40000004100 */
[C---:B------:R-:W-:Y:S01]  /*dd00*/  FMUL.FTZ R151, R52.reuse, R151 ;  /* 0x0000009734977220 */ /* 0x040fe20000410000 */
[----:B------:R-:W-:Y:S01]  /*dd10*/  F2FP.F16.E4M3.UNPACK_B R62, R46 ;  /* 0x0000002eff3e723e */ /* 0x000fe200020006ff */
[----:B------:R-:W-:Y:S01]  /*dd20*/  FFMA.FTZ R63, R57, R58, R60 ;  /* 0x0000003a393f7223 */ /* 0x000fe2000001003c */
[----:B------:R-:W-:Y:S01]  /*dd30*/  F2FP.F16.E4M3.UNPACK_B R57, R41 ;  /* 0x00000029ff39723e */ /* 0x000fe200020006ff */
[----:B------:R-:W-:Y:S01]  /*dd40*/  FFMA.FTZ R71, R52, R153, -R59 ;  /* 0x0000009934477223 */ /* 0x000fe2000001083b */
[----:B------:R-:W-:Y:S01]  /*dd50*/  F2FP.F16.E4M3.UNPACK_B R59, R45 ;  /* 0x0000002dff3b723e */ /* 0x000fe200020006ff */
[----:B------:R-:W-:Y:S01]  /*dd60*/  FFMA.FTZ R52, R56, R153, R151 ;  /* 0x0000009938347223 */ /* 0x000fe20000010097 */
[----:B------:R-:W-:Y:S01]  /*dd70*/  F2FP.SATFINITE.E4M3.F32.PACK_AB_MERGE_C R56, R67, R64, R55 ;  /* 0x000000404338723e */ /* 0x000fe20004807037 */
[----:B------:R-:W-:Y:S01]  /*dd80*/  FFMA.FTZ R54, R54, R58, -R61 ;  /* 0x0000003a36367223 */ /* 0x000fe2000001083d */
[----:B------:R-:W-:Y:S01]  /*dd90*/  F2FP.SATFINITE.E4M3.F32.PACK_AB_MERGE_C R55, R150, R65, R68 ;  /* 0x000000419637723e */ /* 0x000fe20004807044 */
[----:B------:R-:W-:Y:S01]  /*dda0*/  HADD2.F32 R60, -RZ, R59.H0_H0 ;  /* 0x2000003bff3c7230 */ /* 0x000fe20000004100 */
[----:B------:R-:W-:Y:S01]  /*ddb0*/  F2FP.F16.E4M3.UNPACK_B R61, R44 ;  /* 0x0000002cff3d723e */ /* 0x000fe200020006ff */
[----:B------:R-:W-:Y:S01]  /*ddc0*/  HADD2.F32 R65, -RZ, R62.H0_H0 ;  /* 0x2000003eff417230 */ /* 0x000fe20000004100 */
[----:B------:R-:W-:Y:S01]  /*ddd0*/  F2FP.SATFINITE.E4M3.F32.PACK_AB_MERGE_C R52, R52, R63, R79 ;  /* 0x0000003f3434723e */ /* 0x000fe2000480704f */
        /* <DEDUP_REMOVED lines=15> */
[----:B------:R-:W-:Y:S01]  /*ded0*/  FFMA.FTZ R66, R57, R60, -R64 ;  /* 0x0000003c39427223 */ /* 0x000fe20000010840 */
[----:B------:R-:W-:Y:S01]  /*dee0*/  F2FP.F16.E4M3.UNPACK_B R57, R46.H1 ;  /* 0x0000002eff39723e */ /* 0x000fe200030006ff */
[----:B------:R-:W-:Y:S01]  /*def0*/  FFMA.FTZ R68, R59, R60, R62 ;  /* 0x0000003c3b447223 */ /* 0x000fe2000001003e */
[--C-:B------:R-:W-:Y:S01]  /*df00*/  HADD2.F32 R46, -RZ, R58.reuse.H0_H0 ;  /* 0x2000003aff2e7230 */ /* 0x100fe20000004100 */
[----:B------:R-:W-:Y:S01]  /*df10*/  F2FP.SATFINITE.E4M3.F32.PACK_AB_MERGE_C R70, R77, R70, RZ ;  /* 0x000000464d46723e */ /* 0x000fe200048070ff */
[----:B------:R-:W-:Y:S01]  /*df20*/  HADD2.F32 R45, -RZ, R41.H0_H0 ;  /* 0x20000029ff2d7230 */ /* 0x000fe20000004100 */
[----:B------:R-:W-:Y:S01]  /*df30*/  F2FP.F16.E4M3.UNPACK_B R61, R42 ;  /* 0x0000002aff3d723e */ /* 0x000fe200020006ff */
[----:B------:R-:W-:Y:S01]  /*df40*/  HADD2.F32 R59, -RZ, R57.H0_H0 ;  /* 0x20000039ff3b7230 */ /* 0x000fe20000004100 */
[----:B------:R-:W-:Y:S01]  /*df50*/  F2FP.SATFINITE.E4M3.F32.PACK_AB_MERGE_C R54, R71, R54, R70 ;  /* 0x000000364736723e */ /* 0x000fe20004807046 */
[----:B------:R-:W-:-:S02]  /*df60*/  HADD2.F32 R58, -RZ, R58.H1_H1 ;  /* 0x3000003aff3a7230 */ /* 0x000fc40000004100 */
[----:B------:R-:W-:Y:S02]  /*df70*/  HADD2.F32 R60, -RZ, R57.H1_H1 ;  /* 0x30000039ff3c7230 */ /* 0x000fe40000004100 */
[-C--:B------:R-:W-:Y:S01]  /*df80*/  FMUL.FTZ R62, R46, R59.reuse ;  /* 0x0000003b2e3e7220 */ /* 0x080fe20000410000 */
[--C-:B------:R-:W-:Y:S02]  /*df90*/  HADD2.F32 R57, -RZ, R44.reuse.H0_H0 ;  /* 0x2000002cff397230 */ /* 0x100fe40000004100 */
[C---:B------:R-:W-:Y:S01]  /*dfa0*/  FMUL.FTZ R59, R45.reuse, R59 ;  /* 0x0000003b2d3b7220 */ /* 0x040fe20000410000 */
[----:B------:R-:W-:Y:S02]  /*dfb0*/  HADD2.F32 R41, -RZ, R41.H1_H1 ;  /* 0x30000029ff297230 */ /* 0x000fe40000004100 */
[-C--:B------:R-:W-:Y:S01]  /*dfc0*/  FMUL.FTZ R64, R58, R60.reuse ;  /* 0x0000003c3a407220 */ /* 0x080fe20000410000 */
[----:B------:R-:W-:Y:S02]  /*dfd0*/  HADD2.F32 R44, -RZ, R44.H1_H1 ;  /* 0x3000002cff2c7230 */ /* 0x000fe40000004100 */
[----:B------:R-:W-:Y:S01]  /*dfe0*/  FFMA.FTZ R70, R46, R57, R59 ;  /* 0x000000392e467223 */ /* 0x000fe2000001003b */
[----:B------:R-:W-:Y:S01]  /*dff0*/  F2FP.F16.E4M3.UNPACK_B R46, R47 ;  /* 0x0000002fff2e723e */ /* 0x000fe200020006ff */
[----:B------:R-:W-:Y:S01]  /*e000*/  FFMA.FTZ R69, R45, R57, -R62 ;  /* 0x000000392d457223 */ /* 0x000fe2000001083e */
[C---:B------:R-:W-:Y:S01]  /*e010*/  FMUL.FTZ R45, R41.reuse, R60 ;  /* 0x0000003c292d7220 */ /* 0x040fe20000410000 */
[----:B------:R-:W-:Y:S01]  /*e020*/  FFMA.FTZ R76, R41, R44, -R64 ;  /* 0x0000002c294c7223 */ /* 0x000fe20000010840 */
[-C--:B------:R-:W-:Y:S01]  /*e030*/  F2FP.F16.E4M3.UNPACK_B R41, R43.reuse ;  /* 0x0000002bff29723e */ /* 0x080fe200020006ff */
[----:B------:R-:W-:Y:S01]  /*e040*/  HADD2.F32 R57, -RZ, R46.H0_H0 ;  /* 0x2000002eff397230 */ /* 0x000fe20000004100 */
[----:B------:R-:W-:Y:S01]  /*e050*/  F2FP.F16.E4M3.UNPACK_B R62, R42.H1 ;  /* 0x0000002aff3e723e */ /* 0x000fe200030006ff */
[----:B------:R-:W-:Y:S01]  /*e060*/  HADD2.F32 R63, -RZ, R61.H0_H0 ;  /* 0x2000003dff3f7230 */ /* 0x000fe20000004100 */
[----:B------:R-:W-:Y:S01]  /*e070*/  F2FP.F16.E4M3.UNPACK_B R43, R43.H1 ;  /* 0x0000002bff2b723e */ /* 0x000fe200030006ff */
[----:B------:R-:W-:Y:S01]  /*e080*/  FFMA.FTZ R71, R58, R44, R45 ;  /* 0x0000002c3a477223 */ /* 0x000fe2000001002d */
        /* <DEDUP_REMOVED lines=11> */
[----:B------:R-:W-:Y:S02]  /*e140*/  HADD2.F32 R47, -RZ, R47.H1_H1 ;  /* 0x3000002fff2f7230 */ /* 0x000fe40000004100 */
[----:B------:R-:W-:Y:S01]  /*e150*/  FMUL.FTZ R63, R45, R64 ;  /* 0x000000402d3f7220 */ /* 0x000fe20000410000 */
[----:B------:R-:W-:Y:S02]  /*e160*/  HADD2.F32 R62, -RZ, R62.H1_H1 ;  /* 0x3000003eff3e7230 */ /* 0x000fe40000004100 */
[----:B------:R-:W-:Y:S01]  /*e170*/  FFMA.FTZ R77, R44, R59, -R77 ;  /* 0x0000003b2c4d7223 */ /* 0x000fe2000001084d */
[----:B------:R-:W-:-:S02]  /*e180*/  HADD2.F32 R43, -RZ, R43.H1_H1 ;  /* 0x3000002bff2b7230 */ /* 0x000fc40000004100 */
[C---:B------:R-:W-:Y:S01]  /*e190*/  FMUL.FTZ R80, R40.reuse, R64 ;  /* 0x0000004028507220 */ /* 0x040fe20000410000 */
[----:B------:R-:W-:Y:S02]  /*e1a0*/  HADD2.F32 R60, -RZ, R58.H0_H0 ;  /* 0x2000003aff3c7230 */ /* 0x000fe40000004100 */
[-C--:B------:R-:W-:Y:S01]  /*e1b0*/  FMUL.FTZ R44, R47, R62.reuse ;  /* 0x0000003e2f2c7220 */ /* 0x080fe20000410000 */
[----:B------:R-:W-:Y:S02]  /*e1c0*/  HADD2.F32 R46, -RZ, R46.H1_H1 ;  /* 0x3000002eff2e7230 */ /* 0x000fe40000004100 */
[----:B------:R-:W-:Y:S01]  /*e1d0*/  FMUL.FTZ R62, R43, R62 ;  /* 0x0000003e2b3e7220 */ /* 0x000fe20000410000 */
[----:B------:R-:W-:Y:S02]  /*e1e0*/  HADD2.F32 R61, -RZ, R61.H1_H1 ;  /* 0x3000003dff3d7230 */ /* 0x000fe40000004100 */
[----:B------:R-:W-:Y:S01]  /*e1f0*/  FFMA.FTZ R63, R40, R60, R63 ;  /* 0x0000003c283f7223 */ /* 0x000fe2000001003f */
[----:B------:R-:W-:-:S02]  /*e200*/  HADD2.F32 R58, -RZ, R58.H1_H1 ;  /* 0x3000003aff3a7230 */ /* 0x000fc40000004100 */
[----:B------:R-:W-:Y:S01]  /*e210*/  FFMA.FTZ R80, R45, R60, -R80 ;  /* 0x0000003c2d507223 */ /* 0x000fe20000010850 */
[----:B------:R-:W-:Y:S02]  /*e220*/  HADD2.F32 R41, -RZ, R41.H1_H1 ;  /* 0x30000029ff297230 */ /* 0x000fe40000004100 */
[CC--:B------:R-:W-:Y:S01]  /*e230*/  FMUL.FTZ R40, R46.reuse, R61.reuse ;  /* 0x0000003d2e287220 */ /* 0x0c0fe20000410000 */
[----:B------:R-:W-:Y:S02]  /*e240*/  HADD2.F32 R42, -RZ, R42.H1_H1 ;  /* 0x3000002aff2a7230 */ /* 0x000fe40000004100 */
[-C--:B------:R-:W-:Y:S01]  /*e250*/  FFMA.FTZ R43, R43, R58.reuse, -R44 ;  /* 0x0000003a2b2b7223 */ /* 0x080fe2000001082c */
[----:B------:R-:W-:Y:S01]  /*e260*/  FFMA.FTZ R62, R47, R58, R62 ;  /* 0x0000003a2f3e7223 */ /* 0x000fe2000001003e */
[----:B------:R-:W-:Y:S01]  /*e270*/  FMUL.FTZ R61, R41, R61 ;  /* 0x0000003d293d7220 */ /* 0x000fe20000410000 */
[----:B------:R-:W-:Y:S01]  /*e280*/  FFMA.FTZ R78, R57, R59, R78 ;  /* 0x0000003b394e7223 */ /* 0x000fe2000001004e */
[----:B------:R-:W-:Y:S01]  /*e290*/  FFMA.FTZ R40, R41, R42, -R40 ;  /* 0x0000002a29287223 */ /* 0x000fe20000010828 */
[----:B------:R-:W-:Y:S01]  /*e2a0*/  F2FP.SATFINITE.E4M3.F32.PACK_AB_MERGE_C R43, R43, R80, RZ ;  /* 0x000000502b2b723e */ /* 0x000fe200048070ff */
[----:B------:R-:W-:Y:S01]  /*e2b0*/  FFMA.FTZ R61, R46, R42, R61 ;  /* 0x0000002a2e3d7223 */ /* 0x000fe2000001003d */
[----:B------:R-:W-:Y:S01]  /*e2c0*/  F2FP.SATFINITE.E4M3.F32.PACK_AB_MERGE_C R70, R71, R70, RZ ;  /* 0x000000464746723e */ /* 0x000fe200048070ff */
[----:B------:R-:W-:Y:S01]  /*e2d0*/  IMAD.MOV.U32 R44, RZ, RZ, R55 ;  /* 0x000000ffff2c7224 */ /* 0x000fe200078e0037 */
        /* <DEDUP_REMOVED lines=8> */
.L_x_1417:
[----:B------:R-:W-:Y:S05]  /*e360*/  BSYNC B2 ;  /* 0x0000000000027941 */ /* 0x000fea0003800000 */
.L_x_1416:
[----:B0-----:R3:W-:Y:S04]  /*e370*/  STG.E.128 desc[UR60][R48.64], R40 ;  /* 0x0000002830007986 */ /* 0x0017e8000c101d3c */
[----:B--2---:R3:W-:Y:S02]  /*e380*/  @!P2 STG.E.128 desc[UR60][R50.64], R44 ;  /* 0x0000002c3200a986 */ /* 0x0047e4000c101d3c */
.L_x_1415:
[----:B------:R-:W-:Y:S05]  /*e390*/  BSYNC B1 ;  /* 0x0000000000017941 */ /* 0x000fea0003800000 */
.L_x_1414:
[----:B------:R-:W-:-:S13]  /*e3a0*/  ISETP.NE.AND P2, PT, R33, RZ, PT ;  /* 0x000000ff2100720c */ /* 0x000fda0003f45270 */
[----:B------:R-:W-:Y:S05]  /*e3b0*/  @!P2 BRA `(.L_x_1368) ;  /* 0x0000001000bca947 */ /* 0x000fea0003800000 */
[----:B------:R-:W-:Y:S01]  /*e3c0*/  ISETP.GE.AND P5, PT, R199, R117, PT ;  /* 0x00000075c700720c */ /* 0x000fe20003fa6270 */
[----:B------:R-:W-:Y:S01]  /*e3d0*/  BSSY B1, `(.L_x_1418) ;  /* 0x00000ed000017945 */ /* 0x000fe20003800000 */
[----:B0--3--:R-:W-:Y:S02]  /*e3e0*/  IADD3 R49, P2, P4, R114, R132, R26 ;  /* 0x0000008472317210 */ /* 0x009fe40007c5e01a */
[----:B------:R-:W-:Y:S02]  /*e3f0*/  SEL R154, R118, R154, !P5 ;  /* 0x0000009a769a7207 */ /* 0x000fe40006800000 */
[----:B------:R-:W-:Y:S02]  /*e400*/  IADD3.X R46, R0, R53, R29, P2, P4 ;  /* 0x00000035002e7210 */ /* 0x000fe400017e841d */
[----:B------:R-:W-:Y:S02]  /*e410*/  SHF.R.S32.HI R41, RZ, 0x1f, R154 ;  /* 0x0000001fff297819 */ /* 0x000fe4000001149a */
[----:B------:R-:W-:-:S02]  /*e420*/  IADD3 R48, P2, R49, R120, RZ ;  /* 0x0000007831307210 */ /* 0x000fc40007f5e0ff */
[----:B------:R-:W-:-:S03]  /*e430*/  LEA.HI R154, R41, R154, RZ, 0x5 ;  /* 0x0000009a299a7211 */ /* 0x000fc600078f28ff */
[----:B------:R-:W-:Y:S01]  /*e440*/  IMAD.X R49, R46, 0x1, R121, P2 ;  /* 0x000000012e317824 */ /* 0x000fe200010e0679 */
[----:B------:R-:W-:Y:S02]  /*e450*/  LEA.HI.SX32 R154, R154, R25, 0x1b ;  /* 0x000000199a9a7211 */ /* 0x000fe400078fdaff */
[----:B------:R-:W-:Y:S02]  /*e460*/  ISETP.GE.AND P2, PT, R199, R129, PT ;  /* 0x00000081c700720c */ /* 0x000fe40003f46270 */
        /* <DEDUP_REMOVED lines=16> */
[----:B--2---:R-:W-:Y:S01]  /*e570*/  IMAD.MOV.U32 R56, RZ, RZ, R44 ;  /* 0x000000ffff387224 */ /* 0x004fe200078e002c */
[----:B------:R-:W-:Y:S01]  /*e580*/  SHF.R.U32.HI R61, RZ, 0x8, R87 ;  /* 0x00000008ff3d7819 */ /* 0x000fe20000011657 */
[----:B0-----:R-:W-:Y:S01]  /*e590*/  IMAD.MOV.U32 R50, RZ, RZ, R40 ;  /* 0x000000ffff327224 */ /* 0x001fe200078e0028 */
[----:B------:R-:W-:Y:S01]  /*e5a0*/  LOP3.LUT R52, R85, 0xff0000ff, RZ, 0xc0, !PT ;  /* 0xff0000ff55347812 */ /* 0x000fe200078ec0ff */
[----:B------:R-:W-:Y:S01]  /*e5b0*/  IMAD.SHL.U32 R57, R57, 0x100, RZ ;  /* 0x0000010039397824 */ /* 0x000fe200078e00ff */
[----:B------:R-:W-:Y:S01]  /*e5c0*/  SHF.R.U32.HI R66, RZ, 0x10, R85 ;  /* 0x00000010ff427819 */ /* 0x000fe20000011655 */
[----:B------:R-:W-:Y:S01]  /*e5d0*/  IMAD.SHL.U32 R61, R61, 0x100, RZ ;  /* 0x000001003d3d7824 */ /* 0x000fe200078e00ff */
[----:B------:R-:W-:Y:S01]  /*e5e0*/  LOP3.LUT R54, R87, 0xff0000ff, RZ, 0xc0, !PT ;  /* 0xff0000ff57367812 */ /* 0x000fe200078ec0ff */
[----:B------:R-:W-:Y:S01]  /*e5f0*/  IMAD.MOV.U32 R55, RZ, RZ, R42 ;  /* 0x000000ffff377224 */ /* 0x000fe200078e002a */
[----:B------:R-:W-:Y:S01]  /*e600*/  LOP3.LUT R44, R52, 0xff00, R57, 0xf8, !PT ;  /* 0x0000ff00342c7812 */ /* 0x000fe200078ef839 */
[----:B------:R-:W-:Y:S01]  /*e610*/  IMAD.U32 R57, R66, 0x10000, RZ ;  /* 0x0001000042397824 */ /* 0x000fe200078e00ff */
[----:B------:R-:W-:Y:S01]  /*e620*/  SHF.R.U32.HI R62, RZ, 0x10, R87 ;  /* 0x00000010ff3e7819 */ /* 0x000fe20000011657 */
[----:B------:R-:W-:Y:S01]  /*e630*/  IMAD.MOV.U32 R59, RZ, RZ, R46 ;  /* 0x000000ffff3b7224 */ /* 0x000fe200078e002e */
[----:B------:R-:W-:-:S02]  /*e640*/  SHF.R.U32.HI R63, RZ, 0x8, R73 ;  /* 0x00000008ff3f7819 */ /* 0x000fc40000011649 */
[----:B------:R-:W-:Y:S02]  /*e650*/  SHF.R.U32.HI R65, RZ, 0x8, R75 ;  /* 0x00000008ff417819 */ /* 0x000fe4000001164b */
[----:B------:R-:W-:Y:S01]  /*e660*/  LOP3.LUT R40, R54, 0xff00, R61, 0xf8, !PT ;  /* 0x0000ff0036287812 */ /* 0x000fe200078ef83d */
[----:B------:R-:W-:Y:S01]  /*e670*/  IMAD.SHL.U32 R63, R63, 0x100, RZ ;  /* 0x000001003f3f7824 */ /* 0x000fe200078e00ff */
[----:B------:R-:W-:Y:S01]  /*e680*/  LOP3.LUT R44, R44, 0xff0000, R57, 0xf8, !PT ;  /* 0x00ff00002c2c7812 */ /* 0x000fe200078ef839 */
[----:B------:R-:W-:Y:S01]  /*e690*/  IMAD.SHL.U32 R65, R65, 0x100, RZ ;  /* 0x0000010041417824 */ /* 0x000fe200078e00ff */
[----:B------:R-:W-:Y:S01]  /*e6a0*/  LOP3.LUT R58, R73, 0xff0000ff, RZ, 0xc0, !PT ;  /* 0xff0000ff493a7812 */ /* 0x000fe200078ec0ff */
[----:B------:R-:W-:Y:S01]  /*e6b0*/  IMAD.U32 R61, R62, 0x10000, RZ ;  /* 0x000100003e3d7824 */ /* 0x000fe200078e00ff */
[----:B------:R-:W-:Y:S02]  /*e6c0*/  LOP3.LUT R60, R75, 0xff0000ff, RZ, 0xc0, !PT ;  /* 0xff0000ff4b3c7812 */ /* 0x000fe400078ec0ff */
[----:B------:R-:W-:-:S02]  /*e6d0*/  F2FP.F16.E4M3.UNPACK_B R62, R145.H1 ;  /* 0x00000091ff3e723e */ /* 0x000fc400030006ff */
[----:B------:R-:W-:Y:S02]  /*e6e0*/  F2FP.F16.E4M3.UNPACK_B R57, R56.H1 ;  /* 0x00000038ff39723e */ /* 0x000fe400030006ff */
[----:B------:R-:W-:Y:S02]  /*e6f0*/  F2FP.F16.E4M3.UNPACK_B R52, R50.H1 ;  /* 0x00000032ff34723e */ /* 0x000fe400030006ff */
[----:B------:R-:W-:Y:S01]  /*e700*/  LOP3.LUT R46, R58, 0xff00, R63, 0xf8, !PT ;  /* 0x0000ff003a2e7812 */ /* 0x000fe200078ef83f */
[----:B------:R-:W-:Y:S01]  /*e710*/  HADD2.F32 R63, -RZ, R62.H0_H0 ;  /* 0x2000003eff3f7230 */ /* 0x000fe20000004100 */
[----:B------:R-:W-:Y:S01]  /*e720*/  LOP3.LUT R42, R60, 0xff00, R65, 0xf8, !PT ;  /* 0x0000ff003c2a7812 */ /* 0x000fe200078ef841 */
[----:B------:R-:W-:Y:S01]  /*e730*/  HADD2.F32 R58, -RZ, R57.H0_H0 ;  /* 0x20000039ff3a7230 */ /* 0x000fe20000004100 */
[----:B------:R-:W-:Y:S01]  /*e740*/  F2FP.F16.E4M3.UNPACK_B R60, R147.H1 ;  /* 0x00000093ff3c723e */ /* 0x000fe200030006ff */
[----:B------:R-:W-:Y:S01]  /*e750*/  HADD2.F32 R54, -RZ, R52.H0_H0 ;  /* 0x20000034ff367230 */ /* 0x000fe20000004100 */
[----:B------:R-:W-:-:S02]  /*e760*/  LOP3.LUT R40, R40, 0xff0000, R61, 0xf8, !PT ;  /* 0x00ff000028287812 */ /* 0x000fc400078ef83d */
[----:B------:R-:W-:Y:S01]  /*e770*/  SHF.R.U32.HI R64, RZ, 0x10, R73 ;  /* 0x00000010ff407819 */ /* 0x000fe20000011649 */
[----:B------:R-:W-:Y:S02]  /*e780*/  HADD2.F32 R61, -RZ, R60.H0_H0 ;  /* 0x2000003cff3d7230 */ /* 0x000fe40000004100 */
[-C--:B------:R-:W-:Y:S01]  /*e790*/  FMUL.FTZ R69, R58, R63.reuse ;  /* 0x0000003f3a457220 */ /* 0x080fe20000410000 */
[----:B------:R-:W-:Y:S01]  /*e7a0*/  FMUL.FTZ R63, R54, R63 ;  /* 0x0000003f363f7220 */ /* 0x000fe20000410000 */
[----:B------:R-:W-:Y:S01]  /*e7b0*/  SHF.R.U32.HI R67, RZ, 0x10, R75 ;  /* 0x00000010ff437819 */ /* 0x000fe2000001164b */
[----:B------:R-:W-:Y:S02]  /*e7c0*/  IMAD.U32 R65, R64, 0x10000, RZ ;  /* 0x0001000040417824 */ /* 0x000fe400078e00ff */
[-C--:B------:R-:W-:Y:S01]  /*e7d0*/  FFMA.FTZ R69, R54, R61.reuse, -R69 ;  /* 0x0000003d36457223 */ /* 0x080fe20000010845 */
[----:B------:R-:W-:Y:S01]  /*e7e0*/  FFMA.FTZ R66, R58, R61, R63 ;  /* 0x0000003d3a427223 */ /* 0x000fe2000001003f */
[----:B------:R-:W-:Y:S01]  /*e7f0*/  HADD2.F32 R63, -RZ, R62.H1_H1 ;  /* 0x3000003eff3f7230 */ /* 0x000fe20000004100 */
[----:B------:R-:W-:Y:S01]  /*e800*/  F2FP.F16.E4M3.UNPACK_B R145, R145 ;  /* 0x00000091ff91723e */ /* 0x000fe200020006ff */
[----:B------:R-:W-:Y:S01]  /*e810*/  HADD2.F32 R58, -RZ, R57.H1_H1 ;  /* 0x30000039ff3a7230 */ /* 0x000fe20000004100 */
[----:B------:R-:W-:Y:S01]  /*e820*/  F2FP.F16.E4M3.UNPACK_B R56, R56 ;  /* 0x00000038ff38723e */ /* 0x000fe200020006ff */
[----:B------:R-:W-:Y:S01]  /*e830*/  HADD2.F32 R54, -RZ, R52.H1_H1 ;  /* 0x30000034ff367230 */ /* 0x000fe20000004100 */
[----:B------:R-:W-:Y:S01]  /*e840*/  F2FP.F16.E4M3.UNPACK_B R50, R50 ;  /* 0x00000032ff32723e */ /* 0x000fe200020006ff */
[----:B------:R-:W-:Y:S01]  /*e850*/  IMAD.U32 R67, R67, 0x10000, RZ ;  /* 0x0001000043437824 */ /* 0x000fe200078e00ff */
[----:B------:R-:W-:Y:S01]  /*e860*/  LOP3.LUT R46, R46, 0xff0000, R65, 0xf8, !PT ;  /* 0x00ff00002e2e7812 */ /* 0x000fe200078ef841 */
[----:B------:R-:W-:-:S02]  /*e870*/  HADD2.F32 R61, -RZ, R60.H1_H1 ;  /* 0x3000003cff3d7230 */ /* 0x000fc40000004100 */
[----:B------:R-:W-:Y:S01]  /*e880*/  FMUL.FTZ R65, R58, R63 ;  /* 0x0000003f3a417220 */ /* 0x000fe20000410000 */
[----:B------:R-:W-:Y:S01]  /*e890*/  F2FP.F16.E4M3.UNPACK_B R147, R147 ;  /* 0x00000093ff93723e */ /* 0x000fe200020006ff */
[----:B------:R-:W-:Y:S02]  /*e8a0*/  HADD2.F32 R60, -RZ, R145.H0_H0 ;  /* 0x20000091ff3c7230 */ /* 0x000fe40000004100 */
[----:B------:R-:W-:Y:S01]  /*e8b0*/  FMUL.FTZ R63, R54, R63 ;  /* 0x0000003f363f7220 */ /* 0x000fe20000410000 */
[----:B------:R-:W-:Y:S01]  /*e8c0*/  HADD2.F32 R57, -RZ, R56.H0_H0 ;  /* 0x20000038ff397230 */ /* 0x000fe20000004100 */
[----:B------:R-:W-:Y:S01]  /*e8d0*/  LOP3.LUT R42, R42, 0xff0000, R67, 0xf8, !PT ;  /* 0x00ff00002a2a7812 */ /* 0x000fe200078ef843 */
        /* <DEDUP_REMOVED lines=9> */
[-C--:B------:R-:W-:Y:S01]  /*e970*/  FFMA.FTZ R64, R57, R54.reuse, R60 ;  /* 0x0000003639407223 */ /* 0x080fe2000001003c */
[----:B------:R-:W-:Y:S02]  /*e980*/  HADD2.F32 R50, -RZ, R50.H1_H1 ;  /* 0x30000032ff327230 */ /* 0x000fe40000004100 */
[----:B------:R-:W-:Y:S01]  /*e990*/  FFMA.FTZ R62, R52, R54, -R61 ;  /* 0x00000036343e7223 */ /* 0x000fe2000001083d */
[----:B------:R-:W-:-:S02]  /*e9a0*/  HADD2.F32 R147, -RZ, R147.H1_H1 ;  /* 0x30000093ff937230 */ /* 0x000fc40000004100 */
[-C--:B------:R-:W-:Y:S01]  /*e9b0*/  FMUL.FTZ R57, R56, R145.reuse ;  /* 0x0000009138397220 */ /* 0x080fe20000410000 */
[-C--:B------:R-:W-:Y:S01]  /*e9c0*/  F2FP.F16.E4M3.UNPACK_B R52, R146.reuse.H1 ;  /* 0x00000092ff34723e */ /* 0x080fe200030006ff */
[C---:B------:R-:W-:Y:S01]  /*e9d0*/  FMUL.FTZ R145, R50.reuse, R145 ;  /* 0x0000009132917220 */ /* 0x040fe20000410000 */
[----:B------:R-:W-:Y:S01]  /*e9e0*/  F2FP.F16.E4M3.UNPACK_B R54, R59.H1 ;  /* 0x0000003bff36723e */ /* 0x000fe200030006ff */
[----:B------:R-:W-:Y:S01]  /*e9f0*/  FFMA.FTZ R65, R50, R147, -R57 ;  /* 0x0000009332417223 */ /* 0x000fe20000010839 */
[----:B------:R-:W-:Y:S01]  /*ea00*/  F2FP.F16.E4M3.UNPACK_B R50, R55.H1 ;  /* 0x00000037ff32723e */ /* 0x000fe200030006ff */
[----:B------:R-:W-:Y:S02]  /*ea10*/  HADD2.F32 R60, -RZ, R52.H0_H0 ;  /* 0x20000034ff3c7230 */ /* 0x000fe40000004100 */
[----:B------:R-:W-:Y:S01]  /*ea20*/  FFMA.FTZ R145, R56, R147, R145 ;  /* 0x0000009338917223 */ /* 0x000fe20000010091 */
[----:B------:R-:W-:Y:S01]  /*ea30*/  HADD2.F32 R57, -RZ, R54.H0_H0 ;  /* 0x20000036ff397230 */ /* 0x000fe20000004100 */
[----:B------:R-:W-:Y:S01]  /*ea40*/  F2FP.F16.E4M3.UNPACK_B R146, R146 ;  /* 0x00000092ff92723e */ /* 0x000fe200020006ff */
[----:B------:R-:W-:Y:S01]  /*ea50*/  HADD2.F32 R63, -RZ, R52.H1_H1 ;  /* 0x30000034ff3f7230 */ /* 0x000fe20000004100 */
[----:B------:R-:W-:Y:S01]  /*ea60*/  F2FP.F16.E4M3.UNPACK_B R59, R59 ;  /* 0x0000003bff3b723e */ /* 0x000fe200020006ff */
[----:B------:R-:W-:-:S02]  /*ea70*/  HADD2.F32 R52, -RZ, R50.H0_H0 ;  /* 0x20000032ff347230 */ /* 0x000fc40000004100 */
[-C--:B------:R-:W-:Y:S01]  /*ea80*/  FMUL.FTZ R61, R57, R60.reuse ;  /* 0x0000003c393d7220 */ /* 0x080fe20000410000 */
        /* <DEDUP_REMOVED lines=9> */
[----:B------:R-:W-:Y:S01]  /*eb20*/  FMUL.FTZ R63, R50, R63 ;  /* 0x0000003f323f7220 */ /* 0x000fe20000410000 */
[----:B------:R-:W-:-:S02]  /*eb30*/  HADD2.F32 R52, -RZ, R59.H0_H0 ;  /* 0x2000003bff347230 */ /* 0x000fc40000004100 */
[-C--:B------:R-:W-:Y:S01]  /*eb40*/  FFMA.FTZ R73, R50, R61.reuse, -R71 ;  /* 0x0000003d32497223 */ /* 0x080fe20000010847 */
[----:B------:R-:W-:Y:S02]  /*eb50*/  HADD2.F32 R50, -RZ, R55.H0_H0 ;  /* 0x20000037ff327230 */ /* 0x000fe40000004100 */
[----:B------:R-:W-:Y:S01]  /*eb60*/  FFMA.FTZ R75, R54, R61, R63 ;  /* 0x0000003d364b7223 */ /* 0x000fe2000001003f */
[--C-:B------:R-:W-:Y:S02]  /*eb70*/  HADD2.F32 R61, -RZ, R146.reuse.H0_H0 ;  /* 0x20000092ff3d7230 */ /* 0x100fe40000004100 */
[----:B------:R-:W-:Y:S01]  /*eb80*/  FFMA.FTZ R70, R57, R56, R70 ;  /* 0x0000003839467223 */ /* 0x000fe20000010046 */
[----:B------:R-:W-:Y:S01]  /*eb90*/  HADD2.F32 R146, -RZ, R146.H1_H1 ;  /* 0x30000092ff927230 */ /* 0x000fe20000004100 */
[----:B------:R-:W-:Y:S01]  /*eba0*/  F2FP.SATFINITE.E4M3.F32.PACK_AB_MERGE_C R73, R73, R60, RZ ;  /* 0x0000003c4949723e */ /* 0x000fe200048070ff */
[----:B------:R-:W-:Y:S02]  /*ebb0*/  HADD2.F32 R59, -RZ, R59.H1_H1 ;  /* 0x3000003bff3b7230 */ /* 0x000fe40000004100 */
[----:B------:R-:W-:Y:S01]  /*ebc0*/  FMUL.FTZ R63, R52, R61 ;  /* 0x0000003d343f7220 */ /* 0x000fe20000410000 */
[----:B------:R-:W-:-:S02]  /*ebd0*/  HADD2.F32 R57, -RZ, R148.H0_H0 ;  /* 0x20000094ff397230 */ /* 0x000fc40000004100 */
[C---:B------:R-:W-:Y:S01]  /*ebe0*/  FMUL.FTZ R61, R50.reuse, R61 ;  /* 0x0000003d323d7220 */ /* 0x040fe20000410000 */
[----:B------:R-:W-:Y:S02]  /*ebf0*/  HADD2.F32 R55, -RZ, R55.H1_H1 ;  /* 0x30000037ff377230 */ /* 0x000fe40000004100 */
[-C--:B------:R-:W-:Y:S01]  /*ec00*/  FMUL.FTZ R56, R59, R146.reuse ;  /* 0x000000923b387220 */ /* 0x080fe20000410000 */
[----:B------:R-:W-:Y:S02]  /*ec10*/  HADD2.F32 R148, -RZ, R148.H1_H1 ;  /* 0x30000094ff947230 */ /* 0x000fe40000004100 */
[-C--:B------:R-:W-:Y:S01]  /*ec20*/  FFMA.FTZ R54, R50, R57.reuse, -R63 ;  /* 0x0000003932367223 */ /* 0x080fe2000001083f */
[----:B------:R-:W-:Y:S01]  /*ec30*/  FFMA.FTZ R61, R52, R57, R61 ;  /* 0x00000039343d7223 */ /* 0x000fe2000001003d */
[C---:B------:R-:W-:Y:S01]  /*ec40*/  FMUL.FTZ R146, R55.reuse, R146 ;  /* 0x0000009237927220 */ /* 0x040fe20000410000 */
[----:B------:R-:W-:Y:S01]  /*ec50*/  F2FP.F16.E4M3.UNPACK_B R57, R45 ;  /* 0x0000002dff39723e */ /* 0x000fe200020006ff */
[----:B------:R-:W-:Y:S01]  /*ec60*/  FFMA.FTZ R71, R55, R148, -R56 ;  /* 0x0000009437477223 */ /* 0x000fe20000010838 */
[----:B------:R-:W-:Y:S01]  /*ec70*/  F2FP.F16.E4M3.UNPACK_B R60, R46 ;  /* 0x0000002eff3c723e */ /* 0x000fe200020006ff */
[----:B------:R-:W-:Y:S01]  /*ec80*/  FFMA.FTZ R146, R59, R148, R146 ;  /* 0x000000943b927223 */ /* 0x000fe20000010092 */
[----:B------:R-:W-:Y:S01]  /*ec90*/  F2FP.F16.E4M3.UNPACK_B R55, R41 ;  /* 0x00000029ff37723e */ /* 0x000fe200020006ff */
[----:B------:R-:W-:Y:S01]  /*eca0*/  HADD2.F32 R58, -RZ, R57.H0_H0 ;  /* 0x20000039ff3a7230 */ /* 0x000fe20000004100 */
[----:B------:R-:W-:Y:S01]  /*ecb0*/  F2FP.SATFINITE.E4M3.F32.PACK_AB_MERGE_C R50, R68, R69, RZ ;  /* 0x000000454432723e */ /* 0x000fe200048070ff */
[----:B------:R-:W-:Y:S01]  /*ecc0*/  HADD2.F32 R63, -RZ, R60.H0_H0 ;  /* 0x2000003cff3f7230 */ /* 0x000fe20000004100 */
[----:B------:R-:W-:Y:S01]  /*ecd0*/  F2FP.SATFINITE.E4M3.F32.PACK_AB_MERGE_C R70, R75, R70, RZ ;  /* 0x000000464b46723e */ /* 0x000fe200048070ff */
[----:B------:R-:W-:Y:S01]  /*ece0*/  HADD2.F32 R56, -RZ, R55.H0_H0 ;  /* 0x20000037ff387230 */ /* 0x000fe20000004100 */
[----:B------:R-:W-:Y:S01]  /*ecf0*/  F2FP.F16.E4M3.UNPACK_B R59, R44 ;  /* 0x0000002cff3b723e */ /* 0x000fe200020006ff */
[----:B------:R-:W-:Y:S01]  /*ed00*/  HADD2.F32 R57, -RZ, R57.H1_H1 ;  /* 0x30000039ff397230 */ /* 0x000fe20000004100 */
[----:B------:R-:W-:Y:S01]  /*ed10*/  F2FP.SATFINITE.E4M3.F32.PACK_AB_MERGE_C R50, R65, R62, R50 ;  /* 0x0000003e4132723e */ /* 0x000fe20004807032 */
[----:B------:R-:W-:Y:S01]  /*ed20*/  FMUL.FTZ R65, R58, R63 ;  /* 0x0000003f3a417220 */ /* 0x000fe20000410000 */
[----:B------:R-:W-:Y:S01]  /*ed30*/  F2FP.SATFINITE.E4M3.F32.PACK_AB_MERGE_C R146, R146, R61, R70 ;  /* 0x0000003d9292723e */ /* 0x000fe20004807046 */
[----:B------:R-:W-:-:S02]  /*ed40*/  HADD2.F32 R61, -RZ, R59.H0_H0 ;  /* 0x2000003bff3d7230 */ /* 0x000fc40000004100 */
[----:B------:R-:W-:Y:S01]  /*ed50*/  FMUL.FTZ R63, R56, R63 ;  /* 0x0000003f383f7220 */ /* 0x000fe20000410000 */
[----:B------:R-:W-:Y:S01]  /*ed60*/  HADD2.F32 R60, -RZ, R60.H1_H1 ;  /* 0x3000003cff3c7230 */ /* 0x000fe20000004100 */
[----:B------:R-:W-:Y:S01]  /*ed70*/  F2FP.SATFINITE.E4M3.F32.PACK_AB_MERGE_C R52, R67, R66, RZ ;  /* 0x000000424334723e */ /* 0x000fe200048070ff */
[----:B------:R-:W-:Y:S02]  /*ed80*/  HADD2.F32 R55, -RZ, R55.H1_H1 ;  /* 0x30000037ff377230 */ /* 0x000fe40000004100 */
[-C--:B------:R-:W-:Y:S01]  /*ed90*/  FFMA.FTZ R63, R58, R61.reuse, R63 ;  /* 0x0000003d3a3f7223 */ /* 0x080fe2000001003f */
[----:B------:R-:W-:Y:S02]  /*eda0*/  HADD2.F32 R58, -RZ, R59.H1_H1 ;  /* 0x3000003bff3a7230 */ /* 0x000fe40000004100 */
[----:B------:R-:W-:Y:S01]  /*edb0*/  FMUL.FTZ R62, R57, R60 ;  /* 0x0000003c393e7220 */ /* 0x000fe20000410000 */
[----:B------:R-:W-:Y:S01]  /*edc0*/  F2FP.SATFINITE.E4M3.F32.PACK_AB_MERGE_C R52, R145, R64, R52 ;  /* 0x000000409134723e */ /* 0x000fe20004807034 */
[----:B------:R-:W-:Y:S01]  /*edd0*/  FFMA.FTZ R65, R56, R61, -R65 ;  /* 0x0000003d38417223 */ /* 0x000fe20000010841 */
[C---:B------:R-:W-:Y:S01]  /*ede0*/  FMUL.FTZ R60, R55.reuse, R60 ;  /* 0x0000003c373c7220 */ /* 0x040fe20000410000 */
[----:B------:R-:W-:Y:S01]  /*edf0*/  FFMA.FTZ R64, R55, R58, -R62 ;  /* 0x0000003a37407223 */ /* 0x000fe2000001083e */
[----:B------:R-:W-:-:S02]  /*ee00*/  F2FP.F16.E4M3.UNPACK_B R56, R45.H1 ;  /* 0x0000002dff38723e */ /* 0x000fc400030006ff */
[----:B------:R-:W-:Y:S01]  /*ee10*/  F2FP.F16.E4M3.UNPACK_B R55, R46.H1 ;  /* 0x0000002eff37723e */ /* 0x000fe200030006ff */
[----:B------:R-:W-:Y:S01]  /*ee20*/  FFMA.FTZ R66, R57, R58, R60 ;  /* 0x0000003a39427223 */ /* 0x000fe2000001003c */
[----:B------:R-:W-:Y:S01]  /*ee30*/  F2FP.F16.E4M3.UNPACK_B R41, R41.H1 ;  /* 0x00000029ff29723e */ /* 0x000fe200030006ff */
[--C-:B------:R-:W-:Y:S01]  /*ee40*/  HADD2.F32 R46, -RZ, R56.reuse.H0_H0 ;  /* 0x20000038ff2e7230 */ /* 0x100fe20000004100 */
[----:B------:R-:W-:Y:S01]  /*ee50*/  F2FP.F16.E4M3.UNPACK_B R44, R44.H1 ;  /* 0x0000002cff2c723e */ /* 0x000fe200030006ff */
[----:B------:R-:W-:Y:S01]  /*ee60*/  HADD2.F32 R57, -RZ, R55.H0_H0 ;  /* 0x20000037ff397230 */ /* 0x000fe20000004100 */
[----:B------:R-:W-:Y:S01]  /*ee70*/  F2FP.F16.E4M3.UNPACK_B R59, R42 ;  /* 0x0000002aff3b723e */ /* 0x000fe200020006ff */
[----:B------:R-:W-:Y:S01]  /*ee80*/  HADD2.F32 R45, -RZ, R41.H0_H0 ;  /* 0x20000029ff2d7230 */ /* 0x000fe20000004100 */
[----:B------:R-:W-:Y:S01]  /*ee90*/  F2FP.SATFINITE.E4M3.F32.PACK_AB_MERGE_C R54, R71, R54, R73 ;  /* 0x000000364736723e */ /* 0x000fe20004807049 */
[----:B------:R-:W-:Y:S02]  /*eea0*/  HADD2.F32 R56, -RZ, R56.H1_H1 ;  /* 0x30000038ff387230 */ /* 0x000fe40000004100 */
[----:B------:R-:W-:Y:S01]  /*eeb0*/  FMUL.FTZ R60, R46, R57 ;  /* 0x000000392e3c7220 */ /* 0x000fe20000410000 */
[----:B------:R-:W-:-:S02]  /*eec0*/  HADD2.F32 R58, -RZ, R55.H1_H1 ;  /* 0x30000037ff3a7230 */ /* 0x000fc40000004100 */
[C---:B------:R-:W-:Y:S01]  /*eed0*/  FMUL.FTZ R57, R45.reuse, R57 ;  /* 0x000000392d397220 */ /* 0x040fe20000410000 */
[--C-:B------:R-:W-:Y:S02]  /*eee0*/  HADD2.F32 R55, -RZ, R44.reuse.H0_H0 ;  /* 0x2000002cff377230 */ /* 0x100fe40000004100 */
        /* <DEDUP_REMOVED lines=59> */
.L_x_1419:
[----:B------:R-:W-:Y:S05]  /*f2a0*/  BSYNC B1 ;  /* 0x0000000000017941 */ /* 0x000fea0003800000 */
.L_x_1418:
[----:B0-----:R0:W-:Y:S01]  /*f2b0*/  STG.E.128 desc[UR60][R48.64], R40 ;  /* 0x0000002830007986 */ /* 0x0011e2000c101d3c */
[----:B------:R-:W-:-:S13]  /*f2c0*/  ISETP.GE.AND P2, PT, R51, R149, PT ;  /* 0x000000953300720c */ /* 0x000fda0003f46270 */
[----:B------:R-:W-:Y:S05]  /*f2d0*/  @P2 BRA `(.L_x_1368) ;  /* 0x0000000000f42947 */ /* 0x000fea0003800000 */
[--C-:B0-----:R-:W-:Y:S02]  /*f2e0*/  SHF.R.S32.HI R40, RZ, 0x1f, R51.reuse ;  /* 0x0000001fff287819 */ /* 0x101fe40000011433 */
[----:B------:R-:W-:-:S04]  /*f2f0*/  IADD3 R51, P2, P4, R114, R132, R51 ;  /* 0x0000008472337210 */ /* 0x000fc80007c5e033 */
[----:B------:R-:W-:Y:S02]  /*f300*/  IADD3.X R40, R0, R53, R40, P2, P4 ;  /* 0x0000003500287210 */ /* 0x000fe400017e8428 */
[----:B------:R-:W-:-:S05]  /*f310*/  IADD3 R120, P2, R51, R120, RZ ;  /* 0x0000007833787210 */ /* 0x000fca0007f5e0ff */
[----:B------:R-:W-:-:S05]  /*f320*/  IMAD.X R121, R40, 0x1, R121, P2 ;  /* 0x0000000128797824 */ /* 0x000fca00010e0679 */
[----:B--2---:R0:W-:Y:S01]  /*f330*/  STG.E.128 desc[UR60][R120.64], R44 ;  /* 0x0000002c78007986 */ /* 0x0041e2000c101d3c */
[----:B------:R-:W-:Y:S05]  /*f340*/  BRA `(.L_x_1368) ;  /* 0x0000000000d87947 */ /* 0x000fea0003800000 */
.L_x_1335:
[----:B------:R-:W-:-:S06]  /*f350*/  UISETP.NE.AND UP0, UPT, UR53, 0x3, UPT ;  /* 0x000000033500788c */ /* 0x000fcc000bf05270 */
[----:B------:R-:W-:-:S13]  /*f360*/  PLOP3.LUT P1, PT, PT, PT, UP0, 0x80, 0x0 ;  /* 0x000000000000781c */ /* 0x000fda0003f2f008 */
[----:B------:R-:W-:Y:S05]  /*f370*/  @!P1 BRA `(.L_x_1420) ;  /* 0x0000000000049947 */ /* 0x000fea0003800000 */
[----:B------:R-:W-:Y:S01]  /*f380*/  BPT.TRAP 0x1 ;  /* 0x000000040000795c */ /* 0x000fe20000300000 */
.L_x_1420:
[----:B------:R-:W-:Y:S01]  /*f390*/  IMAD R38, R19, 0x8, R17 ;  /* 0x0000000813267824 */ /* 0x000fe200078e0211 */
[----:B------:R-:W-:Y:S01]  /*f3a0*/  SHF.L.U32 R39, R198, 0x1f, RZ ;  /* 0x0000001fc6277819 */ /* 0x000fe200000006ff */
[----:B------:R-:W-:Y:S01]  /*f3b0*/  IMAD R37, R24, -0xa0, R2 ;  /* 0xffffff6018257824 */ /* 0x000fe200078e0202 */
[----:B------:R-:W-:Y:S02]  /*f3c0*/  BSSY B1, `(.L_x_1421) ;  /* 0x0000004000017945 */ /* 0x000fe40003800000 */
[----:B------:R-:W0:Y:S02]  /*f3d0*/  SYNCS.PHASECHK.TRANS64.TRYWAIT P2, [R38+URZ+0x29890], R39 ;  /* 0x02989027260075a7 */ /* 0x000e24000804017f */
[----:B------:R-:W-:Y:S01]  /*f3e0*/  VIMNMX R37, R37, 0xa0, PT ;  /* 0x000000a025257848 */ /* 0x000fe20003fe0100 */
[----:B0-----:R-:W-:Y:S06]  /*f3f0*/  @!P2 BRA `(.L_x_1422) ;  /* 0x0000023c0040a947 */ /* 0x001fec0003800000 */
.L_x_1731:
[----:B------:R-:W-:Y:S05]  /*f400*/  BSYNC B1 ;  /* 0x0000000000017941 */ /* 0x000fea0003800000 */
.L_x_1421:
[----:B------:R-:W-:Y:S01]  /*f410*/  ISETP.GE.AND P2, PT, R191, R37, PT ;  /* 0x00000025bf00720c */ /* 0x000fe20003f46270 */
[----:B------:R-:W-:-:S12]  /*f420*/  BSSY B1, `(.L_x_1423) ;  /* 0x0000014000017945 */ /* 0x000fd80003800000 */
[----:B------:R-:W-:Y:S05]  /*f430*/  @P2 BRA `(.L_x_1424) ;  /* 0x0000000000482947 */ /* 0x000fea0003800000 */
[----:B------:R-:W-:-:S13]  /*f440*/  ISETP.NE.AND P2, PT, R31, RZ, PT ;  /* 0x000000ff1f00720c */ /* 0x000fda0003f45270 */
[----:B------:R-:W1:Y:S04]  /*f450*/  @P2 LDS.128 R40, [R47+0x1a400] ;  /* 0x01a400002f282984 */ /* 0x000e680000000c00 */
[----:B-1----:R-:W-:Y:S01]  /*f460*/  @P2 STG.E.128 desc[UR60][R48.64], R40 ;  /* 0x0000002830002986 */ /* 0x002fe2000c101d3c */
        /* <DEDUP_REMOVED lines=14> */
[----:B-1----:R1:W-:Y:S02]  /*f550*/  @P2 STG.E.128 desc[UR60][R48.64+0xa0], R40 ;  /* 0x0000a02830002986 */ /* 0x0023e4000c101d3c */
.L_x_1424:
[----:B------:R-:W-:Y:S05]  /*f560*/  BSYNC B1 ;  /* 0x0000000000017941 */ /* 0x000fea0003800000 */
.L_x_1423:
[----:B------:R-:W-:-:S13]  /*f570*/  ISETP.GE.AND P2, PT, R222, R37, PT ;  /* 0x00000025de00720c */ /* 0x000fda0003f46270 */
[----:B------:R-:W-:Y:S05]  /*f580*/  @P2 BRA `(.L_x_1368) ;  /* 0x0000000000482947 */ /* 0x000fea0003800000 */
[----:B------:R-:W-:-:S13]  /*f590*/  ISETP.NE.AND P2, PT, R31, RZ, PT ;  /* 0x000000ff1f00720c */ /* 0x000fda0003f45270 */
[----:B-1----:R-:W1:Y:S04]  /*f5a0*/  @P2 LDS.128 R40, [R47+0x1c400] ;  /* 0x01c400002f282984 */ /* 0x002e680000000c00 */
        /* <DEDUP_REMOVED lines=16> */
.L_x_1368:
[----:B------:R-:W-:Y:S05]  /*f6b0*/  BSYNC B0 ;  /* 0x0000000000007941 */ /* 0x000fea0003800000 */
.L_x_1334:
        /* <DEDUP_REMOVED lines=17> */
.L_x_1426:
[----:B------:R-:W-:Y:S05]  /*f7d0*/  BSYNC B0 ;  /* 0x0000000000007941 */ /* 0x000fea0003800000 */
.L_x_1425:
[----:B------:R-:W1:Y:S01]  /*f7e0*/  SYNCS.PHASECHK.TRANS64.TRYWAIT P1, [R38+URZ+0x298b0], R39 ;  /* 0x0298b027260075a7 */ /* 0x000e62000802017f */
[----:B------:R-:W-:Y:S01]  /*f7f0*/  ULDC UR42, c[0x0][0x310] ;  /* 0x0000c400002a7ab9 */ /* 0x000fe20000000800 */
[----:B------:R-:W-:Y:S01]  /*f800*/  ULDC.64 UR38, c[0x0][0x318] ;  /* 0x0000c60000267ab9 */ /* 0x000fe20000000a00 */
[----:B------:R-:W-:Y:S01]  /*f810*/  ULDC.64 UR40, c[0x0][0x308] ;  /* 0x0000c20000287ab9 */ /* 0x000fe20000000a00 */
[----:B------:R-:W-:Y:S01]  /*f820*/  BSSY B0, `(.L_x_1427) ;  /* 0x0000003000007945 */ /* 0x000fe20003800000 */
[----:B0-----:R-:W-:-:S03]  /*f830*/  IMAD R40, R19, 0x5000, R216 ;  /* 0x0000500013287824 */ /* 0x001fc600078e02d8 */
[----:B-1----:R-:W-:Y:S05]  /*f840*/  @!P1 BRA `(.L_x_1428) ;  /* 0x0000023800409947 */ /* 0x002fea0003800000 */
.L_x_1732:
[----:B------:R-:W-:Y:S05]  /*f850*/  BSYNC B0 ;  /* 0x0000000000007941 */ /* 0x000fea0003800000 */
.L_x_1427:
[----:B------:R-:W-:Y:S01]  /*f860*/  ISETP.GE.AND P1, PT, R191, R37, PT ;  /* 0x00000025bf00720c */ /* 0x000fe20003f26270 */
[----:B------:R-:W-:Y:S01]  /*f870*/  BSSY B0, `(.L_x_1429) ;  /* 0x000001a000007945 */ /* 0x000fe20003800000 */
[C---:B------:R-:W-:Y:S01]  /*f880*/  IMAD.IADD R48, R17.reuse, 0x1, R40 ;  /* 0x0000000111307824 */ /* 0x040fe200078e0228 */
[CC--:B------:R-:W-:Y:S01]  /*f890*/  IADD3 R49, R17.reuse, R40.reuse, R122 ;  /* 0x0000002811317210 */ /* 0x0c0fe20007ffe07a */
[----:B------:R-:W-:Y:S01]  /*f8a0*/  IMAD.WIDE R44, R24, 0xa0, R96 ;  /* 0x000000a0182c7825 */ /* 0x000fe200078e0260 */
[CC--:B------:R-:W-:Y:S02]  /*f8b0*/  IADD3 R50, R17.reuse, R40.reuse, R123 ;  /* 0x0000002811327210 */ /* 0x0c0fe40007ffe07b */
[----:B------:R-:W-:-:S06]  /*f8c0*/  IADD3 R51, R17, R40, R136 ;  /* 0x0000002811337210 */ /* 0x000fcc0007ffe088 */
[----:B------:R-:W-:Y:S05]  /*f8d0*/  @P1 BRA `(.L_x_1430) ;  /* 0x00000000004c1947 */ /* 0x000fea0003800000 */
[----:B------:R-:W-:Y:S02]  /*f8e0*/  IMAD.MOV.U32 R40, RZ, RZ, R112 ;  /* 0x000000ffff287224 */ /* 0x000fe400078e0070 */
[----:B------:R-:W-:Y:S02]  /*f8f0*/  IMAD.MOV.U32 R41, RZ, RZ, R30 ;  /* 0x000000ffff297224 */ /* 0x000fe400078e001e */
[----:B0-----:R-:W-:Y:S02]  /*f900*/  IMAD R39, R45, UR38, RZ ;  /* 0x000000262d277c24 */ /* 0x001fe4000f8e02ff */
        /* <DEDUP_REMOVED lines=16> */
.L_x_1430:
[----:B------:R-:W-:Y:S05]  /*fa10*/  BSYNC B0 ;  /* 0x0000000000007941 */ /* 0x000fea0003800000 */
.L_x_1429:
[----:B------:R-:W-:Y:S01]  /*fa20*/  ISETP.GE.AND P1, PT, R222, R37, PT ;  /* 0x00000025de00720c */ /* 0x000fe20003f26270 */
[----:B------:R-:W-:-:S12]  /*fa30*/  BSSY B0, `(.L_x_1431) ;  /* 0x0000017000007945 */ /* 0x000fd80003800000 */
[----:B------:R-:W-:Y:S05]  /*fa40*/  @P1 BRA `(.L_x_1432) ;  /* 0x0000000000541947 */ /* 0x000fea0003800000 */
[----:B------:R-:W-:Y:S01]  /*fa50*/  IADD3 R37, P1, R44, 0x80, RZ ;  /* 0x000000802c257810 */ /* 0x000fe20007f3e0ff */
[----:B-1----:R-:W-:Y:S02]  /*fa60*/  IMAD.MOV.U32 R40, RZ, RZ, R112 ;  /* 0x000000ffff287224 */ /* 0x002fe400078e0070 */
[----:B------:R-:W-:Y:S02]  /*fa70*/  IMAD.MOV.U32 R41, RZ, RZ, R30 ;  /* 0x000000ffff297224 */ /* 0x000fe400078e001e */
[----:B------:R-:W-:Y:S02]  /*fa80*/  IMAD.X R44, RZ, RZ, R45, P1 ;  /* 0x000000ffff2c7224 */ /* 0x000fe400008e062d */
[----:B------:R-:W-:-:S04]  /*fa90*/  IMAD.WIDE.U32 R40, R37, UR38, R40 ;  /* 0x0000002625287c25 */ /* 0x000fc8000f8e0028 */
[----:B------:R-:W-:-:S04]  /*faa0*/  IMAD R44, R44, UR38, RZ ;  /* 0x000000262c2c7c24 */ /* 0x000fc8000f8e02ff */
[----:B------:R-:W-:Y:S01]  /*fab0*/  IMAD R37, R37, UR39, R44 ;  /* 0x0000002725257c24 */ /* 0x000fe2000f8e022c */
[----:B------:R-:W-:-:S04]  /*fac0*/  IADD3 R44, P1, R40, UR40, RZ ;  /* 0x00000028282c7c10 */ /* 0x000fc8000ff3e0ff */
[----:B------:R-:W-:Y:S02]  /*fad0*/  IADD3.X R45, R41, UR41, R37, P1, !PT ;  /* 0x00000029292d7c10 */ /* 0x000fe40008ffe425 */
[----:B------:R-:W-:-:S13]  /*fae0*/  ISETP.GE.AND P1, PT, R22, UR42, PT ;  /* 0x0000002a16007c0c */ /* 0x000fda000bf26270 */
[----:B------:R-:W1:Y:S04]  /*faf0*/  @!P1 LDS.128 R40, [R48+0xe400] ;  /* 0x00e4000030289984 */ /* 0x000e680000000c00 */
[----:B-1----:R-:W-:Y:S01]  /*fb00*/  @!P1 STG.E.128 desc[UR60][R44.64], R40 ;  /* 0x000000282c009986 */ /* 0x002fe2000c101d3c */
        /* <DEDUP_REMOVED lines=8> */
[----:B-1----:R2:W-:Y:S02]  /*fb90*/  @!P1 STG.E.128 desc[UR60][R44.64+0x60], R40 ;  /* 0x000060282c009986 */ /* 0x0025e4000c101d3c */
.L_x_1432:
[----:B------:R-:W-:Y:S05]  /*fba0*/  BSYNC B0 ;  /* 0x0000000000007941 */ /* 0x000fea0003800000 */
.L_x_1431:
[----:B------:R-:W-:Y:S01]  /*fbb0*/  @!PT LDS RZ, [RZ] ;  /* 0x00000000fffff984 */ /* 0x000fe20000000800 */
[----:B------:R-:W-:Y:S01]  /*fbc0*/  @!PT LDS RZ, [RZ] ;  /* 0x00000000fffff984 */ /* 0x000fe20000000800 */
[----:B------:R-:W-:Y:S01]  /*fbd0*/  @!PT LDS RZ, [RZ] ;  /* 0x00000000fffff984 */ /* 0x000fe20000000800 */
[----:B------:R-:W-:Y:S01]  /*fbe0*/  @!PT LDS RZ, [RZ] ;  /* 0x00000000fffff984 */ /* 0x000fe20000000800 */
[----:B------:R3:W-:Y:S06]  /*fbf0*/  MEMBAR.ALL.CTA ;  /* 0x0000000000007992 */ /* 0x0007ec0000008000 */
[----:B---3--:R-:W3:Y:S02]  /*fc00*/  FENCE.VIEW.ASYNC.S ;  /* 0x00000000000073c6 */ /* 0x008ee40000000000 */
[----:B---3--:R3:W-:Y:S01]  /*fc10*/  BAR.SYNC.DEFER_BLOCKING R155, 0x80 ;  /* 0x0002009b0000751d */ /* 0x0087e20000010000 */
[----:B------:R-:W-:Y:S01]  /*fc20*/  LOP3.LUT P4, RZ, R16, 0x2, RZ, 0xc0, !PT ;  /* 0x0000000210ff7812 */ /* 0x000fe2000788c0ff */
[----:B------:R-:W-:-:S02]  /*fc30*/  VIADD R19, R19, 0x1 ;  /* 0x0000000113137836 */ /* 0x000fc40000000000 */
[----:B0-----:R-:W-:-:S03]  /*fc40*/  @!P2 VIADD R38, R38, 0x298c0 ;  /* 0x000298c02626a836 */ /* 0x001fc60000000000 */
[C---:B------:R-:W-:Y:S02]  /*fc50*/  ISETP.NE.AND P1, PT, R19.reuse, 0x2, PT ;  /* 0x000000021300780c */ /* 0x040fe40003f25270 */
[----:B------:R-:W-:Y:S02]  /*fc60*/  @!P2 PRMT R38, RZ, 0x654, R38 ;  /* 0x00000654ff26a816 */ /* 0x000fe40000000026 */
[----:B------:R-:W-:Y:S02]  /*fc70*/  SEL R37, RZ, 0x1, P1 ;  /* 0x00000001ff257807 */ /* 0x000fe40000800000 */
[----:B------:R-:W-:Y:S02]  /*fc80*/  SEL R19, R19, RZ, P1 ;  /* 0x000000ff13137207 */ /* 0x000fe40000800000 */
[----:B------:R-:W-:Y:S01]  /*fc90*/  LOP3.LUT R198, R198, R37, RZ, 0x3c, !PT ;  /* 0x00000025c6c67212 */ /* 0x000fe200078e3cff */
[----:B------:R3:W-:Y:S01]  /*fca0*/  @!P2 SYNCS.ARRIVE.TRANS64.RED.A1T0 RZ, [R38+URZ], RZ ;  /* 0x000000ff26ffa9a7 */ /* 0x0007e2000810043f */
[----:B------:R-:W-:Y:S05]  /*fcb0*/  @P4 BRA `(.L_x_1433) ;  /* 0xffffff2c00b04947 */ /* 0x000fea000383ffff */
[----:B------:R-:W0:Y:S01]  /*fcc0*/  S2R R39, SR_TID.X ;  /* 0x0000000000277919 */ /* 0x000e220000002100 */
[----:B------:R-:W-:Y:S02]  /*fcd0*/  PLOP3.LUT P0, PT, PT, PT, PT, 0x8, 0x0 ;  /* 0x000000000000781c */ /* 0x000fe40003f0e170 */
[----:B0-----:R-:W-:-:S04]  /*fce0*/  SHF.R.U32.HI R39, RZ, 0x7, R39 ;  /* 0x00000007ff277819 */ /* 0x001fc80000011627 */
[----:B------:R-:W-:-:S13]  /*fcf0*/  ISETP.NE.AND P4, PT, R39, 0x1, PT ;  /* 0x000000012700780c */ /* 0x000fda0003f85270 */
[----:B------:R-:W-:Y:S06]  /*fd00*/  @!P4 BAR.ARV 0x9, 0x100 ;  /* 0x024400000000cb1d */ /* 0x000fec0000002000 */
.L_x_1329:
[----:B------:R-:W0:Y:S01]  /*fd10*/  LDC R0, c[0x0][0x428] ;  /* 0x00010a00ff007b82 */ /* 0x000e220000000800 */
[----:B------:R-:W-:Y:S05]  /*fd20*/  @P0 BRA `(.L_x_1434) ;  /* 0x00000000000c0947 */ /* 0x000fea0003800000 */
[----:B------:R-:W4:Y:S01]  /*fd30*/  FENCE.VIEW.ASYNC.G ;  /* 0x00000000000073c6 */ /* 0x000f220000000100 */
[----:B------:R-:W-:Y:S05]  /*fd40*/  WARPSYNC.ALL ;  /* 0x0000000000007948 */ /* 0x000fea0003800000 */
[----:B----4-:R-:W-:Y:S06]  /*fd50*/  BAR.ARV 0xc, 0x180 ;  /* 0x0306000000007b1d */ /* 0x010fec0000002000 */
.L_x_1434:
        /* <DEDUP_REMOVED lines=8> */
[----:B------:R-:W0:Y:S06]  /*fde0*/  @P2 LDC R5, c[0x0][0x42c] ;  /* 0x00010b00ff052b82 */ /* 0x000e2c0000000800 */
[--C-:B------:R-:W-:Y:S02]  /*fdf0*/  @P0 SHF.R.S32.HI R3, RZ, 0x1f, R195.reuse ;  /* 0x0000001fff030819 */ /* 0x100fe400000114c3 */
[----:B------:R-:W4:Y:S01]  /*fe00*/  @P0 LDC.64 R10, c[0x0][0x9a8] ;  /* 0x00026a00ff0a0b82 */ /* 0x000f220000000a00 */
[----:B------:R-:W-:-:S07]  /*fe10*/  @P1 SHF.R.S32.HI R9, RZ, 0x1f, R195 ;  /* 0x0000001fff091819 */ /* 0x000fce00000114c3 */
[----:B------:R-:W1:Y:S08]  /*fe20*/  @P2 LDC R2, c[0x0][0x430] ;  /* 0x00010c00ff022b82 */ /* 0x000e700000000800 */
[----:B------:R-:W2:Y:S01]  /*fe30*/  @P1 LDC.64 R12, c[0x0][0x9b8] ;  /* 0x00026e00ff0c1b82 */ /* 0x000ea20000000a00 */
[----:B0-----:R-:W-:-:S07]  /*fe40*/  @P2 IMAD.HI.U32 R5, R194, R5, RZ ;  /* 0x00000005c2052227 */ /* 0x001fce00078e00ff */
[----:B------:R-:W0:Y:S01]  /*fe50*/  @P0 LDC.64 R14, c[0x0][0x9b0] ;  /* 0x00026c00ff0e0b82 */ /* 0x000e220000000a00 */
[----:B----4-:R-:W-:-:S04]  /*fe60*/  @P0 IMAD R0, R3, R10, RZ ;  /* 0x0000000a03000224 */ /* 0x010fc800078e02ff */
[----:B------:R-:W-:-:S03]  /*fe70*/  @P0 IMAD R11, R195, R11, R0 ;  /* 0x0000000bc30b0224 */ /* 0x000fc600078e0200 */
[----:B------:R-:W4:Y:S01]  /*fe80*/  @P1 LDC.64 R20, c[0x0][0x9c0] ;  /* 0x00027000ff141b82 */ /* 0x000f220000000a00 */
[----:B-1----:R-:W-:Y:S01]  /*fe90*/  @P2 SHF.R.U32.HI R7, RZ, R2, R5 ;  /* 0x00000002ff072219 */ /* 0x002fe20000011605 */
[----:B------:R-:W-:-:S04]  /*fea0*/  @P0 IMAD.WIDE.U32 R2, R195, R10, RZ ;  /* 0x0000000ac3020225 */ /* 0x000fc800078e00ff */
[----:B------:R-:W-:Y:S01]  /*feb0*/  @P0 IMAD.IADD R3, R3, 0x1, R11 ;  /* 0x0000000103030824 */ /* 0x000fe200078e020b */
[--C-:B------:R-:W-:Y:S01]  /*fec0*/  @P1 SHF.R.S32.HI R11, RZ, 0x1f, R7.reuse ;  /* 0x0000001fff0b1819 */ /* 0x100fe20000011407 */
[----:B--2---:R-:W-:Y:S01]  /*fed0*/  @P1 IMAD R4, R9, R12, RZ ;  /* 0x0000000c09041224 */ /* 0x004fe200078e02ff */
[----:B------:R-:W-:-:S03]  /*fee0*/  @P0 SHF.R.S32.HI R9, RZ, 0x1f, R7 ;  /* 0x0000001fff090819 */ /* 0x000fc60000011407 */
[C---:B------:R-:W-:Y:S02]  /*fef0*/  @P1 IMAD R13, R195.reuse, R13, R4 ;  /* 0x0000000dc30d1224 */ /* 0x040fe400078e0204 */
[----:B------:R-:W-:-:S04]  /*ff00*/  @P1 IMAD.WIDE.U32 R4, R195, R12, RZ ;  /* 0x0000000cc3041225 */ /* 0x000fc800078e00ff */
[----:B0-----:R-:W-:Y:S02]  /*ff10*/  @P0 IMAD R0, R9, R14, RZ ;  /* 0x0000000e09000224 */ /* 0x001fe400078e02ff */
[----:B------:R-:W-:Y:S02]  /*ff20*/  @P1 IMAD.IADD R5, R5, 0x1, R13 ;  /* 0x0000000105051824 */ /* 0x000fe400078e020d */
[----:B------:R-:W-:Y:S02]  /*ff30*/  @P0 IMAD R9, R7, R15, R0 ;  /* 0x0000000f07090224 */ /* 0x000fe400078e0200 */
[----:B----4-:R-:W-:Y:S02]  /*ff40*/  @P1 IMAD R6, R11, R20, RZ ;  /* 0x000000140b061224 */ /* 0x010fe400078e02ff */
[----:B------:R-:W-:-:S04]  /*ff50*/  @P0 IMAD.WIDE.U32 R2, R7, R14, R2 ;  /* 0x0000000e07020225 */ /* 0x000fc800078e0002 */
[C---:B------:R-:W-:Y:S02]  /*ff60*/  @P1 IMAD R11, R7.reuse, R21, R6 ;  /* 0x00000015070b1224 */ /* 0x040fe400078e0206 */
[----:B------:R-:W-:Y:S01]  /*ff70*/  @P1 IMAD.WIDE.U32 R6, R7, R20, R4 ;  /* 0x0000001407061225 */ /* 0x000fe200078e0004 */
[----:B------:R-:W-:Y:S01]  /*ff80*/  @P0 LEA R4, P3, R2, UR4, 0x2 ;  /* 0x0000000402040c11 */ /* 0x000fe2000f8610ff */
[----:B------:R-:W-:Y:S02]  /*ff90*/  ULDC UR4, c[0x0][0x988] ;  /* 0x0002620000047ab9 */ /* 0x000fe40000000800 */
[----:B------:R-:W-:Y:S01]  /*ffa0*/  @P0 IMAD.IADD R5, R3, 0x1, R9 ;  /* 0x0000000103050824 */ /* 0x000fe200078e0209 */
[----:B------:R-:W-:Y:S01]  /*ffb0*/  @P1 LEA R8, P4, R6, UR6, 0x2 ;  /* 0x0000000606081c11 */ /* 0x000fe2000f8810ff */
[----:B------:R-:W-:Y:S02]  /*ffc0*/  @P1 IMAD.IADD R3, R7, 0x1, R11 ;  /* 0x0000000107031824 */ /* 0x000fe400078e020b */
[----:B------:R-:W-:Y:S01]  /*ffd0*/  IMAD.MOV.U32 R0, RZ, RZ, 0x3f800000 ;  /* 0x3f800000ff007424 */ /* 0x000fe200078e00ff */
[----:B------:R-:W-:Y:S01]  /*ffe0*/  @P0 LEA.HI.X R5, R2, UR5, R5, 0x2, P3 ;  /* 0x0000000502050c11 */ /* 0x000fe200098f1405 */
[----:B------:R-:W0:Y:S01]  /*fff0*/  LDC.64 R10, c[0x0][0x9e0] ;  /* 0x00027800ff0a7b82 */ /* 0x000e220000000a00 */
[----:B------:R-:W-:Y:S01]  /*10000*/  @P1 LEA.HI.X R9, R6, UR7, R3, 0x2, P4 ;  /* 0x0000000706091c11 */ /* 0x000fe2000a0f1403 */
[----:B------:R-:W-:-:S04]  /*10010*/  IMAD.MOV.U32 R3, RZ, RZ, 0x3f800000 ;  /* 0x3f800000ff037424 */ /* 0x000fc800078e00ff */
[----:B------:R-:W2:Y:S02]  /*10020*/  @P1 LDG.E R0, desc[UR60][R8.64] ;  /* 0x0000003c08001981 */ /* 0x000ea4000c1e1900 */
[----:B------:R-:W1:Y:S02]  /*10030*/  @P2 LDC R7, c[0x0][0x42c] ;  /* 0x00010b00ff072b82 */ /* 0x000e640000000800 */
[----:B------:R-:W2:Y:S06]  /*10040*/  @P0 LDG.E R3, desc[UR60][R4.64] ;  /* 0x0000003c04030981 */ /* 0x000eac000c1e1900 */
[----:B------:R-:W4:Y:S01]  /*10050*/  @P2 LDC R2, c[0x0][0x430] ;  /* 0x00010c00ff022b82 */ /* 0x000f220000000800 */
[----:B------:R-:W-:-:S02]  /*10060*/  IADD3 R208, R192, 0x80, -R196 ;  /* 0x00000080c0d07810 */ /* 0x000fc40007ffe8c4 */
[----:B0-----:R-:W-:Y:S01]  /*10070*/  ISETP.GE.AND P1, PT, R11, 0x1, PT ;  /* 0x000000010b00780c */ /* 0x001fe20003f26270 */
[----:B------:R-:W-:Y:S02]  /*10080*/  IMAD.MOV.U32 R219, RZ, RZ, R194 ;  /* 0x000000ffffdb7224 */ /* 0x000fe400078e00c2 */
[----:B------:R-:W-:Y:S02]  /*10090*/  IMAD R208, R193, 0x80, R208 ;  /* 0x00000080c1d07824 */ /* 0x000fe400078e02d0 */
[----:B-1----:R-:W-:-:S05]  /*100a0*/  @P2 IMAD.HI.U32 R7, R194, R7, RZ ;  /* 0x00000007c2072227 */ /* 0x002fca00078e00ff */
[----:B----4-:R-:W-:Y:S01]  /*100b0*/  @P2 SHF.R.U32.HI R219, RZ, R2, R7 ;  /* 0x00000002ffdb2219 */ /* 0x010fe20000011607 */
[----:B--2---:R-:W-:Y:S01]  /*100c0*/  FMUL.FTZ R0, R3, R0 ;  /* 0x0000000003007220 */ /* 0x004fe20000410000 */
[----:B------:R-:W-:-:S03]  /*100d0*/  IMAD.IADD R3, R208, 0x1, R10 ;  /* 0x00000001d0037824 */ /* 0x000fc600078e020a */
[----:B------:R-:W-:Y:S01]  /*100e0*/  FMUL.FTZ R2, R0, UR4 ;  /* 0x0000000400027c20 */ /* 0x000fe20008410000 */
[----:B------:R-:W-:Y:S06]  /*100f0*/  @!P1 BRA `(.L_x_1435) ;  /* 0x0000000000489947 */ /* 0x000fec0003800000 */
        /* <DEDUP_REMOVED lines=11> */
.L_x_1437:
[----:B------:R-:W-:-:S13]  /*101b0*/  ISETP.NE.AND P0, PT, R11, 0x1, PT ;  /* 0x000000010b00780c */ /* 0x000fda0003f05270 */
[----:B------:R-:W0:Y:S02]  /*101c0*/  @P0 LDC.64 R4, c[0x0][0x9e8] ;  /* 0x00027a00ff040b82 */ /* 0x000e240000000a00 */
[----:B0-----:R-:W-:-:S05]  /*101d0*/  @P0 IMAD.HI.U32 R4, R0, R4, RZ ;  /* 0x0000000400040227 */ /* 0x001fca00078e00ff */
[----:B------:R-:W-:-:S07]  /*101e0*/  @P0 SHF.R.U32.HI R0, RZ, R5, R4 ;  /* 0x00000005ff000219 */ /* 0x000fce0000011604 */
.L_x_1438:
[----:B------:R-:W-:Y:S05]  /*101f0*/  BSYNC B0 ;  /* 0x0000000000007941 */ /* 0x000fea0003800000 */
.L_x_1436:
[----:B------:R-:W-:-:S05]  /*10200*/  IMAD R0, R0, R11, R11 ;  /* 0x0000000b00007224 */ /* 0x000fca00078e020b */
[----:B------:R-:W-:-:S07]  /*10210*/  VIMNMX R3, R3, R0, PT ;  /* 0x0000000003037248 */ /* 0x000fce0003fe0100 */
.L_x_1435:
[----:B------:R-:W-:Y:S01]  /*10220*/  VIADD R3, R3, 0x9f ;  /* 0x0000009f03037836 */ /* 0x000fe20000000000 */
[----:B------:R-:W-:Y:S01]  /*10230*/  ULDC UR4, c[0x0][0x9dc] ;  /* 0x0002770000047ab9 */ /* 0x000fe20000000800 */
[----:B------:R-:W-:Y:S02]  /*10240*/  IMAD.IADD R4, R192, 0x1, -R196 ;  /* 0x00000001c0047824 */ /* 0x000fe400078e0ac4 */
[----:B------:R-:W-:-:S04]  /*10250*/  IMAD.HI R3, R3, 0x66666667, RZ ;  /* 0x6666666703037827 */ /* 0x000fc800078e02ff */
[----:B------:R-:W-:Y:S01]  /*10260*/  IMAD R105, R193, 0x80, R4 ;  /* 0x00000080c1697824 */ /* 0x000fe200078e0204 */
[----:B------:R-:W-:-:S04]  /*10270*/  SHF.R.U32.HI R0, RZ, 0x1f, R3 ;  /* 0x0000001fff007819 */ /* 0x000fc80000011603 */
[----:B------:R-:W-:Y:S01]  /*10280*/  LEA.HI.SX32 R3, R3, R0, 0x1a ;  /* 0x0000000003037211 */ /* 0x000fe200078fd2ff */
[----:B------:R-:W-:-:S03]  /*10290*/  VIADD R0, R105, -UR4 ;  /* 0x8000000469007c36 */ /* 0x000fc60008000000 */
[----:B------:R-:W-:Y:S01]  /*102a0*/  VIMNMX R156, R156, R3, PT ;  /* 0x000000039c9c7248 */ /* 0x000fe20003fe0100 */
        /* <DEDUP_REMOVED lines=11> */
.L_x_1441:
[----:B------:R-:W-:Y:S01]  /*10360*/  ISETP.NE.AND P0, PT, R11, 0x1, PT ;  /* 0x000000010b00780c */ /* 0x000fe20003f05270 */
[----:B------:R-:W-:-:S12]  /*10370*/  IMAD.MOV.U32 R4, RZ, RZ, R105 ;  /* 0x000000ffff047224 */ /* 0x000fd800078e0069 */
[----:B------:R-:W0:Y:S02]  /*10380*/  @P0 LDC.64 R6, c[0x0][0x9e8] ;  /* 0x00027a00ff060b82 */ /* 0x000e240000000a00 */
[----:B0-----:R-:W-:-:S05]  /*10390*/  @P0 IMAD.HI.U32 R6, R105, R6, RZ ;  /* 0x0000000669060227 */ /* 0x001fca00078e00ff */
[----:B------:R-:W-:-:S07]  /*103a0*/  @P0 SHF.R.U32.HI R4, RZ, R7, R6 ;  /* 0x00000007ff040219 */ /* 0x000fce0000011606 */
.L_x_1442:
[----:B------:R-:W-:Y:S05]  /*103b0*/  BSYNC B0 ;  /* 0x0000000000007941 */ /* 0x000fea0003800000 */
.L_x_1440:
[----:B------:R-:W-:-:S05]  /*103c0*/  IMAD R3, R4, R11, RZ ;  /* 0x0000000b04037224 */ /* 0x000fca00078e02ff */
[----:B------:R-:W-:-:S07]  /*103d0*/  VIMNMX R0, R0, R3, !PT ;  /* 0x0000000300007248 */ /* 0x000fce0007fe0100 */
.L_x_1439:
[----:B------:R-:W-:Y:S01]  /*103e0*/  IMAD.HI R0, R0, 0x66666667, RZ ;  /* 0x6666666700007827 */ /* 0x000fe200078e02ff */
[----:B------:R-:W-:Y:S02]  /*103f0*/  PLOP3.LUT P0, PT, PT, PT, PT, 0x80, 0x0 ;  /* 0x000000000000781c */ /* 0x000fe40003f0f070 */
[----:B------:R-:W-:Y:S02]  /*10400*/  CS2R R88, SRZ ;  /* 0x0000000000587805 */ /* 0x000fe4000001ff00 */
[----:B------:R-:W-:Y:S02]  /*10410*/  CS2R R86, SRZ ;  /* 0x0000000000567805 */ /* 0x000fe4000001ff00 */
[----:B------:R-:W-:Y:S02]  /*10420*/  CS2R R6, SRZ ;  /* 0x0000000000067805 */ /* 0x000fe4000001ff00 */
[----:B------:R-:W-:Y:S02]  /*10430*/  SHF.R.U32.HI R3, RZ, 0x1f, R0 ;  /* 0x0000001fff037819 */ /* 0x000fe40000011600 */
[----:B------:R-:W-:-:S02]  /*10440*/  CS2R R84, SRZ ;  /* 0x0000000000547805 */ /* 0x000fc4000001ff00 */
[----:B------:R-:W-:Y:S02]  /*10450*/  CS2R R8, SRZ ;  /* 0x0000000000087805 */ /* 0x000fe4000001ff00 */
[----:B------:R-:W-:Y:S02]  /*10460*/  CS2R R4, SRZ ;  /* 0x0000000000047805 */ /* 0x000fe4000001ff00 */
[----:B------:R-:W-:Y:S02]  /*10470*/  LEA.HI.SX32 R3, R0, R3, 0x1a ;  /* 0x0000000300037211 */ /* 0x000fe400078fd2ff */
[----:B------:R-:W-:Y:S02]  /*10480*/  CS2R R78, SRZ ;  /* 0x00000000004e7805 */ /* 0x000fe4000001ff00 */
[----:B------:R-:W-:Y:S02]  /*10490*/  CS2R R76, SRZ ;  /* 0x00000000004c7805 */ /* 0x000fe4000001ff00 */
[----:B------:R-:W-:-:S02]  /*104a0*/  CS2R R10, SRZ ;  /* 0x00000000000a7805 */ /* 0x000fc4000001ff00 */
[----:B------:R-:W-:Y:S02]  /*104b0*/  VIMNMX R209, RZ, R3, !PT ;  /* 0x00000003ffd17248 */ /* 0x000fe40007fe0100 */
[----:B------:R-:W-:Y:S02]  /*104c0*/  CS2R R70, SRZ ;  /* 0x0000000000467805 */ /* 0x000fe4000001ff00 */
[----:B------:R-:W-:Y:S02]  /*104d0*/  CS2R R12, SRZ ;  /* 0x00000000000c7805 */ /* 0x000fe4000001ff00 */
[----:B------:R-:W-:Y:S02]  /*104e0*/  CS2R R68, SRZ ;  /* 0x0000000000447805 */ /* 0x000fe4000001ff00 */
[----:B------:R-:W-:Y:S02]  /*104f0*/  ISETP.GT.AND P1, PT, R156, R209, PT ;  /* 0x000000d19c00720c */ /* 0x000fe40003f24270 */
        /* <DEDUP_REMOVED lines=13> */
[----:B---3--:R-:W-:Y:S01]  /*105d0*/  CS2R R38, SRZ ;  /* 0x0000000000267805 */ /* 0x008fe2000001ff00 */
[----:B------:R-:W-:Y:S01]  /*105e0*/  IMAD.MOV.U32 R34, RZ, RZ, RZ ;  /* 0x000000ffff227224 */ /* 0x000fe200078e00ff */
[----:B------:R-:W-:Y:S02]  /*105f0*/  CS2R R36, SRZ ;  /* 0x0000000000247805 */ /* 0x000fe4000001ff00 */
[----:B------:R-:W-:Y:S02]  /*10600*/  CS2R R90, SRZ ;  /* 0x00000000005a7805 */ /* 0x000fe4000001ff00 */
[----:B------:R-:W-:Y:S02]  /*10610*/  CS2R R40, SRZ ;  /* 0x0000000000287805 */ /* 0x000fe4000001ff00 */
[----:B------:R-:W-:Y:S02]  /*10620*/  CS2R R48, SRZ ;  /* 0x0000000000307805 */ /* 0x000fe4000001ff00 */
[----:B------:R-:W-:Y:S01]  /*10630*/  CS2R R92, SRZ ;  /* 0x00000000005c7805 */ /* 0x000fe2000001ff00 */
[----:B------:R-:W-:Y:S01]  /*10640*/  IMAD.MOV.U32 R57, RZ, RZ, RZ ;  /* 0x000000ffff397224 */ /* 0x000fe200078e00ff */
[----:B------:R-:W-:Y:S01]  /*10650*/  CS2R R94, SRZ ;  /* 0x00000000005e7805 */ /* 0x000fe2000001ff00 */
[----:B------:R-:W-:Y:S06]  /*10660*/  @!P1 BRA `(.L_x_1443) ;  /* 0x0000019400c89947 */ /* 0x000fec0003800000 */
[----:B------:R-:W-:-:S03]  /*10670*/  UMOV UR4, 0xffffffff ;  /* 0xffffffff00047882 */ /* 0x000fc60000000000 */
[----:B------:R-:W-:Y:S05]  /*10680*/  BRA.DIV UR4, `(.L_x_1444) ;  /* 0x0000022a04c47947 */ /* 0x000fea000b800000 */
[----:B------:R0:W1:Y:S02]  /*10690*/  SHFL.IDX PT, R194, R229, RZ, 0x1f ;  /* 0x00001fffe5c27589 */ /* 0x00006400000e0000 */
.L_x_1735:
[----:B-1----:R-:W-:Y:S01]  /*106a0*/  LEA.HI R0, R194, R194, RZ, 0x1 ;  /* 0x000000c2c2007211 */ /* 0x002fe200078f08ff */
[----:B------:R-:W-:-:S03]  /*106b0*/  ULOP3.LUT UP0, URZ, UR52, 0x9f, URZ, 0xc0, !UPT ;  /* 0x0000009f343f7892 */ /* 0x000fc6000f80c03f */
[----:B------:R-:W-:-:S03]  /*106c0*/  LOP3.LUT R3, R0, 0x3e, RZ, 0xc0, !PT ;  /* 0x0000003e00037812 */ /* 0x000fc600078ec0ff */
[----:B------:R-:W-:Y:S02]  /*106d0*/  PLOP3.LUT P0, PT, PT, PT, UP0, 0x80, 0x0 ;  /* 0x000000000000781c */ /* 0x000fe40003f0f008 */
[----:B------:R-:W-:-:S05]  /*106e0*/  IMAD.IADD R3, R194, 0x1, -R3 ;  /* 0x00000001c2037824 */ /* 0x000fca00078e0a03 */
        /* <DEDUP_REMOVED lines=19> */
[----:B0-2--5:R-:W-:Y:S05]  /*10820*/  CALL.ABS.NOINC R14 ;  /* 0x000000000e007343 */ /* 0x025fea0003c00000 */
.L_x_1445:
        /* <DEDUP_REMOVED lines=13> */
.L_x_1449:
[----:B--2---:R2:W3:Y:S02]  /*10900*/  SYNCS.PHASECHK.TRANS64.TRYWAIT P0, [R17+URZ+0x29800], R0 ;  /* 0x02980000110075a7 */ /* 0x0044e4000800017f */
[----:B---3--:R-:W-:Y:S05]  /*10910*/  @!P0 NANOSLEEP.SYNCS 0x989680 ;  /* 0x009896800000895d */ /* 0x008fea0003900000 */
[----:B------:R-:W3:Y:S02]  /*10920*/  @!P0 SYNCS.PHASECHK.TRANS64 P0, [R17+URZ+0x29800], R0 ;  /* 0x02980000110085a7 */ /* 0x000ee4000800007f */
[----:B---3--:R-:W-:Y:S05]  /*10930*/  @!P0 BRA `(.L_x_1449) ;  /* 0xfffffffc00f08947 */ /* 0x008fea000383ffff */
.L_x_1448:
[----:B------:R-:W-:Y:S05]  /*10940*/  BSYNC B0 ;  /* 0x0000000000007941 */ /* 0x000fea0003800000 */
.L_x_1447:
[----:B------:R-:W-:Y:S05]  /*10950*/  BRA `(.L_x_1450) ;  /* 0x0000006c00f07947 */ /* 0x000fea0003800000 */
.L_x_1446:
[----:B------:R-:W-:Y:S01]  /*10960*/  ULOP3.LUT UP0, URZ, UR52, 0x1bf, URZ, 0xc0, !UPT ;  /* 0x000001bf343f7892 */ /* 0x000fe2000f80c03f */
[----:B-----5:R-:W-:Y:S01]  /*10970*/  SHF.R.S32.HI R0, RZ, 0x1f, R143 ;  /* 0x0000001fff007819 */ /* 0x020fe2000001148f */
[----:B------:R-:W-:Y:S01]  /*10980*/  ULDC.64 UR4, c[0x0][0x3d8] ;  /* 0x0000f60000047ab9 */ /* 0x000fe20000000a00 */
[----:B------:R-:W-:Y:S01]  /*10990*/  ULDC.64 UR6, c[0x0][0x3e8] ;  /* 0x0000fa0000067ab9 */ /* 0x000fe20000000a00 */
[----:B------:R-:W-:Y:S01]  /*109a0*/  IMAD.WIDE.U32 R46, R143, UR4, RZ ;  /* 0x000000048f2e7c25 */ /* 0x000fe2000f8e00ff */
[----:B------:R-:W-:Y:S02]  /*109b0*/  SHF.R.S32.HI R50, RZ, 0x1f, R23 ;  /* 0x0000001fff327819 */ /* 0x000fe40000011417 */
[----:B------:R-:W-:Y:S01]  /*109c0*/  PLOP3.LUT P0, PT, PT, PT, UP0, 0x80, 0x0 ;  /* 0x000000000000781c */ /* 0x000fe20003f0f008 */
[C---:B------:R-:W-:Y:S01]  /*109d0*/  IMAD R4, R0.reuse, UR4, RZ ;  /* 0x0000000400047c24 */ /* 0x040fe2000f8e02ff */
[----:B------:R-:W-:Y:S01]  /*109e0*/  SHF.R.S32.HI R59, RZ, 0x1f, R22 ;  /* 0x0000001fff3b7819 */ /* 0x000fe20000011416 */
[----:B------:R-:W-:-:S02]  /*109f0*/  IMAD R0, R0, UR6, RZ ;  /* 0x0000000600007c24 */ /* 0x000fc4000f8e02ff */
[C---:B------:R-:W-:Y:S02]  /*10a00*/  IMAD R53, R143.reuse, UR5, R4 ;  /* 0x000000058f357c24 */ /* 0x040fe4000f8e0204 */
[C---:B------:R-:W-:Y:S02]  /*10a10*/  IMAD R51, R143.reuse, UR7, R0 ;  /* 0x000000078f337c24 */ /* 0x040fe4000f8e0200 */
[----:B------:R-:W-:-:S04]  /*10a20*/  IMAD.WIDE.U32 R48, R143, UR6, RZ ;  /* 0x000000068f307c25 */ /* 0x000fc8000f8e00ff */
[----:B------:R-:W-:Y:S02]  /*10a30*/  IMAD.IADD R53, R53, 0x1, R47 ;  /* 0x0000000135357824 */ /* 0x000fe400078e022f */
        /* <DEDUP_REMOVED lines=17> */
[----:B0-2---:R-:W-:Y:S05]  /*10b50*/  CALL.ABS.NOINC R14 ;  /* 0x000000000e007343 */ /* 0x005fea0003c00000 */
.L_x_1451:
[----:B------:R-:W1:Y:S01]  /*10b60*/  LDC.64 R12, c[0x0][0x3d8] ;  /* 0x0000f600ff0c7b82 */ /* 0x000e620000000a00 */
[----:B------:R-:W-:Y:S01]  /*10b70*/  SHF.R.S32.HI R3, RZ, 0x1f, R193 ;  /* 0x0000001fff037819 */ /* 0x000fe200000114c1 */
[----:B------:R-:W-:Y:S01]  /*10b80*/  ULDC.U8 UR4, c[0x0][0x3f0] ;  /* 0x0000fc0000047ab9 */ /* 0x000fe20000000000 */
[----:B------:R-:W-:Y:S01]  /*10b90*/  BSSY B0, `(.L_x_1452) ;  /* 0x00006d0000007945 */ /* 0x000fe20003800000 */
[----:B------:R-:W-:-:S04]  /*10ba0*/  ISETP.NE.AND P0, PT, RZ, UR4, PT ;  /* 0x00000004ff007c0c */ /* 0x000fc8000bf05270 */
[----:B------:R-:W2:Y:S01]  /*10bb0*/  LDC.64 R10, c[0x0][0x3e8] ;  /* 0x0000fa00ff0a7b82 */ /* 0x000ea20000000a00 */
[-C--:B-1----:R-:W-:Y:S02]  /*10bc0*/  IMAD R0, R3, R12.reuse, RZ ;  /* 0x0000000c03007224 */ /* 0x082fe400078e02ff */
[----:B------:R-:W-:-:S04]  /*10bd0*/  IMAD.WIDE.U32 R4, R193, R12, RZ ;  /* 0x0000000cc1047225 */ /* 0x000fc800078e00ff */
[----:B------:R-:W-:Y:S02]  /*10be0*/  IMAD.SHL.U32 R55, R4, 0x80, RZ ;  /* 0x0000008004377824 */ /* 0x000fe400078e00ff */
[-C--:B--2---:R-:W-:Y:S02]  /*10bf0*/  IMAD R8, R3, R10.reuse, RZ ;  /* 0x0000000a03087224 */ /* 0x084fe400078e02ff */
[C---:B------:R-:W-:Y:S02]  /*10c00*/  IMAD R3, R193.reuse, R13, R0 ;  /* 0x0000000dc1037224 */ /* 0x040fe400078e0200 */
[----:B------:R-:W-:-:S04]  /*10c10*/  IMAD.WIDE.U32 R6, R193, R10, RZ ;  /* 0x0000000ac1067225 */ /* 0x000fc800078e00ff */
[----:B------:R-:W-:Y:S02]  /*10c20*/  IMAD R9, R193, R11, R8 ;  /* 0x0000000bc1097224 */ /* 0x000fe400078e0208 */
[----:B------:R-:W-:Y:S02]  /*10c30*/  IMAD.IADD R5, R5, 0x1, R3 ;  /* 0x0000000105057824 */ /* 0x000fe400078e0203 */
[----:B------:R-:W-:Y:S02]  /*10c40*/  IMAD R0, R193, -0x80, R196 ;  /* 0xffffff80c1007824 */ /* 0x000fe400078e02c4 */
[----:B------:R-:W-:Y:S01]  /*10c50*/  IMAD.IADD R3, R7, 0x1, R9 ;  /* 0x0000000107037824 */ /* 0x000fe200078e0209 */
[----:B------:R-:W-:Y:S01]  /*10c60*/  SHF.L.U64.HI R52, R4, 0x7, R5 ;  /* 0x0000000704347819 */ /* 0x000fe20000010205 */
[----:B------:R-:W-:Y:S01]  /*10c70*/  IMAD.SHL.U32 R57, R6, 0x80, RZ ;  /* 0x0000008006397824 */ /* 0x000fe200078e00ff */
[----:B------:R-:W-:Y:S02]  /*10c80*/  VIMNMX R4, R0, 0x80, PT ;  /* 0x0000008000047848 */ /* 0x000fe40003fe0100 */
[----:B------:R-:W-:Y:S01]  /*10c90*/  SHF.L.U64.HI R54, R6, 0x7, R3 ;  /* 0x0000000706367819 */ /* 0x000fe20000010203 */
[----:B------:R-:W-:Y:S06]  /*10ca0*/  @!P0 BRA `(.L_x_1453) ;  /* 0x0000003400808947 */ /* 0x000fec0003800000 */
[----:B------:R-:W1:Y:S01]  /*10cb0*/  LDC R0, c[0x0][0x428] ;  /* 0x00010a00ff007b82 */ /* 0x000e620000000800 */
[----:B------:R-:W-:Y:S01]  /*10cc0*/  ISETP.GE.AND P0, PT, R191, R4, PT ;  /* 0x00000004bf00720c */ /* 0x000fe20003f06270 */
[----:B------:R-:W-:Y:S01]  /*10cd0*/  IMAD R3, R193, 0x80, R191 ;  /* 0x00000080c1037824 */ /* 0x000fe200078e02bf */
[----:B------:R-:W-:Y:S01]  /*10ce0*/  BSSY B1, `(.L_x_1454) ;  /* 0x0000050000017945 */ /* 0x000fe20003800000 */
        /* <DEDUP_REMOVED lines=12> */
[----:B------:R-:W-:Y:S02]  /*10db0*/  IMAD.MOV.U32 R4, RZ, RZ, R46 ;  /* 0x000000ffff047224 */ /* 0x000fe400078e002e */
[----:B------:R-:W-:Y:S02]  /*10dc0*/  IMAD.MOV.U32 R6, RZ, RZ, R48 ;  /* 0x000000ffff067224 */ /* 0x000fe400078e0030 */
[----:B------:R-:W-:Y:S01]  /*10dd0*/  IMAD.MOV.U32 R7, RZ, RZ, R51 ;  /* 0x000000ffff077224 */ /* 0x000fe200078e0033 */
[----:B-1----:R-:W-:-:S13]  /*10de0*/  ISETP.NE.AND P1, PT, R0, 0x1, PT ;  /* 0x000000010000780c */ /* 0x002fda0003f25270 */
[----:B------:R-:W1:Y:S08]  /*10df0*/  @P1 LDC R0, c[0x0][0x42c] ;  /* 0x00010b00ff001b82 */ /* 0x000e700000000800 */
[----:B------:R-:W2:Y:S01]  /*10e00*/  @P1 LDC R5, c[0x0][0x430] ;  /* 0x00010c00ff051b82 */ /* 0x000ea20000000800 */
[----:B-1----:R-:W-:-:S05]  /*10e10*/  @P1 IMAD.HI.U32 R0, R3, R0, RZ ;  /* 0x0000000003001227 */ /* 0x002fca00078e00ff */
[----:B--2---:R-:W-:Y:S01]  /*10e20*/  @P1 SHF.R.U32.HI R3, RZ, R5, R0 ;  /* 0x00000005ff031219 */ /* 0x004fe20000011600 */
[----:B------:R-:W-:-:S03]  /*10e30*/  IMAD.MOV.U32 R5, RZ, RZ, R53 ;  /* 0x000000ffff057224 */ /* 0x000fc600078e0035 */
[----:B------:R-:W-:Y:S01]  /*10e40*/  SHF.R.S32.HI R45, RZ, 0x1f, R3 ;  /* 0x0000001fff2d7819 */ /* 0x000fe20000011403 */
[----:B------:R-:W-:Y:S06]  /*10e50*/  @P0 BRA `(.L_x_1455) ;  /* 0x0000000000e00947 */ /* 0x000fec0003800000 */
[-C--:B------:R-:W-:Y:S01]  /*10e60*/  IMAD R0, R221, R12.reuse, RZ ;  /* 0x0000000cdd007224 */ /* 0x080fe200078e02ff */
[----:B------:R-:W-:Y:S01]  /*10e70*/  ULDC UR4, c[0x0][0x3d4] ;  /* 0x0000f50000047ab9 */ /* 0x000fe20000000800 */
[----:B------:R-:W-:Y:S01]  /*10e80*/  IMAD.MOV.U32 R8, RZ, RZ, R23 ;  /* 0x000000ffff087224 */ /* 0x000fe200078e0017 */
[----:B------:R-:W-:Y:S01]  /*10e90*/  ULDC.64 UR6, c[0x0][0x3c8] ;  /* 0x0000f20000067ab9 */ /* 0x000fe20000000a00 */
[----:B------:R-:W-:Y:S01]  /*10ea0*/  IMAD.MOV.U32 R9, RZ, RZ, R50 ;  /* 0x000000ffff097224 */ /* 0x000fe200078e0032 */
[----:B------:R-:W-:Y:S01]  /*10eb0*/  ULDC.64 UR8, c[0x0][0x3e0] ;  /* 0x0000f80000087ab9 */ /* 0x000fe20000000a00 */
[C---:B------:R-:W-:Y:S01]  /*10ec0*/  IMAD R21, R191.reuse, R13, R0 ;  /* 0x0000000dbf157224 */ /* 0x040fe200078e0200 */
[----:B------:R-:W-:Y:S01]  /*10ed0*/  CS2R R42, SRZ ;  /* 0x00000000002a7805 */ /* 0x000fe2000001ff00 */
[----:B------:R-:W-:Y:S01]  /*10ee0*/  IMAD.WIDE.U32 R14, R191, R12, R8 ;  /* 0x0000000cbf0e7225 */ /* 0x000fe200078e0008 */
[----:B------:R-:W-:-:S03]  /*10ef0*/  CS2R R40, SRZ ;  /* 0x0000000000287805 */ /* 0x000fc6000001ff00 */
[----:B------:R-:W-:Y:S01]  /*10f00*/  IMAD R0, R221, R10, RZ ;  /* 0x0000000add007224 */ /* 0x000fe200078e02ff */
[----:B------:R-:W-:Y:S01]  /*10f10*/  IADD3 R14, P2, P5, R55, R46, R14 ;  /* 0x0000002e370e7210 */ /* 0x000fe20007d5e00e */
[----:B------:R-:W-:Y:S02]  /*10f20*/  IMAD.IADD R21, R15, 0x1, R21 ;  /* 0x000000010f157824 */ /* 0x000fe400078e0215 */
[----:B------:R-:W-:-:S04]  /*10f30*/  IMAD.WIDE.U32 R8, R191, R10, R8 ;  /* 0x0000000abf087225 */ /* 0x000fc800078e0008 */
[----:B------:R-:W-:Y:S01]  /*10f40*/  IMAD R15, R191, R11, R0 ;  /* 0x0000000bbf0f7224 */ /* 0x000fe200078e0200 */
[----:B------:R-:W-:Y:S01]  /*10f50*/  IADD3 R46, P3, P4, R57, R48, R8 ;  /* 0x00000030392e7210 */ /* 0x000fe20007c7e008 */
[----:B------:R-:W-:Y:S02]  /*10f60*/  VIADD R8, R23, 0x10 ;  /* 0x0000001017087836 */ /* 0x000fe40000000000 */
[----:B------:R-:W-:Y:S02]  /*10f70*/  IMAD.IADD R0, R9, 0x1, R15 ;  /* 0x0000000109007824 */ /* 0x000fe400078e020f */
[C---:B------:R-:W-:Y:S01]  /*10f80*/  VIADD R20, R23.reuse, 0x20 ;  /* 0x0000002017147836 */ /* 0x040fe20000000000 */
[----:B------:R-:W-:Y:S01]  /*10f90*/  ISETP.GE.AND P1, PT, R8, UR4, PT ;  /* 0x0000000408007c0c */ /* 0x000fe2000bf26270 */
[C---:B------:R-:W-:Y:S01]  /*10fa0*/  VIADD R9, R23.reuse, 0x30 ;  /* 0x0000003017097836 */ /* 0x040fe20000000000 */
[----:B------:R-:W-:Y:S02]  /*10fb0*/  IADD3.X R0, R54, R51, R0, P3, P4 ;  /* 0x0000003336007210 */ /* 0x000fe40001fe8400 */
[----:B------:R-:W-:-:S02]  /*10fc0*/  ISETP.GE.AND P4, PT, R23, UR4, PT ;  /* 0x0000000417007c0c */ /* 0x000fc4000bf86270 */
[----:B------:R-:W-:Y:S02]  /*10fd0*/  IADD3.X R8, R52, R53, R21, P2, P5 ;  /* 0x0000003534087210 */ /* 0x000fe400017ea415 */
[----:B------:R-:W-:Y:S02]  /*10fe0*/  IADD3 R14, P3, R14, UR6, RZ ;  /* 0x000000060e0e7c10 */ /* 0x000fe4000ff7e0ff */
[----:B------:R-:W-:Y:S02]  /*10ff0*/  IADD3 R46, P5, R46, UR8, RZ ;  /* 0x000000082e2e7c10 */ /* 0x000fe4000ffbe0ff */
[----:B------:R-:W-:Y:S01]  /*11000*/  ISETP.GE.AND P2, PT, R20, UR4, PT ;  /* 0x0000000414007c0c */ /* 0x000fe2000bf46270 */
[C---:B------:R-:W-:Y:S01]  /*11010*/  VIADD R20, R23.reuse, 0x40 ;  /* 0x0000004017147836 */ /* 0x040fe20000000000 */
[----:B------:R-:W-:Y:S02]  /*11020*/  IADD3.X R15, R8, UR7, RZ, P3, !PT ;  /* 0x00000007080f7c10 */ /* 0x000fe40009ffe4ff */
[----:B------:R-:W-:Y:S01]  /*11030*/  IADD3.X R47, R0, UR9, RZ, P5, !PT ;  /* 0x00000009002f7c10 */ /* 0x000fe2000affe4ff */
[----:B------:R-:W-:Y:S01]  /*11040*/  VIADD R0, R23, 0x50 ;  /* 0x0000005017007836 */ /* 0x000fe20000000000 */
[----:B------:R-:W-:Y:S01]  /*11050*/  ISETP.GE.AND P3, PT, R9, UR4, PT ;  /* 0x0000000409007c0c */ /* 0x000fe2000bf66270 */
[----:B------:R1:W5:Y:S01]  /*11060*/  @!P4 LDG.E.64 R42, desc[UR60][R14.64] ;  /* 0x0000003c0e2ac981 */ /* 0x000362000c1e1b00 */
[----:B------:R-:W-:-:S03]  /*11070*/  ISETP.GE.AND P5, PT, R20, UR4, PT ;  /* 0x0000000414007c0c */ /* 0x000fc6000bfa6270 */
[----:B------:R1:W5:Y:S01]  /*11080*/  @!P4 LDG.E.64 R40, desc[UR60][R46.64] ;  /* 0x0000003c2e28c981 */ /* 0x000362000c1e1b00 */
[----:B------:R-:W-:Y:S02]  /*11090*/  ISETP.GE.AND P4, PT, R0, UR4, PT ;  /* 0x0000000400007c0c */ /* 0x000fe4000bf86270 */
        /* <DEDUP_REMOVED lines=20> */
.L_x_1455:
[----:B------:R-:W-:Y:S05]  /*111e0*/  BSYNC B1 ;  /* 0x0000000000017941 */ /* 0x000fea0003800000 */
.L_x_1454:
[----:B------:R-:W-:Y:S01]  /*111f0*/  IMAD R0, R45, R12, RZ ;  /* 0x0000000c2d007224 */ /* 0x000fe200078e02ff */
[----:B------:R-:W-:Y:S01]  /*11200*/  ULDC.64 UR4, c[0x0][0x3c8] ;  /* 0x0000f20000047ab9 */ /* 0x000fe20000000a00 */
[----:B------:R-:W-:Y:S01]  /*11210*/  IMAD.WIDE.U32 R6, R3, R10, R6 ;  /* 0x0000000a03067225 */ /* 0x000fe200078e0006 */
[----:B------:R-:W-:-:S03]  /*11220*/  ULDC.64 UR6, c[0x0][0x3e0] ;  /* 0x0000f80000067ab9 */ /* 0x000fc60000000a00 */
[----:B------:R-:W-:-:S04]  /*11230*/  IMAD.WIDE.U32 R4, R3, R12, R4 ;  /* 0x0000000c03047225 */ /* 0x000fc800078e0004 */
[----:B------:R-:W-:Y:S01]  /*11240*/  IMAD R10, R45, R10, RZ ;  /* 0x0000000a2d0a7224 */ /* 0x000fe200078e02ff */
[----:B------:R-:W-:Y:S01]  /*11250*/  IADD3 R4, P1, R4, UR4, RZ ;  /* 0x0000000404047c10 */ /* 0x000fe2000ff3e0ff */
[C---:B------:R-:W-:Y:S01]  /*11260*/  IMAD R13, R3.reuse, R13, R0 ;  /* 0x0000000d030d7224 */ /* 0x040fe200078e0200 */
[----:B------:R-:W-:Y:S01]  /*11270*/  IADD3 R0, P2, R6, UR6, RZ ;  /* 0x0000000606007c10 */ /* 0x000fe2000ff5e0ff */
[----:B------:R-:W-:Y:S01]  /*11280*/  IMAD R3, R3, R11, R10 ;  /* 0x0000000b03037224 */ /* 0x000fe200078e020a */
[----:B------:R-:W-:Y:S02]  /*11290*/  UMOV UR4, 0xffffffff ;  /* 0xffffffff00047882 */ /* 0x000fe40000000000 */
[----:B------:R-:W-:Y:S02]  /*112a0*/  IADD3.X R13, R5, UR5, R13, P1, !PT ;  /* 0x00000005050d7c10 */ /* 0x000fe40008ffe40d */
[----:B------:R-:W-:Y:S01]  /*112b0*/  IADD3.X R3, R7, UR7, R3, P2, !PT ;  /* 0x0000000707037c10 */ /* 0x000fe200097fe403 */
[----:B------:R-:W-:Y:S06]  /*112c0*/  BRA.DIV UR4, `(.L_x_1456) ;  /* 0x0000021e04e07947 */ /* 0x000fec000b800000 */
.L_x_1738:
[----:B------:R-:W-:-:S03]  /*112d0*/  UMOV UR4, 0xffffffff ;  /* 0xffffffff00047882 */ /* 0x000fc60000000000 */
[----:B------:R-:W-:Y:S05]  /*112e0*/  BRA.DIV UR4, `(.L_x_1457) ;  /* 0x0000021e04fc7947 */ /* 0x000fea000b800000 */
.L_x_1741:
[----:B------:R-:W-:-:S03]  /*112f0*/  UMOV UR4, 0xffffffff ;  /* 0xffffffff00047882 */ /* 0x000fc60000000000 */
[----:B------:R-:W-:Y:S05]  /*11300*/  BRA.DIV UR4, `(.L_x_1458) ;  /* 0x00000222041c7947 */ /* 0x000fea000b800000 */
.L_x_1744:
[----:B------:R-:W-:-:S03]  /*11310*/  UMOV UR4, 0xffffffff ;  /* 0xffffffff00047882 */ /* 0x000fc60000000000 */
[----:B------:R-:W-:Y:S05]  /*11320*/  BRA.DIV UR4, `(.L_x_1459) ;  /* 0x00000222043c7947 */ /* 0x000fea000b800000 */
.L_x_1747:
        /* <DEDUP_REMOVED lines=8> */
.L_x_1748:
[----:B------:R-:W-:Y:S05]  /*113b0*/  BSYNC B1 ;  /* 0x0000000000017941 */ /* 0x000fea0003800000 */
.L_x_1460:
[----:B------:R-:W-:Y:S05]  /*113c0*/  @P0 BRA `(.L_x_1462) ;  /* 0x0000006400300947 */ /* 0x000fea0003800000 */
[----:B--2---:R-:W2:Y:S01]  /*113d0*/  LDC R0, c[0x0][0x3d4] ;  /* 0x0000f500ff007b82 */ /* 0x004ea20000000800 */
[C---:B------:R-:W-:Y:S01]  /*113e0*/  VIADD R3, R23.reuse, 0x10 ;  /* 0x0000001017037836 */ /* 0x040fe20000000000 */
[----:B------:R-:W-:Y:S01]  /*113f0*/  BSSY B1, `(.L_x_1463) ;  /* 0x0000083000017945 */ /* 0x000fe20003800000 */
[C---:B------:R-:W-:Y:S02]  /*11400*/  VIADD R5, R23.reuse, 0x20 ;  /* 0x0000002017057836 */ /* 0x040fe40000000000 */
[C---:B------:R-:W-:Y:S01]  /*11410*/  VIADD R7, R23.reuse, 0x30 ;  /* 0x0000003017077836 */ /* 0x040fe20000000000 */
[-C--:B--2---:R-:W-:Y:S02]  /*11420*/  ISETP.GE.AND P0, PT, R23, R0.reuse, PT ;  /* 0x000000001700720c */ /* 0x084fe40003f06270 */
[-C--:B------:R-:W-:Y:S01]  /*11430*/  ISETP.GE.AND P1, PT, R3, R0.reuse, PT ;  /* 0x000000000300720c */ /* 0x080fe20003f26270 */
[----:B------:R-:W-:Y:S01]  /*11440*/  VIADD R3, R23, 0x40 ;  /* 0x0000004017037836 */ /* 0x000fe20000000000 */
[-C--:B------:R-:W-:Y:S01]  /*11450*/  ISETP.GE.AND P2, PT, R5, R0.reuse, PT ;  /* 0x000000000500720c */ /* 0x080fe20003f46270 */
[----:B------:R-:W-:Y:S01]  /*11460*/  VIADD R5, R23, 0x50 ;  /* 0x0000005017057836 */ /* 0x000fe20000000000 */
[----:B------:R-:W-:-:S02]  /*11470*/  ISETP.GE.AND P3, PT, R7, R0, PT ;  /* 0x000000000700720c */ /* 0x000fc40003f66270 */
[-C--:B------:R-:W-:Y:S02]  /*11480*/  ISETP.GE.AND P4, PT, R3, R0.reuse, PT ;  /* 0x000000000300720c */ /* 0x080fe40003f86270 */
[----:B------:R-:W-:Y:S01]  /*11490*/  ISETP.GE.AND P5, PT, R5, R0, PT ;  /* 0x000000000500720c */ /* 0x000fe20003fa6270 */
[----:B------:R-:W-:Y:S02]  /*114a0*/  IMAD.IADD R0, R17, 0x1, R214 ;  /* 0x0000000111007824 */ /* 0x000fe400078e02d6 */
[----:B------:R-:W-:Y:S10]  /*114b0*/  @P0 BRA `(.L_x_1464) ;  /* 0x0000000400d80947 */ /* 0x000ff40003800000 */
[----:B------:R-:W2:Y:S01]  /*114c0*/  LDS.128 R4, [R0+0x14400] ;  /* 0x0144000000047984 */ /* 0x000ea20000000c00 */
[----:B-----5:R-:W-:Y:S02]  /*114d0*/  SHF.R.U32.HI R3, RZ, 0x8, R42 ;  /* 0x00000008ff037819 */ /* 0x020fe4000001162a */
[----:B------:R-:W-:Y:S02]  /*114e0*/  SHF.R.U32.HI R11, RZ, 0x8, R43 ;  /* 0x00000008ff0b7819 */ /* 0x000fe4000001162b */
[----:B------:R-:W-:Y:S02]  /*114f0*/  LOP3.LUT R10, R42, 0xff, RZ, 0xc0, !PT ;  /* 0x000000ff2a0a7812 */ /* 0x000fe400078ec0ff */
[----:B------:R-:W-:Y:S02]  /*11500*/  LOP3.LUT R3, R3, 0xff, RZ, 0xc0, !PT ;  /* 0x000000ff03037812 */ /* 0x000fe400078ec0ff */
[----:B------:R-:W-:Y:S02]  /*11510*/  LOP3.LUT R12, R43, 0xff, RZ, 0xc0, !PT ;  /* 0x000000ff2b0c7812 */ /* 0x000fe400078ec0ff */
[----:B------:R-:W-:-:S02]  /*11520*/  LOP3.LUT R11, R11, 0xff, RZ, 0xc0, !PT ;  /* 0x000000ff0b0b7812 */ /* 0x000fc400078ec0ff */
[----:B------:R-:W-:Y:S02]  /*11530*/  PRMT R3, R3, 0x7604, R10 ;  /* 0x0000760403037816 */ /* 0x000fe4000000000a */
[----:B-1----:R-:W-:Y:S02]  /*11540*/  SHF.R.U32.HI R46, RZ, 0x10, R43 ;  /* 0x00000010ff2e7819 */ /* 0x002fe4000001162b */
        /* <DEDUP_REMOVED lines=109> */
.L_x_1464:
[----:B------:R-:W-:Y:S05]  /*11c20*/  BSYNC B1 ;  /* 0x0000000000017941 */ /* 0x000fea0003800000 */
.L_x_1463:
        /* <DEDUP_REMOVED lines=13> */
[----:B-1----:R-:W-:Y:S02]  /*11d00*/  LOP3.LUT R15, R13, 0xff, RZ, 0xc0, !PT ;  /* 0x000000ff0d0f7812 */ /* 0x002fe400078ec0ff */
        /* <DEDUP_REMOVED lines=31> */
[CC--:B------:R-:W-:Y:S01]  /*11f00*/  FMUL.FTZ R42, R10.reuse, R40.reuse ;  /* 0x000000280a2a7220 */ /* 0x0c0fe20000410000 */
[----:B------:R-:W-:Y:S01]  /*11f10*/  F2FP.F16.E4M3.UNPACK_B R7, R5 ;  /* 0x00000005ff07723e */ /* 0x000fe200020006ff */
[----:B------:R-:W-:Y:S01]  /*11f20*/  FMUL.FTZ R45, R10, R37 ;  /* 0x000000250a2d7220 */ /* 0x000fe20000410000 */
        /* <DEDUP_REMOVED lines=26> */
[CC--:B------:R-:W-:Y:S01]  /*120d0*/  FMUL.FTZ R40, R6.reuse, R41.reuse ;  /* 0x0000002906287220 */ /* 0x0c0fe20000410000 */
        /* <DEDUP_REMOVED lines=10> */
[----:B------:R-:W-:Y:S01]  /*12180*/  HADD2.F32 R6, -RZ, R4.H1_H1 ;  /* 0x30000004ff067230 */ /* 0x000fe20000004100 */
[----:B------:R-:W-:Y:S01]  /*12190*/  F2FP.SATFINITE.E4M3.F32.PACK_AB_MERGE_C R43, R46, R43, RZ ;  /* 0x0000002b2e2b723e */ /* 0x000fe200048070ff */
[----:B------:R-:W-:-:S02]  /*121a0*/  HADD2.F32 R12, -RZ, R11.H1_H1 ;  /* 0x3000000bff0c7230 */ /* 0x000fc40000004100 */
[----:B------:R-:W-:Y:S02]  /*121b0*/  HADD2.F32 R5, -RZ, R4.H0_H0 ;  /* 0x20000004ff057230 */ /* 0x000fe40000004100 */
[C---:B------:R-:W-:Y:S01]  /*121c0*/  FMUL.FTZ R36, R6.reuse, R15 ;  /* 0x0000000f06247220 */ /* 0x040fe20000410000 */
[----:B------:R-:W-:Y:S02]  /*121d0*/  HADD2.F32 R4, -RZ, R3.H1_H1 ;  /* 0x30000003ff047230 */ /* 0x000fe40000004100 */
[-C--:B------:R-:W-:Y:S01]  /*121e0*/  FMUL.FTZ R40, R6, R12.reuse ;  /* 0x0000000c06287220 */ /* 0x080fe20000410000 */
[----:B------:R-:W-:Y:S02]  /*121f0*/  HADD2.F32 R11, -RZ, R11.H0_H0 ;  /* 0x2000000bff0b7230 */ /* 0x000fe40000004100 */
[C---:B------:R-:W-:Y:S01]  /*12200*/  FFMA.FTZ R36, R5.reuse, R12, -R36 ;  /* 0x0000000c05247223 */ /* 0x040fe20000010824 */
[----:B------:R-:W-:Y:S02]  /*12210*/  HADD2.F32 R3, -RZ, R3.H0_H0 ;  /* 0x20000003ff037230 */ /* 0x000fe40000004100 */
[C---:B------:R-:W-:Y:S01]  /*12220*/  FMUL.FTZ R6, R4.reuse, R13 ;  /* 0x0000000d04067220 */ /* 0x040fe20000410000 */
[----:B------:R-:W-:Y:S01]  /*12230*/  FFMA.FTZ R15, R5, R15, R40 ;  /* 0x0000000f050f7223 */ /* 0x000fe20000010028 */
[----:B------:R-:W-:Y:S01]  /*12240*/  FMUL.FTZ R4, R4, R11 ;  /* 0x0000000b04047220 */ /* 0x000fe20000410000 */
[----:B------:R-:W-:-:S02]  /*12250*/  HADD2.F32 R5, -RZ, R14.H1_H1 ;  /* 0x3000000eff057230 */ /* 0x000fc40000004100 */
[C---:B------:R-:W-:Y:S01]  /*12260*/  FFMA.FTZ R12, R3.reuse, R11, -R6 ;  /* 0x0000000b030c7223 */ /* 0x040fe20000010806 */
[----:B------:R-:W-:Y:S02]  /*12270*/  HADD2.F32 R11, -RZ, R38.H1_H1 ;  /* 0x30000026ff0b7230 */ /* 0x000fe40000004100 */
[----:B------:R-:W-:Y:S01]  /*12280*/  FFMA.FTZ R13, R3, R13, R4 ;  /* 0x0000000d030d7223 */ /* 0x000fe20000010004 */
[----:B------:R-:W-:Y:S02]  /*12290*/  HADD2.F32 R4, -RZ, R10.H1_H1 ;  /* 0x3000000aff047230 */ /* 0x000fe40000004100 */
[----:B------:R-:W-:Y:S02]  /*122a0*/  HADD2.F32 R38, -RZ, R38.H0_H0 ;  /* 0x20000026ff267230 */ /* 0x000fe40000004100 */
[----:B------:R-:W-:Y:S02]  /*122b0*/  HADD2.F32 R3, -RZ, R7.H1_H1 ;  /* 0x30000007ff037230 */ /* 0x000fe40000004100 */
[----:B------:R-:W-:Y:S01]  /*122c0*/  FMUL.FTZ R37, R4, R11 ;  /* 0x0000000b04257220 */ /* 0x000fe20000410000 */
[----:B------:R-:W-:-:S02]  /*122d0*/  HADD2.F32 R14, -RZ, R14.H0_H0 ;  /* 0x2000000eff0e7230 */ /* 0x000fc40000004100 */
        /* <DEDUP_REMOVED lines=12> */
[----:B------:R-:W-:Y:S02]  /*123a0*/  F2FP.SATFINITE.E4M3.F32.PACK_AB_MERGE_C R6, R39, R42, R43 ;  /* 0x0000002a2706723e */ /* 0x000fe4000480702b */
[----:B------:R-:W-:Y:S02]  /*123b0*/  F2FP.SATFINITE.E4M3.F32.PACK_AB_MERGE_C R7, R48, R45, R7 ;  /* 0x0000002d3007723e */ /* 0x000fe40004807007 */
[----:B------:R-:W-:Y:S02]  /*123c0*/  F2FP.SATFINITE.E4M3.F32.PACK_AB_MERGE_C R4, R13, R12, R4 ;  /* 0x0000000c0d04723e */ /* 0x000fe40004807004 */
[----:B------:R-:W-:-:S05]  /*123d0*/  F2FP.SATFINITE.E4M3.F32.PACK_AB_MERGE_C R5, R38, R5, R37 ;  /* 0x000000052605723e */ /* 0x000fca0004807025 */
[----:B------:R3:W-:Y:S02]  /*123e0*/  STS.128 [R224], R4 ;  /* 0x00000004e0007388 */ /* 0x0007e40000000c00 */
.L_x_1466:
[----:B------:R-:W-:Y:S05]  /*123f0*/  BSYNC B1 ;  /* 0x0000000000017941 */ /* 0x000fea0003800000 */
.L_x_1465:
[----:B------:R-:W-:Y:S04]  /*12400*/  BSSY B1, `(.L_x_1467) ;  /* 0x0000078000017945 */ /* 0x000fe80003800000 */
[----:B------:R-:W-:Y:S05]  /*12410*/  @P2 BRA `(.L_x_1468) ;  /* 0x0000000400d82947 */ /* 0x000fea0003800000 */
[----:B--23--:R-:W2:Y:S01]  /*12420*/  LDS.128 R4, [R0+0x16400] ;  /* 0x0164000000047984 */ /* 0x00cea20000000c00 */
[----:B-----5:R-:W-:Y:S02]  /*12430*/  SHF.R.U32.HI R3, RZ, 0x8, R32 ;  /* 0x00000008ff037819 */ /* 0x020fe40000011620 */
[----:B------:R-:W-:Y:S02]  /*12440*/  SHF.R.U32.HI R11, RZ, 0x8, R33 ;  /* 0x00000008ff0b7819 */ /* 0x000fe40000011621 */
[----:B------:R-:W-:Y:S02]  /*12450*/  LOP3.LUT R10, R32, 0xff, RZ, 0xc0, !PT ;  /* 0x000000ff200a7812 */ /* 0x000fe400078ec0ff */
[----:B------:R-:W-:Y:S02]  /*12460*/  LOP3.LUT R3, R3, 0xff, RZ, 0xc0, !PT ;  /* 0x000000ff03037812 */ /* 0x000fe400078ec0ff */
[----:B------:R-:W-:Y:S02]  /*12470*/  LOP3.LUT R12, R33, 0xff, RZ, 0xc0, !PT ;  /* 0x000000ff210c7812 */ /* 0x000fe400078ec0ff */
[----:B------:R-:W-:-:S02]  /*12480*/  LOP3.LUT R11, R11, 0xff, RZ, 0xc0, !PT ;  /* 0x000000ff0b0b7812 */ /* 0x000fc400078ec0ff */
[----:B------:R-:W-:Y:S02]  /*12490*/  PRMT R3, R3, 0x7604, R10 ;  /* 0x0000760403037816 */ /* 0x000fe4000000000a */
[----:B------:R-:W-:Y:S02]  /*124a0*/  SHF.R.U32.HI R36, RZ, 0x10, R33 ;  /* 0x00000010ff247819 */ /* 0x000fe40000011621 */
[--C-:B-1----:R-:W-:Y:S02]  /*124b0*/  SHF.R.U32.HI R14, RZ, 0x8, R35.reuse ;  /* 0x00000008ff0e7819 */ /* 0x102fe40000011623 */
        /* <DEDUP_REMOVED lines=107> */
[----:B------:R4:W-:Y:S02]  /*12b70*/  STS.128 [R0+0x16400], R4 ;  /* 0x0164000400007388 */ /* 0x0009e40000000c00 */
.L_x_1468:
[----:B------:R-:W-:Y:S05]  /*12b80*/  BSYNC B1 ;  /* 0x0000000000017941 */ /* 0x000fea0003800000 */
.L_x_1467:
        /* <DEDUP_REMOVED lines=124> */
.L_x_1470:
[----:B------:R-:W-:Y:S05]  /*13350*/  BSYNC B1 ;  /* 0x0000000000017941 */ /* 0x000fea0003800000 */
.L_x_1469:
[----:B------:R-:W-:Y:S04]  /*13360*/  BSSY B1, `(.L_x_1471) ;  /* 0x0000078000017945 */ /* 0x000fe80003800000 */
[----:B------:R-:W-:Y:S05]  /*13370*/  @P4 BRA `(.L_x_1472) ;  /* 0x0000000400d84947 */ /* 0x000fea0003800000 */
[----:B-1234-:R-:W1:Y:S01]  /*13380*/  LDS.128 R4, [R0+0x18400] ;  /* 0x0184000000047984 */ /* 0x01ee620000000c00 */
        /* <DEDUP_REMOVED lines=28> */
[----:B-1----:R-:W-:Y:S02]  /*13550*/  F2FP.F16.E4M3.UNPACK_B R3, R6.H1 ;  /* 0x00000006ff03723e */ /* 0x002fe400030006ff */
        /* <DEDUP_REMOVED lines=88> */
.L_x_1472:
[----:B------:R-:W-:Y:S05]  /*13ae0*/  BSYNC B1 ;  /* 0x0000000000017941 */ /* 0x000fea0003800000 */
.L_x_1471:
[----:B------:R-:W-:Y:S05]  /*13af0*/  @P5 BRA `(.L_x_1462) ;  /* 0x0000003c00645947 */ /* 0x000fea0003800000 */
[----:B-1234-:R-:W1:Y:S01]  /*13b00*/  LDS.128 R4, [R224+0x4000] ;  /* 0x00400000e0047984 */ /* 0x01ee620000000c00 */
[----:B-----5:R-:W-:Y:S02]  /*13b10*/  SHF.R.U32.HI R15, RZ, 0x8, R21 ;  /* 0x00000008ff0f7819 */ /* 0x020fe40000011615 */
[----:B------:R-:W-:Y:S02]  /*13b20*/  SHF.R.U32.HI R11, RZ, 0x8, R9 ;  /* 0x00000008ff0b7819 */ /* 0x000fe40000011609 */
[----:B------:R-:W-:Y:S02]  /*13b30*/  SHF.R.U32.HI R13, RZ, 0x8, R20 ;  /* 0x00000008ff0d7819 */ /* 0x000fe40000011614 */
[----:B------:R-:W-:Y:S02]  /*13b40*/  LOP3.LUT R14, R21, 0xff, RZ, 0xc0, !PT ;  /* 0x000000ff150e7812 */ /* 0x000fe400078ec0ff */
[----:B------:R-:W-:Y:S02]  /*13b50*/  LOP3.LUT R15, R15, 0xff, RZ, 0xc0, !PT ;  /* 0x000000ff0f0f7812 */ /* 0x000fe400078ec0ff */
[----:B------:R-:W-:-:S02]  /*13b60*/  LOP3.LUT R10, R9, 0xff, RZ, 0xc0, !PT ;  /* 0x000000ff090a7812 */ /* 0x000fc400078ec0ff */
[----:B------:R-:W-:Y:S02]  /*13b70*/  LOP3.LUT R11, R11, 0xff, RZ, 0xc0, !PT ;  /* 0x000000ff0b0b7812 */ /* 0x000fe400078ec0ff */
[----:B------:R-:W-:Y:S02]  /*13b80*/  SHF.R.U32.HI R3, RZ, 0x8, R8 ;  /* 0x00000008ff037819 */ /* 0x000fe40000011608 */
[----:B------:R-:W-:Y:S02]  /*13b90*/  LOP3.LUT R12, R20, 0xff, RZ, 0xc0, !PT ;  /* 0x000000ff140c7812 */ /* 0x000fe400078ec0ff */
[----:B------:R-:W-:Y:S02]  /*13ba0*/  LOP3.LUT R13, R13, 0xff, RZ, 0xc0, !PT ;  /* 0x000000ff0d0d7812 */ /* 0x000fe400078ec0ff */
[----:B------:R-:W-:Y:S02]  /*13bb0*/  PRMT R15, R15, 0x7604, R14 ;  /* 0x000076040f0f7816 */ /* 0x000fe4000000000e */
[----:B------:R-:W-:-:S02]  /*13bc0*/  PRMT R11, R11, 0x7604, R10 ;  /* 0x000076040b0b7816 */ /* 0x000fc4000000000a */
[----:B------:R-:W-:Y:S02]  /*13bd0*/  SHF.R.U32.HI R14, RZ, 0x10, R21 ;  /* 0x00000010ff0e7819 */ /* 0x000fe40000011615 */
[----:B------:R-:W-:Y:S02]  /*13be0*/  SHF.R.U32.HI R10, RZ, 0x10, R9 ;  /* 0x00000010ff0a7819 */ /* 0x000fe40000011609 */
[----:B------:R-:W-:Y:S02]  /*13bf0*/  LOP3.LUT R0, R8, 0xff, RZ, 0xc0, !PT ;  /* 0x000000ff08007812 */ /* 0x000fe400078ec0ff */
[----:B------:R-:W-:Y:S02]  /*13c00*/  LOP3.LUT R3, R3, 0xff, RZ, 0xc0, !PT ;  /* 0x000000ff03037812 */ /* 0x000fe400078ec0ff */
[----:B------:R-:W-:Y:S02]  /*13c10*/  PRMT R13, R13, 0x7604, R12 ;  /* 0x000076040d0d7816 */ /* 0x000fe4000000000c */
[----:B------:R-:W-:-:S02]  /*13c20*/  SHF.R.U32.HI R12, RZ, 0x10, R20 ;  /* 0x00000010ff0c7819 */ /* 0x000fc40000011614 */
[----:B------:R-:W-:Y:S02]  /*13c30*/  LOP3.LUT R14, R14, 0xff, RZ, 0xc0, !PT ;  /* 0x000000ff0e0e7812 */ /* 0x000fe400078ec0ff */
[----:B------:R-:W-:Y:S02]  /*13c40*/  LOP3.LUT R10, R10, 0xff, RZ, 0xc0, !PT ;  /* 0x000000ff0a0a7812 */ /* 0x000fe400078ec0ff */
[----:B------:R-:W-:Y:S02]  /*13c50*/  PRMT R3, R3, 0x7604, R0 ;  /* 0x0000760403037816 */ /* 0x000fe40000000000 */
[----:B------:R-:W-:Y:S02]  /*13c60*/  SHF.R.U32.HI R0, RZ, 0x10, R8 ;  /* 0x00000010ff007819 */ /* 0x000fe40000011608 */
[----:B------:R-:W-:Y:S02]  /*13c70*/  LOP3.LUT R12, R12, 0xff, RZ, 0xc0, !PT ;  /* 0x000000ff0c0c7812 */ /* 0x000fe400078ec0ff */
[----:B------:R-:W-:-:S02]  /*13c80*/  PRMT R25, R14, 0x7054, R15 ;  /* 0x000070540e197816 */ /* 0x000fc4000000000f */
[----:B------:R-:W-:Y:S02]  /*13c90*/  PRMT R11, R10, 0x7054, R11 ;  /* 0x000070540a0b7816 */ /* 0x000fe4000000000b */
[----:B------:R-:W-:Y:S02]  /*13ca0*/  LOP3.LUT R0, R0, 0xff, RZ, 0xc0, !PT ;  /* 0x000000ff00007812 */ /* 0x000fe400078ec0ff */
[----:B------:R-:W-:Y:S02]  /*13cb0*/  PRMT R15, R12, 0x7054, R13 ;  /* 0x000070540c0f7816 */ /* 0x000fe4000000000d */
[----:B------:R-:W-:Y:S02]  /*13cc0*/  LOP3.LUT R25, R25, 0xff000000, R21, 0xf8, !PT ;  /* 0xff00000019197812 */ /* 0x000fe400078ef815 */
[----:B------:R-:W-:Y:S02]  /*13cd0*/  LOP3.LUT R13, R11, 0xff000000, R9, 0xf8, !PT ;  /* 0xff0000000b0d7812 */ /* 0x000fe400078ef809 */
[----:B------:R-:W-:-:S02]  /*13ce0*/  PRMT R3, R0, 0x7054, R3 ;  /* 0x0000705400037816 */ /* 0x000fc40000000003 */
[-C--:B-1----:R-:W-:Y:S02]  /*13cf0*/  F2FP.F16.E4M3.UNPACK_B R0, R6.reuse.H1 ;  /* 0x00000006ff00723e */ /* 0x082fe400030006ff */
[----:B------:R-:W-:Y:S02]  /*13d00*/  F2FP.F16.E4M3.UNPACK_B R21, R25 ;  /* 0x00000019ff15723e */ /* 0x000fe400020006ff */
[----:B------:R-:W-:Y:S01]  /*13d10*/  F2FP.F16.E4M3.UNPACK_B R14, R13 ;  /* 0x0000000dff0e723e */ /* 0x000fe200020006ff */
[----:B------:R-:W-:Y:S01]  /*13d20*/  HADD2.F32 R9, -RZ, R0.H1_H1 ;  /* 0x30000000ff097230 */ /* 0x000fe20000004100 */
[----:B------:R-:W-:Y:S01]  /*13d30*/  LOP3.LUT R20, R15, 0xff000000, R20, 0xf8, !PT ;  /* 0xff0000000f147812 */ /* 0x000fe200078ef814 */
[----:B------:R-:W-:Y:S01]  /*13d40*/  HADD2.F32 R24, -RZ, R21.H1_H1 ;  /* 0x30000015ff187230 */ /* 0x000fe20000004100 */
[----:B------:R-:W-:Y:S01]  /*13d50*/  LOP3.LUT R12, R3, 0xff000000, R8, 0xf8, !PT ;  /* 0xff000000030c7812 */ /* 0x000fe200078ef808 */
[----:B------:R-:W-:Y:S01]  /*13d60*/  HADD2.F32 R15, -RZ, R14.H1_H1 ;  /* 0x3000000eff0f7230 */ /* 0x000fe20000004100 */
[----:B------:R-:W-:Y:S01]  /*13d70*/  F2FP.F16.E4M3.UNPACK_B R3, R6 ;  /* 0x00000006ff03723e */ /* 0x000fe200020006ff */
[----:B------:R-:W-:-:S02]  /*13d80*/  HADD2.F32 R8, -RZ, R0.H0_H0 ;  /* 0x20000000ff087230 */ /* 0x000fc40000004100 */
[CC--:B------:R-:W-:Y:S01]  /*13d90*/  FMUL.FTZ R27, R9.reuse, R24.reuse ;  /* 0x00000018091b7220 */ /* 0x0c0fe20000410000 */
[----:B------:R-:W-:Y:S01]  /*13da0*/  F2FP.F16.E4M3.UNPACK_B R10, R7 ;  /* 0x00000007ff0a723e */ /* 0x000fe200020006ff */
[----:B------:R-:W-:Y:S01]  /*13db0*/  FMUL.FTZ R9, R9, R15 ;  /* 0x0000000f09097220 */ /* 0x000fe20000410000 */
[----:B------:R-:W-:Y:S01]  /*13dc0*/  F2FP.F16.E4M3.UNPACK_B R11, R7.H1 ;  /* 0x00000007ff0b723e */ /* 0x000fe200030006ff */
[C---:B------:R-:W-:Y:S01]  /*13dd0*/  FFMA.FTZ R27, R8.reuse, R15, -R27 ;  /* 0x0000000f081b7223 */ /* 0x040fe2000001081b */
[-C--:B------:R-:W-:Y:S01]  /*13de0*/  F2FP.F16.E4M3.UNPACK_B R6, R5.reuse ;  /* 0x00000005ff06723e */ /* 0x080fe200020006ff */
[----:B------:R-:W-:Y:S01]  /*13df0*/  FFMA.FTZ R26, R8, R24, R9 ;  /* 0x00000018081a7223 */ /* 0x000fe20000010009 */
[----:B------:R-:W-:Y:S01]  /*13e00*/  F2FP.F16.E4M3.UNPACK_B R7, R5.H1 ;  /* 0x00000005ff07723e */ /* 0x000fe200030006ff */
[----:B------:R-:W-:Y:S01]  /*13e10*/  HADD2.F32 R8, -RZ, R21.H0_H0 ;  /* 0x20000015ff087230 */ /* 0x000fe20000004100 */
[----:B------:R-:W-:Y:S01]  /*13e20*/  F2FP.F16.E4M3.UNPACK_B R25, R25.H1 ;  /* 0x00000019ff19723e */ /* 0x000fe200030006ff */
[--C-:B------:R-:W-:Y:S01]  /*13e30*/  HADD2.F32 R5, -RZ, R3.reuse.H1_H1 ;  /* 0x30000003ff057230 */ /* 0x100fe20000004100 */
[----:B------:R-:W-:Y:S01]  /*13e40*/  F2FP.F16.E4M3.UNPACK_B R13, R13.H1 ;  /* 0x0000000dff0d723e */ /* 0x000fe200030006ff */
[----:B------:R-:W-:Y:S01]  /*13e50*/  HADD2.F32 R14, -RZ, R14.H0_H0 ;  /* 0x2000000eff0e7230 */ /* 0x000fe20000004100 */
[----:B------:R-:W-:Y:S01]  /*13e60*/  F2FP.F16.E4M3.UNPACK_B R0, R4 ;  /* 0x00000004ff00723e */ /* 0x000fe200020006ff */
[----:B------:R-:W-:-:S02]  /*13e70*/  HADD2.F32 R3, -RZ, R3.H0_H0 ;  /* 0x20000003ff037230 */ /* 0x000fc40000004100 */
[C---:B------:R-:W-:Y:S01]  /*13e80*/  FMUL.FTZ R24, R5.reuse, R8 ;  /* 0x0000000805187220 */ /* 0x040fe20000410000 */
[----:B------:R-:W-:Y:S02]  /*13e90*/  HADD2.F32 R9, -RZ, R25.H0_H0 ;  /* 0x20000019ff097230 */ /* 0x000fe40000004100 */
[-C--:B------:R-:W-:Y:S01]  /*13ea0*/  FMUL.FTZ R15, R5, R14.reuse ;  /* 0x0000000e050f7220 */ /* 0x080fe20000410000 */
[--C-:B------:R-:W-:Y:S02]  /*13eb0*/  HADD2.F32 R5, -RZ, R10.reuse.H1_H1 ;  /* 0x3000000aff057230 */ /* 0x100fe40000004100 */
[C---:B------:R-:W-:Y:S01]  /*13ec0*/  FFMA.FTZ R24, R3.reuse, R14, -R24 ;  /* 0x0000000e03187223 */ /* 0x040fe20000010818 */
[----:B------:R-:W-:Y:S02]  /*13ed0*/  HADD2.F32 R10, -RZ, R10.H0_H0 ;  /* 0x2000000aff0a7230 */ /* 0x000fe40000004100 */
[----:B------:R-:W-:Y:S01]  /*13ee0*/  FFMA.FTZ R21, R3, R8, R15 ;  /* 0x0000000803157223 */ /* 0x000fe2000001000f */
[----:B------:R-:W-:-:S02]  /*13ef0*/  HADD2.F32 R8, -RZ, R13.H0_H0 ;  /* 0x2000000dff087230 */ /* 0x000fc40000004100 */
[CC--:B------:R-:W-:Y:S01]  /*13f00*/  FMUL.FTZ R15, R5.reuse, R9.reuse ;  /* 0x00000009050f7220 */ /* 0x0c0fe20000410000 */
[----:B------:R-:W-:Y:S01]  /*13f10*/  HADD2.F32 R14, -RZ, R25.H1_H1 ;  /* 0x30000019ff0e7230 */ /* 0x000fe20000004100 */
[----:B------:R-:W-:Y:S01]  /*13f20*/  F2FP.F16.E4M3.UNPACK_B R4, R4.H1 ;  /* 0x00000004ff04723e */ /* 0x000fe200030006ff */
[----:B------:R-:W-:Y:S02]  /*13f30*/  HADD2.F32 R3, -RZ, R11.H1_H1 ;  /* 0x3000000bff037230 */ /* 0x000fe40000004100 */
[-C--:B------:R-:W-:Y:S01]  /*13f40*/  FMUL.FTZ R5, R5, R8.reuse ;  /* 0x0000000805057220 */ /* 0x080fe20000410000 */
[C---:B------:R-:W-:Y:S01]  /*13f50*/  FFMA.FTZ R25, R10.reuse, R8, -R15 ;  /* 0x000000080a197223 */ /* 0x040fe2000001080f */
[----:B------:R-:W-:Y:S02]  /*13f60*/  HADD2.F32 R8, -RZ, R13.H1_H1 ;  /* 0x3000000dff087230 */ /* 0x000fe40000004100 */
[----:B------:R-:W-:Y:S02]  /*13f70*/  HADD2.F32 R11, -RZ, R11.H0_H0 ;  /* 0x2000000bff0b7230 */ /* 0x000fe40000004100 */
[C---:B------:R-:W-:Y:S01]  /*13f80*/  FMUL.FTZ R30, R3.reuse, R14 ;  /* 0x0000000e031e7220 */ /* 0x040fe20000410000 */
[----:B------:R-:W-:Y:S01]  /*13f90*/  FFMA.FTZ R28, R10, R9, R5 ;  /* 0x000000090a1c7223 */ /* 0x000fe20000010005 */
[----:B------:R-:W-:Y:S01]  /*13fa0*/  F2FP.F16.E4M3.UNPACK_B R9, R20 ;  /* 0x00000014ff09723e */ /* 0x000fe200020006ff */
[-C--:B------:R-:W-:Y:S01]  /*13fb0*/  FMUL.FTZ R10, R3, R8.reuse ;  /* 0x00000008030a7220 */ /* 0x080fe20000410000 */
[----:B------:R-:W-:Y:S01]  /*13fc0*/  FFMA.FTZ R30, R11, R8, -R30 ;  /* 0x000000080b1e7223 */ /* 0x000fe2000001081e */
[----:B------:R-:W-:Y:S01]  /*13fd0*/  F2FP.F16.E4M3.UNPACK_B R8, R12 ;  /* 0x0000000cff08723e */ /* 0x000fe200020006ff */
[----:B------:R-:W-:-:S02]  /*13fe0*/  HADD2.F32 R5, -RZ, R4.H1_H1 ;  /* 0x30000004ff057230 */ /* 0x000fc40000004100 */
[----:B------:R-:W-:Y:S01]  /*13ff0*/  FFMA.FTZ R29, R11, R14, R10 ;  /* 0x0000000e0b1d7223 */ /* 0x000fe2000001000a */
[--C-:B------:R-:W-:Y:S01]  /*14000*/  HADD2.F32 R13, -RZ, R9.reuse.H1_H1 ;  /* 0x30000009ff0d7230 */ /* 0x100fe20000004100 */
[----:B------:R-:W-:Y:S01]  /*14010*/  F2FP.F16.E4M3.UNPACK_B R12, R12.H1 ;  /* 0x0000000cff0c723e */ /* 0x000fe200030006ff */
[----:B------:R-:W-:Y:S01]  /*14020*/  HADD2.F32 R10, -RZ, R9.H0_H0 ;  /* 0x20000009ff0a7230 */ /* 0x000fe20000004100 */
[----:B------:R-:W-:Y:S01]  /*14030*/  F2FP.F16.E4M3.UNPACK_B R20, R20.H1 ;  /* 0x00000014ff14723e */ /* 0x000fe200030006ff */
[----:B------:R-:W-:Y:S02]  /*14040*/  HADD2.F32 R9, -RZ, R8.H1_H1 ;  /* 0x30000008ff097230 */ /* 0x000fe40000004100 */
[----:B------:R-:W-:Y:S01]  /*14050*/  FMUL.FTZ R11, R5, R13 ;  /* 0x0000000d050b7220 */ /* 0x000fe20000410000 */
[----:B------:R-:W-:Y:S02]  /*14060*/  HADD2.F32 R3, -RZ, R0.H1_H1 ;  /* 0x30000000ff037230 */ /* 0x000fe40000004100 */
        /* <DEDUP_REMOVED lines=10> */
[----:B------:R-:W-:-:S02]  /*14110*/  HADD2.F32 R4, -RZ, R12.H1_H1 ;  /* 0x3000000cff047230 */ /* 0x000fc40000004100 */
[--C-:B------:R-:W-:Y:S02]  /*14120*/  HADD2.F32 R3, -RZ, R7.reuse.H1_H1 ;  /* 0x30000007ff037230 */ /* 0x100fe40000004100 */
[--C-:B------:R-:W-:Y:S02]  /*14130*/  HADD2.F32 R8, -RZ, R20.reuse.H1_H1 ;  /* 0x30000014ff087230 */ /* 0x100fe40000004100 */
[----:B------:R-:W-:Y:S02]  /*14140*/  HADD2.F32 R9, -RZ, R20.H0_H0 ;  /* 0x20000014ff097230 */ /* 0x000fe40000004100 */
[C---:B------:R-:W-:Y:S01]  /*14150*/  FMUL.FTZ R13, R3.reuse, R4 ;  /* 0x00000004030d7220 */ /* 0x040fe20000410000 */
[----:B------:R-:W-:Y:S02]  /*14160*/  HADD2.F32 R0, -RZ, R6.H1_H1 ;  /* 0x30000006ff007230 */ /* 0x000fe40000004100 */
[----:B------:R-:W-:Y:S02]  /*14170*/  HADD2.F32 R5, -RZ, R12.H0_H0 ;  /* 0x2000000cff057230 */ /* 0x000fe40000004100 */
[----:B------:R-:W-:Y:S01]  /*14180*/  FMUL.FTZ R12, R3, R8 ;  /* 0x00000008030c7220 */ /* 0x000fe20000410000 */
[----:B------:R-:W-:-:S02]  /*14190*/  HADD2.F32 R7, -RZ, R7.H0_H0 ;  /* 0x20000007ff077230 */ /* 0x000fc40000004100 */
[C---:B------:R-:W-:Y:S01]  /*141a0*/  FMUL.FTZ R3, R0.reuse, R9 ;  /* 0x0000000900037220 */ /* 0x040fe20000410000 */
[----:B------:R-:W-:Y:S02]  /*141b0*/  HADD2.F32 R6, -RZ, R6.H0_H0 ;  /* 0x20000006ff067230 */ /* 0x000fe40000004100 */
[-C--:B------:R-:W-:Y:S01]  /*141c0*/  FMUL.FTZ R0, R0, R5.reuse ;  /* 0x0000000500007220 */ /* 0x080fe20000410000 */
[C---:B------:R-:W-:Y:S01]  /*141d0*/  FFMA.FTZ R12, R7.reuse, R4, -R12 ;  /* 0x00000004070c7223 */ /* 0x040fe2000001080c */
[----:B------:R-:W-:Y:S01]  /*141e0*/  FFMA.FTZ R13, R7, R8, R13 ;  /* 0x00000008070d7223 */ /* 0x000fe2000001000d */
[C---:B------:R-:W-:Y:S01]  /*141f0*/  FFMA.FTZ R5, R6.reuse, R5, -R3 ;  /* 0x0000000506057223 */ /* 0x040fe20000010803 */
[----:B------:R-:W-:Y:S01]  /*14200*/  FFMA.FTZ R0, R6, R9, R0 ;  /* 0x0000000906007223 */ /* 0x000fe20000010000 */
[----:B------:R-:W-:Y:S02]  /*14210*/  F2FP.SATFINITE.E4M3.F32.PACK_AB_MERGE_C R6, R26, R27, RZ ;  /* 0x0000001b1a06723e */ /* 0x000fe400048070ff */
[----:B------:R-:W-:-:S02]  /*14220*/  F2FP.SATFINITE.E4M3.F32.PACK_AB_MERGE_C R7, R29, R30, RZ ;  /* 0x0000001e1d07723e */ /* 0x000fc400048070ff */
[----:B------:R-:W-:Y:S02]  /*14230*/  F2FP.SATFINITE.E4M3.F32.PACK_AB_MERGE_C R4, R15, R14, RZ ;  /* 0x0000000e0f04723e */ /* 0x000fe400048070ff */
[----:B------:R-:W-:Y:S02]  /*14240*/  F2FP.SATFINITE.E4M3.F32.PACK_AB_MERGE_C R12, R13, R12, RZ ;  /* 0x0000000c0d0c723e */ /* 0x000fe400048070ff */
[----:B------:R-:W-:Y:S02]  /*14250*/  F2FP.SATFINITE.E4M3.F32.PACK_AB_MERGE_C R6, R21, R24, R6 ;  /* 0x000000181506723e */ /* 0x000fe40004807006 */
[----:B------:R-:W-:Y:S02]  /*14260*/  F2FP.SATFINITE.E4M3.F32.PACK_AB_MERGE_C R7, R28, R25, R7 ;  /* 0x000000191c07723e */ /* 0x000fe40004807007 */
[----:B------:R-:W-:Y:S02]  /*14270*/  F2FP.SATFINITE.E4M3.F32.PACK_AB_MERGE_C R4, R10, R11, R4 ;  /* 0x0000000b0a04723e */ /* 0x000fe40004807004 */
[----:B------:R-:W-:-:S05]  /*14280*/  F2FP.SATFINITE.E4M3.F32.PACK_AB_MERGE_C R5, R0, R5, R12 ;  /* 0x000000050005723e */ /* 0x000fca000480700c */
[----:B------:R1:W-:Y:S01]  /*14290*/  STS.128 [R224+0x4000], R4 ;  /* 0x00400004e0007388 */ /* 0x0003e20000000c00 */
[----:B------:R-:W-:Y:S05]  /*142a0*/  BRA `(.L_x_1462) ;  /* 0x0000003400787947 */ /* 0x000fea0003800000 */
.L_x_1453:
[----:B------:R-:W1:Y:S01]  /*142b0*/  LDC R0, c[0x0][0x428] ;  /* 0x00010a00ff007b82 */ /* 0x000e620000000800 */
[----:B------:R-:W-:Y:S01]  /*142c0*/  ISETP.GE.AND P0, PT, R191, R4, PT ;  /* 0x00000004bf00720c */ /* 0x000fe20003f06270 */
[----:B------:R-:W-:Y:S01]  /*142d0*/  IMAD R3, R193, 0x80, R191 ;  /* 0x00000080c1037824 */ /* 0x000fe200078e02bf */
[----:B------:R-:W-:Y:S01]  /*142e0*/  BSSY B1, `(.L_x_1473) ;  /* 0x0000041000017945 */ /* 0x000fe20003800000 */
[----:B------:R-:W-:Y:S01]  /*142f0*/  IMAD.MOV.U32 R20, RZ, RZ, R46 ;  /* 0x000000ffff147224 */ /* 0x000fe200078e002e */
[----:B------:R-:W-:Y:S01]  /*14300*/  CS2R R40, SRZ ;  /* 0x0000000000287805 */ /* 0x000fe2000001ff00 */
[----:B------:R-:W-:Y:S01]  /*14310*/  IMAD.MOV.U32 R21, RZ, RZ, R53 ;  /* 0x000000ffff157224 */ /* 0x000fe200078e0035 */
[----:B------:R-:W-:Y:S01]  /*14320*/  CS2R R42, SRZ ;  /* 0x00000000002a7805 */ /* 0x000fe2000001ff00 */
[----:B------:R-:W-:Y:S01]  /*14330*/  IMAD.MOV.U32 R50, RZ, RZ, R48 ;  /* 0x000000ffff327224 */ /* 0x000fe200078e0030 */
        /* <DEDUP_REMOVED lines=9> */
[----:B-1----:R-:W-:-:S13]  /*143d0*/  ISETP.NE.AND P1, PT, R0, 0x1, PT ;  /* 0x000000010000780c */ /* 0x002fda0003f25270 */
[----:B------:R-:W1:Y:S08]  /*143e0*/  @P1 LDC R0, c[0x0][0x42c] ;  /* 0x00010b00ff001b82 */ /* 0x000e700000000800 */
[----:B------:R-:W2:Y:S01]  /*143f0*/  @P1 LDC R5, c[0x0][0x430] ;  /* 0x00010c00ff051b82 */ /* 0x000ea20000000800 */
[----:B-1----:R-:W-:-:S05]  /*14400*/  @P1 IMAD.HI.U32 R0, R3, R0, RZ ;  /* 0x0000000003001227 */ /* 0x002fca00078e00ff */
[----:B--2---:R-:W-:Y:S02]  /*14410*/  @P1 SHF.R.U32.HI R3, RZ, R5, R0 ;  /* 0x00000005ff031219 */ /* 0x004fe40000011600 */
[----:B------:R-:W-:Y:S02]  /*14420*/  CS2R R4, SRZ ;  /* 0x0000000000047805 */ /* 0x000fe4000001ff00 */
[----:B------:R-:W-:Y:S01]  /*14430*/  SHF.R.S32.HI R45, RZ, 0x1f, R3 ;  /* 0x0000001fff2d7819 */ /* 0x000fe20000011403 */
[----:B------:R-:W-:Y:S06]  /*14440*/  @P0 BRA `(.L_x_1474) ;  /* 0x0000000000a80947 */ /* 0x000fec0003800000 */
[C---:B------:R-:W-:Y:S01]  /*14450*/  IMAD R0, R221.reuse, R12, RZ ;  /* 0x0000000cdd007224 */ /* 0x040fe200078e02ff */
[----:B------:R-:W-:Y:S01]  /*14460*/  ULDC.64 UR4, c[0x0][0x3c8] ;  /* 0x0000f20000047ab9 */ /* 0x000fe20000000a00 */
[----:B------:R-:W-:Y:S01]  /*14470*/  IMAD.MOV.U32 R4, RZ, RZ, R22 ;  /* 0x000000ffff047224 */ /* 0x000fe200078e0016 */
[----:B------:R-:W-:Y:S01]  /*14480*/  ULDC.64 UR6, c[0x0][0x3e0] ;  /* 0x0000f80000067ab9 */ /* 0x000fe20000000a00 */
[----:B------:R-:W-:Y:S01]  /*14490*/  IMAD.MOV.U32 R5, RZ, RZ, R59 ;  /* 0x000000ffff057224 */ /* 0x000fe200078e003b */
[----:B------:R-:W-:Y:S01]  /*144a0*/  CS2R R28, SRZ ;  /* 0x00000000001c7805 */ /* 0x000fe2000001ff00 */
[----:B------:R-:W-:Y:S01]  /*144b0*/  IMAD R8, R221, R10, RZ ;  /* 0x0000000add087224 */ /* 0x000fe200078e02ff */
[----:B------:R-:W-:Y:S01]  /*144c0*/  CS2R R30, SRZ ;  /* 0x00000000001e7805 */ /* 0x000fe2000001ff00 */
[----:B------:R-:W-:Y:S01]  /*144d0*/  IMAD.WIDE.U32 R6, R191, R12, R4 ;  /* 0x0000000cbf067225 */ /* 0x000fe200078e0004 */
[----:B------:R-:W-:Y:S02]  /*144e0*/  CS2R R24, SRZ ;  /* 0x0000000000187805 */ /* 0x000fe4000001ff00 */
[----:B------:R-:W-:-:S02]  /*144f0*/  CS2R R26, SRZ ;  /* 0x00000000001a7805 */ /* 0x000fc4000001ff00 */
[----:B------:R-:W-:Y:S01]  /*14500*/  CS2R R40, SRZ ;  /* 0x0000000000287805 */ /* 0x000fe2000001ff00 */
[C---:B------:R-:W-:Y:S01]  /*14510*/  IMAD R9, R191.reuse, R13, R0 ;  /* 0x0000000dbf097224 */ /* 0x040fe200078e0200 */
[----:B------:R-:W-:Y:S01]  /*14520*/  CS2R R42, SRZ ;  /* 0x00000000002a7805 */ /* 0x000fe2000001ff00 */
[C---:B------:R-:W-:Y:S01]  /*14530*/  IMAD.WIDE.U32 R4, R191.reuse, R10, R4 ;  /* 0x0000000abf047225 */ /* 0x040fe200078e0004 */
[----:B------:R-:W-:Y:S02]  /*14540*/  CS2R R36, SRZ ;  /* 0x0000000000247805 */ /* 0x000fe4000001ff00 */
[----:B------:R-:W-:Y:S02]  /*14550*/  CS2R R38, SRZ ;  /* 0x0000000000267805 */ /* 0x000fe4000001ff00 */
[----:B------:R-:W-:Y:S01]  /*14560*/  CS2R R32, SRZ ;  /* 0x0000000000207805 */ /* 0x000fe2000001ff00 */
[----:B------:R-:W-:Y:S01]  /*14570*/  IMAD R15, R191, R11, R8 ;  /* 0x0000000bbf0f7224 */ /* 0x000fe200078e0208 */
[----:B------:R-:W-:Y:S01]  /*14580*/  IADD3 R8, P1, P2, R55, R46, R6 ;  /* 0x0000002e37087210 */ /* 0x000fe20007a3e006 */
[----:B------:R-:W-:Y:S01]  /*14590*/  IMAD.IADD R9, R9, 0x1, R7 ;  /* 0x0000000109097824 */ /* 0x000fe200078e0207 */
[----:B------:R-:W-:Y:S01]  /*145a0*/  IADD3 R14, P3, P4, R57, R48, R4 ;  /* 0x00000030390e7210 */ /* 0x000fe20007c7e004 */
[----:B------:R-:W-:Y:S01]  /*145b0*/  IMAD.IADD R0, R15, 0x1, R5 ;  /* 0x000000010f007824 */ /* 0x000fe200078e0205 */
[----:B------:R-:W-:-:S02]  /*145c0*/  CS2R R6, SRZ ;  /* 0x0000000000067805 */ /* 0x000fc4000001ff00 */
[----:B------:R-:W-:Y:S02]  /*145d0*/  CS2R R34, SRZ ;  /* 0x0000000000227805 */ /* 0x000fe4000001ff00 */
[----:B------:R-:W-:Y:S02]  /*145e0*/  IADD3.X R4, R52, R53, R9, P1, P2 ;  /* 0x0000003534047210 */ /* 0x000fe40000fe4409 */
[----:B------:R-:W-:Y:S01]  /*145f0*/  IADD3 R8, P1, R8, UR4, RZ ;  /* 0x0000000408087c10 */ /* 0x000fe2000ff3e0ff */
[----:B------:R-:W-:Y:S01]  /*14600*/  ULDC UR4, c[0x0][0x3d4] ;  /* 0x0000f50000047ab9 */ /* 0x000fe20000000800 */
[----:B------:R-:W-:Y:S02]  /*14610*/  IADD3.X R0, R54, R51, R0, P3, P4 ;  /* 0x0000003336007210 */ /* 0x000fe40001fe8400 */
[----:B------:R-:W-:Y:S02]  /*14620*/  IADD3 R14, P2, R14, UR6, RZ ;  /* 0x000000060e0e7c10 */ /* 0x000fe4000ff5e0ff */
[----:B------:R-:W-:-:S02]  /*14630*/  IADD3.X R9, R4, UR5, RZ, P1, !PT ;  /* 0x0000000504097c10 */ /* 0x000fc40008ffe4ff */
[----:B------:R-:W-:Y:S02]  /*14640*/  CS2R R4, SRZ ;  /* 0x0000000000047805 */ /* 0x000fe4000001ff00 */
[----:B------:R-:W-:Y:S02]  /*14650*/  IADD3.X R15, R0, UR7, RZ, P2, !PT ;  /* 0x00000007000f7c10 */ /* 0x000fe400097fe4ff */
[----:B------:R-:W-:Y:S02]  /*14660*/  ISETP.GE.AND P1, PT, R22, UR4, PT ;  /* 0x0000000416007c0c */ /* 0x000fe4000bf26270 */
[----:B------:R-:W-:Y:S02]  /*14670*/  ISETP.GE.AND P2, PT, R197, UR4, PT ;  /* 0x00000004c5007c0c */ /* 0x000fe4000bf46270 */
[----:B------:R-:W-:-:S09]  /*14680*/  ISETP.GE.AND P3, PT, R199, UR4, PT ;  /* 0x00000004c7007c0c */ /* 0x000fd2000bf66270 */
[----:B------:R1:W5:Y:S04]  /*14690*/  @!P1 LDG.E.128 R28, desc[UR60][R8.64] ;  /* 0x0000003c081c9981 */ /* 0x000368000c1e1d00 */
[----:B------:R1:W5:Y:S04]  /*146a0*/  @!P2 LDG.E.128 R24, desc[UR60][R8.64+0x20] ;  /* 0x0000203c0818a981 */ /* 0x000368000c1e1d00 */
[----:B------:R1:W5:Y:S04]  /*146b0*/  @!P3 LDG.E.128 R4, desc[UR60][R8.64+0x40] ;  /* 0x0000403c0804b981 */ /* 0x000368000c1e1d00 */
[----:B------:R1:W5:Y:S04]  /*146c0*/  @!P1 LDG.E.128 R40, desc[UR60][R14.64] ;  /* 0x0000003c0e289981 */ /* 0x000368000c1e1d00 */
[----:B------:R1:W5:Y:S04]  /*146d0*/  @!P2 LDG.E.128 R36, desc[UR60][R14.64+0x20] ;  /* 0x0000203c0e24a981 */ /* 0x000368000c1e1d00 */
[----:B------:R1:W5:Y:S02]  /*146e0*/  @!P3 LDG.E.128 R32, desc[UR60][R14.64+0x40] ;  /* 0x0000403c0e20b981 */ /* 0x000364000c1e1d00 */
.L_x_1474:
[----:B------:R-:W-:Y:S05]  /*146f0*/  BSYNC B1 ;  /* 0x0000000000017941 */ /* 0x000fea0003800000 */
.L_x_1473:
[----:B------:R-:W-:Y:S01]  /*14700*/  IMAD R0, R45, R12, RZ ;  /* 0x0000000c2d007224 */ /* 0x000fe200078e02ff */
[----:B------:R-:W-:Y:S01]  /*14710*/  ULDC.64 UR4, c[0x0][0x3c8] ;  /* 0x0000f20000047ab9 */ /* 0x000fe20000000a00 */
[----:B-1----:R-:W-:Y:S01]  /*14720*/  IMAD.WIDE.U32 R14, R3, R10, R50 ;  /* 0x0000000a030e7225 */ /* 0x002fe200078e0032 */
        /* <DEDUP_REMOVED lines=11> */
.L_x_1751:
[----:B------:R-:W-:-:S03]  /*147e0*/  UMOV UR4, 0xffffffff ;  /* 0xffffffff00047882 */ /* 0x000fc60000000000 */
[----:B------:R-:W-:Y:S05]  /*147f0*/  BRA.DIV UR4, `(.L_x_1476) ;  /* 0x000001ee04687947 */ /* 0x000fea000b800000 */
.L_x_1754:
[----:B------:R-:W-:-:S03]  /*14800*/  UMOV UR4, 0xffffffff ;  /* 0xffffffff00047882 */ /* 0x000fc60000000000 */
[----:B------:R-:W-:Y:S05]  /*14810*/  BRA.DIV UR4, `(.L_x_1477) ;  /* 0x000001ee04887947 */ /* 0x000fea000b800000 */
.L_x_1757:
[----:B------:R-:W-:-:S03]  /*14820*/  UMOV UR4, 0xffffffff ;  /* 0xffffffff00047882 */ /* 0x000fc60000000000 */
[----:B------:R-:W-:Y:S05]  /*14830*/  BRA.DIV UR4, `(.L_x_1478) ;  /* 0x000001ee04a87947 */ /* 0x000fea000b800000 */
.L_x_1760:
[----:B------:R-:W-:Y:S01]  /*14840*/  ULEA.HI UR4, UR43, UR43, URZ, 0x1 ;  /* 0x0000002b2b047291 */ /* 0x000fe2000f8f083f */
[----:B------:R-:W-:Y:S03]  /*14850*/  BSSY B1, `(.L_x_1479) ;  /* 0x0000007000017945 */ /* 0x000fe60003800000 */
[----:B------:R-:W-:-:S04]  /*14860*/  ULOP3.LUT UR4, UR4, 0xfffffffe, URZ, 0xc0, !UPT ;  /* 0xfffffffe04047892 */ /* 0x000fc8000f8ec03f */
[----:B------:R-:W-:-:S06]  /*14870*/  UIADD3 UR4, UR43, -UR4, URZ ;  /* 0x800000042b047290 */ /* 0x000fcc000fffe03f */
[----:B------:R-:W-:-:S05]  /*14880*/  IMAD.U32 R0, RZ, RZ, UR4 ;  /* 0x00000004ff007e24 */ /* 0x000fca000f8e00ff */
[----:B------:R-:W-:-:S04]  /*14890*/  SHF.L.U32 R0, R0, 0x1f, RZ ;  /* 0x0000001f00007819 */ /* 0x000fc800000006ff */
[----:B------:R-:W1:Y:S02]  /*148a0*/  SYNCS.PHASECHK.TRANS64.TRYWAIT P1, [R17+URZ+0x29800], R0 ;  /* 0x02980000110075a7 */ /* 0x000e64000802017f */
[----:B-1----:R-:W-:Y:S05]  /*148b0*/  @!P1 BRA `(.L_x_1480) ;  /* 0x000001ec00b09947 */ /* 0x002fea0003800000 */
.L_x_1761:
[----:B------:R-:W-:Y:S05]  /*148c0*/  BSYNC B1 ;  /* 0x0000000000017941 */ /* 0x000fea0003800000 */
.L_x_1479:
[----:B------:R-:W-:Y:S05]  /*148d0*/  @P0 BRA `(.L_x_1462) ;  /* 0x0000002c00ec0947 */ /* 0x000fea0003800000 */
[----:B-1----:R-:W1:Y:S01]  /*148e0*/  LDC R0, c[0x0][0x3d4] ;  /* 0x0000f500ff007b82 */ /* 0x002e620000000800 */
[----:B------:R-:W-:Y:S01]  /*148f0*/  BSSY B1, `(.L_x_1481) ;  /* 0x00000fb000017945 */ /* 0x000fe20003800000 */
[-C--:B-1----:R-:W-:Y:S02]  /*14900*/  ISETP.GE.AND P0, PT, R22, R0.reuse, PT ;  /* 0x000000001600720c */ /* 0x082fe40003f06270 */
        /* <DEDUP_REMOVED lines=24> */
[----:B------:R-:W-:Y:S02]  /*14a90*/  PRMT R20, R10, 0x7604, R11 ;  /* 0x000076040a147816 */ /* 0x000fe4000000000b */
[----:B------:R-:W-:Y:S02]  /*14aa0*/  IADD3 R12, R3, R205, R12 ;  /* 0x000000cd030c7210 */ /* 0x000fe40007ffe00c */
[----:B------:R-:W-:Y:S02]  /*14ab0*/  SHF.R.U32.HI R10, RZ, 0x8, R40 ;  /* 0x00000008ff0a7819 */ /* 0x000fe40000011628 */
[----:B------:R-:W-:Y:S01]  /*14ac0*/  LOP3.LUT R13, R40, 0xff, RZ, 0xc0, !PT ;  /* 0x000000ff280d7812 */ /* 0x000fe200078ec0ff */
[----:B------:R-:W-:Y:S01]  /*14ad0*/  IMAD.IADD R3, R17, 0x1, R12 ;  /* 0x0000000111037824 */ /* 0x000fe200078e020c */
[----:B------:R-:W-:Y:S02]  /*14ae0*/  LOP3.LUT R10, R10, 0xff, RZ, 0xc0, !PT ;  /* 0x000000ff0a0a7812 */ /* 0x000fe400078ec0ff */
[----:B------:R-:W-:-:S02]  /*14af0*/  LOP3.LUT R11, R31, 0xff, RZ, 0xc0, !PT ;  /* 0x000000ff1f0b7812 */ /* 0x000fc400078ec0ff */
[----:B------:R-:W-:Y:S02]  /*14b00*/  PRMT R53, R10, 0x7604, R13 ;  /* 0x000076040a357816 */ /* 0x000fe4000000000d */
[----:B------:R-:W1:Y:S01]  /*14b10*/  LDS.128 R12, [R3+0x14400] ;  /* 0x01440000030c7984 */ /* 0x000e620000000c00 */
[----:B------:R-:W-:Y:S02]  /*14b20*/  PRMT R46, R8, 0x7604, R11 ;  /* 0x00007604082e7816 */ /* 0x000fe4000000000b */
[----:B------:R-:W-:Y:S01]  /*14b30*/  SHF.R.U32.HI R49, RZ, 0x8, R42 ;  /* 0x00000008ff317819 */ /* 0x000fe2000001162a */
[----:B------:R-:W2:Y:S01]  /*14b40*/  LDS.128 R8, [R228+0x14400] ;  /* 0x01440000e4087984 */ /* 0x000ea20000000c00 */
[----:B------:R-:W-:Y:S02]  /*14b50*/  SHF.R.U32.HI R45, RZ, 0x8, R41 ;  /* 0x00000008ff2d7819 */ /* 0x000fe40000011629 */
[----:B------:R-:W-:Y:S02]  /*14b60*/  LOP3.LUT R50, R42, 0xff, RZ, 0xc0, !PT ;  /* 0x000000ff2a327812 */ /* 0x000fe400078ec0ff */
[----:B------:R-:W-:-:S02]  /*14b70*/  LOP3.LUT R49, R49, 0xff, RZ, 0xc0, !PT ;  /* 0x000000ff31317812 */ /* 0x000fc400078ec0ff */
[----:B------:R-:W-:Y:S02]  /*14b80*/  LOP3.LUT R48, R41, 0xff, RZ, 0xc0, !PT ;  /* 0x000000ff29307812 */ /* 0x000fe400078ec0ff */
[----:B------:R-:W-:Y:S02]  /*14b90*/  LOP3.LUT R45, R45, 0xff, RZ, 0xc0, !PT ;  /* 0x000000ff2d2d7812 */ /* 0x000fe400078ec0ff */
[----:B------:R-:W-:Y:S02]  /*14ba0*/  PRMT R57, R49, 0x7604, R50 ;  /* 0x0000760431397816 */ /* 0x000fe40000000032 */
[----:B------:R-:W-:Y:S02]  /*14bb0*/  PRMT R48, R45, 0x7604, R48 ;  /* 0x000076042d307816 */ /* 0x000fe40000000030 */
[----:B------:R-:W-:Y:S02]  /*14bc0*/  SHF.R.U32.HI R49, RZ, 0x10, R31 ;  /* 0x00000010ff317819 */ /* 0x000fe4000001161f */
[----:B------:R-:W-:-:S02]  /*14bd0*/  SHF.R.U32.HI R55, RZ, 0x10, R41 ;  /* 0x00000010ff377819 */ /* 0x000fc40000011629 */
[----:B------:R-:W-:Y:S01]  /*14be0*/  SHF.R.U32.HI R51, RZ, 0x8, R43 ;  /* 0x00000008ff337819 */ /* 0x000fe2000001162b */
[----:B------:R-:W-:Y:S01]  /*14bf0*/  IMAD.U32 R49, R49, 0x10000, RZ ;  /* 0x0001000031317824 */ /* 0x000fe200078e00ff */
[----:B------:R-:W-:Y:S01]  /*14c00*/  SHF.R.U32.HI R45, RZ, 0x10, R29 ;  /* 0x00000010ff2d7819 */ /* 0x000fe2000001161d */
[----:B------:R-:W-:Y:S01]  /*14c10*/  IMAD.U32 R55, R55, 0x10000, RZ ;  /* 0x0001000037377824 */ /* 0x000fe200078e00ff */
[----:B------:R-:W-:Y:S02]  /*14c20*/  LOP3.LUT R52, R43, 0xff, RZ, 0xc0, !PT ;  /* 0x000000ff2b347812 */ /* 0x000fe400078ec0ff */
[----:B------:R-:W-:Y:S01]  /*14c30*/  LOP3.LUT R51, R51, 0xff, RZ, 0xc0, !PT ;  /* 0x000000ff33337812 */ /* 0x000fe200078ec0ff */
[----:B------:R-:W-:Y:S01]  /*14c40*/  IMAD.U32 R45, R45, 0x10000, RZ ;  /* 0x000100002d2d7824 */ /* 0x000fe200078e00ff */
[----:B------:R-:W-:Y:S02]  /*14c50*/  SHF.R.U32.HI R59, RZ, 0x10, R43 ;  /* 0x00000010ff3b7819 */ /* 0x000fe4000001162b */
[----:B------:R-:W-:-:S02]  /*14c60*/  LOP3.LUT R21, R21, 0xff0000, R28, 0xf8, !PT ;  /* 0x00ff000015157812 */ /* 0x000fc400078ef81c */
[----:B------:R-:W-:Y:S01]  /*14c70*/  PRMT R52, R51, 0x7604, R52 ;  /* 0x0000760433347816 */ /* 0x000fe20000000034 */
[----:B------:R-:W-:Y:S01]  /*14c80*/  IMAD.U32 R59, R59, 0x10000, RZ ;  /* 0x000100003b3b7824 */ /* 0x000fe200078e00ff */
[----:B------:R-:W-:Y:S02]  /*14c90*/  LOP3.LUT R51, R46, 0xff0000, R49, 0xf8, !PT ;  /* 0x00ff00002e337812 */ /* 0x000fe400078ef831 */
[----:B------:R-:W-:Y:S02]  /*14ca0*/  LOP3.LUT R55, R48, 0xff0000, R55, 0xf8, !PT ;  /* 0x00ff000030377812 */ /* 0x000fe400078ef837 */
[----:B------:R-:W-:Y:S02]  /*14cb0*/  LOP3.LUT R45, R20, 0xff0000, R45, 0xf8, !PT ;  /* 0x00ff0000142d7812 */ /* 0x000fe400078ef82d */
[----:B------:R-:W-:Y:S02]  /*14cc0*/  LOP3.LUT R49, R47, 0xff0000, R30, 0xf8, !PT ;  /* 0x00ff00002f317812 */ /* 0x000fe400078ef81e */
[----:B------:R-:W-:-:S02]  /*14cd0*/  LOP3.LUT R47, R21, 0xff000000, R28, 0xf8, !PT ;  /* 0xff000000152f7812 */ /* 0x000fc400078ef81c */
[--C-:B------:R-:W-:Y:S02]  /*14ce0*/  LOP3.LUT R21, R53, 0xff0000, R40.reuse, 0xf8, !PT ;  /* 0x00ff000035157812 */ /* 0x100fe400078ef828 */
[----:B------:R-:W-:Y:S02]  /*14cf0*/  LOP3.LUT R55, R55, 0xff000000, R41, 0xf8, !PT ;  /* 0xff00000037377812 */ /* 0x000fe400078ef829 */
[----:B------:R-:W-:Y:S02]  /*14d00*/  LOP3.LUT R48, R45, 0xff000000, R29, 0xf8, !PT ;  /* 0xff0000002d307812 */ /* 0x000fe400078ef81d */
[----:B------:R-:W-:Y:S02]  /*14d10*/  LOP3.LUT R59, R52, 0xff0000, R59, 0xf8, !PT ;  /* 0x00ff0000343b7812 */ /* 0x000fe400078ef83b */
[----:B------:R-:W-:Y:S02]  /*14d20*/  LOP3.LUT R53, R51, 0xff000000, R31, 0xf8, !PT ;  /* 0xff00000033357812 */ /* 0x000fe400078ef81f */
[----:B------:R-:W-:-:S02]  /*14d30*/  LOP3.LUT R54, R21, 0xff000000, R40, 0xf8, !PT ;  /* 0xff00000015367812 */ /* 0x000fc400078ef828 */
[----:B------:R-:W-:Y:S02]  /*14d40*/  LOP3.LUT R52, R49, 0xff000000, R30, 0xf8, !PT ;  /* 0xff00000031347812 */ /* 0x000fe400078ef81e */
[----:B------:R-:W-:Y:S02]  /*14d50*/  F2FP.F16.E4M3.UNPACK_B R51, R55 ;  /* 0x00000037ff33723e */ /* 0x000fe400020006ff */
[----:B-1----:R-:W-:Y:S02]  /*14d60*/  F2FP.F16.E4M3.UNPACK_B R40, R13 ;  /* 0x0000000dff28723e */ /* 0x002fe400020006ff */
[----:B------:R-:W-:Y:S01]  /*14d70*/  F2FP.F16.E4M3.UNPACK_B R49, R48 ;  /* 0x00000030ff31723e */ /* 0x000fe200020006ff */
[----:B------:R-:W-:Y:S01]  /*14d80*/  HADD2.F32 R56, -RZ, R51.H0_H0 ;  /* 0x20000033ff387230 */ /* 0x000fe20000004100 */
[-C--:B--2---:R-:W-:Y:S02]  /*14d90*/  F2FP.F16.E4M3.UNPACK_B R20, R9.reuse ;  /* 0x00000009ff14723e */ /* 0x084fe400020006ff */
[----:B------:R-:W-:Y:S01]  /*14da0*/  F2FP.F16.E4M3.UNPACK_B R21, R9.H1 ;  /* 0x00000009ff15723e */ /* 0x000fe200030006ff */
[--C-:B------:R-:W-:Y:S01]  /*14db0*/  HADD2.F32 R9, -RZ, R40.reuse.H0_H0 ;  /* 0x20000028ff097230 */ /* 0x100fe20000004100 */
[--C-:B------:R-:W-:Y:S01]  /*14dc0*/  LOP3.LUT R57, R57, 0xff0000, R42.reuse, 0xf8, !PT ;  /* 0x00ff000039397812 */ /* 0x100fe200078ef82a */
[----:B------:R-:W-:Y:S01]  /*14dd0*/  HADD2.F32 R50, -RZ, R49.H0_H0 ;  /* 0x20000031ff327230 */ /* 0x000fe20000004100 */
[-C--:B------:R-:W-:Y:S01]  /*14de0*/  F2FP.F16.E4M3.UNPACK_B R28, R10.reuse ;  /* 0x0000000aff1c723e */ /* 0x080fe200020006ff */
[----:B------:R-:W-:Y:S01]  /*14df0*/  HADD2.F32 R40, -RZ, R40.H1_H1 ;  /* 0x30000028ff287230 */ /* 0x000fe20000004100 */
[----:B------:R-:W-:Y:S01]  /*14e00*/  F2FP.F16.E4M3.UNPACK_B R29, R10.H1 ;  /* 0x0000000aff1d723e */ /* 0x000fe200030006ff */
[----:B------:R-:W-:Y:S01]  /*14e10*/  HADD2.F32 R10, -RZ, R20.H0_H0 ;  /* 0x20000014ff0a7230 */ /* 0x000fe20000004100 */
[----:B------:R-:W-:Y:S01]  /*14e20*/  F2FP.F16.E4M3.UNPACK_B R41, R13.H1 ;  /* 0x0000000dff29723e */ /* 0x000fe200030006ff */
[----:B------:R-:W-:Y:S01]  /*14e30*/  FMUL.FTZ R13, R9, R56 ;  /* 0x00000038090d7220 */ /* 0x000fe20000410000 */
[----:B------:R-:W-:Y:S01]  /*14e40*/  LOP3.LUT R58, R57, 0xff000000, R42, 0xf8, !PT ;  /* 0xff000000393a7812 */ /* 0x000fe200078ef82a */
[-C--:B------:R-:W-:Y:S01]  /*14e50*/  FMUL.FTZ R57, R9, R50.reuse ;  /* 0x0000003209397220 */ /* 0x080fe20000410000 */
[----:B------:R-:W-:Y:S01]  /*14e60*/  F2FP.F16.E4M3.UNPACK_B R55, R55.H1 ;  /* 0x00000037ff37723e */ /* 0x000fe200030006ff */
[C---:B------:R-:W-:Y:S01]  /*14e70*/  FFMA.FTZ R9, R10.reuse, R50, -R13 ;  /* 0x000000320a097223 */ /* 0x040fe2000001080d */
[----:B------:R-:W-:Y:S01]  /*14e80*/  F2FP.F16.E4M3.UNPACK_B R48, R48.H1 ;  /* 0x00000030ff30723e */ /* 0x000fe200030006ff */
[----:B------:R-:W-:Y:S01]  /*14e90*/  FFMA.FTZ R13, R10, R56, R57 ;  /* 0x000000380a0d7223 */ /* 0x000fe20000010039 */
[----:B------:R-:W-:Y:S01]  /*14ea0*/  HADD2.F32 R57, -RZ, R51.H1_H1 ;  /* 0x30000033ff397230 */ /* 0x000fe20000004100 */
[----:B------:R-:W-:Y:S01]  /*14eb0*/  LOP3.LUT R60, R59, 0xff000000, R43, 0xf8, !PT ;  /* 0xff0000003b3c7812 */ /* 0x000fe200078ef82b */
[----:B------:R-:W-:Y:S01]  /*14ec0*/  HADD2.F32 R49, -RZ, R49.H1_H1 ;  /* 0x30000031ff317230 */ /* 0x000fe20000004100 */
[-C--:B------:R-:W-:Y:S01]  /*14ed0*/  F2FP.F16.E4M3.UNPACK_B R42, R14.reuse ;  /* 0x0000000eff2a723e */ /* 0x080fe200020006ff */
[----:B------:R-:W-:Y:S01]  /*14ee0*/  HADD2.F32 R59, -RZ, R55.H0_H0 ;  /* 0x20000037ff3b7230 */ /* 0x000fe20000004100 */
[----:B------:R-:W-:Y:S01]  /*14ef0*/  F2FP.F16.E4M3.UNPACK_B R43, R14.H1 ;  /* 0x0000000eff2b723e */ /* 0x000fe200030006ff */
[----:B------:R-:W-:-:S02]  /*14f00*/  HADD2.F32 R14, -RZ, R41.H0_H0 ;  /* 0x20000029ff0e7230 */ /* 0x000fc40000004100 */
[C---:B------:R-:W-:Y:S01]  /*14f10*/  FMUL.FTZ R61, R40.reuse, R57 ;  /* 0x00000039283d7220 */ /* 0x040fe20000410000 */
[----:B------:R-:W-:Y:S02]  /*14f20*/  HADD2.F32 R20, -RZ, R20.H1_H1 ;  /* 0x30000014ff147230 */ /* 0x000fe40000004100 */
[----:B------:R-:W-:Y:S01]  /*14f30*/  FMUL.FTZ R40, R40, R49 ;  /* 0x0000003128287220 */ /* 0x000fe20000410000 */
[----:B------:R-:W-:Y:S02]  /*14f40*/  HADD2.F32 R51, -RZ, R48.H0_H0 ;  /* 0x20000030ff337230 */ /* 0x000fe40000004100 */
[----:B------:R-:W-:Y:S01]  /*14f50*/  FMUL.FTZ R63, R14, R59 ;  /* 0x0000003b0e3f7220 */ /* 0x000fe20000410000 */
[----:B------:R-:W-:Y:S01]  /*14f60*/  HADD2.F32 R10, -RZ, R21.H0_H0 ;  /* 0x20000015ff0a7230 */ /* 0x000fe20000004100 */
[----:B------:R-:W-:Y:S01]  /*14f70*/  F2FP.F16.E4M3.UNPACK_B R45, R15 ;  /* 0x0000000fff2d723e */ /* 0x000fe200020006ff */
[----:B------:R-:W-:Y:S01]  /*14f80*/  FFMA.FTZ R56, R20, R49, -R61 ;  /* 0x0000003114387223 */ /* 0x000fe2000001083d */
[----:B------:R-:W-:Y:S01]  /*14f90*/  FMUL.FTZ R14, R14, R51 ;  /* 0x000000330e0e7220 */ /* 0x000fe20000410000 */
[----:B------:R-:W-:Y:S01]  /*14fa0*/  FFMA.FTZ R62, R20, R57, R40 ;  /* 0x00000039143e7223 */ /* 0x000fe20000010028 */
[-C--:B------:R-:W-:Y:S01]  /*14fb0*/  F2FP.F16.E4M3.UNPACK_B R50, R60.reuse ;  /* 0x0000003cff32723e */ /* 0x080fe200020006ff */
[C---:B------:R-:W-:Y:S01]  /*14fc0*/  FFMA.FTZ R63, R10.reuse, R51, -R63 ;  /* 0x000000330a3f7223 */ /* 0x040fe2000001083f */
[----:B------:R-:W-:Y:S01]  /*14fd0*/  F2FP.F16.E4M3.UNPACK_B R20, R53 ;  /* 0x00000035ff14723e */ /* 0x000fe200020006ff */
[----:B------:R-:W-:Y:S01]  /*14fe0*/  FFMA.FTZ R59, R10, R59, R14 ;  /* 0x0000003b0a3b7223 */ /* 0x000fe2000001000e */
[----:B------:R-:W-:Y:S01]  /*14ff0*/  F2FP.F16.E4M3.UNPACK_B R30, R11 ;  /* 0x0000000bff1e723e */ /* 0x000fe200020006ff */
[----:B------:R-:W-:Y:S01]  /*15000*/  HADD2.F32 R40, -RZ, R55.H1_H1 ;  /* 0x30000037ff287230 */ /* 0x000fe20000004100 */
[----:B------:R-:W-:Y:S01]  /*15010*/  F2FP.F16.E4M3.UNPACK_B R46, R15.H1 ;  /* 0x0000000fff2e723e */ /* 0x000fe200030006ff */
[----:B------:R-:W-:Y:S01]  /*15020*/  HADD2.F32 R41, -RZ, R41.H1_H1 ;  /* 0x30000029ff297230 */ /* 0x000fe20000004100 */
[----:B------:R-:W-:Y:S01]  /*15030*/  F2FP.F16.E4M3.UNPACK_B R60, R60.H1 ;  /* 0x0000003cff3c723e */ /* 0x000fe200030006ff */
[----:B------:R-:W-:Y:S01]  /*15040*/  HADD2.F32 R51, -RZ, R50.H0_H0 ;  /* 0x20000032ff337230 */ /* 0x000fe20000004100 */
[----:B------:R-:W-:Y:S01]  /*15050*/  F2FP.F16.E4M3.UNPACK_B R53, R53.H1 ;  /* 0x00000035ff35723e */ /* 0x000fe200030006ff */
        /* <DEDUP_REMOVED lines=20> */
[----:B------:R-:W-:Y:S01]  /*151a0*/  FMUL.FTZ R45, R45, R20 ;  /* 0x000000142d2d7220 */ /* 0x000fe20000410000 */
[----:B------:R-:W-:Y:S01]  /*151b0*/  HADD2.F32 R14, -RZ, R46.H0_H0 ;  /* 0x2000002eff0e7230 */ /* 0x000fe20000004100 */
[----:B------:R-:W-:Y:S01]  /*151c0*/  F2FP.F16.E4M3.UNPACK_B R15, R12 ;  /* 0x0000000cff0f723e */ /* 0x000fe200020006ff */
[----:B------:R-:W-:Y:S02]  /*151d0*/  HADD2.F32 R21, -RZ, R53.H0_H0 ;  /* 0x20000035ff157230 */ /* 0x000fe40000004100 */
[----:B------:R-:W-:Y:S01]  /*151e0*/  FFMA.FTZ R66, R30, R20, -R49 ;  /* 0x000000141e427223 */ /* 0x000fe20000010831 */
[----:B------:R-:W-:Y:S02]  /*151f0*/  HADD2.F32 R10, -RZ, R31.H0_H0 ;  /* 0x2000001fff0a7230 */ /* 0x000fe40000004100 */
[----:B------:R-:W-:Y:S01]  /*15200*/  FMUL.FTZ R51, R14, R41 ;  /* 0x000000290e337220 */ /* 0x000fe20000410000 */
[----:B------:R-:W-:Y:S01]  /*15210*/  FFMA.FTZ R68, R30, R50, R45 ;  /* 0x000000321e447223 */ /* 0x000fe2000001002d */
[----:B------:R-:W-:Y:S01]  /*15220*/  F2FP.F16.E4M3.UNPACK_B R12, R12.H1 ;  /* 0x0000000cff0c723e */ /* 0x000fe200030006ff */
[-C--:B------:R-:W-:Y:S01]  /*15230*/  FMUL.FTZ R14, R14, R21.reuse ;  /* 0x000000150e0e7220 */ /* 0x080fe20000410000 */
[----:B------:R-:W-:Y:S01]  /*15240*/  F2FP.F16.E4M3.UNPACK_B R30, R54.H1 ;  /* 0x00000036ff1e723e */ /* 0x000fe200030006ff */
[C---:B------:R-:W-:Y:S01]  /*15250*/  FFMA.FTZ R61, R10.reuse, R21, -R51 ;  /* 0x000000150a3d7223 */ /* 0x040fe20000010833 */
[----:B------:R-:W-:Y:S01]  /*15260*/  F2FP.F16.E4M3.UNPACK_B R20, R47.H1 ;  /* 0x0000002fff14723e */ /* 0x000fe200030006ff */
[----:B------:R-:W-:Y:S01]  /*15270*/  FFMA.FTZ R65, R10, R41, R14 ;  /* 0x000000290a417223 */ /* 0x000fe2000001000e */
[-C--:B------:R-:W-:Y:S01]  /*15280*/  F2FP.F16.E4M3.UNPACK_B R11, R8.reuse ;  /* 0x00000008ff0b723e */ /* 0x080fe200020006ff */
[----:B------:R-:W-:Y:S01]  /*15290*/  HADD2.F32 R41, -RZ, R30.H0_H0 ;  /* 0x2000001eff297230 */ /* 0x000fe20000004100 */
[----:B------:R-:W-:Y:S01]  /*152a0*/  F2FP.F16.E4M3.UNPACK_B R8, R8.H1 ;  /* 0x00000008ff08723e */ /* 0x000fe200030006ff */
[----:B------:R-:W-:Y:S01]  /*152b0*/  HADD2.F32 R14, -RZ, R12.H0_H0 ;  /* 0x2000000cff0e7230 */ /* 0x000fe20000004100 */
[----:B------:R-:W-:Y:S01]  /*152c0*/  F2FP.F16.E4M3.UNPACK_B R54, R54 ;  /* 0x00000036ff36723e */ /* 0x000fe200020006ff */
[----:B------:R-:W-:Y:S01]  /*152d0*/  HADD2.F32 R21, -RZ, R20.H0_H0 ;  /* 0x20000014ff157230 */ /* 0x000fe20000004100 */
[----:B------:R-:W-:Y:S01]  /*152e0*/  F2FP.F16.E4M3.UNPACK_B R47, R47 ;  /* 0x0000002fff2f723e */ /* 0x000fe200020006ff */
[----:B------:R-:W-:-:S02]  /*152f0*/  HADD2.F32 R53, -RZ, R53.H1_H1 ;  /* 0x30000035ff357230 */ /* 0x000fc40000004100 */
[C---:B------:R-:W-:Y:S01]  /*15300*/  FMUL.FTZ R45, R14.reuse, R41 ;  /* 0x000000290e2d7220 */ /* 0x040fe20000410000 */
[----:B------:R-:W-:Y:S02]  /*15310*/  HADD2.F32 R60, -RZ, R60.H1_H1 ;  /* 0x3000003cff3c7230 */ /* 0x000fe40000004100 */
[----:B------:R-:W-:Y:S01]  /*15320*/  FMUL.FTZ R14, R14, R21 ;  /* 0x000000150e0e7220 */ /* 0x000fe20000410000 */
[----:B------:R-:W-:Y:S01]  /*15330*/  HADD2.F32 R46, -RZ, R46.H1_H1 ;  /* 0x3000002eff2e7230 */ /* 0x000fe20000004100 */
[----:B------:R-:W-:Y:S01]  /*15340*/  F2FP.SATFINITE.E4M3.F32.PACK_AB_MERGE_C R63, R64, R63, RZ ;  /* 0x0000003f403f723e */ /* 0x000fe200048070ff */
[----:B------:R-:W-:Y:S01]  /*15350*/  HADD2.F32 R10, -RZ, R8.H0_H0 ;  /* 0x20000008ff0a7230 */ /* 0x000fe20000004100 */
[----:B------:R-:W-:Y:S01]  /*15360*/  F2FP.SATFINITE.E4M3.F32.PACK_AB_MERGE_C R48, R48, R59, RZ ;  /* 0x0000003b3030723e */ /* 0x000fe200048070ff */
[----:B------:R-:W-:Y:S02]  /*15370*/  HADD2.F32 R31, -RZ, R31.H1_H1 ;  /* 0x3000001fff1f7230 */ /* 0x000fe40000004100 */
[C---:B------:R-:W-:Y:S01]  /*15380*/  FMUL.FTZ R40, R46.reuse, R60 ;  /* 0x0000003c2e287220 */ /* 0x040fe20000410000 */
[----:B------:R-:W-:Y:S01]  /*15390*/  FMUL.FTZ R49, R46, R53 ;  /* 0x000000352e317220 */ /* 0x000fe20000410000 */
[----:B------:R-:W-:Y:S01]  /*153a0*/  FFMA.FTZ R46, R10, R41, R14 ;  /* 0x000000290a2e7223 */ /* 0x000fe2000001000e */
[----:B------:R-:W-:-:S02]  /*153b0*/  HADD2.F32 R41, -RZ, R30.H1_H1 ;  /* 0x3000001eff297230 */ /* 0x000fc40000004100 */
[C---:B------:R-:W-:Y:S01]  /*153c0*/  FFMA.FTZ R70, R31.reuse, R53, -R40 ;  /* 0x000000351f467223 */ /* 0x040fe20000010828 */
[----:B------:R-:W-:Y:S02]  /*153d0*/  HADD2.F32 R12, -RZ, R12.H1_H1 ;  /* 0x3000000cff0c7230 */ /* 0x000fe40000004100 */
[----:B------:R-:W-:Y:S01]  /*153e0*/  FFMA.FTZ R40, R10, R21, -R45 ;  /* 0x000000150a287223 */ /* 0x000fe2000001082d */
[----:B------:R-:W-:Y:S02]  /*153f0*/  HADD2.F32 R21, -RZ, R20.H1_H1 ;  /* 0x30000014ff157230 */ /* 0x000fe40000004100 */
        /* <DEDUP_REMOVED lines=10> */
[----:B------:R-:W-:Y:S01]  /*154a0*/  FMUL.FTZ R41, R10, R31 ;  /* 0x0000001f0a297220 */ /* 0x000fe20000410000 */
[----:B------:R-:W-:-:S02]  /*154b0*/  HADD2.F32 R54, -RZ, R54.H1_H1 ;  /* 0x30000036ff367230 */ /* 0x000fc40000004100 */
[-C--:B------:R-:W-:Y:S01]  /*154c0*/  FMUL.FTZ R45, R10, R21.reuse ;  /* 0x000000150a2d7220 */ /* 0x080fe20000410000 */
[----:B------:R-:W-:Y:S02]  /*154d0*/  HADD2.F32 R15, -RZ, R15.H1_H1 ;  /* 0x3000000fff0f7230 */ /* 0x000fe40000004100 */
[C---:B------:R-:W-:Y:S01]  /*154e0*/  FFMA.FTZ R41, R8.reuse, R21, -R41 ;  /* 0x0000001508297223 */ /* 0x040fe20000010829 */
[----:B------:R-:W-:Y:S02]  /*154f0*/  HADD2.F32 R10, -RZ, R47.H1_H1 ;  /* 0x3000002fff0a7230 */ /* 0x000fe40000004100 */
[----:B------:R-:W-:Y:S01]  /*15500*/  FFMA.FTZ R45, R8, R31, R45 ;  /* 0x0000001f082d7223 */ /* 0x000fe2000001002d */
[----:B------:R-:W-:Y:S01]  /*15510*/  HADD2.F32 R11, -RZ, R11.H1_H1 ;  /* 0x3000000bff0b7230 */ /* 0x000fe20000004100 */
[----:B------:R-:W-:Y:S01]  /*15520*/  F2FP.F16.E4M3.UNPACK_B R14, R58.H1 ;  /* 0x0000003aff0e723e */ /* 0x000fe200030006ff */
[C---:B------:R-:W-:Y:S01]  /*15530*/  FMUL.FTZ R12, R15.reuse, R54 ;  /* 0x000000360f0c7220 */ /* 0x040fe20000410000 */
[----:B------:R-:W-:Y:S01]  /*15540*/  F2FP.F16.E4M3.UNPACK_B R8, R52.H1 ;  /* 0x00000034ff08723e */ /* 0x000fe200030006ff */
[----:B------:R-:W-:Y:S01]  /*15550*/  FMUL.FTZ R21, R15, R10 ;  /* 0x0000000a0f157220 */ /* 0x000fe20000410000 */
[----:B------:R-:W-:Y:S01]  /*15560*/  F2FP.F16.E4M3.UNPACK_B R52, R52 ;  /* 0x00000034ff34723e */ /* 0x000fe200020006ff */
[----:B------:R-:W-:Y:S01]  /*15570*/  FFMA.FTZ R20, R11, R10, -R12 ;  /* 0x0000000a0b147223 */ /* 0x000fe2000001080c */
[----:B------:R-:W-:-:S02]  /*15580*/  HADD2.F32 R15, -RZ, R14.H0_H0 ;  /* 0x2000000eff0f7230 */ /* 0x000fc40000004100 */
[----:B------:R-:W-:Y:S01]  /*15590*/  FFMA.FTZ R54, R11, R54, R21 ;  /* 0x000000360b367223 */ /* 0x000fe20000010015 */
[--C-:B------:R-:W-:Y:S01]  /*155a0*/  HADD2.F32 R10, -RZ, R43.reuse.H0_H0 ;  /* 0x2000002bff0a7230 */ /* 0x100fe20000004100 */
[----:B------:R-:W-:Y:S01]  /*155b0*/  F2FP.F16.E4M3.UNPACK_B R58, R58 ;  /* 0x0000003aff3a723e */ /* 0x000fe200020006ff */
[----:B------:R-:W-:Y:S01]  /*155c0*/  HADD2.F32 R11, -RZ, R8.H0_H0 ;  /* 0x20000008ff0b7230 */ /* 0x000fe20000004100 */
[----:B------:R-:W-:Y:S01]  /*155d0*/  F2FP.SATFINITE.E4M3.F32.PACK_AB_MERGE_C R9, R56, R9, R63 ;  /* 0x000000093809723e */ /* 0x000fe2000480703f */
[----:B------:R-:W-:Y:S02]  /*155e0*/  HADD2.F32 R14, -RZ, R14.H1_H1 ;  /* 0x3000000eff0e7230 */ /* 0x000fe40000004100 */
[C---:B------:R-:W-:Y:S01]  /*155f0*/  FMUL.FTZ R21, R10.reuse, R15 ;  /* 0x0000000f0a157220 */ /* 0x040fe20000410000 */
[----:B------:R-:W-:Y:S02]  /*15600*/  HADD2.F32 R43, -RZ, R43.H1_H1 ;  /* 0x3000002bff2b7230 */ /* 0x000fe40000004100 */
[----:B------:R-:W-:Y:S01]  /*15610*/  FMUL.FTZ R31, R10, R11 ;  /* 0x0000000b0a1f7220 */ /* 0x000fe20000410000 */
[----:B------:R-:W-:Y:S01]  /*15620*/  HADD2.F32 R12, -RZ, R8.H1_H1 ;  /* 0x30000008ff0c7230 */ /* 0x000fe20000004100 */
[----:B------:R-:W-:Y:S01]  /*15630*/  F2FP.SATFINITE.E4M3.F32.PACK_AB_MERGE_C R13, R62, R13, R48 ;  /* 0x0000000d3e0d723e */ /* 0x000fe20004807030 */
[----:B------:R-:W-:-:S02]  /*15640*/  HADD2.F32 R8, -RZ, R29.H0_H0 ;  /* 0x2000001dff087230 */ /* 0x000fc40000004100 */
[C---:B------:R-:W-:Y:S01]  /*15650*/  FMUL.FTZ R10, R43.reuse, R14 ;  /* 0x0000000e2b0a7220 */ /* 0x040fe20000410000 */
[----:B------:R-:W-:Y:S02]  /*15660*/  HADD2.F32 R29, -RZ, R29.H1_H1 ;  /* 0x3000001dff1d7230 */ /* 0x000fe40000004100 */
[-C--:B------:R-:W-:Y:S01]  /*15670*/  FMUL.FTZ R43, R43, R12.reuse ;  /* 0x0000000c2b2b7220 */ /* 0x080fe20000410000 */
[C---:B------:R-:W-:Y:S01]  /*15680*/  FFMA.FTZ R30, R8.reuse, R11, -R21 ;  /* 0x0000000b081e7223 */ /* 0x040fe20000010815 */
[----:B------:R-:W-:Y:S01]  /*15690*/  FFMA.FTZ R47, R8, R15, R31 ;  /* 0x0000000f082f7223 */ /* 0x000fe2000001001f */
[C---:B------:R-:W-:Y:S01]  /*156a0*/  FFMA.FTZ R53, R29.reuse, R12, -R10 ;  /* 0x0000000c1d357223 */ /* 0x040fe2000001080a */
[----:B------:R-:W-:Y:S01]  /*156b0*/  FFMA.FTZ R50, R29, R14, R43 ;  /* 0x0000000e1d327223 */ /* 0x000fe2000001002b */
[----:B------:R-:W-:Y:S02]  /*156c0*/  HADD2.F32 R10, -RZ, R42.H0_H0 ;  /* 0x2000002aff0a7230 */ /* 0x000fe40000004100 */
[----:B------:R-:W-:Y:S01]  /*156d0*/  HADD2.F32 R11, -RZ, R52.H0_H0 ;  /* 0x20000034ff0b7230 */ /* 0x000fe20000004100 */
[----:B------:R-:W-:Y:S01]  /*156e0*/  F2FP.SATFINITE.E4M3.F32.PACK_AB_MERGE_C R30, R53, R30, RZ ;  /* 0x0000001e351e723e */ /* 0x000fe200048070ff */
[--C-:B------:R-:W-:Y:S01]  /*156f0*/  HADD2.F32 R21, -RZ, R58.reuse.H0_H0 ;  /* 0x2000003aff157230 */ /* 0x100fe20000004100 */
[----:B------:R-:W-:Y:S01]  /*15700*/  F2FP.SATFINITE.E4M3.F32.PACK_AB_MERGE_C R47, R50, R47, RZ ;  /* 0x0000002f322f723e */ /* 0x000fe200048070ff */
[----:B------:R-:W-:-:S02]  /*15710*/  HADD2.F32 R29, -RZ, R58.H1_H1 ;  /* 0x3000003aff1d7230 */ /* 0x000fc40000004100 */
[C---:B------:R-:W-:Y:S01]  /*15720*/  FMUL.FTZ R12, R10.reuse, R11 ;  /* 0x0000000b0a0c7220 */ /* 0x040fe20000410000 */
[----:B------:R-:W-:Y:S02]  /*15730*/  HADD2.F32 R42, -RZ, R42.H1_H1 ;  /* 0x3000002aff2a7230 */ /* 0x000fe40000004100 */
[----:B------:R-:W-:Y:S01]  /*15740*/  FMUL.FTZ R31, R10, R21 ;  /* 0x000000150a1f7220 */ /* 0x000fe20000410000 */
[----:B------:R-:W-:Y:S02]  /*15750*/  HADD2.F32 R15, -RZ, R52.H1_H1 ;  /* 0x30000034ff0f7230 */ /* 0x000fe40000004100 */
        /* <DEDUP_REMOVED lines=15> */
[----:B------:R-:W-:Y:S02]  /*15850*/  F2FP.SATFINITE.E4M3.F32.PACK_AB_MERGE_C R15, R68, R57, R15 ;  /* 0x00000039440f723e */ /* 0x000fe4000480700f */
[----:B------:R-:W-:Y:S01]  /*15860*/  F2FP.SATFINITE.E4M3.F32.PACK_AB_MERGE_C R12, R54, R45, R12 ;  /* 0x0000002d360c723e */ /* 0x000fe2000480700c */
[----:B------:R1:W-:Y:S01]  /*15870*/  STS.128 [R228+0x14400], R8 ;  /* 0x01440008e4007388 */ /* 0x0003e20000000c00 */
[----:B------:R-:W-:-:S05]  /*15880*/  F2FP.SATFINITE.E4M3.F32.PACK_AB_MERGE_C R14, R29, R14, R47 ;  /* 0x0000000e1d0e723e */ /* 0x000fca000480702f */
[----:B------:R1:W-:Y:S02]  /*15890*/  STS.128 [R3+0x14400], R12 ;  /* 0x0144000c03007388 */ /* 0x0003e40000000c00 */
.L_x_1482:
[----:B------:R-:W-:Y:S05]  /*158a0*/  BSYNC B1 ;  /* 0x0000000000017941 */ /* 0x000fea0003800000 */
.L_x_1481:
[----:B------:R-:W-:Y:S04]  /*158b0*/  BSSY B1, `(.L_x_1483) ;  /* 0x0000103000017945 */ /* 0x000fe80003800000 */
[----:B------:R-:W-:Y:S05]  /*158c0*/  @P1 BRA `(.L_x_1484) ;  /* 0x0000001000041947 */ /* 0x000fea0003800000 */
[----:B-1----:R-:W-:Y:S02]  /*158d0*/  SHF.R.S32.HI R8, RZ, 0x1f, R197 ;  /* 0x0000001fff087819 */ /* 0x002fe400000114c5 */
[----:B-----5:R-:W-:Y:S02]  /*158e0*/  SHF.R.U32.HI R3, RZ, 0x8, R24 ;  /* 0x00000008ff037819 */ /* 0x020fe40000011618 */
[----:B------:R-:W-:Y:S02]  /*158f0*/  LEA.HI R9, R8, R197, RZ, 0x4 ;  /* 0x000000c508097211 */ /* 0x000fe400078f20ff */
[----:B------:R-:W-:Y:S02]  /*15900*/  LOP3.LUT R8, R24, 0xff, RZ, 0xc0, !PT ;  /* 0x000000ff18087812 */ /* 0x000fe400078ec0ff */
[----:B------:R-:W-:Y:S02]  /*15910*/  SHF.R.S32.HI R13, RZ, 0x4, R9 ;  /* 0x00000004ff0d7819 */ /* 0x000fe40000011409 */
[----:B------:R-:W-:-:S02]  /*15920*/  LOP3.LUT R9, R3, 0xff, RZ, 0xc0, !PT ;  /* 0x000000ff03097812 */ /* 0x000fc400078ec0ff */
[----:B------:R-:W-:Y:S02]  /*15930*/  LEA.HI R3, R0, R13, RZ, 0x1c ;  /* 0x0000000d00037211 */ /* 0x000fe400078fe0ff */
[----:B------:R-:W-:Y:S02]  /*15940*/  PRMT R21, R9, 0x7604, R8 ;  /* 0x0000760409157816 */ /* 0x000fe40000000008 */
[----:B------:R-:W-:Y:S02]  /*15950*/  SHF.R.S32.HI R8, RZ, 0x1f, R3 ;  /* 0x0000001fff087819 */ /* 0x000fe40000011403 */
[----:B------:R-:W-:Y:S02]  /*15960*/  SHF.R.U32.HI R15, RZ, 0x8, R36 ;  /* 0x00000008ff0f7819 */ /* 0x000fe40000011624 */
[----:B------:R-:W-:Y:S01]  /*15970*/  LEA.HI R9, R8, R3, RZ, 0x2 ;  /* 0x0000000308097211 */ /* 0x000fe200078f10ff */
[----:B------:R-:W-:Y:S01]  /*15980*/  IMAD.SHL.U32 R8, R3, 0x10, RZ ;  /* 0x0000001003087824 */ /* 0x000fe200078e00ff */
[----:B------:R-:W-:-:S02]  /*15990*/  SHF.R.U32.HI R13, RZ, 0x8, R27 ;  /* 0x00000008ff0d7819 */ /* 0x000fc4000001161b */
[----:B------:R-:W-:Y:S01]  /*159a0*/  LOP3.LUT R14, R36, 0xff, RZ, 0xc0, !PT ;  /* 0x000000ff240e7812 */ /* 0x000fe200078ec0ff */
[----:B------:R-:W-:Y:S01]  /*159b0*/  IMAD.SHL.U32 R9, R9, 0x800, RZ ;  /* 0x0000080009097824 */ /* 0x000fe200078e00ff */
[----:B------:R-:W-:Y:S02]  /*159c0*/  LOP3.LUT R3, R201, 0x30, R8, 0xf8, !PT ;  /* 0x00000030c9037812 */ /* 0x000fe400078ef808 */
[----:B------:R-:W-:Y:S02]  /*159d0*/  LOP3.LUT R15, R15, 0xff, RZ, 0xc0, !PT ;  /* 0x000000ff0f0f7812 */ /* 0x000fe400078ec0ff */
[----:B------:R-:W-:Y:S02]  /*159e0*/  LOP3.LUT R12, R27, 0xff, RZ, 0xc0, !PT ;  /* 0x000000ff1b0c7812 */ /* 0x000fe400078ec0ff */
[----:B------:R-:W-:Y:S02]  /*159f0*/  LOP3.LUT R13, R13, 0xff, RZ, 0xc0, !PT ;  /* 0x000000ff0d0d7812 */ /* 0x000fe400078ec0ff */
[----:B------:R-:W-:-:S02]  /*15a00*/  SHF.R.U32.HI R11, RZ, 0x8, R25 ;  /* 0x00000008ff0b7819 */ /* 0x000fc40000011619 */
[----:B------:R-:W-:Y:S02]  /*15a10*/  LOP3.LUT R3, R3, R204, RZ, 0x3c, !PT ;  /* 0x000000cc03037212 */ /* 0x000fe400078e3cff */
[----:B------:R-:W-:Y:S02]  /*15a20*/  LOP3.LUT R8, R9, 0xffffe000, RZ, 0xc0, !PT ;  /* 0xffffe00009087812 */ /* 0x000fe400078ec0ff */
[----:B------:R-:W-:Y:S02]  /*15a30*/  PRMT R45, R15, 0x7604, R14 ;  /* 0x000076040f2d7816 */ /* 0x000fe4000000000e */
[----:B------:R-:W-:Y:S02]  /*15a40*/  SHF.R.U32.HI R14, RZ, 0x8, R37 ;  /* 0x00000008ff0e7819 */ /* 0x000fe40000011625 */
[----:B------:R-:W-:Y:S02]  /*15a50*/  PRMT R41, R13, 0x7604, R12 ;  /* 0x000076040d297816 */ /* 0x000fe4000000000c */
[----:B------:R-:W-:-:S02]  /*15a60*/  LOP3.LUT R10, R25, 0xff, RZ, 0xc0, !PT ;  /* 0x000000ff190a7812 */ /* 0x000fc400078ec0ff */
[----:B------:R-:W-:Y:S02]  /*15a70*/  LOP3.LUT R11, R11, 0xff, RZ, 0xc0, !PT ;  /* 0x000000ff0b0b7812 */ /* 0x000fe400078ec0ff */
[----:B------:R-:W-:Y:S02]  /*15a80*/  IADD3 R12, R3, R205, R8 ;  /* 0x000000cd030c7210 */ /* 0x000fe40007ffe008 */
[----:B------:R-:W-:Y:S02]  /*15a90*/  SHF.R.U32.HI R15, RZ, 0x8, R38 ;  /* 0x00000008ff0f7819 */ /* 0x000fe40000011626 */
[----:B------:R-:W-:Y:S02]  /*15aa0*/  LOP3.LUT R3, R37, 0xff, RZ, 0xc0, !PT ;  /* 0x000000ff25037812 */ /* 0x000fe400078ec0ff */
[----:B------:R-:W-:Y:S02]  /*15ab0*/  LOP3.LUT R14, R14, 0xff, RZ, 0xc0, !PT ;  /* 0x000000ff0e0e7812 */ /* 0x000fe400078ec0ff */
[----:B------:R-:W-:-:S02]  /*15ac0*/  SHF.R.U32.HI R28, RZ, 0x8, R39 ;  /* 0x00000008ff1c7819 */ /* 0x000fc40000011627 */
[----:B------:R-:W-:Y:S02]  /*15ad0*/  PRMT R29, R11, 0x7604, R10 ;  /* 0x000076040b1d7816 */ /* 0x000fe4000000000a */
[----:B------:R-:W-:Y:S02]  /*15ae0*/  LOP3.LUT R20, R15, 0xff, RZ, 0xc0, !PT ;  /* 0x000000ff0f147812 */ /* 0x000fe400078ec0ff */
[----:B------:R-:W-:Y:S02]  /*15af0*/  SHF.R.U32.HI R11, RZ, 0x8, R26 ;  /* 0x00000008ff0b7819 */ /* 0x000fe4000001161a */
[----:B------:R-:W-:Y:S02]  /*15b00*/  LOP3.LUT R13, R38, 0xff, RZ, 0xc0, !PT ;  /* 0x000000ff260d7812 */ /* 0x000fe400078ec0ff */
[----:B------:R-:W-:Y:S02]  /*15b10*/  LOP3.LUT R15, R39, 0xff, RZ, 0xc0, !PT ;  /* 0x000000ff270f7812 */ /* 0x000fe400078ec0ff */
[----:B------:R-:W-:Y:S01]  /*15b20*/  PRMT R47, R14, 0x7604, R3 ;  /* 0x000076040e2f7816 */ /* 0x000fe20000000003 */
[----:B------:R-:W-:Y:S01]  /*15b30*/  IMAD.IADD R3, R17, 0x1, R12 ;  /* 0x0000000111037824 */ /* 0x000fe200078e020c */
[----:B------:R-:W-:-:S02]  /*15b40*/  LOP3.LUT R28, R28, 0xff, RZ, 0xc0, !PT ;  /* 0x000000ff1c1c7812 */ /* 0x000fc400078ec0ff */
[----:B------:R-:W-:Y:S02]  /*15b50*/  LOP3.LUT R10, R26, 0xff, RZ, 0xc0, !PT ;  /* 0x000000ff1a0a7812 */ /* 0x000fe400078ec0ff */
[----:B------:R-:W-:Y:S02]  /*15b60*/  LOP3.LUT R11, R11, 0xff, RZ, 0xc0, !PT ;  /* 0x000000ff0b0b7812 */ /* 0x000fe400078ec0ff */
[----:B------:R-:W-:Y:S02]  /*15b70*/  PRMT R49, R20, 0x7604, R13 ;  /* 0x0000760414317816 */ /* 0x000fe4000000000d */
[----:B------:R-:W-:Y:S02]  /*15b80*/  PRMT R51, R28, 0x7604, R15 ;  /* 0x000076041c337816 */ /* 0x000fe4000000000f */
[----:B------:R-:W1:Y:S01]  /*15b90*/  LDS.128 R12, [R3+0x14400] ;  /* 0x01440000030c7984 */ /* 0x000e620000000c00 */
[----:B------:R-:W-:Y:S02]  /*15ba0*/  PRMT R31, R11, 0x7604, R10 ;  /* 0x000076040b1f7816 */ /* 0x000fe4000000000a */
[----:B------:R-:W-:Y:S01]  /*15bb0*/  SHF.R.U32.HI R28, RZ, 0x10, R25 ;  /* 0x00000010ff1c7819 */ /* 0x000fe20000011619 */
[----:B------:R-:W2:Y:S01]  /*15bc0*/  LDS.128 R8, [R227+0x14400] ;  /* 0x01440000e3087984 */ /* 0x000ea20000000c00 */
[----:B------:R-:W-:-:S02]  /*15bd0*/  SHF.R.U32.HI R20, RZ, 0x10, R24 ;  /* 0x00000010ff147819 */ /* 0x000fc40000011618 */
[----:B------:R-:W-:Y:S02]  /*15be0*/  SHF.R.U32.HI R30, RZ, 0x10, R26 ;  /* 0x00000010ff1e7819 */ /* 0x000fe4000001161a */
[----:B------:R-:W-:Y:S02]  /*15bf0*/  LOP3.LUT R28, R28, 0xff, RZ, 0xc0, !PT ;  /* 0x000000ff1c1c7812 */ /* 0x000fe400078ec0ff */
[----:B------:R-:W-:Y:S02]  /*15c00*/  LOP3.LUT R20, R20, 0xff, RZ, 0xc0, !PT ;  /* 0x000000ff14147812 */ /* 0x000fe400078ec0ff */
[----:B------:R-:W-:Y:S02]  /*15c10*/  LOP3.LUT R30, R30, 0xff, RZ, 0xc0, !PT ;  /* 0x000000ff1e1e7812 */ /* 0x000fe400078ec0ff */
[----:B------:R-:W-:Y:S02]  /*15c20*/  SHF.R.U32.HI R40, RZ, 0x10, R27 ;  /* 0x00000010ff287819 */ /* 0x000fe4000001161b */
[----:B------:R-:W-:-:S02]  /*15c30*/  PRMT R29, R28, 0x7054, R29 ;  /* 0x000070541c1d7816 */ /* 0x000fc4000000001d */
[----:B------:R-:W-:Y:S02]  /*15c40*/  SHF.R.U32.HI R28, RZ, 0x10, R37 ;  /* 0x00000010ff1c7819 */ /* 0x000fe40000011625 */
[----:B------:R-:W-:Y:S02]  /*15c50*/  PRMT R21, R20, 0x7054, R21 ;  /* 0x0000705414157816 */ /* 0x000fe40000000015 */
[----:B------:R-:W-:Y:S02]  /*15c60*/  PRMT R31, R30, 0x7054, R31 ;  /* 0x000070541e1f7816 */ /* 0x000fe4000000001f */
[----:B------:R-:W-:Y:S02]  /*15c70*/  SHF.R.U32.HI R20, RZ, 0x10, R36 ;  /* 0x00000010ff147819 */ /* 0x000fe40000011624 */
[----:B------:R-:W-:Y:S02]  /*15c80*/  LOP3.LUT R40, R40, 0xff, RZ, 0xc0, !PT ;  /* 0x000000ff28287812 */ /* 0x000fe400078ec0ff */
[----:B------:R-:W-:-:S02]  /*15c90*/  SHF.R.U32.HI R30, RZ, 0x10, R38 ;  /* 0x00000010ff1e7819 */ /* 0x000fc40000011626 */
[----:B------:R-:W-:Y:S02]  /*15ca0*/  LOP3.LUT R28, R28, 0xff, RZ, 0xc0, !PT ;  /* 0x000000ff1c1c7812 */ /* 0x000fe400078ec0ff */
[----:B------:R-:W-:Y:S02]  /*15cb0*/  LOP3.LUT R20, R20, 0xff, RZ, 0xc0, !PT ;  /* 0x000000ff14147812 */ /* 0x000fe400078ec0ff */
[----:B------:R-:W-:Y:S02]  /*15cc0*/  PRMT R43, R40, 0x7054, R41 ;  /* 0x00007054282b7816 */ /* 0x000fe40000000029 */
[----:B------:R-:W-:Y:S02]  /*15cd0*/  LOP3.LUT R30, R30, 0xff, RZ, 0xc0, !PT ;  /* 0x000000ff1e1e7812 */ /* 0x000fe400078ec0ff */
[----:B------:R-:W-:Y:S02]  /*15ce0*/  SHF.R.U32.HI R40, RZ, 0x10, R39 ;  /* 0x00000010ff287819 */ /* 0x000fe40000011627 */
[----:B------:R-:W-:-:S02]  /*15cf0*/  PRMT R47, R28, 0x7054, R47 ;  /* 0x000070541c2f7816 */ /* 0x000fc4000000002f */
[----:B------:R-:W-:Y:S02]  /*15d00*/  PRMT R45, R20, 0x7054, R45 ;  /* 0x00007054142d7816 */ /* 0x000fe4000000002d */
[----:B------:R-:W-:Y:S02]  /*15d10*/  PRMT R49, R30, 0x7054, R49 ;  /* 0x000070541e317816 */ /* 0x000fe40000000031 */
[----:B------:R-:W-:Y:S02]  /*15d20*/  LOP3.LUT R41, R29, 0xff000000, R25, 0xf8, !PT ;  /* 0xff0000001d297812 */ /* 0x000fe400078ef819 */
[----:B------:R-:W-:Y:S02]  /*15d30*/  LOP3.LUT R40, R40, 0xff, RZ, 0xc0, !PT ;  /* 0x000000ff28287812 */ /* 0x000fe400078ec0ff */
[----:B------:R-:W-:Y:S02]  /*15d40*/  LOP3.LUT R47, R47, 0xff000000, R37, 0xf8, !PT ;  /* 0xff0000002f2f7812 */ /* 0x000fe400078ef825 */
[----:B------:R-:W-:-:S02]  /*15d50*/  LOP3.LUT R43, R43, 0xff000000, R27, 0xf8, !PT ;  /* 0xff0000002b2b7812 */ /* 0x000fc400078ef81b */
[----:B------:R-:W-:Y:S02]  /*15d60*/  LOP3.LUT R45, R45, 0xff000000, R36, 0xf8, !PT ;  /* 0xff0000002d2d7812 */ /* 0x000fe400078ef824 */
[----:B------:R-:W-:Y:S02]  /*15d70*/  LOP3.LUT R49, R49, 0xff000000, R38, 0xf8, !PT ;  /* 0xff00000031317812 */ /* 0x000fe400078ef826 */
[----:B------:R-:W-:Y:S02]  /*15d80*/  F2FP.F16.E4M3.UNPACK_B R36, R41 ;  /* 0x00000029ff24723e */ /* 0x000fe400020006ff */
[----:B-1----:R-:W-:Y:S02]  /*15d90*/  F2FP.F16.E4M3.UNPACK_B R27, R13 ;  /* 0x0000000dff1b723e */ /* 0x002fe400020006ff */
[----:B------:R-:W-:Y:S01]  /*15da0*/  PRMT R51, R40, 0x7054, R51 ;  /* 0x0000705428337816 */ /* 0x000fe20000000033 */
[----:B------:R-:W-:Y:S01]  /*15db0*/  HADD2.F32 R37, -RZ, R36.H0_H0 ;  /* 0x20000024ff257230 */ /* 0x000fe20000004100 */
[----:B------:R-:W-:Y:S01]  /*15dc0*/  F2FP.F16.E4M3.UNPACK_B R38, R47 ;  /* 0x0000002fff26723e */ /* 0x000fe200020006ff */
[--C-:B------:R-:W-:Y:S01]  /*15dd0*/  HADD2.F32 R29, -RZ, R27.reuse.H0_H0 ;  /* 0x2000001bff1d7230 */ /* 0x100fe20000004100 */
[----:B--2---:R-:W-:Y:S01]  /*15de0*/  F2FP.F16.E4M3.UNPACK_B R20, R9 ;  /* 0x00000009ff14723e */ /* 0x004fe200020006ff */
[----:B------:R-:W-:Y:S01]  /*15df0*/  HADD2.F32 R27, -RZ, R27.H1_H1 ;  /* 0x3000001bff1b7230 */ /* 0x000fe20000004100 */
[----:B------:R-:W-:Y:S01]  /*15e00*/  LOP3.LUT R51, R51, 0xff000000, R39, 0xf8, !PT ;  /* 0xff00000033337812 */ /* 0x000fe200078ef827 */
[--C-:B------:R-:W-:Y:S01]  /*15e10*/  HADD2.F32 R39, -RZ, R38.reuse.H0_H0 ;  /* 0x20000026ff277230 */ /* 0x100fe20000004100 */
[----:B------:R-:W-:Y:S01]  /*15e20*/  LOP3.LUT R42, R31, 0xff000000, R26, 0xf8, !PT ;  /* 0xff0000001f2a7812 */ /* 0x000fe200078ef81a */
[----:B------:R-:W-:Y:S01]  /*15e30*/  FMUL.FTZ R46, R29, R37 ;  /* 0x000000251d2e7220 */ /* 0x000fe20000410000 */
[----:B------:R-:W-:Y:S01]  /*15e40*/  LOP3.LUT R40, R21, 0xff000000, R24, 0xf8, !PT ;  /* 0xff00000015287812 */ /* 0x000fe200078ef818 */
[----:B------:R-:W-:Y:S01]  /*15e50*/  HADD2.F32 R38, -RZ, R38.H1_H1 ;  /* 0x30000026ff267230 */ /* 0x000fe20000004100 */
[----:B------:R-:W-:Y:S01]  /*15e60*/  F2FP.F16.E4M3.UNPACK_B R25, R11 ;  /* 0x0000000bff19723e */ /* 0x000fe200020006ff */
[----:B------:R-:W-:Y:S01]  /*15e70*/  FMUL.FTZ R53, R29, R39 ;  /* 0x000000271d357220 */ /* 0x000fe20000410000 */
[----:B------:R-:W-:Y:S01]  /*15e80*/  F2FP.F16.E4M3.UNPACK_B R26, R11.H1 ;  /* 0x0000000bff1a723e */ /* 0x000fe200030006ff */
[----:B------:R-:W-:Y:S01]  /*15e90*/  HADD2.F32 R36, -RZ, R36.H1_H1 ;  /* 0x30000024ff247230 */ /* 0x000fe20000004100 */
[----:B------:R-:W-:Y:S01]  /*15ea0*/  F2FP.F16.E4M3.UNPACK_B R11, R10 ;  /* 0x0000000aff0b723e */ /* 0x000fe200020006ff */
[C---:B------:R-:W-:Y:S01]  /*15eb0*/  FMUL.FTZ R55, R27.reuse, R38 ;  /* 0x000000261b377220 */ /* 0x040fe20000410000 */
[----:B------:R-:W-:Y:S01]  /*15ec0*/  F2FP.F16.E4M3.UNPACK_B R24, R10.H1 ;  /* 0x0000000aff18723e */ /* 0x000fe200030006ff */
[--C-:B------:R-:W-:Y:S01]  /*15ed0*/  HADD2.F32 R10, -RZ, R20.reuse.H0_H0 ;  /* 0x20000014ff0a7230 */ /* 0x100fe20000004100 */
[----:B------:R-:W-:Y:S01]  /*15ee0*/  F2FP.F16.E4M3.UNPACK_B R28, R13.H1 ;  /* 0x0000000dff1c723e */ /* 0x000fe200030006ff */
[----:B------:R-:W-:Y:S01]  /*15ef0*/  HADD2.F32 R20, -RZ, R20.H1_H1 ;  /* 0x30000014ff147230 */ /* 0x000fe20000004100 */
[----:B------:R-:W-:Y:S01]  /*15f00*/  F2FP.F16.E4M3.UNPACK_B R47, R47.H1 ;  /* 0x0000002fff2f723e */ /* 0x000fe200030006ff */
[----:B------:R-:W-:Y:S01]  /*15f10*/  FMUL.FTZ R27, R27, R36 ;  /* 0x000000241b1b7220 */ /* 0x000fe20000410000 */
[----:B------:R-:W-:Y:S01]  /*15f20*/  F2FP.F16.E4M3.UNPACK_B R41, R41.H1 ;  /* 0x00000029ff29723e */ /* 0x000fe200030006ff */
[C---:B------:R-:W-:Y:S01]  /*15f30*/  FFMA.FTZ R46, R10.reuse, R39, R46 ;  /* 0x000000270a2e7223 */ /* 0x040fe2000001002e */
[----:B------:R-:W-:Y:S01]  /*15f40*/  F2FP.F16.E4M3.UNPACK_B R30, R15 ;  /* 0x0000000fff1e723e */ /* 0x000fe200020006ff */
[----:B------:R-:W-:Y:S01]  /*15f50*/  FFMA.FTZ R53, R10, R37, -R53 ;  /* 0x000000250a357223 */ /* 0x000fe20000010835 */
[----:B------:R-:W-:Y:S01]  /*15f60*/  F2FP.F16.E4M3.UNPACK_B R31, R15.H1 ;  /* 0x0000000fff1f723e */ /* 0x000fe200030006ff */
[----:B------:R-:W-:Y:S01]  /*15f70*/  HADD2.F32 R39, -RZ, R47.H0_H0 ;  /* 0x2000002fff277230 */ /* 0x000fe20000004100 */
[-C--:B------:R-:W-:Y:S01]  /*15f80*/  F2FP.F16.E4M3.UNPACK_B R15, R14.reuse ;  /* 0x0000000eff0f723e */ /* 0x080fe200020006ff */
[----:B------:R-:W-:Y:S01]  /*15f90*/  HADD2.F32 R37, -RZ, R41.H0_H0 ;  /* 0x20000029ff257230 */ /* 0x000fe20000004100 */
[----:B------:R-:W-:Y:S01]  /*15fa0*/  F2FP.F16.E4M3.UNPACK_B R29, R14.H1 ;  /* 0x0000000eff1d723e */ /* 0x000fe200030006ff */
[----:B------:R-:W-:Y:S01]  /*15fb0*/  HADD2.F32 R14, -RZ, R28.H0_H0 ;  /* 0x2000001cff0e7230 */ /* 0x000fe20000004100 */
[----:B------:R-:W-:Y:S01]  /*15fc0*/  F2FP.F16.E4M3.UNPACK_B R21, R9.H1 ;  /* 0x00000009ff15723e */ /* 0x000fe200030006ff */
[C---:B------:R-:W-:Y:S01]  /*15fd0*/  FFMA.FTZ R48, R20.reuse, R36, -R55 ;  /* 0x0000002414307223 */ /* 0x040fe20000010837 */
[----:B------:R-:W-:Y:S01]  /*15fe0*/  FFMA.FTZ R55, R20, R38, R27 ;  /* 0x0000002614377223 */ /* 0x000fe2000001001b */
[----:B------:R-:W-:Y:S01]  /*15ff0*/  F2FP.F16.E4M3.UNPACK_B R36, R51 ;  /* 0x00000033ff24723e */ /* 0x000fe200020006ff */
[----:B------:R-:W-:Y:S01]  /*16000*/  FMUL.FTZ R57, R14, R39 ;  /* 0x000000270e397220 */ /* 0x000fe20000410000 */
[----:B------:R-:W-:-:S02]  /*16010*/  HADD2.F32 R10, -RZ, R21.H0_H0 ;  /* 0x20000015ff0a7230 */ /* 0x000fc40000004100 */
[----:B------:R-:W-:Y:S01]  /*16020*/  FMUL.FTZ R14, R14, R37 ;  /* 0x000000250e0e7220 */ /* 0x000fe20000410000 */
[----:B------:R-:W-:Y:S01]  /*16030*/  F2FP.F16.E4M3.UNPACK_B R20, R43 ;  /* 0x0000002bff14723e */ /* 0x000fe200020006ff */
[----:B------:R-:W-:Y:S01]  /*16040*/  HADD2.F32 R47, -RZ, R47.H1_H1 ;  /* 0x3000002fff2f7230 */ /* 0x000fe20000004100 */
[----:B------:R-:W-:Y:S01]  /*16050*/  F2FP.F16.E4M3.UNPACK_B R51, R51.H1 ;  /* 0x00000033ff33723e */ /* 0x000fe200030006ff */
[C---:B------:R-:W-:Y:S01]  /*16060*/  FFMA.FTZ R57, R10.reuse, R37, -R57 ;  /* 0x000000250a397223 */ /* 0x040fe20000010839 */
[----:B------:R-:W-:Y:S01]  /*16070*/  FFMA.FTZ R38, R10, R39, R14 ;  /* 0x000000270a267223 */ /* 0x000fe2000001000e */
[----:B------:R-:W-:Y:S01]  /*16080*/  HADD2.F32 R37, -RZ, R36.H0_H0 ;  /* 0x20000024ff257230 */ /* 0x000fe20000004100 */
[----:B------:R-:W-:Y:S01]  /*16090*/  F2FP.F16.E4M3.UNPACK_B R43, R43.H1 ;  /* 0x0000002bff2b723e */ /* 0x000fe200030006ff */
[----:B------:R-:W-:Y:S01]  /*160a0*/  HADD2.F32 R14, -RZ, R30.H0_H0 ;  /* 0x2000001eff0e7230 */ /* 0x000fe20000004100 */
[-C--:B------:R-:W-:Y:S01]  /*160b0*/  F2FP.F16.E4M3.UNPACK_B R13, R12.reuse ;  /* 0x0000000cff0d723e */ /* 0x080fe200020006ff */
[----:B------:R-:W-:Y:S01]  /*160c0*/  HADD2.F32 R28, -RZ, R28.H1_H1 ;  /* 0x3000001cff1c7230 */ /* 0x000fe20000004100 */
[----:B------:R-:W-:Y:S01]  /*160d0*/  F2FP.F16.E4M3.UNPACK_B R12, R12.H1 ;  /* 0x0000000cff0c723e */ /* 0x000fe200030006ff */
[----:B------:R-:W-:-:S02]  /*160e0*/  HADD2.F32 R27, -RZ, R20.H0_H0 ;  /* 0x20000014ff1b7230 */ /* 0x000fc40000004100 */
[----:B------:R-:W-:Y:S01]  /*160f0*/  FMUL.FTZ R39, R14, R37 ;  /* 0x000000250e277220 */ /* 0x000fe20000410000 */
[----:B------:R-:W-:Y:S02]  /*16100*/  HADD2.F32 R41, -RZ, R41.H1_H1 ;  /* 0x30000029ff297230 */ /* 0x000fe40000004100 */
[----:B------:R-:W-:Y:S01]  /*16110*/  FMUL.FTZ R50, R28, R47 ;  /* 0x0000002f1c327220 */ /* 0x000fe20000410000 */
[----:B------:R-:W-:Y:S02]  /*16120*/  HADD2.F32 R10, -RZ, R25.H0_H0 ;  /* 0x20000019ff0a7230 */ /* 0x000fe40000004100 */
[----:B------:R-:W-:Y:S01]  /*16130*/  FMUL.FTZ R14, R14, R27 ;  /* 0x0000001b0e0e7220 */ /* 0x000fe20000410000 */
[----:B------:R-:W-:Y:S02]  /*16140*/  HADD2.F32 R21, -RZ, R21.H1_H1 ;  /* 0x30000015ff157230 */ /* 0x000fe40000004100 */
        /* <DEDUP_REMOVED lines=8> */
[----:B------:R-:W-:Y:S01]  /*161d0*/  HADD2.F32 R25, -RZ, R25.H1_H1 ;  /* 0x30000019ff197230 */ /* 0x000fe20000004100 */
[----:B------:R-:W-:Y:S01]  /*161e0*/  F2FP.F16.E4M3.UNPACK_B R9, R8 ;  /* 0x00000008ff09723e */ /* 0x000fe200020006ff */
[----:B------:R-:W-:-:S02]  /*161f0*/  HADD2.F32 R27, -RZ, R51.H0_H0 ;  /* 0x20000033ff1b7230 */ /* 0x000fc40000004100 */
[C---:B------:R-:W-:Y:S01]  /*16200*/  FMUL.FTZ R28, R30.reuse, R36 ;  /* 0x000000241e1c7220 */ /* 0x040fe20000410000 */
[----:B------:R-:W-:Y:S02]  /*16210*/  HADD2.F32 R14, -RZ, R31.H0_H0 ;  /* 0x2000001fff0e7230 */ /* 0x000fe40000004100 */
[-C--:B------:R-:W-:Y:S01]  /*16220*/  FMUL.FTZ R37, R30, R20.reuse ;  /* 0x000000141e257220 */ /* 0x080fe20000410000 */
[--C-:B------:R-:W-:Y:S02]  /*16230*/  HADD2.F32 R21, -RZ, R43.reuse.H0_H0 ;  /* 0x2000002bff157230 */ /* 0x100fe40000004100 */
[C---:B------:R-:W-:Y:S01]  /*16240*/  FFMA.FTZ R59, R25.reuse, R20, -R28 ;  /* 0x00000014193b7223 */ /* 0x040fe2000001081c */
[----:B------:R-:W-:Y:S02]  /*16250*/  HADD2.F32 R10, -RZ, R26.H0_H0 ;  /* 0x2000001aff0a7230 */ /* 0x000fe40000004100 */
[C---:B------:R-:W-:Y:S01]  /*16260*/  FMUL.FTZ R39, R14.reuse, R27 ;  /* 0x0000001b0e277220 */ /* 0x040fe20000410000 */
[----:B------:R-:W-:Y:S01]  /*16270*/  FFMA.FTZ R61, R25, R36, R37 ;  /* 0x00000024193d7223 */ /* 0x000fe20000010025 */
[----:B------:R-:W-:Y:S01]  /*16280*/  FMUL.FTZ R14, R14, R21 ;  /* 0x000000150e0e7220 */ /* 0x000fe20000410000 */
[----:B------:R-:W-:Y:S01]  /*16290*/  F2FP.F16.E4M3.UNPACK_B R25, R45.H1 ;  /* 0x0000002dff19723e */ /* 0x000fe200030006ff */
[----:B------:R-:W-:Y:S01]  /*162a0*/  HADD2.F32 R43, -RZ, R43.H1_H1 ;  /* 0x3000002bff2b7230 */ /* 0x000fe20000004100 */
[----:B------:R-:W-:Y:S01]  /*162b0*/  F2FP.F16.E4M3.UNPACK_B R20, R40.H1 ;  /* 0x00000028ff14723e */ /* 0x000fe200030006ff */
[----:B------:R-:W-:Y:S01]  /*162c0*/  FFMA.FTZ R58, R10, R27, R14 ;  /* 0x0000001b0a3a7223 */ /* 0x000fe2000001000e */
        /* <DEDUP_REMOVED lines=33> */
[----:B------:R-:W-:Y:S01]  /*164e0*/  FMUL.FTZ R31, R10, R21 ;  /* 0x000000150a1f7220 */ /* 0x000fe20000410000 */
        /* <DEDUP_REMOVED lines=24> */
[--C-:B------:R-:W-:Y:S02]  /*16670*/  HADD2.F32 R10, -RZ, R42.reuse.H0_H0 ;  /* 0x2000002aff0a7230 */ /* 0x100fe40000004100 */
[C---:B------:R-:W-:Y:S01]  /*16680*/  FMUL.FTZ R9, R29.reuse, R14 ;  /* 0x0000000e1d097220 */ /* 0x040fe20000410000 */
[-C--:B------:R-:W-:Y:S01]  /*16690*/  FMUL.FTZ R21, R29, R12.reuse ;  /* 0x0000000c1d157220 */ /* 0x080fe20000410000 */
[----:B------:R-:W-:Y:S02]  /*166a0*/  HADD2.F32 R42, -RZ, R42.H1_H1 ;  /* 0x3000002aff2a7230 */ /* 0x000fe40000004100 */
[----:B------:R-:W-:Y:S01]  /*166b0*/  FFMA.FTZ R29, R8, R13, R25 ;  /* 0x0000000d081d7223 */ /* 0x000fe20000010019 */
[C---:B------:R-:W-:Y:S01]  /*166c0*/  FFMA.FTZ R41, R24.reuse, R12, -R9 ;  /* 0x0000000c18297223 */ /* 0x040fe20000010809 */
[----:B------:R-:W-:Y:S01]  /*166d0*/  FFMA.FTZ R36, R24, R14, R21 ;  /* 0x0000000e18247223 */ /* 0x000fe20000010015 */
[----:B------:R-:W-:-:S02]  /*166e0*/  HADD2.F32 R9, -RZ, R15.H0_H0 ;  /* 0x2000000fff097230 */ /* 0x000fc40000004100 */
[--C-:B------:R-:W-:Y:S01]  /*166f0*/  HADD2.F32 R12, -RZ, R49.reuse.H0_H0 ;  /* 0x20000031ff0c7230 */ /* 0x100fe20000004100 */
[----:B------:R-:W-:Y:S01]  /*16700*/  F2FP.SATFINITE.E4M3.F32.PACK_AB_MERGE_C R30, R41, R30, RZ ;  /* 0x0000001e291e723e */ /* 0x000fe200048070ff */
[----:B------:R-:W-:Y:S01]  /*16710*/  HADD2.F32 R14, -RZ, R49.H1_H1 ;  /* 0x30000031ff0e7230 */ /* 0x000fe20000004100 */
[----:B------:R-:W-:Y:S01]  /*16720*/  F2FP.SATFINITE.E4M3.F32.PACK_AB_MERGE_C R29, R36, R29, RZ ;  /* 0x0000001d241d723e */ /* 0x000fe200048070ff */
[----:B------:R-:W-:Y:S02]  /*16730*/  HADD2.F32 R15, -RZ, R15.H1_H1 ;  /* 0x3000000fff0f7230 */ /* 0x000fe40000004100 */
[C---:B------:R-:W-:Y:S01]  /*16740*/  FMUL.FTZ R13, R9.reuse, R12 ;  /* 0x0000000c090d7220 */ /* 0x040fe20000410000 */
[--C-:B------:R-:W-:Y:S02]  /*16750*/  HADD2.F32 R8, -RZ, R11.reuse.H0_H0 ;  /* 0x2000000bff087230 */ /* 0x100fe40000004100 */
[----:B------:R-:W-:Y:S01]  /*16760*/  FMUL.FTZ R9, R9, R10 ;  /* 0x0000000a09097220 */ /* 0x000fe20000410000 */
[----:B------:R-:W-:-:S02]  /*16770*/  HADD2.F32 R11, -RZ, R11.H1_H1 ;  /* 0x3000000bff0b7230 */ /* 0x000fc40000004100 */
[C---:B------:R-:W-:Y:S01]  /*16780*/  FMUL.FTZ R24, R15.reuse, R14 ;  /* 0x0000000e0f187220 */ /* 0x040fe20000410000 */
[----:B------:R-:W-:Y:S01]  /*16790*/  FMUL.FTZ R15, R15, R42 ;  /* 0x0000002a0f0f7220 */ /* 0x000fe20000410000 */
        /* <DEDUP_REMOVED lines=14> */
[----:B------:R-:W-:Y:S02]  /*16880*/  F2FP.SATFINITE.E4M3.F32.PACK_AB_MERGE_C R13, R55, R46, R13 ;  /* 0x0000002e370d723e */ /* 0x000fe4000480700d */
[----:B------:R-:W-:Y:S01]  /*16890*/  F2FP.SATFINITE.E4M3.F32.PACK_AB_MERGE_C R15, R61, R54, R15 ;  /* 0x000000363d0f723e */ /* 0x000fe2000480700f */
[----:B------:R2:W-:Y:S01]  /*168a0*/  STS.128 [R227+0x14400], R8 ;  /* 0x01440008e3007388 */ /* 0x0005e20000000c00 */
[----:B------:R-:W-:Y:S02]  /*168b0*/  F2FP.SATFINITE.E4M3.F32.PACK_AB_MERGE_C R12, R20, R31, R12 ;  /* 0x0000001f140c723e */ /* 0x000fe4000480700c */
[----:B------:R-:W-:-:S05]  /*168c0*/  F2FP.SATFINITE.E4M3.F32.PACK_AB_MERGE_C R14, R14, R21, R29 ;  /* 0x000000150e0e723e */ /* 0x000fca000480701d */
[----:B------:R2:W-:Y:S02]  /*168d0*/  STS.128 [R3+0x14400], R12 ;  /* 0x0144000c03007388 */ /* 0x0005e40000000c00 */
.L_x_1484:
[----:B------:R-:W-:Y:S05]  /*168e0*/  BSYNC B1 ;  /* 0x0000000000017941 */ /* 0x000fea0003800000 */
.L_x_1483:
[----:B------:R-:W-:Y:S05]  /*168f0*/  @P2 BRA `(.L_x_1462) ;  /* 0x0000000c00e42947 */ /* 0x000fea0003800000 */
[----:B-12---:R-:W-:Y:S02]  /*16900*/  SHF.R.S32.HI R8, RZ, 0x1f, R199 ;  /* 0x0000001fff087819 */ /* 0x006fe400000114c7 */
        /* <DEDUP_REMOVED lines=16> */
[----:B------:R-:W-:Y:S02]  /*16a10*/  LOP3.LUT R3, R3, R204, RZ, 0x3c, !PT ;  /* 0x000000cc03037212 */ /* 0x000fe400078e3cff */
[----:B------:R-:W-:Y:S02]  /*16a20*/  LOP3.LUT R0, R8, 0xffffe000, RZ, 0xc0, !PT ;  /* 0xffffe00008007812 */ /* 0x000fe400078ec0ff */
[----:B------:R-:W-:-:S02]  /*16a30*/  LOP3.LUT R10, R5, 0xff, RZ, 0xc0, !PT ;  /* 0x000000ff050a7812 */ /* 0x000fc400078ec0ff */
[----:B------:R-:W-:Y:S02]  /*16a40*/  LOP3.LUT R9, R9, 0xff, RZ, 0xc0, !PT ;  /* 0x000000ff09097812 */ /* 0x000fe400078ec0ff */
[----:B------:R-:W-:Y:S02]  /*16a50*/  PRMT R25, R11, 0x7604, R12 ;  /* 0x000076040b197816 */ /* 0x000fe4000000000c */
[----:B------:R-:W-:Y:S02]  /*16a60*/  IADD3 R0, R3, R205, R0 ;  /* 0x000000cd03007210 */ /* 0x000fe40007ffe000 */
[----:B------:R-:W-:Y:S02]  /*16a70*/  SHF.R.U32.HI R11, RZ, 0x8, R32 ;  /* 0x00000008ff0b7819 */ /* 0x000fe40000011620 */
[----:B------:R-:W-:Y:S01]  /*16a80*/  PRMT R20, R9, 0x7604, R10 ;  /* 0x0000760409147816 */ /* 0x000fe2000000000a */
[----:B------:R-:W-:Y:S01]  /*16a90*/  IMAD.IADD R0, R17, 0x1, R0 ;  /* 0x0000000111007824 */ /* 0x000fe200078e0200 */
[----:B------:R-:W-:-:S02]  /*16aa0*/  SHF.R.U32.HI R9, RZ, 0x8, R7 ;  /* 0x00000008ff097819 */ /* 0x000fc40000011607 */
[----:B------:R-:W-:Y:S02]  /*16ab0*/  LOP3.LUT R12, R32, 0xff, RZ, 0xc0, !PT ;  /* 0x000000ff200c7812 */ /* 0x000fe400078ec0ff */
[----:B------:R-:W-:Y:S02]  /*16ac0*/  LOP3.LUT R11, R11, 0xff, RZ, 0xc0, !PT ;  /* 0x000000ff0b0b7812 */ /* 0x000fe400078ec0ff */
[----:B------:R-:W-:Y:S02]  /*16ad0*/  LOP3.LUT R10, R7, 0xff, RZ, 0xc0, !PT ;  /* 0x000000ff070a7812 */ /* 0x000fe400078ec0ff */
[----:B------:R-:W-:Y:S02]  /*16ae0*/  LOP3.LUT R9, R9, 0xff, RZ, 0xc0, !PT ;  /* 0x000000ff09097812 */ /* 0x000fe400078ec0ff */
[----:B------:R-:W-:Y:S02]  /*16af0*/  PRMT R31, R11, 0x7604, R12 ;  /* 0x000076040b1f7816 */ /* 0x000fe4000000000c */
[----:B------:R-:W1:Y:S01]  /*16b00*/  LDS.128 R12, [R0+0x14400] ;  /* 0x01440000000c7984 */ /* 0x000e620000000c00 */
[----:B------:R-:W-:-:S02]  /*16b10*/  PRMT R24, R9, 0x7604, R10 ;  /* 0x0000760409187816 */ /* 0x000fc4000000000a */
[----:B------:R-:W-:Y:S01]  /*16b20*/  SHF.R.U32.HI R3, RZ, 0x8, R33 ;  /* 0x00000008ff037819 */ /* 0x000fe20000011621 */
[----:B------:R-:W2:Y:S01]  /*16b30*/  LDS.128 R8, [R226+0x14400] ;  /* 0x01440000e2087984 */ /* 0x000ea20000000c00 */
[----:B------:R-:W-:Y:S02]  /*16b40*/  SHF.R.U32.HI R27, RZ, 0x8, R34 ;  /* 0x00000008ff1b7819 */ /* 0x000fe40000011622 */
[----:B------:R-:W-:Y:S02]  /*16b50*/  LOP3.LUT R26, R33, 0xff, RZ, 0xc0, !PT ;  /* 0x000000ff211a7812 */ /* 0x000fe400078ec0ff */
[----:B------:R-:W-:Y:S02]  /*16b60*/  LOP3.LUT R3, R3, 0xff, RZ, 0xc0, !PT ;  /* 0x000000ff03037812 */ /* 0x000fe400078ec0ff */
[----:B------:R-:W-:Y:S02]  /*16b70*/  LOP3.LUT R28, R34, 0xff, RZ, 0xc0, !PT ;  /* 0x000000ff221c7812 */ /* 0x000fe400078ec0ff */
[----:B------:R-:W-:-:S02]  /*16b80*/  LOP3.LUT R27, R27, 0xff, RZ, 0xc0, !PT ;  /* 0x000000ff1b1b7812 */ /* 0x000fc400078ec0ff */
[----:B------:R-:W-:Y:S02]  /*16b90*/  PRMT R26, R3, 0x7604, R26 ;  /* 0x00007604031a7816 */ /* 0x000fe4000000001a */
[----:B------:R-:W-:Y:S02]  /*16ba0*/  SHF.R.U32.HI R3, RZ, 0x10, R5 ;  /* 0x00000010ff037819 */ /* 0x000fe40000011605 */
[----:B------:R-:W-:Y:S02]  /*16bb0*/  SHF.R.U32.HI R37, RZ, 0x10, R33 ;  /* 0x00000010ff257819 */ /* 0x000fe40000011621 */
[----:B------:R-:W-:Y:S01]  /*16bc0*/  PRMT R39, R27, 0x7604, R28 ;  /* 0x000076041b277816 */ /* 0x000fe2000000001c */
[----:B------:R-:W-:Y:S01]  /*16bd0*/  IMAD.U32 R3, R3, 0x10000, RZ ;  /* 0x0001000003037824 */ /* 0x000fe200078e00ff */
[----:B------:R-:W-:Y:S01]  /*16be0*/  SHF.R.U32.HI R27, RZ, 0x10, R7 ;  /* 0x00000010ff1b7819 */ /* 0x000fe20000011607 */
[----:B------:R-:W-:Y:S01]  /*16bf0*/  IMAD.U32 R37, R37, 0x10000, RZ ;  /* 0x0001000025257824 */ /* 0x000fe200078e00ff */
[----:B------:R-:W-:-:S02]  /*16c00*/  SHF.R.U32.HI R29, RZ, 0x8, R35 ;  /* 0x00000008ff1d7819 */ /* 0x000fc40000011623 */
[----:B------:R-:W-:Y:S01]  /*16c10*/  LOP3.LUT R30, R35, 0xff, RZ, 0xc0, !PT ;  /* 0x000000ff231e7812 */ /* 0x000fe200078ec0ff */
[----:B------:R-:W-:Y:S01]  /*16c20*/  IMAD.U32 R27, R27, 0x10000, RZ ;  /* 0x000100001b1b7824 */ /* 0x000fe200078e00ff */
[----:B------:R-:W-:Y:S02]  /*16c30*/  LOP3.LUT R29, R29, 0xff, RZ, 0xc0, !PT ;  /* 0x000000ff1d1d7812 */ /* 0x000fe400078ec0ff */
[----:B------:R-:W-:Y:S02]  /*16c40*/  LOP3.LUT R3, R20, 0xff0000, R3, 0xf8, !PT ;  /* 0x00ff000014037812 */ /* 0x000fe400078ef803 */
[----:B------:R-:W-:Y:S02]  /*16c50*/  LOP3.LUT R37, R26, 0xff0000, R37, 0xf8, !PT ;  /* 0x00ff00001a257812 */ /* 0x000fe400078ef825 */
[----:B------:R-:W-:Y:S02]  /*16c60*/  PRMT R30, R29, 0x7604, R30 ;  /* 0x000076041d1e7816 */ /* 0x000fe4000000001e */
[----:B------:R-:W-:-:S02]  /*16c70*/  SHF.R.U32.HI R41, RZ, 0x10, R35 ;  /* 0x00000010ff297819 */ /* 0x000fc40000011623 */
[----:B------:R-:W-:Y:S02]  /*16c80*/  LOP3.LUT R29, R24, 0xff0000, R27, 0xf8, !PT ;  /* 0x00ff0000181d7812 */ /* 0x000fe400078ef81b */
[----:B------:R-:W-:Y:S01]  /*16c90*/  LOP3.LUT R28, R3, 0xff000000, R5, 0xf8, !PT ;  /* 0xff000000031c7812 */ /* 0x000fe200078ef805 */
[----:B------:R-:W-:Y:S01]  /*16ca0*/  IMAD.U32 R41, R41, 0x10000, RZ ;  /* 0x0001000029297824 */ /* 0x000fe200078e00ff */
[----:B------:R-:W-:Y:S02]  /*16cb0*/  LOP3.LUT R37, R37, 0xff000000, R33, 0xf8, !PT ;  /* 0xff00000025257812 */ /* 0x000fe400078ef821 */
[----:B------:R-:W-:Y:S02]  /*16cc0*/  LOP3.LUT R21, R21, 0xff0000, R4, 0xf8, !PT ;  /* 0x00ff000015157812 */ /* 0x000fe400078ef804 */
[----:B------:R-:W-:Y:S02]  /*16cd0*/  LOP3.LUT R36, R29, 0xff000000, R7, 0xf8, !PT ;  /* 0xff0000001d247812 */ /* 0x000fe400078ef807 */
[----:B------:R-:W-:-:S02]  /*16ce0*/  LOP3.LUT R39, R39, 0xff0000, R34, 0xf8, !PT ;  /* 0x00ff000027277812 */ /* 0x000fc400078ef822 */
[----:B------:R-:W-:Y:S02]  /*16cf0*/  F2FP.F16.E4M3.UNPACK_B R29, R28 ;  /* 0x0000001cff1d723e */ /* 0x000fe400020006ff */
[----:B------:R-:W-:Y:S02]  /*16d00*/  F2FP.F16.E4M3.UNPACK_B R33, R37 ;  /* 0x00000025ff21723e */ /* 0x000fe400020006ff */
[----:B-1----:R-:W-:Y:S02]  /*16d10*/  F2FP.F16.E4M3.UNPACK_B R20, R13 ;  /* 0x0000000dff14723e */ /* 0x002fe400020006ff */
[----:B------:R-:W-:Y:S02]  /*16d20*/  LOP3.LUT R27, R21, 0xff000000, R4, 0xf8, !PT ;  /* 0xff000000151b7812 */ /* 0x000fe400078ef804 */
[----:B------:R-:W-:Y:S01]  /*16d30*/  LOP3.LUT R41, R30, 0xff0000, R41, 0xf8, !PT ;  /* 0x00ff00001e297812 */ /* 0x000fe200078ef829 */
[----:B------:R-:W-:Y:S01]  /*16d40*/  HADD2.F32 R30, -RZ, R29.H0_H0 ;  /* 0x2000001dff1e7230 */ /* 0x000fe20000004100 */
[----:B------:R-:W-:Y:S01]  /*16d50*/  LOP3.LUT R39, R39, 0xff000000, R34, 0xf8, !PT ;  /* 0xff00000027277812 */ /* 0x000fe200078ef822 */
[--C-:B------:R-:W-:Y:S01]  /*16d60*/  HADD2.F32 R34, -RZ, R33.reuse.H0_H0 ;  /* 0x20000021ff227230 */ /* 0x100fe20000004100 */
[----:B--2---:R-:W-:Y:S01]  /*16d70*/  F2FP.F16.E4M3.UNPACK_B R4, R9 ;  /* 0x00000009ff04723e */ /* 0x004fe200020006ff */
[----:B------:R-:W-:Y:S01]  /*16d80*/  HADD2.F32 R24, -RZ, R20.H0_H0 ;  /* 0x20000014ff187230 */ /* 0x000fe20000004100 */
[----:B------:R-:W-:Y:S01]  /*16d90*/  LOP3.LUT R25, R25, 0xff0000, R6, 0xf8, !PT ;  /* 0x00ff000019197812 */ /* 0x000fe200078ef806 */
[----:B------:R-:W-:Y:S01]  /*16da0*/  HADD2.F32 R33, -RZ, R33.H1_H1 ;  /* 0x30000021ff217230 */ /* 0x000fe20000004100 */
[----:B------:R-:W-:Y:S01]  /*16db0*/  LOP3.LUT R41, R41, 0xff000000, R35, 0xf8, !PT ;  /* 0xff00000029297812 */ /* 0x000fe200078ef823 */
[----:B------:R-:W-:Y:S01]  /*16dc0*/  HADD2.F32 R5, -RZ, R4.H0_H0 ;  /* 0x20000004ff057230 */ /* 0x000fe20000004100 */
[----:B------:R-:W-:Y:S01]  /*16dd0*/  F2FP.F16.E4M3.UNPACK_B R21, R13.H1 ;  /* 0x0000000dff15723e */ /* 0x000fe200030006ff */
[C---:B------:R-:W-:Y:S01]  /*16de0*/  FMUL.FTZ R38, R24.reuse, R34 ;  /* 0x0000002218267220 */ /* 0x040fe20000410000 */
[----:B------:R-:W-:Y:S01]  /*16df0*/  FMUL.FTZ R35, R24, R30 ;  /* 0x0000001e18237220 */ /* 0x000fe20000410000 */
[----:B------:R-:W-:Y:S01]  /*16e00*/  F2FP.F16.E4M3.UNPACK_B R37, R37.H1 ;  /* 0x00000025ff25723e */ /* 0x000fe200030006ff */
[----:B------:R-:W-:Y:S01]  /*16e10*/  HADD2.F32 R20, -RZ, R20.H1_H1 ;  /* 0x30000014ff147230 */ /* 0x000fe20000004100 */
[----:B------:R-:W-:Y:S01]  /*16e20*/  F2FP.F16.E4M3.UNPACK_B R28, R28.H1 ;  /* 0x0000001cff1c723e */ /* 0x000fe200030006ff */
[----:B------:R-:W-:Y:S01]  /*16e30*/  FFMA.FTZ R38, R5, R30, -R38 ;  /* 0x0000001e05267223 */ /* 0x000fe20000010826 */
[----:B------:R-:W-:Y:S01]  /*16e40*/  LOP3.LUT R3, R31, 0xff0000, R32, 0xf8, !PT ;  /* 0x00ff00001f037812 */ /* 0x000fe200078ef820 */
[----:B------:R-:W-:Y:S01]  /*16e50*/  FFMA.FTZ R35, R5, R34, R35 ;  /* 0x0000002205237223 */ /* 0x000fe20000010023 */
[----:B------:R-:W-:Y:S01]  /*16e60*/  LOP3.LUT R31, R25, 0xff000000, R6, 0xf8, !PT ;  /* 0xff000000191f7812 */ /* 0x000fe200078ef806 */
[----:B------:R-:W-:Y:S01]  /*16e70*/  HADD2.F32 R29, -RZ, R29.H1_H1 ;  /* 0x3000001dff1d7230 */ /* 0x000fe20000004100 */
[-C--:B------:R-:W-:Y:S01]  /*16e80*/  F2FP.F16.E4M3.UNPACK_B R25, R15.reuse ;  /* 0x0000000fff19723e */ /* 0x080fe200020006ff */
[----:B------:R-:W-:Y:S01]  /*16e90*/  HADD2.F32 R4, -RZ, R4.H1_H1 ;  /* 0x30000004ff047230 */ /* 0x000fe20000004100 */
[----:B------:R-:W-:Y:S01]  /*16ea0*/  F2FP.F16.E4M3.UNPACK_B R26, R15.H1 ;  /* 0x0000000fff1a723e */ /* 0x000fe200030006ff */
[----:B------:R-:W-:Y:S01]  /*16eb0*/  HADD2.F32 R34, -RZ, R37.H0_H0 ;  /* 0x20000025ff227230 */ /* 0x000fe20000004100 */
[----:B------:R-:W-:Y:S01]  /*16ec0*/  F2FP.F16.E4M3.UNPACK_B R9, R9.H1 ;  /* 0x00000009ff09723e */ /* 0x000fe200030006ff */
[----:B------:R-:W-:Y:S01]  /*16ed0*/  HADD2.F32 R30, -RZ, R28.H0_H0 ;  /* 0x2000001cff1e7230 */ /* 0x000fe20000004100 */
[-C--:B------:R-:W-:Y:S01]  /*16ee0*/  F2FP.F16.E4M3.UNPACK_B R15, R14.reuse ;  /* 0x0000000eff0f723e */ /* 0x080fe200020006ff */
[----:B------:R-:W-:Y:S01]  /*16ef0*/  FMUL.FTZ R43, R20, R33 ;  /* 0x00000021142b7220 */ /* 0x000fe20000410000 */
[----:B------:R-:W-:Y:S01]  /*16f00*/  F2FP.F16.E4M3.UNPACK_B R24, R14.H1 ;  /* 0x0000000eff18723e */ /* 0x000fe200030006ff */
[----:B------:R-:W-:-:S02]  /*16f10*/  HADD2.F32 R14, -RZ, R21.H0_H0 ;  /* 0x20000015ff0e7230 */ /* 0x000fc40000004100 */
[-C--:B------:R-:W-:Y:S01]  /*16f20*/  FMUL.FTZ R20, R20, R29.reuse ;  /* 0x0000001d14147220 */ /* 0x080fe20000410000 */
[----:B------:R-:W-:Y:S02]  /*16f30*/  HADD2.F32 R5, -RZ, R9.H0_H0 ;  /* 0x20000009ff057230 */ /* 0x000fe40000004100 */
[----:B------:R-:W-:Y:S01]  /*16f40*/  FFMA.FTZ R43, R4, R29, -R43 ;  /* 0x0000001d042b7223 */ /* 0x000fe2000001082b */
[----:B------:R-:W-:Y:S01]  /*16f50*/  F2FP.F16.E4M3.UNPACK_B R29, R41 ;  /* 0x00000029ff1d723e */ /* 0x000fe200020006ff */
[C---:B------:R-:W-:Y:S01]  /*16f60*/  FMUL.FTZ R42, R14.reuse, R34 ;  /* 0x000000220e2a7220 */ /* 0x040fe20000410000 */
[-C--:B------:R-:W-:Y:S01]  /*16f70*/  FMUL.FTZ R45, R14, R30.reuse ;  /* 0x0000001e0e2d7220 */ /* 0x080fe20000410000 */
[----:B------:R-:W-:Y:S01]  /*16f80*/  F2FP.F16.E4M3.UNPACK_B R7, R11 ;  /* 0x0000000bff07723e */ /* 0x000fe200020006ff */
[----:B------:R-:W-:Y:S01]  /*16f90*/  FFMA.FTZ R40, R4, R33, R20 ;  /* 0x0000002104287223 */ /* 0x000fe20000010014 */
[C---:B------:R-:W-:Y:S01]  /*16fa0*/  FFMA.FTZ R42, R5.reuse, R30, -R42 ;  /* 0x0000001e052a7223 */ /* 0x040fe2000001082a */
[----:B------:R-:W-:Y:S01]  /*16fb0*/  FFMA.FTZ R45, R5, R34, R45 ;  /* 0x00000022052d7223 */ /* 0x000fe2000001002d */
        /* <DEDUP_REMOVED lines=8> */
[C---:B------:R-:W-:Y:S01]  /*17040*/  FMUL.FTZ R47, R5.reuse, R33 ;  /* 0x00000021052f7220 */ /* 0x040fe20000410000 */
[----:B------:R-:W-:Y:S02]  /*17050*/  HADD2.F32 R30, -RZ, R37.H1_H1 ;  /* 0x30000025ff1e7230 */ /* 0x000fe40000004100 */
[-C--:B------:R-:W-:Y:S01]  /*17060*/  FMUL.FTZ R46, R5, R20.reuse ;  /* 0x00000014052e7220 */ /* 0x080fe20000410000 */
[----:B------:R-:W-:Y:S02]  /*17070*/  HADD2.F32 R21, -RZ, R21.H1_H1 ;  /* 0x30000015ff157230 */ /* 0x000fe40000004100 */
[----:B------:R-:W-:Y:S01]  /*17080*/  FFMA.FTZ R47, R4, R20, -R47 ;  /* 0x00000014042f7223 */ /* 0x000fe2000001082f */
[----:B------:R-:W-:Y:S01]  /*17090*/  HADD2.F32 R28, -RZ, R28.H1_H1 ;  /* 0x3000001cff1c7230 */ /* 0x000fe20000004100 */
[----:B------:R-:W-:Y:S01]  /*170a0*/  LOP3.LUT R32, R3, 0xff000000, R32, 0xf8, !PT ;  /* 0xff00000003207812 */ /* 0x000fe200078ef820 */
[----:B------:R-:W-:Y:S02]  /*170b0*/  HADD2.F32 R9, -RZ, R9.H1_H1 ;  /* 0x30000009ff097230 */ /* 0x000fe40000004100 */
[----:B------:R-:W-:Y:S01]  /*170c0*/  FMUL.FTZ R34, R21, R30 ;  /* 0x0000001e15227220 */ /* 0x000fe20000410000 */
[----:B------:R-:W-:-:S02]  /*170d0*/  HADD2.F32 R20, -RZ, R29.H1_H1 ;  /* 0x3000001dff147230 */ /* 0x000fc40000004100 */
[-C--:B------:R-:W-:Y:S01]  /*170e0*/  FMUL.FTZ R21, R21, R28.reuse ;  /* 0x0000001c15157220 */ /* 0x080fe20000410000 */
[----:B------:R-:W-:Y:S02]  /*170f0*/  HADD2.F32 R25, -RZ, R25.H1_H1 ;  /* 0x30000019ff197230 */ /* 0x000fe40000004100 */
[C---:B------:R-:W-:Y:S01]  /*17100*/  FFMA.FTZ R37, R9.reuse, R28, -R34 ;  /* 0x0000001c09257223 */ /* 0x040fe20000010822 */
[----:B------:R-:W-:Y:S02]  /*17110*/  HADD2.F32 R14, -RZ, R14.H1_H1 ;  /* 0x3000000eff0e7230 */ /* 0x000fe40000004100 */
[----:B------:R-:W-:Y:S01]  /*17120*/  FFMA.FTZ R30, R9, R30, R21 ;  /* 0x0000001e091e7223 */ /* 0x000fe20000010015 */
[----:B------:R-:W-:Y:S02]  /*17130*/  HADD2.F32 R7, -RZ, R7.H1_H1 ;  /* 0x30000007ff077230 */ /* 0x000fe40000004100 */
[----:B------:R-:W-:Y:S01]  /*17140*/  FMUL.FTZ R28, R25, R20 ;  /* 0x00000014191c7220 */ /* 0x000fe20000410000 */
[----:B------:R-:W-:-:S02]  /*17150*/  HADD2.F32 R21, -RZ, R41.H0_H0 ;  /* 0x20000029ff157230 */ /* 0x000fc40000004100 */
[----:B------:R-:W-:Y:S01]  /*17160*/  FMUL.FTZ R25, R25, R14 ;  /* 0x0000000e19197220 */ /* 0x000fe20000410000 */
[----:B------:R-:W-:Y:S01]  /*17170*/  HADD2.F32 R5, -RZ, R26.H0_H0 ;  /* 0x2000001aff057230 */ /* 0x000fe20000004100 */
[----:B------:R-:W-:Y:S01]  /*17180*/  F2FP.F16.E4M3.UNPACK_B R13, R12 ;  /* 0x0000000cff0d723e */ /* 0x000fe200020006ff */
[----:B------:R-:W-:Y:S01]  /*17190*/  FFMA.FTZ R46, R4, R33, R46 ;  /* 0x00000021042e7223 */ /* 0x000fe2000001002e */
[----:B------:R-:W-:Y:S02]  /*171a0*/  HADD2.F32 R9, -RZ, R36.H0_H0 ;  /* 0x20000024ff097230 */ /* 0x000fe40000004100 */
[C---:B------:R-:W-:Y:S01]  /*171b0*/  FFMA.FTZ R34, R7.reuse, R14, -R28 ;  /* 0x0000000e07227223 */ /* 0x040fe2000001081c */
[----:B------:R-:W-:Y:S01]  /*171c0*/  HADD2.F32 R41, -RZ, R41.H1_H1 ;  /* 0x30000029ff297230 */ /* 0x000fe20000004100 */
[----:B------:R-:W-:Y:S01]  /*171d0*/  F2FP.F16.E4M3.UNPACK_B R12, R12.H1 ;  /* 0x0000000cff0c723e */ /* 0x000fe200030006ff */
[----:B------:R-:W-:Y:S02]  /*171e0*/  HADD2.F32 R26, -RZ, R26.H1_H1 ;  /* 0x3000001aff1a7230 */ /* 0x000fe40000004100 */
[----:B------:R-:W-:Y:S01]  /*171f0*/  FFMA.FTZ R33, R7, R20, R25 ;  /* 0x0000001407217223 */ /* 0x000fe20000010019 */
[----:B------:R-:W-:Y:S01]  /*17200*/  HADD2.F32 R4, -RZ, R11.H0_H0 ;  /* 0x2000000bff047230 */ /* 0x000fe20000004100 */
[----:B------:R-:W-:Y:S01]  /*17210*/  F2FP.F16.E4M3.UNPACK_B R14, R32.H1 ;  /* 0x00000020ff0e723e */ /* 0x000fe200030006ff */
[----:B------:R-:W-:-:S02]  /*17220*/  HADD2.F32 R36, -RZ, R36.H1_H1 ;  /* 0x30000024ff247230 */ /* 0x000fc40000004100 */
[C---:B------:R-:W-:Y:S01]  /*17230*/  FMUL.FTZ R29, R5.reuse, R21 ;  /* 0x00000015051d7220 */ /* 0x040fe20000410000 */
[----:B------:R-:W-:Y:S01]  /*17240*/  F2FP.F16.E4M3.UNPACK_B R7, R27.H1 ;  /* 0x0000001bff07723e */ /* 0x000fe200030006ff */
[----:B------:R-:W-:Y:S01]  /*17250*/  FMUL.FTZ R50, R5, R9 ;  /* 0x0000000905327220 */ /* 0x000fe20000410000 */
[-C--:B------:R-:W-:Y:S01]  /*17260*/  F2FP.F16.E4M3.UNPACK_B R3, R8.reuse ;  /* 0x00000008ff03723e */ /* 0x080fe200020006ff */
[----:B------:R-:W-:Y:S01]  /*17270*/  HADD2.F32 R11, -RZ, R11.H1_H1 ;  /* 0x3000000bff0b7230 */ /* 0x000fe20000004100 */
[----:B------:R-:W-:Y:S01]  /*17280*/  F2FP.F16.E4M3.UNPACK_B R8, R8.H1 ;  /* 0x00000008ff08723e */ /* 0x000fe200030006ff */
[----:B------:R-:W-:Y:S01]  /*17290*/  FMUL.FTZ R28, R26, R41 ;  /* 0x000000291a1c7220 */ /* 0x000fe20000410000 */
[----:B------:R-:W-:Y:S01]  /*172a0*/  FFMA.FTZ R48, R4, R9, -R29 ;  /* 0x0000000904307223 */ /* 0x000fe2000001081d */
[----:B------:R-:W-:Y:S02]  /*172b0*/  HADD2.F32 R20, -RZ, R14.H0_H0 ;  /* 0x2000000eff147230 */ /* 0x000fe40000004100 */
[----:B------:R-:W-:Y:S01]  /*172c0*/  FMUL.FTZ R26, R26, R36 ;  /* 0x000000241a1a7220 */ /* 0x000fe20000410000 */
[----:B------:R-:W-:-:S02]  /*172d0*/  HADD2.F32 R5, -RZ, R12.H0_H0 ;  /* 0x2000000cff057230 */ /* 0x000fc40000004100 */
[----:B------:R-:W-:Y:S01]  /*172e0*/  FFMA.FTZ R50, R4, R21, R50 ;  /* 0x0000001504327223 */ /* 0x000fe20000010032 */
[--C-:B------:R-:W-:Y:S02]  /*172f0*/  HADD2.F32 R9, -RZ, R7.reuse.H0_H0 ;  /* 0x20000007ff097230 */ /* 0x100fe40000004100 */
[C---:B------:R-:W-:Y:S01]  /*17300*/  FFMA.FTZ R49, R11.reuse, R36, -R28 ;  /* 0x000000240b317223 */ /* 0x040fe2000001081c */
[----:B------:R-:W-:Y:S02]  /*17310*/  HADD2.F32 R4, -RZ, R8.H0_H0 ;  /* 0x20000008ff047230 */ /* 0x000fe40000004100 */
[----:B------:R-:W-:Y:S01]  /*17320*/  FFMA.FTZ R41, R11, R41, R26 ;  /* 0x000000290b297223 */ /* 0x000fe2000001001a */
[C---:B------:R-:W-:Y:S01]  /*17330*/  FMUL.FTZ R21, R5.reuse, R20 ;  /* 0x0000001405157220 */ /* 0x040fe20000410000 */
[----:B------:R-:W-:Y:S02]  /*17340*/  HADD2.F32 R11, -RZ, R14.H1_H1 ;  /* 0x3000000eff0b7230 */ /* 0x000fe40000004100 */
[----:B------:R-:W-:Y:S01]  /*17350*/  FMUL.FTZ R5, R5, R9 ;  /* 0x0000000905057220 */ /* 0x000fe20000410000 */
[----:B------:R-:W-:Y:S01]  /*17360*/  HADD2.F32 R12, -RZ, R12.H1_H1 ;  /* 0x3000000cff0c7230 */ /* 0x000fe20000004100 */
[----:B------:R-:W-:Y:S01]  /*17370*/  F2FP.F16.E4M3.UNPACK_B R32, R32 ;  /* 0x00000020ff20723e */ /* 0x000fe200020006ff */
[----:B------:R-:W-:-:S02]  /*17380*/  HADD2.F32 R7, -RZ, R7.H1_H1 ;  /* 0x30000007ff077230 */ /* 0x000fc40000004100 */
[C---:B------:R-:W-:Y:S01]  /*17390*/  FFMA.FTZ R25, R4.reuse, R9, -R21 ;  /* 0x0000000904197223 */ /* 0x040fe20000010815 */
[----:B------:R-:W-:Y:S02]  /*173a0*/  HADD2.F32 R8, -RZ, R8.H1_H1 ;  /* 0x30000008ff087230 */ /* 0x000fe40000004100 */
[----:B------:R-:W-:Y:S01]  /*173b0*/  FFMA.FTZ R26, R4, R20, R5 ;  /* 0x00000014041a7223 */ /* 0x000fe20000010005 */
[----:B------:R-:W-:Y:S01]  /*173c0*/  F2FP.F16.E4M3.UNPACK_B R27, R27 ;  /* 0x0000001bff1b723e */ /* 0x000fe200020006ff */
[C---:B------:R-:W-:Y:S01]  /*173d0*/  FMUL.FTZ R21, R12.reuse, R11 ;  /* 0x0000000b0c157220 */ /* 0x040fe20000410000 */
[-C--:B------:R-:W-:Y:S01]  /*173e0*/  FMUL.FTZ R12, R12, R7.reuse ;  /* 0x000000070c0c7220 */ /* 0x080fe20000410000 */
[----:B------:R-:W-:Y:S01]  /*173f0*/  HADD2.F32 R9, -RZ, R32.H0_H0 ;  /* 0x20000020ff097230 */ /* 0x000fe20000004100 */
[-C--:B------:R-:W-:Y:S01]  /*17400*/  F2FP.F16.E4M3.UNPACK_B R6, R10.reuse ;  /* 0x0000000aff06723e */ /* 0x080fe200020006ff */
[----:B------:R-:W-:Y:S02]  /*17410*/  HADD2.F32 R5, -RZ, R13.H0_H0 ;  /* 0x2000000dff057230 */ /* 0x000fe40000004100 */
[C---:B------:R-:W-:Y:S01]  /*17420*/  FFMA.FTZ R28, R8.reuse, R7, -R21 ;  /* 0x00000007081c7223 */ /* 0x040fe20000010815 */
[----:B------:R-:W-:Y:S01]  /*17430*/  FFMA.FTZ R29, R8, R11, R12 ;  /* 0x0000000b081d7223 */ /* 0x000fe2000001000c */
[----:B------:R-:W-:Y:S01]  /*17440*/  HADD2.F32 R7, -RZ, R27.H0_H0 ;  /* 0x2000001bff077230 */ /* 0x000fe20000004100 */
[----:B------:R-:W-:Y:S01]  /*17450*/  F2FP.F16.E4M3.UNPACK_B R10, R10.H1 ;  /* 0x0000000aff0a723e */ /* 0x000fe200030006ff */
[----:B------:R-:W-:-:S02]  /*17460*/  HADD2.F32 R4, -RZ, R3.H0_H0 ;  /* 0x20000003ff047230 */ /* 0x000fc40000004100 */
[C---:B------:R-:W-:Y:S01]  /*17470*/  FMUL.FTZ R11, R5.reuse, R9 ;  /* 0x00000009050b7220 */ /* 0x040fe20000410000 */
[----:B------:R-:W-:Y:S02]  /*17480*/  HADD2.F32 R32, -RZ, R32.H1_H1 ;  /* 0x30000020ff207230 */ /* 0x000fe40000004100 */
[-C--:B------:R-:W-:Y:S01]  /*17490*/  FMUL.FTZ R5, R5, R7.reuse ;  /* 0x0000000705057220 */ /* 0x080fe20000410000 */
[----:B------:R-:W-:Y:S02]  /*174a0*/  HADD2.F32 R13, -RZ, R13.H1_H1 ;  /* 0x3000000dff0d7230 */ /* 0x000fe40000004100 */
[C---:B------:R-:W-:Y:S01]  /*174b0*/  FFMA.FTZ R12, R4.reuse, R7, -R11 ;  /* 0x00000007040c7223 */ /* 0x040fe2000001080b */
[----:B------:R-:W-:Y:S01]  /*174c0*/  HADD2.F32 R8, -RZ, R27.H1_H1 ;  /* 0x3000001bff087230 */ /* 0x000fe20000004100 */
[----:B------:R-:W-:Y:S01]  /*174d0*/  F2FP.F16.E4M3.UNPACK_B R11, R39.H1 ;  /* 0x00000027ff0b723e */ /* 0x000fe200030006ff */
[----:B------:R-:W-:Y:S02]  /*174e0*/  HADD2.F32 R3, -RZ, R3.H1_H1 ;  /* 0x30000003ff037230 */ /* 0x000fe40000004100 */
[C---:B------:R-:W-:Y:S01]  /*174f0*/  FMUL.FTZ R20, R13.reuse, R32 ;  /* 0x000000200d147220 */ /* 0x040fe20000410000 */
[----:B------:R-:W-:Y:S01]  /*17500*/  FFMA.FTZ R14, R4, R9, R5 ;  /* 0x00000009040e7223 */ /* 0x000fe20000010005 */
[-C--:B------:R-:W-:Y:S01]  /*17510*/  FMUL.FTZ R7, R13, R8.reuse ;  /* 0x000000080d077220 */ /* 0x080fe20000410000 */
[----:B------:R-:W-:Y:S01]  /*17520*/  F2FP.F16.E4M3.UNPACK_B R5, R31.H1 ;  /* 0x0000001fff05723e */ /* 0x000fe200030006ff */
[----:B------:R-:W-:Y:S01]  /*17530*/  FFMA.FTZ R13, R3, R8, -R20 ;  /* 0x00000008030d7223 */ /* 0x000fe20000010814 */
        /* <DEDUP_REMOVED lines=11> */
[----:B------:R-:W-:Y:S01]  /*175f0*/  FFMA.FTZ R27, R3, R7, -R20 ;  /* 0x00000007031b7223 */ /* 0x000fe20000010814 */
[----:B------:R-:W-:Y:S01]  /*17600*/  HADD2.F32 R5, -RZ, R5.H1_H1 ;  /* 0x30000005ff057230 */ /* 0x000fe20000004100 */
[----:B------:R-:W-:Y:S01]  /*17610*/  F2FP.SATFINITE.E4M3.F32.PACK_AB_MERGE_C R48, R49, R48, RZ ;  /* 0x000000303130723e */ /* 0x000fe200048070ff */
[----:B------:R-:W-:Y:S02]  /*17620*/  HADD2.F32 R10, -RZ, R10.H1_H1 ;  /* 0x3000000aff0a7230 */ /* 0x000fe40000004100 */
[C---:B------:R-:W-:Y:S01]  /*17630*/  FMUL.FTZ R7, R24.reuse, R11 ;  /* 0x0000000b18077220 */ /* 0x040fe20000410000 */
[-C--:B------:R-:W-:Y:S01]  /*17640*/  FMUL.FTZ R20, R24, R5.reuse ;  /* 0x0000000518147220 */ /* 0x080fe20000410000 */
[----:B------:R-:W-:Y:S02]  /*17650*/  FFMA.FTZ R24, R3, R8, R4 ;  /* 0x0000000803187223 */ /* 0x000fe40000010004 */
[----:B------:R-:W-:Y:S01]  /*17660*/  FFMA.FTZ R32, R10, R5, -R7 ;  /* 0x000000050a207223 */ /* 0x000fe20000010807 */
[----:B------:R-:W-:-:S02]  /*17670*/  HADD2.F32 R7, -RZ, R39.H0_H0 ;  /* 0x20000027ff077230 */ /* 0x000fc40000004100 */
[----:B------:R-:W-:Y:S01]  /*17680*/  FFMA.FTZ R11, R10, R11, R20 ;  /* 0x0000000b0a0b7223 */ /* 0x000fe20000010014 */
[----:B------:R-:W-:Y:S02]  /*17690*/  HADD2.F32 R4, -RZ, R15.H0_H0 ;  /* 0x2000000fff047230 */ /* 0x000fe40000004100 */
[----:B------:R-:W-:Y:S01]  /*176a0*/  HADD2.F32 R5, -RZ, R31.H0_H0 ;  /* 0x2000001fff057230 */ /* 0x000fe20000004100 */
[----:B------:R-:W-:Y:S01]  /*176b0*/  F2FP.SATFINITE.E4M3.F32.PACK_AB_MERGE_C R27, R32, R27, RZ ;  /* 0x0000001b201b723e */ /* 0x000fe200048070ff */
[----:B------:R-:W-:Y:S02]  /*176c0*/  HADD2.F32 R39, -RZ, R39.H1_H1 ;  /* 0x30000027ff277230 */ /* 0x000fe40000004100 */
[C---:B------:R-:W-:Y:S01]  /*176d0*/  FMUL.FTZ R8, R4.reuse, R7 ;  /* 0x0000000704087220 */ /* 0x040fe20000410000 */
[----:B------:R-:W-:Y:S02]  /*176e0*/  HADD2.F32 R15, -RZ, R15.H1_H1 ;  /* 0x3000000fff0f7230 */ /* 0x000fe40000004100 */
[----:B------:R-:W-:Y:S01]  /*176f0*/  FMUL.FTZ R4, R4, R5 ;  /* 0x0000000504047220 */ /* 0x000fe20000410000 */
[----:B------:R-:W-:Y:S01]  /*17700*/  HADD2.F32 R31, -RZ, R31.H1_H1 ;  /* 0x3000001fff1f7230 */ /* 0x000fe20000004100 */
[----:B------:R-:W-:Y:S01]  /*17710*/  F2FP.SATFINITE.E4M3.F32.PACK_AB_MERGE_C R24, R11, R24, RZ ;  /* 0x000000180b18723e */ /* 0x000fe200048070ff */
[----:B------:R-:W-:-:S02]  /*17720*/  HADD2.F32 R3, -RZ, R6.H0_H0 ;  /* 0x20000006ff037230 */ /* 0x000fc40000004100 */
[C---:B------:R-:W-:Y:S01]  /*17730*/  FMUL.FTZ R9, R15.reuse, R39 ;  /* 0x000000270f097220 */ /* 0x040fe20000410000 */
[----:B------:R-:W-:Y:S02]  /*17740*/  HADD2.F32 R6, -RZ, R6.H1_H1 ;  /* 0x30000006ff067230 */ /* 0x000fe40000004100 */
[----:B------:R-:W-:Y:S01]  /*17750*/  FMUL.FTZ R20, R15, R31 ;  /* 0x0000001f0f147220 */ /* 0x000fe20000410000 */
[----:B------:R-:W-:Y:S01]  /*17760*/  F2FP.SATFINITE.E4M3.F32.PACK_AB_MERGE_C R11, R34, R47, R48 ;  /* 0x0000002f220b723e */ /* 0x000fe20004807030 */
        /* <DEDUP_REMOVED lines=15> */
[----:B------:R-:W-:Y:S02]  /*17860*/  F2FP.SATFINITE.E4M3.F32.PACK_AB_MERGE_C R4, R21, R14, R4 ;  /* 0x0000000e1504723e */ /* 0x000fe40004807004 */
[----:B------:R-:W-:-:S05]  /*17870*/  F2FP.SATFINITE.E4M3.F32.PACK_AB_MERGE_C R6, R6, R3, R24 ;  /* 0x000000030606723e */ /* 0x000fca0004807018 */
[----:B------:R3:W-:Y:S02]  /*17880*/  STS.128 [R0+0x14400], R4 ;  /* 0x0144000400007388 */ /* 0x0007e40000000c00 */
.L_x_1462:
[----:B------:R-:W-:Y:S05]  /*17890*/  BSYNC B0 ;  /* 0x0000000000007941 */ /* 0x000fea0003800000 */
.L_x_1452:
        /* <DEDUP_REMOVED lines=8> */
.L_x_1450:
[----:B------:R-:W-:Y:S01]  /*17920*/  IMAD.U32 R220, RZ, RZ, UR53 ;  /* 0x00000035ffdc7e24 */ /* 0x000fe2000f8e00ff */
[----:B------:R-:W-:-:S04]  /*17930*/  LOP3.LUT R18, R18, 0xfffffff7, RZ, 0xc0, !PT ;  /* 0xfffffff712127812 */ /* 0x000fc800078ec0ff */
[----:B------:R-:W-:-:S13]  /*17940*/  ISETP.NE.AND P0, PT, R220, 0x3, PT ;  /* 0x00000003dc00780c */ /* 0x000fda0003f05270 */
[----:B------:R-:W-:Y:S01]  /*17950*/  @P0 LOP3.LUT R18, R18, 0x8, RZ, 0xfc, !PT ;  /* 0x0000000812120812 */ /* 0x000fe200078efcff */
[----:B------:R-:W-:Y:S06]  /*17960*/  @!P0 BRA `(.L_x_1485) ;  /* 0x0000000000048947 */ /* 0x000fec0003800000 */
[----:B------:R-:W-:Y:S01]  /*17970*/  BPT.TRAP 0x1 ;  /* 0x000000040000795c */ /* 0x000fe20000300000 */
.L_x_1485:
[----:B-12---:R-:W-:Y:S01]  /*17980*/  IMAD R3, R190, 0x8, R17 ;  /* 0x00000008be037824 */ /* 0x006fe200078e0211 */
[----:B---34-:R-:W-:-:S04]  /*17990*/  SHF.L.U32 R0, R189, 0x1f, RZ ;  /* 0x0000001fbd007819 */ /* 0x018fc800000006ff */
[----:B------:R1:W2:Y:S01]  /*179a0*/  SYNCS.PHASECHK.TRANS64.TRYWAIT P1, [R3+URZ+0x29830], R0 ;  /* 0x02983000030075a7 */ /* 0x0002a2000802017f */
[----:B------:R-:W-:Y:S05]  /*179b0*/  @!P0 BRA `(.L_x_1486) ;  /* 0x0000000000048947 */ /* 0x000fea0003800000 */
[----:B------:R-:W-:Y:S01]  /*179c0*/  BPT.TRAP 0x1 ;  /* 0x000000040000795c */ /* 0x000fe20000300000 */
.L_x_1486:
[----:B-----5:R-:W3:Y:S02]  /*179d0*/  S2R R4, SR_TID.X ;  /* 0x0000000000047919 */ /* 0x020ee40000002100 */
[----:B---3--:R-:W-:-:S04]  /*179e0*/  LOP3.LUT R4, R4, 0x7f, RZ, 0xc0, !PT ;  /* 0x0000007f04047812 */ /* 0x008fc800078ec0ff */
[----:B------:R-:W-:Y:S01]  /*179f0*/  ISETP.NE.AND P0, PT, R4, RZ, PT ;  /* 0x000000ff0400720c */ /* 0x000fe20003f05270 */
[----:B--2---:R-:W-:-:S12]  /*17a00*/  @P1 BRA `(.L_x_1487) ;  /* 0x0000000000081947 */ /* 0x004fd80003800000 */
[----:B------:R-:W2:Y:S02]  /*17a10*/  SYNCS.PHASECHK.TRANS64.TRYWAIT P1, [R3+URZ+0x29830], R0 ;  /* 0x02983000030075a7 */ /* 0x000ea4000802017f */
[----:B--2---:R-:W-:Y:S05]  /*17a20*/  @!P1 BRA `(.L_x_1488) ;  /* 0x000001bc00689947 */ /* 0x004fea0003800000 */
.L_x_1487:
        /* <DEDUP_REMOVED lines=11> */
[----:B------:R-:W-:Y:S01]  /*17ae0*/  IMAD.MOV.U32 R11, RZ, RZ, -0x7fffffe0 ;  /* 0x80000020ff0b7424 */ /* 0x000fe200078e00ff */
[----:B------:R-:W-:Y:S01]  /*17af0*/  R2UR UR11, R7 ;  /* 0x00000000070b72ca */ /* 0x000fe200000e0000 */
[----:B------:R-:W-:Y:S01]  /*17b00*/  UMOV UR13, UR5 ;  /* 0x00000005000d7c82 */ /* 0x000fe20008000000 */
[----:B------:R-:W-:Y:S01]  /*17b10*/  LOP3.LUT R9, R0, 0x10000, RZ, 0xfc, !PT ;  /* 0x0001000000097812 */ /* 0x000fe200078efcff */
[----:B------:R-:W-:Y:S01]  /*17b20*/  ULOP3.LUT UR4, UR4, 0x10000, URZ, 0xfc, !UPT ;  /* 0x0001000004047892 */ /* 0x000fe2000f8efc3f */
[----:B------:R-:W-:Y:S01]  /*17b30*/  R2UR UR15, R11 ;  /* 0x000000000b0f72ca */ /* 0x000fe200000e0000 */
[----:B------:R-:W-:Y:S01]  /*17b40*/  UMOV UR17, UR5 ;  /* 0x0000000500117c82 */ /* 0x000fe20008000000 */
[----:B------:R-:W-:Y:S01]  /*17b50*/  R2UR UR19, R7 ;  /* 0x00000000071372ca */ /* 0x000fe200000e0000 */
[----:B------:R-:W-:Y:S01]  /*17b60*/  IMAD R4, R190, 0x780, R9 ;  /* 0x00000780be047824 */ /* 0x000fe200078e0209 */
[----:B------:R-:W-:Y:S01]  /*17b70*/  R2UR UR23, R11 ;  /* 0x000000000b1772ca */ /* 0x000fe200000e0000 */
[----:B------:R-:W-:Y:S01]  /*17b80*/  UMOV UR21, UR5 ;  /* 0x0000000500157c82 */ /* 0x000fe20008000000 */
[----:B------:R-:W-:Y:S01]  /*17b90*/  UMOV UR8, UR4 ;  /* 0x0000000400087c82 */ /* 0x000fe20008000000 */
[C---:B------:R-:W-:Y:S01]  /*17ba0*/  VIADD R6, R4.reuse, 0x80 ;  /* 0x0000008004067836 */ /* 0x040fe20000000000 */
[C---:B------:R-:W-:Y:S01]  /*17bb0*/  R2UR UR6, R4.reuse ;  /* 0x00000000040672ca */ /* 0x040fe200000e0000 */
[----:B------:R-:W-:Y:S01]  /*17bc0*/  VIADD R10, R4, 0x100 ;  /* 0x00000100040a7836 */ /* 0x000fe20000000000 */
[----:B------:R-:W-:Y:S01]  /*17bd0*/  UMOV UR12, UR4 ;  /* 0x00000004000c7c82 */ /* 0x000fe20008000000 */
[----:B------:R-:W-:Y:S01]  /*17be0*/  UMOV UR16, UR4 ;  /* 0x0000000400107c82 */ /* 0x000fe20008000000 */
[----:B------:R-:W-:Y:S01]  /*17bf0*/  R2UR UR10, R6 ;  /* 0x00000000060a72ca */ /* 0x000fe200000e0000 */
[----:B------:R-:W-:Y:S01]  /*17c00*/  VIADD R6, R4, 0x180 ;  /* 0x0000018004067836 */ /* 0x000fe20000000000 */
[----:B------:R-:W-:Y:S01]  /*17c10*/  R2UR UR14, R10 ;  /* 0x000000000a0e72ca */ /* 0x000fe200000e0000 */
[----:B------:R-:W-:Y:S01]  /*17c20*/  VIADD R10, R4, 0x200 ;  /* 0x00000200040a7836 */ /* 0x000fe20000000000 */
[----:B------:R-:W-:Y:S01]  /*17c30*/  UMOV UR20, UR4 ;  /* 0x0000000400147c82 */ /* 0x000fe20008000000 */
[----:B------:R-:W-:Y:S01]  /*17c40*/  IMAD.MOV.U32 R7, RZ, RZ, -0x7fffffe0 ;  /* 0x80000020ff077424 */ /* 0x000fe200078e00ff */
[----:B------:R-:W-:Y:S01]  /*17c50*/  R2UR UR18, R6 ;  /* 0x00000000061272ca */ /* 0x000fe200000e0000 */
[----:B------:R-:W-:Y:S01]  /*17c60*/  VIADD R6, R4, 0x2 ;  /* 0x0000000204067836 */ /* 0x000fe20000000000 */
[----:B------:R-:W-:Y:S01]  /*17c70*/  R2UR UR22, R10 ;  /* 0x000000000a1672ca */ /* 0x000fe200000e0000 */
[----:B------:R-:W-:Y:S01]  /*17c80*/  QGMMA.64x32x32.F32.E4M3.E4M3 R88, gdesc[UR4], RZ, !UPT, gsb0 ;  /* 0x00600000045879f3 */ /* 0x000fe2000c0008ff */
[----:B------:R-:W-:Y:S01]  /*17c90*/  R2UR UR27, R7 ;  /* 0x00000000071b72ca */ /* 0x000fe200000e0000 */
[----:B------:R-:W-:Y:S01]  /*17ca0*/  UIADD3 UR24, UR4, 0x2, URZ ;  /* 0x0000000204187890 */ /* 0x000fe2000fffe03f */
[----:B------:R-:W-:Y:S01]  /*17cb0*/  R2UR UR26, R6 ;  /* 0x00000000061a72ca */ /* 0x000fe200000e0000 */
[----:B------:R-:W-:Y:S01]  /*17cc0*/  UMOV UR25, 0x80000020 ;  /* 0x8000002000197882 */ /* 0x000fe20000000000 */
[----:B------:R-:W-:Y:S01]  /*17cd0*/  VIADD R10, R4, 0x82 ;  /* 0x00000082040a7836 */ /* 0x000fe20000000000 */
[----:B------:R-:W-:Y:S01]  /*17ce0*/  ULDC UR6, c[0x0][0x9dc] ;  /* 0x0002770000067ab9 */ /* 0x000fe20000000800 */
[----:B------:R-:W-:Y:S01]  /*17cf0*/  IMAD.MOV.U32 R11, RZ, RZ, -0x7fffffe0 ;  /* 0x80000020ff0b7424 */ /* 0x000fe200078e00ff */
[----:B------:R-:W-:Y:S01]  /*17d00*/  LOP3.LUT R18, R18, 0xffffffef, RZ, 0xc0, !PT ;  /* 0xffffffef12127812 */ /* 0x000fe200078ec0ff */
[----:B------:R-:W-:-:S02]  /*17d10*/  VIADD R12, R4, 0x102 ;  /* 0x00000102040c7836 */ /* 0x000fc40000000000 */
[----:B------:R-:W-:Y:S02]  /*17d20*/  IMAD.MOV.U32 R13, RZ, RZ, -0x7fffffe0 ;  /* 0x80000020ff0d7424 */ /* 0x000fe400078e00ff */
[----:B------:R-:W-:Y:S02]  /*17d30*/  VIADD R6, R4, 0x182 ;  /* 0x0000018204067836 */ /* 0x000fe40000000000 */
[----:B------:R-:W-:Y:S02]  /*17d40*/  IMAD.MOV.U32 R7, RZ, RZ, -0x7fffffe0 ;  /* 0x80000020ff077424 */ /* 0x000fe400078e00ff */
[----:B------:R-:W-:Y:S02]  /*17d50*/  IMAD.MOV.U32 R5, RZ, RZ, -0x7fffffe0 ;  /* 0x80000020ff057424 */ /* 0x000fe400078e00ff */
[----:B------:R-:W-:Y:S02]  /*17d60*/  IMAD.MOV.U32 R125, RZ, RZ, -0xa0 ;  /* 0xffffff60ff7d7424 */ /* 0x000fe400078e00ff */
[----:B------:R-:W-:Y:S01]  /*17d70*/  @!P0 VIADD R0, R3, 0x29840 ;  /* 0x0002984003008836 */ /* 0x000fe20000000000 */
[----:B------:R-:W-:Y:S01]  /*17d80*/  R2UR UR51, R5 ;  /* 0x00000000053372ca */ /* 0x000fe200000e0000 */
[----:B------:R-:W-:-:S02]  /*17d90*/  IMAD R125, R156, R125, 0xa0 ;  /* 0x000000a09c7d7424 */ /* 0x000fc400078e027d */
[----:B------:R-:W-:Y:S01]  /*17da0*/  IMAD.U32 R8, RZ, RZ, UR6 ;  /* 0x00000006ff087e24 */ /* 0x000fe2000f8e00ff */
[----:B------:R-:W-:Y:S01]  /*17db0*/  @!P0 PRMT R0, RZ, 0x654, R0 ;  /* 0x00000654ff008816 */ /* 0x000fe20000000000 */
[----:B------:R-:W-:-:S05]  /*17dc0*/  IMAD.IADD R3, R192, 0x1, R125 ;  /* 0x00000001c0037824 */ /* 0x000fca00078e027d */
[----:B------:R-:W-:Y:S01]  /*17dd0*/  IADD3 R5, -R196, 0x1, R3 ;  /* 0x00000001c4057810 */ /* 0x000fe20007ffe103 */
        /* <DEDUP_REMOVED lines=61> */
[----:B------:R-:W-:Y:S01]  /*181b0*/  R2UR UR31, R11 ;  /* 0x000000000b1f72ca */ /* 0x000fe200000e0000 */
        /* <DEDUP_REMOVED lines=119> */
[C---:B------:R-:W-:Y:S01]  /*18930*/  VIADD R6, R4.reuse, 0x682 ;  /* 0x0000068204067836 */ /* 0x040fe20000000000 */
[----:B------:R-:W-:Y:S01]  /*18940*/  UMOV UR49, UR21 ;  /* 0x0000001500317c82 */ /* 0x000fe20008000000 */
[----:B------:R-:W-:Y:S02]  /*18950*/  IMAD.MOV.U32 R7, RZ, RZ, -0x7fffffe0 ;  /* 0x80000020ff077424 */ /* 0x000fe400078e00ff */
[----:B------:R-:W-:Y:S01]  /*18960*/  VIADD R4, R4, 0x702 ;  /* 0x0000070204047836 */ /* 0x000fe20000000000 */
[----:B------:R-:W-:-:S04]  /*18970*/  UMOV UR48, UR20 ;  /* 0x0000001400307c82 */ /* 0x000fc80008000000 */
[----:B------:R-:W-:Y:S01]  /*18980*/  R2UR UR50, R4 ;  /* 0x00000000043272ca */ /* 0x000fe200000e0000 */
[----:B------:R-:W-:Y:S02]  /*18990*/  WARPGROUP.DEPBAR.LE gsb0, 0x0 ;  /* 0x00008000000079c5 */ /* 0x000fe40000010000 */
[----:B------:R-:W-:-:S06]  /*189a0*/  WARPGROUP.ARRIVE ;  /* 0x00000000000079c5 */ /* 0x000fcc0000000000 */
[----:B------:R-:W-:Y:S01]  /*189b0*/  QGMMA.64x32x32.F32.E4M3.E4M3 R56, gdesc[UR28], R56, gsb0 ;  /* 0x006000001c3879f3 */ /* 0x000fe20008000838 */
[----:B------:R-:W-:Y:S01]  /*189c0*/  R2UR UR30, R10 ;  /* 0x000000000a1e72ca */ /* 0x000fe200000e0000 */
[----:B------:R-:W-:Y:S01]  /*189d0*/  UMOV UR28, UR20 ;  /* 0x00000014001c7c82 */ /* 0x000fe20008000000 */
[----:B------:R-:W-:Y:S01]  /*189e0*/  R2UR UR31, R11 ;  /* 0x000000000b1f72ca */ /* 0x000fe200000e0000 */
[----:B------:R-:W-:Y:S01]  /*189f0*/  UMOV UR29, UR21 ;  /* 0x00000015001d7c82 */ /* 0x000fe20008000000 */
[----:B------:R-:W1:Y:S02]  /*18a00*/  LDC.64 R10, c[0x0][0x9e0] ;  /* 0x00027800ff0a7b82 */ /* 0x000e640000000a00 */
[----:B-1----:R-:W-:-:S13]  /*18a10*/  ISETP.GE.AND P1, PT, R11, 0x1, PT ;  /* 0x000000010b00780c */ /* 0x002fda0003f26270 */
[----:B------:R-:W-:Y:S01]  /*18a20*/  @P1 LOP3.LUT R18, R18, 0x10, RZ, 0xfc, !PT ;  /* 0x0000001012121812 */ /* 0x000fe200078efcff */
[----:B------:R-:W-:Y:S02]  /*18a30*/  WARPGROUP.DEPBAR.LE gsb0, 0x0 ;  /* 0x00008000000079c5 */ /* 0x000fe40000010000 */
[----:B------:R-:W-:-:S06]  /*18a40*/  WARPGROUP.ARRIVE ;  /* 0x00000000000079c5 */ /* 0x000fcc0000000000 */
[----:B------:R-:W-:Y:S01]  /*18a50*/  QGMMA.64x32x32.F32.E4M3.E4M3 R40, gdesc[UR32], R40, gsb0 ;  /* 0x00600000202879f3 */ /* 0x000fe20008000828 */
[----:B------:R-:W-:Y:S01]  /*18a60*/  R2UR UR34, R12 ;  /* 0x000000000c2272ca */ /* 0x000fe200000e0000 */
[----:B------:R-:W-:Y:S01]  /*18a70*/  UMOV UR32, UR20 ;  /* 0x0000001400207c82 */ /* 0x000fe20008000000 */
[----:B------:R-:W-:Y:S01]  /*18a80*/  R2UR UR35, R13 ;  /* 0x000000000d2372ca */ /* 0x000fe200000e0000 */
[----:B------:R-:W-:Y:S01]  /*18a90*/  UMOV UR33, UR21 ;  /* 0x0000001500217c82 */ /* 0x000fe20008000000 */
[----:B------:R-:W-:Y:S01]  /*18aa0*/  IMAD R12, R200, -0x2, R125 ;  /* 0xfffffffec80c7824 */ /* 0x000fe200078e027d */
[----:B------:R-:W-:Y:S02]  /*18ab0*/  WARPGROUP.DEPBAR.LE gsb0, 0x0 ;  /* 0x00008000000079c5 */ /* 0x000fe40000010000 */
[----:B------:R-:W-:-:S06]  /*18ac0*/  WARPGROUP.ARRIVE ;  /* 0x00000000000079c5 */ /* 0x000fcc0000000000 */
[----:B------:R-:W-:Y:S01]  /*18ad0*/  QGMMA.64x32x32.F32.E4M3.E4M3 R24, gdesc[UR44], R24, gsb0 ;  /* 0x006000002c1879f3 */ /* 0x000fe20008000818 */
[----:B------:R-:W-:Y:S01]  /*18ae0*/  R2UR UR46, R6 ;  /* 0x00000000062e72ca */ /* 0x000fe200000e0000 */
[----:B------:R-:W-:Y:S01]  /*18af0*/  UMOV UR44, UR20 ;  /* 0x00000014002c7c82 */ /* 0x000fe20008000000 */
[----:B------:R-:W-:Y:S01]  /*18b00*/  R2UR UR47, R7 ;  /* 0x00000000072f72ca */ /* 0x000fe200000e0000 */
[----:B------:R-:W-:Y:S01]  /*18b10*/  UMOV UR45, UR21 ;  /* 0x00000015002d7c82 */ /* 0x000fe20008000000 */
[C---:B------:R-:W-:Y:S02]  /*18b20*/  IMAD R7, R200.reuse, -0x2, R5 ;  /* 0xfffffffec8077824 */ /* 0x040fe400078e0205 */
[----:B------:R-:W-:Y:S02]  /*18b30*/  IMAD R5, R193, 0x80, R211 ;  /* 0x00000080c1057824 */ /* 0x000fe400078e02d3 */
[----:B------:R-:W-:Y:S02]  /*18b40*/  IMAD R6, R200, -0x2, R3 ;  /* 0xfffffffec8067824 */ /* 0x000fe400078e0203 */
[----:B------:R-:W-:Y:S01]  /*18b50*/  IMAD.IADD R127, R7, 0x1, R10 ;  /* 0x00000001077f7824 */ /* 0x000fe200078e020a */
[----:B------:R-:W-:-:S02]  /*18b60*/  WARPGROUP.DEPBAR.LE gsb0, 0x0 ;  /* 0x00008000000079c5 */ /* 0x000fc40000010000 */
        /* <DEDUP_REMOVED lines=15> */
[----:B------:R1:W-:Y:S02]  /*18c60*/  @!P0 SYNCS.ARRIVE.TRANS64.RED.A1T0 RZ, [R0+URZ], RZ ;  /* 0x000000ff00ff89a7 */ /* 0x0003e4000810043f */
[----:B-1----:R-:W-:-:S05]  /*18c70*/  LOP3.LUT R0, RZ, R8, RZ, 0x33, !PT ;  /* 0x00000008ff007212 */ /* 0x002fca00078e33ff */
[----:B------:R-:W-:Y:S01]  /*18c80*/  IMAD.IADD R20, R7, 0x1, R0 ;  /* 0x0000000107147824 */ /* 0x000fe200078e0200 */
[----:B------:R-:W-:-:S03]  /*18c90*/  VIADDMNMX R0, R5, R127, R6, PT ;  /* 0x0000007f05007246 */ /* 0x000fc60003800106 */
[----:B------:R-:W-:Y:S01]  /*18ca0*/  IMAD.IADD R3, R20, 0x1, R5 ;  /* 0x0000000114037824 */ /* 0x000fe200078e0205 */
[----:B------:R-:W-:Y:S06]  /*18cb0*/  @!P1 BRA `(.L_x_1489) ;  /* 0x00000000004c9947 */ /* 0x000fec0003800000 */
[----:B------:R-:W-:Y:S01]  /*18cc0*/  IADD3 R7, -R196, R192, R5 ;  /* 0x000000c0c4077210 */ /* 0x000fe20007ffe105 */
[----:B------:R-:W-:Y:S03]  /*18cd0*/  BSSY B0, `(.L_x_1490) ;  /* 0x000000e000007945 */ /* 0x000fe60003800000 */
        /* <DEDUP_REMOVED lines=9> */
.L_x_1491:
[----:B------:R-:W-:-:S13]  /*18d70*/  ISETP.NE.AND P1, PT, R11, 0x1, PT ;  /* 0x000000010b00780c */ /* 0x000fda0003f25270 */
[----:B------:R-:W1:Y:S02]  /*18d80*/  @P1 LDC.64 R14, c[0x0][0x9e8] ;  /* 0x00027a00ff0e1b82 */ /* 0x000e640000000a00 */
[----:B-1----:R-:W-:-:S05]  /*18d90*/  @P1 IMAD.HI.U32 R4, R7, R14, RZ ;  /* 0x0000000e07041227 */ /* 0x002fca00078e00ff */
[----:B------:R-:W-:-:S07]  /*18da0*/  @P1 SHF.R.U32.HI R7, RZ, R15, R4 ;  /* 0x0000000fff071219 */ /* 0x000fce0000011604 */
.L_x_1492:
[----:B------:R-:W-:Y:S05]  /*18db0*/  BSYNC B0 ;  /* 0x0000000000007941 */ /* 0x000fea0003800000 */
.L_x_1490:
[----:B------:R-:W-:-:S05]  /*18dc0*/  IMAD R4, R7, R11, R12 ;  /* 0x0000000b07047224 */ /* 0x000fca00078e020c */
[----:B------:R-:W-:Y:S02]  /*18dd0*/  VIMNMX R3, R3, R4, !PT ;  /* 0x0000000403037248 */ /* 0x000fe40007fe0100 */
[----:B------:R-:W-:-:S07]  /*18de0*/  VIADDMNMX R0, R4, R11, R0, PT ;  /* 0x0000000b04007246 */ /* 0x000fce0003800100 */
.L_x_1489:
[C---:B------:R-:W-:Y:S02]  /*18df0*/  ISETP.GE.AND P1, PT, R125.reuse, 0x2, PT ;  /* 0x000000027d00780c */ /* 0x040fe40003f26270 */
[----:B------:R-:W-:Y:S02]  /*18e00*/  ISETP.GE.AND P2, PT, R125, 0x9, PT ;  /* 0x000000097d00780c */ /* 0x000fe40003f46270 */
[----:B------:R-:W-:Y:S02]  /*18e10*/  P2R R110, PR, RZ, 0x2 ;  /* 0x00000002ff6e7803 */ /* 0x000fe40000000000 */
[----:B------:R-:W-:Y:S02]  /*18e20*/  ISETP.GT.AND P1, PT, R3, 0x1, !P1 ;  /* 0x000000010300780c */ /* 0x000fe40004f24270 */
[----:B------:R-:W-:Y:S02]  /*18e30*/  P2R R104, PR, RZ, 0x4 ;  /* 0x00000004ff687803 */ /* 0x000fe40000000000 */
[----:B------:R-:W-:-:S02]  /*18e40*/  ISETP.LT.OR P1, PT, R0, 0x2, P1 ;  /* 0x000000020000780c */ /* 0x000fc40000f21670 */
[----:B------:R-:W-:Y:S02]  /*18e50*/  ISETP.GE.AND P4, PT, R125, 0x29, PT ;  /* 0x000000297d00780c */ /* 0x000fe40003f86270 */
[----:B------:R-:W-:Y:S02]  /*18e60*/  FSEL R157, R89, -INF , !P1 ;  /* 0xff800000599d7808 */ /* 0x000fe40004800000 */
[----:B------:R-:W-:Y:S02]  /*18e70*/  ISETP.GT.AND P1, PT, R3, 0x8, !P2 ;  /* 0x000000080300780c */ /* 0x000fe40005724270 */
[----:B------:R-:W-:Y:S02]  /*18e80*/  ISETP.GE.AND P2, PT, R125, 0xa, PT ;  /* 0x0000000a7d00780c */ /* 0x000fe40003f46270 */
[----:B------:R-:W-:Y:S02]  /*18e90*/  ISETP.LT.OR P1, PT, R0, 0x9, P1 ;  /* 0x000000090000780c */ /* 0x000fe40000f21670 */
[----:B------:R-:W-:-:S02]  /*18ea0*/  IADD3 R4, R20, 0x8, R5 ;  /* 0x0000000814047810 */ /* 0x000fc40007ffe005 */
        /* <DEDUP_REMOVED lines=9> */
[----:B------:R-:W-:Y:S02]  /*18f40*/  ISETP.GE.AND P2, PT, R125, 0x12, PT ;  /* 0x000000127d00780c */ /* 0x000fe40003f46270 */
[----:B------:R-:W-:Y:S02]  /*18f50*/  FSEL R149, R96, -INF , !P1 ;  /* 0xff80000060957808 */ /* 0x000fe40004800000 */
[----:B------:R-:W-:-:S02]  /*18f60*/  ISETP.GT.AND P1, PT, R3, 0x11, !P2 ;  /* 0x000000110300780c */ /* 0x000fc40005724270 */
[----:B------:R-:W-:Y:S02]  /*18f70*/  P2R R96, PR, RZ, 0x4 ;  /* 0x00000004ff607803 */ /* 0x000fe40000000000 */
[----:B------:R-:W-:Y:S02]  /*18f80*/  ISETP.LT.OR P1, PT, R0, 0x12, P1 ;  /* 0x000000120000780c */ /* 0x000fe40000f21670 */
[----:B------:R-:W-:Y:S02]  /*18f90*/  ISETP.GE.AND P2, PT, R125, 0x19, PT ;  /* 0x000000197d00780c */ /* 0x000fe40003f46270 */
[----:B------:R-:W-:Y:S02]  /*18fa0*/  FSEL R153, R97, -INF , !P1 ;  /* 0xff80000061997808 */ /* 0x000fe40004800000 */
[----:B------:R-:W-:Y:S02]  /*18fb0*/  ISETP.GT.AND P1, PT, R3, 0x18, !P2 ;  /* 0x000000180300780c */ /* 0x000fe40005724270 */
[----:B------:R-:W-:-:S02]  /*18fc0*/  P2R R108, PR, RZ, 0x4 ;  /* 0x00000004ff6c7803 */ /* 0x000fc40000000000 */
[----:B------:R-:W-:Y:S02]  /*18fd0*/  ISETP.LT.OR P1, PT, R0, 0x19, P1 ;  /* 0x000000190000780c */ /* 0x000fe40000f21670 */
[----:B------:R-:W-:Y:S02]  /*18fe0*/  ISETP.GE.AND P2, PT, R125, 0x1a, PT ;  /* 0x0000001a7d00780c */ /* 0x000fe40003f46270 */
[----:B------:R-:W-:Y:S02]  /*18ff0*/  FSEL R151, R100, -INF , !P1 ;  /* 0xff80000064977808 */ /* 0x000fe40004800000 */
[----:B------:R-:W-:Y:S02]  /*19000*/  ISETP.GT.AND P1, PT, R3, 0x19, !P2 ;  /* 0x000000190300780c */ /* 0x000fe40005724270 */
[----:B------:R-:W-:Y:S02]  /*19010*/  P2R R100, PR, RZ, 0x4 ;  /* 0x00000004ff647803 */ /* 0x000fe40000000000 */
[----:B------:R-:W-:-:S04]  /*19020*/  ISETP.LT.OR P1, PT, R0, 0x1a, P1 ;  /* 0x0000001a0000780c */ /* 0x000fc80000f21670 */
[----:B------:R-:W-:Y:S02]  /*19030*/  FSEL R145, R101, -INF , !P1 ;  /* 0xff80000065917808 */ /* 0x000fe40004800000 */
[----:B------:R-:W-:-:S04]  /*19040*/  ISETP.GE.AND P1, PT, R125, 0x21, PT ;  /* 0x000000217d00780c */ /* 0x000fc80003f26270 */
[----:B------:R-:W-:-:S04]  /*19050*/  ISETP.GT.AND P2, PT, R3, 0x20, !P1 ;  /* 0x000000200300780c */ /* 0x000fc80004f44270 */
[----:B------:R-:W-:-:S04]  /*19060*/  ISETP.LT.OR P2, PT, R0, 0x21, P2 ;  /* 0x000000210000780c */ /* 0x000fc80001741670 */
[----:B------:R-:W-:Y:S02]  /*19070*/  FSEL R123, R72, -INF , !P2 ;  /* 0xff800000487b7808 */ /* 0x000fe40005000000 */
[----:B------:R-:W-:Y:S02]  /*19080*/  ISETP.GE.AND P2, PT, R125, 0x22, PT ;  /* 0x000000227d00780c */ /* 0x000fe40003f46270 */
[----:B------:R-:W-:Y:S02]  /*19090*/  P2R R72, PR, RZ, 0x10 ;  /* 0x00000010ff487803 */ /* 0x000fe40000000000 */
[----:B------:R-:W-:-:S04]  /*190a0*/  ISETP.GT.AND P3, PT, R3, 0x21, !P2 ;  /* 0x000000210300780c */ /* 0x000fc80005764270 */
[----:B------:R-:W-:-:S04]  /*190b0*/  ISETP.LT.OR P3, PT, R0, 0x22, P3 ;  /* 0x000000220000780c */ /* 0x000fc80001f61670 */
[----:B------:R-:W-:Y:S02]  /*190c0*/  FSEL R115, R73, -INF , !P3 ;  /* 0xff80000049737808 */ /* 0x000fe40005800000 */
[----:B------:R-:W-:Y:S02]  /*190d0*/  ISETP.GT.AND P3, PT, R3, 0x28, !P4 ;  /* 0x000000280300780c */ /* 0x000fe40006764270 */
[----:B------:R-:W-:Y:S02]  /*190e0*/  ISETP.GE.AND P4, PT, R125, 0x2a, PT ;  /* 0x0000002a7d00780c */ /* 0x000fe40003f86270 */
[----:B------:R-:W-:-:S04]  /*190f0*/  ISETP.LT.OR P3, PT, R0, 0x29, P3 ;  /* 0x000000290000780c */ /* 0x000fc80001f61670 */
        /* <DEDUP_REMOVED lines=148> */
[----:B------:R-:W-:Y:S02]  /*19a40*/  ISETP.GE.AND P6, PT, R11, 0x1, PT ;  /* 0x000000010b00780c */ /* 0x000fe40003fc6270 */
[----:B------:R-:W-:-:S11]  /*19a50*/  VIADDMNMX R0, R0, R127, R6, PT ;  /* 0x0000007f00007246 */ /* 0x000fd60003800106 */
[----:B------:R-:W-:Y:S05]  /*19a60*/  @!P6 BRA `(.L_x_1493) ;  /* 0x000000000050e947 */ /* 0x000fea0003800000 */
[----:B------:R-:W-:Y:S01]  /*19a70*/  IADD3 R3, R192, 0x8, R5 ;  /* 0x00000008c0037810 */ /* 0x000fe20007ffe005 */
[----:B------:R-:W-:Y:S04]  /*19a80*/  BSSY B0, `(.L_x_1494) ;  /* 0x000000f000007945 */ /* 0x000fe80003800000 */
[----:B------:R-:W-:-:S05]  /*19a90*/  IMAD.IADD R3, R3, 0x1, -R196 ;  /* 0x0000000103037824 */ /* 0x000fca00078e0ac4 */
        /* <DEDUP_REMOVED lines=9> */
.L_x_1495:
[----:B------:R-:W-:-:S13]  /*19b30*/  ISETP.NE.AND P6, PT, R11, 0x1, PT ;  /* 0x000000010b00780c */ /* 0x000fda0003fc5270 */
[----:B------:R-:W1:Y:S02]  /*19b40*/  @P6 LDC.64 R6, c[0x0][0x9e8] ;  /* 0x00027a00ff066b82 */ /* 0x000e640000000a00 */
[----:B-1----:R-:W-:-:S05]  /*19b50*/  @P6 IMAD.HI.U32 R6, R3, R6, RZ ;  /* 0x0000000603066227 */ /* 0x002fca00078e00ff */
[----:B------:R-:W-:-:S07]  /*19b60*/  @P6 SHF.R.U32.HI R3, RZ, R7, R6 ;  /* 0x00000007ff036219 */ /* 0x000fce0000011606 */
.L_x_1496:
[----:B------:R-:W-:Y:S05]  /*19b70*/  BSYNC B0 ;  /* 0x0000000000007941 */ /* 0x000fea0003800000 */
.L_x_1494:
[----:B------:R-:W-:-:S05]  /*19b80*/  IMAD R3, R3, R11, R12 ;  /* 0x0000000b03037224 */ /* 0x000fca00078e020c */
[----:B------:R-:W-:Y:S02]  /*19b90*/  VIMNMX R4, R4, R3, !PT ;  /* 0x0000000304047248 */ /* 0x000fe40007fe0100 */
[----:B------:R-:W-:-:S07]  /*19ba0*/  VIADDMNMX R0, R3, R11, R0, PT ;  /* 0x0000000b03007246 */ /* 0x000fce0003800100 */
.L_x_1493:
[----:B------:R-:W-:Y:S01]  /*19bb0*/  ISETP.GT.AND P1, PT, R4, 0x20, !P1 ;  /* 0x000000200400780c */ /* 0x000fe20004f24270 */
[----:B------:R-:W-:Y:S01]  /*19bc0*/  IMAD.IADD R10, R105, 0x1, R10 ;  /* 0x00000001690a7824 */ /* 0x000fe200078e020a */
[----:B------:R-:W-:Y:S02]  /*19bd0*/  ISETP.NE.AND P6, PT, R72, RZ, PT ;  /* 0x000000ff4800720c */ /* 0x000fe40003fc5270 */
[----:B------:R-:W-:Y:S02]  /*19be0*/  ISETP.LT.OR P1, PT, R0, 0x21, P1 ;  /* 0x000000210000780c */ /* 0x000fe40000f21670 */
[----:B------:R-:W-:Y:S02]  /*19bf0*/  ISETP.GT.AND P2, PT, R4, 0x21, !P2 ;  /* 0x000000210400780c */ /* 0x000fe40005744270 */
[----:B------:R-:W-:Y:S02]  /*19c00*/  FSEL R143, R74, -INF , !P1 ;  /* 0xff8000004a8f7808 */ /* 0x000fe40004800000 */
[----:B------:R-:W-:-:S02]  /*19c10*/  ISETP.GT.AND P1, PT, R4, 0x28, !P6 ;  /* 0x000000280400780c */ /* 0x000fc40007724270 */
[C---:B------:R-:W-:Y:S02]  /*19c20*/  ISETP.LT.OR P2, PT, R0.reuse, 0x22, P2 ;  /* 0x000000220000780c */ /* 0x040fe40001741670 */
[----:B------:R-:W-:Y:S02]  /*19c30*/  ISETP.LT.OR P1, PT, R0, 0x29, P1 ;  /* 0x000000290000780c */ /* 0x000fe40000f21670 */
[----:B------:R-:W-:Y:S02]  /*19c40*/  FSEL R135, R75, -INF , !P2 ;  /* 0xff8000004b877808 */ /* 0x000fe40005000000 */
[----:B------:R-:W-:Y:S02]  /*19c50*/  FSEL R133, R78, -INF , !P1 ;  /* 0xff8000004e857808 */ /* 0x000fe40004800000 */
[----:B------:R-:W-:Y:S02]  /*19c60*/  ISETP.NE.AND P1, PT, R76, RZ, PT ;  /* 0x000000ff4c00720c */ /* 0x000fe40003f25270 */
[----:B------:R-:W-:-:S02]  /*19c70*/  ISETP.NE.AND P2, PT, R120, RZ, PT ;  /* 0x000000ff7800720c */ /* 0x000fc40003f45270 */
        /* <DEDUP_REMOVED lines=99> */
[----:B------:R-:W-:Y:S01]  /*1a2b0*/  ISETP.NE.AND P1, PT, R126, RZ, PT ;  /* 0x000000ff7e00720c */ /* 0x000fe20003f25270 */
[----:B------:R-:W1:Y:S01]  /*1a2c0*/  SHFL.BFLY PT, R3, R6, 0x2, 0x1f ;  /* 0x0c401f0006037f89 */ /* 0x000e6200000e0000 */
[C---:B------:R-:W-:Y:S02]  /*1a2d0*/  ISETP.GT.AND P5, PT, R4.reuse, RZ, !P5 ;  /* 0x000000ff0400720c */ /* 0x040fe40006fa4270 */
[----:B------:R-:W-:-:S02]  /*1a2e0*/  ISETP.GT.AND P1, PT, R4, 0x68, !P1 ;  /* 0x000000680400780c */ /* 0x000fc40004f24270 */
[C---:B------:R-:W-:Y:S02]  /*1a2f0*/  ISETP.LT.OR P5, PT, R0.reuse, 0x1, P5 ;  /* 0x000000010000780c */ /* 0x040fe40002fa1670 */
[----:B------:R-:W-:Y:S02]  /*1a300*/  ISETP.LT.OR P1, PT, R0, 0x69, P1 ;  /* 0x000000690000780c */ /* 0x000fe40000f21670 */
[----:B------:R-:W-:Y:S02]  /*1a310*/  FSEL R90, R90, -INF , !P5 ;  /* 0xff8000005a5a7808 */ /* 0x000fe40006800000 */
[----:B------:R-:W-:Y:S02]  /*1a320*/  FSEL R7, R46, -INF , !P1 ;  /* 0xff8000002e077808 */ /* 0x000fe40004800000 */
[----:B------:R-:W-:Y:S02]  /*1a330*/  ISETP.NE.AND P1, PT, R44, RZ, PT ;  /* 0x000000ff2c00720c */ /* 0x000fe40003f25270 */
[----:B------:R-:W-:-:S02]  /*1a340*/  ISETP.NE.AND P5, PT, R24, RZ, PT ;  /* 0x000000ff1800720c */ /* 0x000fc40003fa5270 */
[C---:B------:R-:W-:Y:S02]  /*1a350*/  ISETP.GT.AND P1, PT, R4.reuse, 0x69, !P1 ;  /* 0x000000690400780c */ /* 0x040fe40004f24270 */
[----:B------:R-:W-:Y:S02]  /*1a360*/  ISETP.GT.AND P3, PT, R4, 0x91, !P3 ;  /* 0x000000910400780c */ /* 0x000fe40005f64270 */
[----:B------:R-:W-:Y:S02]  /*1a370*/  ISETP.LT.OR P1, PT, R0, 0x6a, P1 ;  /* 0x0000006a0000780c */ /* 0x000fe40000f21670 */
[----:B------:R-:W-:Y:S02]  /*1a380*/  ISETP.GT.AND P4, PT, R4, 0x98, !P4 ;  /* 0x000000980400780c */ /* 0x000fe40006784270 */
[----:B------:R-:W-:Y:S02]  /*1a390*/  FSEL R47, R47, -INF , !P1 ;  /* 0xff8000002f2f7808 */ /* 0x000fe40004800000 */
[----:B------:R-:W-:-:S02]  /*1a3a0*/  ISETP.NE.AND P1, PT, R128, RZ, PT ;  /* 0x000000ff8000720c */ /* 0x000fc40003f25270 */
[----:B-1----:R-:W-:Y:S02]  /*1a3b0*/  FMNMX.FTZ R12, R6, R3, !PT ;  /* 0x00000003060c7209 */ /* 0x002fe40007810000 */
[----:B------:R-:W-:Y:S02]  /*1a3c0*/  ISETP.GT.AND P1, PT, R4, 0x70, !P1 ;  /* 0x000000700400780c */ /* 0x000fe40004f24270 */
[C---:B------:R-:W-:Y:S01]  /*1a3d0*/  ISETP.LT.OR P3, PT, R0.reuse, 0x92, P3 ;  /* 0x000000920000780c */ /* 0x040fe20001f61670 */
[----:B------:R-:W1:Y:S01]  /*1a3e0*/  SHFL.BFLY PT, R3, R12, 0x1, 0x1f ;  /* 0x0c201f000c037f89 */ /* 0x000e6200000e0000 */
[C---:B------:R-:W-:Y:S02]  /*1a3f0*/  ISETP.LT.OR P1, PT, R0.reuse, 0x71, P1 ;  /* 0x000000710000780c */ /* 0x040fe40000f21670 */
[----:B------:R-:W-:Y:S02]  /*1a400*/  ISETP.LT.OR P4, PT, R0, 0x99, P4 ;  /* 0x000000990000780c */ /* 0x000fe40002781670 */
[----:B------:R-:W-:-:S02]  /*1a410*/  FSEL R159, R50, -INF , !P1 ;  /* 0xff800000329f7808 */ /* 0x000fc40004800000 */
[----:B------:R-:W-:Y:S02]  /*1a420*/  ISETP.NE.AND P1, PT, R48, RZ, PT ;  /* 0x000000ff3000720c */ /* 0x000fe40003f25270 */
[----:B------:R-:W-:Y:S02]  /*1a430*/  FSEL R35, R35, -INF , !P3 ;  /* 0xff80000023237808 */ /* 0x000fe40005800000 */
[----:B------:R-:W-:-:S04]  /*1a440*/  ISETP.GT.AND P1, PT, R4, 0x71, !P1 ;  /* 0x000000710400780c */ /* 0x000fc80004f24270 */
[----:B------:R-:W-:-:S04]  /*1a450*/  ISETP.LT.OR P1, PT, R0, 0x72, P1 ;  /* 0x000000720000780c */ /* 0x000fc80000f21670 */
[----:B------:R-:W-:Y:S02]  /*1a460*/  FSEL R51, R51, -INF , !P1 ;  /* 0xff80000033337808 */ /* 0x000fe40004800000 */
[----:B------:R-:W-:Y:S02]  /*1a470*/  ISETP.NE.AND P1, PT, R130, RZ, PT ;  /* 0x000000ff8200720c */ /* 0x000fe40003f25270 */
[----:B-1----:R-:W-:Y:S02]  /*1a480*/  FMNMX.FTZ R3, R12, R3, !PT ;  /* 0x000000030c037209 */ /* 0x002fe40007810000 */
[----:B------:R-:W-:-:S03]  /*1a490*/  ISETP.GT.AND P1, PT, R4, 0x78, !P1 ;  /* 0x000000780400780c */ /* 0x000fc60004f24270 */
[----:B------:R-:W-:Y:S01]  /*1a4a0*/  FFMA.FTZ R173, R2, R3, -8 ;  /* 0xc100000002ad7423 */ /* 0x000fe20000010003 */
[----:B------:R-:W-:-:S04]  /*1a4b0*/  ISETP.LT.OR P1, PT, R0, 0x79, P1 ;  /* 0x000000790000780c */ /* 0x000fc80000f21670 */
[----:B------:R-:W-:Y:S02]  /*1a4c0*/  FSEL R43, R54, -INF , !P1 ;  /* 0xff800000362b7808 */ /* 0x000fe40004800000 */
[----:B------:R-:W-:Y:S02]  /*1a4d0*/  ISETP.GT.AND P1, PT, R4, 0x79, !P2 ;  /* 0x000000790400780c */ /* 0x000fe40005724270 */
[----:B------:R-:W-:Y:S02]  /*1a4e0*/  ISETP.NE.AND P2, PT, R134, RZ, PT ;  /* 0x000000ff8600720c */ /* 0x000fe40003f45270 */
[----:B------:R-:W-:-:S04]  /*1a4f0*/  ISETP.LT.OR P1, PT, R0, 0x7a, P1 ;  /* 0x0000007a0000780c */ /* 0x000fc80000f21670 */
[----:B------:R-:W-:Y:S02]  /*1a500*/  FSEL R55, R55, -INF , !P1 ;  /* 0xff80000037377808 */ /* 0x000fe40004800000 */
[----:B------:R-:W-:Y:S02]  /*1a510*/  ISETP.GT.AND P1, PT, R4, 0x1, !P6 ;  /* 0x000000010400780c */ /* 0x000fe40007724270 */
[----:B------:R-:W-:Y:S02]  /*1a520*/  ISETP.NE.AND P6, PT, R28, RZ, PT ;  /* 0x000000ff1c00720c */ /* 0x000fe40003fc5270 */
[----:B------:R-:W-:-:S04]  /*1a530*/  ISETP.LT.OR P1, PT, R0, 0x2, P1 ;  /* 0x000000020000780c */ /* 0x000fc80000f21670 */
[----:B------:R-:W-:Y:S02]  /*1a540*/  FSEL R167, R91, -INF , !P1 ;  /* 0xff8000005ba77808 */ /* 0x000fe40004800000 */
[----:B------:R-:W-:Y:S02]  /*1a550*/  ISETP.NE.AND P1, PT, R104, RZ, PT ;  /* 0x000000ff6800720c */ /* 0x000fe40003f25270 */
[----:B------:R-:W-:Y:S02]  /*1a560*/  FMNMX.FTZ R24, R90, R167, !PT ;  /* 0x000000a75a187209 */ /* 0x000fe40007810000 */
        /* <DEDUP_REMOVED lines=27> */
[----:B------:R-:W-:Y:S02]  /*1a720*/  FMNMX.FTZ R26, R165, R24, !PT ;  /* 0x00000018a51a7209 */ /* 0x000fe40007810000 */
[----:B------:R-:W-:Y:S02]  /*1a730*/  ISETP.GT.AND P1, PT, R4, 0x81, !P5 ;  /* 0x000000810400780c */ /* 0x000fe40006f24270 */
[----:B------:R-:W-:Y:S02]  /*1a740*/  FMNMX.FTZ R26, R161, R26, !PT ;  /* 0x0000001aa11a7209 */ /* 0x000fe40007810000 */
[----:B------:R-:W-:Y:S02]  /*1a750*/  ISETP.LT.OR P1, PT, R0, 0x82, P1 ;  /* 0x000000820000780c */ /* 0x000fe40000f21670 */
[----:B------:R-:W-:-:S02]  /*1a760*/  FMNMX.FTZ R26, R169, R26, !PT ;  /* 0x0000001aa91a7209 */ /* 0x000fc40007810000 */
        /* <DEDUP_REMOVED lines=13> */
[----:B------:R-:W-:Y:S02]  /*1a840*/  FSETP.NEU.FTZ.AND P1, PT, R3, -INF , PT ;  /* 0xff8000000300780b */ /* 0x000fe40003f3d000 */
[----:B------:R-:W-:Y:S02]  /*1a850*/  FMNMX.FTZ R30, R79, R30, !PT ;  /* 0x0000001e4f1e7209 */ /* 0x000fe40007810000 */
[----:B------:R-:W-:Y:S02]  /*1a860*/  FSEL R173, R173, RZ, P1 ;  /* 0x000000ffadad7208 */ /* 0x000fe40000800000 */
[----:B------:R-:W-:Y:S02]  /*1a870*/  FMNMX.FTZ R30, R141, R30, !PT ;  /* 0x0000001e8d1e7209 */ /* 0x000fe40007810000 */
[----:B------:R-:W-:Y:S01]  /*1a880*/  ISETP.NE.AND P6, PT, R136, RZ, PT ;  /* 0x000000ff8800720c */ /* 0x000fe20003fc5270 */
[C-C-:B------:R-:W-:Y:S01]  /*1a890*/  FFMA.FTZ R32, R2.reuse, R89, -R173.reuse ;  /* 0x0000005902207223 */ /* 0x140fe200000108ad */
[----:B------:R-:W-:Y:S01]  /*1a8a0*/  FMNMX.FTZ R30, R131, R30, !PT ;  /* 0x0000001e831e7209 */ /* 0x000fe20007810000 */
[--C-:B------:R-:W-:Y:S01]  /*1a8b0*/  FFMA.FTZ R36, R2, R81, -R173.reuse ;  /* 0x0000005102247223 */ /* 0x100fe200000108ad */
[----:B------:R-:W-:Y:S01]  /*1a8c0*/  ISETP.GT.AND P1, PT, R4, 0x90, !P6 ;  /* 0x000000900400780c */ /* 0x000fe20007724270 */
[----:B------:R1:W-:Y:S01]  /*1a8d0*/  MUFU.EX2 R26, R32 ;  /* 0x00000020001a7308 */ /* 0x0003e20000000800 */
[----:B------:R-:W-:-:S01]  /*1a8e0*/  FFMA.FTZ R42, R2, R77, -R173 ;  /* 0x0000004d022a7223 */ /* 0x000fc200000108ad */
[----:B------:R-:W-:Y:S01]  /*1a8f0*/  ISETP.NE.AND P6, PT, R14, RZ, PT ;  /* 0x000000ff0e00720c */ /* 0x000fe20003fc5270 */
[----:B------:R-:W-:-:S01]  /*1a900*/  FFMA.FTZ R93, R2, R93, -R173 ;  /* 0x0000005d025d7223 */ /* 0x000fc200000108ad */
[----:B------:R-:W-:Y:S01]  /*1a910*/  ISETP.LT.OR P1, PT, R0, 0x91, P1 ;  /* 0x000000910000780c */ /* 0x000fe20000f21670 */
[----:B------:R-:W-:-:S01]  /*1a920*/  FFMA.FTZ R157, R2, R157, -R173 ;  /* 0x0000009d029d7223 */ /* 0x000fc200000108ad */
[C-C-:B------:R-:W-:Y:S01]  /*1a930*/  FFMA.FTZ R88, R2.reuse, R88, -R173.reuse ;  /* 0x0000005802587223 */ /* 0x140fe200000108ad */
[----:B------:R-:W-:-:S01]  /*1a940*/  FFMA.FTZ R12, R2, R155, -R173 ;  /* 0x0000009b020c7223 */ /* 0x000fc200000108ad */
[----:B------:R-:W-:Y:S01]  /*1a950*/  FSEL R171, R34, -INF , !P1 ;  /* 0xff80000022ab7808 */ /* 0x000fe20004800000 */
[----:B------:R-:W-:-:S01]  /*1a960*/  FFMA.FTZ R147, R2, R147, -R173 ;  /* 0x0000009302937223 */ /* 0x000fc200000108ad */
[----:B-1----:R-:W-:Y:S01]  /*1a970*/  FMNMX.FTZ R32, R129, R30, !PT ;  /* 0x0000001e81207209 */ /* 0x002fe20007810000 */
[----:B------:R-:W-:Y:S01]  /*1a980*/  MUFU.EX2 R6, R88 ;  /* 0x0000005800067308 */ /* 0x000fe20000000800 */
[----:B------:R-:W-:Y:S01]  /*1a990*/  ISETP.GT.AND P1, PT, R4, 0x99, !P6 ;  /* 0x000000990400780c */ /* 0x000fe20007724270 */
[C-C-:B------:R-:W-:Y:S01]  /*1a9a0*/  FFMA.FTZ R14, R2.reuse, R149, -R173.reuse ;  /* 0x00000095020e7223 */ /* 0x140fe200000108ad */
[----:B------:R-:W-:Y:S01]  /*1a9b0*/  FMNMX.FTZ R32, R87, R32, !PT ;  /* 0x0000002057207209 */ /* 0x000fe20007810000 */
[--C-:B------:R-:W-:Y:S01]  /*1a9c0*/  FFMA.FTZ R48, R2, R29, -R173.reuse ;  /* 0x0000001d02307223 */ /* 0x100fe200000108ad */
[----:B------:R-:W-:Y:S01]  /*1a9d0*/  ISETP.LT.OR P1, PT, R0, 0x9a, P1 ;  /* 0x0000009a0000780c */ /* 0x000fe20000f21670 */
[C-C-:B------:R-:W-:Y:S01]  /*1a9e0*/  FFMA.FTZ R149, R2.reuse, R153, -R173.reuse ;  /* 0x0000009902957223 */ /* 0x140fe200000108ad */
[----:B------:R-:W-:Y:S01]  /*1a9f0*/  FMNMX.FTZ R32, R139, R32, !PT ;  /* 0x000000208b207209 */ /* 0x000fe20007810000 */
[----:B------:R1:W-:Y:S01]  /*1aa00*/  MUFU.EX2 R30, R36 ;  /* 0x00000024001e7308 */ /* 0x0003e20000000800 */
[----:B------:R-:W-:Y:S01]  /*1aa10*/  FSEL R39, R39, -INF , !P1 ;  /* 0xff80000027277808 */ /* 0x000fe20004800000 */
[C-C-:B------:R-:W-:Y:S01]  /*1aa20*/  FFMA.FTZ R50, R2.reuse, R33, -R173.reuse ;  /* 0x0000002102327223 */ /* 0x140fe200000108ad */
[----:B------:R-:W-:Y:S01]  /*1aa30*/  FMNMX.FTZ R32, R127, R32, !PT ;  /* 0x000000207f207209 */ /* 0x000fe20007810000 */
[C-C-:B------:R-:W-:Y:S01]  /*1aa40*/  FFMA.FTZ R20, R2.reuse, R151, -R173.reuse ;  /* 0x0000009702147223 */ /* 0x140fe200000108ad */
[----:B------:R-:W-:-:S01]  /*1aa50*/  FFMA.FTZ R145, R2, R145, -R173 ;  /* 0x0000009102917223 */ /* 0x000fc200000108ad */
[C-C-:B------:R-:W-:Y:S01]  /*1aa60*/  FFMA.FTZ R52, R2.reuse, R37, -R173.reuse ;  /* 0x0000002502347223 */ /* 0x140fe200000108ad */
[----:B------:R-:W-:Y:S01]  /*1aa70*/  FMNMX.FTZ R34, R125, R32, !PT ;  /* 0x000000207d227209 */ /* 0x000fe20007810000 */
[----:B------:R-:W-:Y:S01]  /*1aa80*/  MUFU.EX2 R157, R157 ;  /* 0x0000009d009d7308 */ /* 0x000fe20000000800 */
[----:B------:R-:W-:-:S01]  /*1aa90*/  FFMA.FTZ R44, R2, R85, -R173 ;  /* 0x00000055022c7223 */ /* 0x000fc200000108ad */
        /* <DEDUP_REMOVED lines=13> */
[----:B-1----:R-:W-:Y:S01]  /*1ab70*/  FMNMX.FTZ R36, R59, R34, !PT ;  /* 0x000000223b247209 */ /* 0x002fe20007810000 */
[----:B------:R-:W1:Y:S01]  /*1ab80*/  MUFU.EX2 R147, R147 ;  /* 0x0000009300937308 */ /* 0x000e620000000800 */
[----:B------:R-:W-:-:S01]  /*1ab90*/  FFMA.FTZ R77, R2, R109, -R173 ;  /* 0x0000006d024d7223 */ /* 0x000fc200000108ad */
[C-C-:B------:R-:W-:Y:S01]  /*1aba0*/  FFMA.FTZ R85, R2.reuse, R97, -R173.reuse ;  /* 0x0000006102557223 */ /* 0x140fe200000108ad */
[----:B------:R-:W-:Y:S01]  /*1abb0*/  FMNMX.FTZ R36, R71, R36, !PT ;  /* 0x0000002447247209 */ /* 0x000fe20007810000 */
[C-C-:B------:R-:W-:Y:S01]  /*1abc0*/  FFMA.FTZ R73, R2.reuse, R73, -R173.reuse ;  /* 0x0000004902497223 */ /* 0x140fe200000108ad */
[----:B------:R-:W-:-:S01]  /*1abd0*/  FFMA.FTZ R45, R2, R45, -R173 ;  /* 0x0000002d022d7223 */ /* 0x000fc200000108ad */
[C-C-:B------:R-:W-:Y:S01]  /*1abe0*/  FFMA.FTZ R121, R2.reuse, R121, -R173.reuse ;  /* 0x0000007902797223 */ /* 0x140fe200000108ad */
[----:B------:R-:W-:Y:S01]  /*1abf0*/  FMNMX.FTZ R36, R75, R36, !PT ;  /* 0x000000244b247209 */ /* 0x000fe20007810000 */
[----:B------:R2:W-:Y:S01]  /*1ac00*/  MUFU.EX2 R34, R42 ;  /* 0x0000002a00227308 */ /* 0x0005e20000000800 */
        /* <DEDUP_REMOVED lines=8> */
[----:B-1----:R-:W-:Y:S01]  /*1ac90*/  F2FP.SATFINITE.E4M3.F32.PACK_AB_MERGE_C R184, R147, R12, RZ ;  /* 0x0000000c93b8723e */ /* 0x002fe200048070ff */
[----:B------:R-:W-:Y:S01]  /*1aca0*/  FFMA.FTZ R25, R2, R25, -R173 ;  /* 0x0000001902197223 */ /* 0x000fe200000108ad */
[----:B------:R-:W-:-:S02]  /*1acb0*/  FMNMX.FTZ R40, R47, R40, !PT ;  /* 0x000000282f287209 */ /* 0x000fc40007810000 */
[----:B------:R-:W-:Y:S02]  /*1acc0*/  F2FP.SATFINITE.E4M3.F32.PACK_AB_MERGE_C R184, R157, R6, R184 ;  /* 0x000000069db8723e */ /* 0x000fe400048070b8 */
[----:B------:R-:W-:Y:S01]  /*1acd0*/  FMNMX.FTZ R40, R159, R40, !PT ;  /* 0x000000289f287209 */ /* 0x000fe20007810000 */
[----:B------:R-:W-:Y:S01]  /*1ace0*/  MUFU.EX2 R149, R149 ;  /* 0x0000009500957308 */ /* 0x000fe20000000800 */
[----:B------:R-:W-:Y:S02]  /*1acf0*/  ISETP.GE.AND P6, PT, R11, 0x1, PT ;  /* 0x000000010b00780c */ /* 0x000fe40003fc6270 */
[----:B------:R-:W-:-:S04]  /*1ad00*/  FMNMX.FTZ R40, R51, R40, !PT ;  /* 0x0000002833287209 */ /* 0x000fc80007810000 */
[----:B--2---:R-:W-:Y:S01]  /*1ad10*/  FMNMX.FTZ R42, R43, R40, !PT ;  /* 0x000000282b2a7209 */ /* 0x004fe20007810000 */
[----:B------:R-:W-:Y:S03]  /*1ad20*/  MUFU.EX2 R20, R20 ;  /* 0x0000001400147308 */ /* 0x000fe60000000800 */
[----:B------:R-:W-:-:S04]  /*1ad30*/  FMNMX.FTZ R42, R55, R42, !PT ;  /* 0x0000002a372a7209 */ /* 0x000fc80007810000 */
[----:B------:R-:W-:Y:S01]  /*1ad40*/  FMNMX.FTZ R42, R91, R42, !PT ;  /* 0x0000002a5b2a7209 */ /* 0x000fe20007810000 */
[----:B------:R1:W-:Y:S03]  /*1ad50*/  MUFU.EX2 R40, R93 ;  /* 0x0000005d00287308 */ /* 0x0003e60000000800 */
[----:B------:R-:W-:-:S04]  /*1ad60*/  FMNMX.FTZ R42, R27, R42, !PT ;  /* 0x0000002a1b2a7209 */ /* 0x000fc80007810000 */
[----:B------:R-:W-:Y:S01]  /*1ad70*/  FMNMX.FTZ R42, R95, R42, !PT ;  /* 0x0000002a5f2a7209 */ /* 0x000fe20007810000 */
[----:B------:R-:W2:Y:S01]  /*1ad80*/  MUFU.EX2 R145, R145 ;  /* 0x0000009100917308 */ /* 0x000ea20000000800 */
[----:B-1----:R-:W-:-:S01]  /*1ad90*/  FFMA.FTZ R93, R2, R69, -R173 ;  /* 0x00000045025d7223 */ /* 0x002fc200000108ad */
[----:B------:R-:W-:Y:S01]  /*1ada0*/  FSEL R69, R38, -INF , !P4 ;  /* 0xff80000026457808 */ /* 0x000fe20006000000 */
[----:B------:R-:W-:-:S01]  /*1adb0*/  FFMA.FTZ R38, R2, R65, -R173 ;  /* 0x0000004102267223 */ /* 0x000fc200000108ad */
[----:B------:R-:W-:-:S04]  /*1adc0*/  FMNMX.FTZ R42, R31, R42, !PT ;  /* 0x0000002a1f2a7209 */ /* 0x000fc80007810000 */
[----:B------:R-:W-:Y:S01]  /*1add0*/  FMNMX.FTZ R42, R171, R42, !PT ;  /* 0x0000002aab2a7209 */ /* 0x000fe20007810000 */
[----:B------:R1:W-:Y:S03]  /*1ade0*/  MUFU.EX2 R36, R44 ;  /* 0x0000002c00247308 */ /* 0x0003e60000000800 */
[----:B------:R-:W-:-:S04]  /*1adf0*/  FMNMX.FTZ R42, R35, R42, !PT ;  /* 0x0000002a232a7209 */ /* 0x000fc80007810000 */
[----:B------:R-:W-:Y:S01]  /*1ae00*/  FMNMX.FTZ R42, R69, R42, !PT ;  /* 0x0000002a452a7209 */ /* 0x000fe20007810000 */
[----:B------:R-:W-:Y:S01]  /*1ae10*/  MUFU.EX2 R24, R123 ;  /* 0x0000007b00187308 */ /* 0x000fe20000000800 */
[----:B-1----:R-:W-:-:S01]  /*1ae20*/  FFMA.FTZ R44, R2, R57, -R173 ;  /* 0x00000039022c7223 */ /* 0x002fc200000108ad */
[----:B--2---:R-:W-:Y:S02]  /*1ae30*/  F2FP.SATFINITE.E4M3.F32.PACK_AB_MERGE_C R186, R145, R20, RZ ;  /* 0x0000001491ba723e */ /* 0x004fe400048070ff */
[----:B------:R-:W-:Y:S01]  /*1ae40*/  FMNMX.FTZ R0, R39, R42, !PT ;  /* 0x0000002a27007209 */ /* 0x000fe20007810000 */
[----:B------:R-:W-:Y:S01]  /*1ae50*/  FFMA.FTZ R42, R2, R61, -R173 ;  /* 0x0000003d022a7223 */ /* 0x000fe200000108ad */
[----:B------:R-:W-:Y:S02]  /*1ae60*/  F2FP.SATFINITE.E4M3.F32.PACK_AB_MERGE_C R186, R149, R14, R186 ;  /* 0x0000000e95ba723e */ /* 0x000fe400048070ba */
[----:B------:R-:W-:Y:S01]  /*1ae70*/  MUFU.EX2 R115, R115 ;  /* 0x0000007300737308 */ /* 0x000fe20000000800 */
[----:B------:R-:W1:Y:S07]  /*1ae80*/  SHFL.BFLY PT, R65, R0, 0x2, 0x1f ;  /* 0x0c401f0000417f89 */ /* 0x000e6e00000e0000 */
[----:B------:R-:W2:Y:S08]  /*1ae90*/  MUFU.EX2 R89, R89 ;  /* 0x0000005900597308 */ /* 0x000eb00000000800 */
[----:B------:R-:W-:Y:S08]  /*1aea0*/  MUFU.EX2 R28, R113 ;  /* 0x00000071001c7308 */ /* 0x000ff00000000800 */
[----:B------:R-:W-:Y:S01]  /*1aeb0*/  MUFU.EX2 R111, R111 ;  /* 0x0000006f006f7308 */ /* 0x000fe20000000800 */
[----:B-1----:R-:W-:-:S02]  /*1aec0*/  FMNMX.FTZ R65, R0, R65, !PT ;  /* 0x0000004100417209 */ /* 0x002fc40007810000 */
[----:B--2---:R-:W-:-:S03]  /*1aed0*/  F2FP.SATFINITE.E4M3.F32.PACK_AB_MERGE_C R180, R89, R26, RZ ;  /* 0x0000001a59b4723e */ /* 0x004fc600048070ff */
[----:B------:R-:W1:Y:S01]  /*1aee0*/  SHFL.BFLY PT, R0, R65, 0x1, 0x1f ;  /* 0x0c201f0041007f89 */ /* 0x000e6200000e0000 */
[----:B------:R-:W-:Y:S01]  /*1aef0*/  F2FP.SATFINITE.E4M3.F32.PACK_AB_MERGE_C R180, R115, R24, R180 ;  /* 0x0000001873b4723e */ /* 0x000fe200048070b4 */
[----:B------:R-:W-:Y:S08]  /*1af00*/  MUFU.EX2 R81, R81 ;  /* 0x0000005100517308 */ /* 0x000ff00000000800 */
[----:B------:R-:W-:Y:S08]  /*1af10*/  MUFU.EX2 R32, R107 ;  /* 0x0000006b00207308 */ /* 0x000ff00000000800 */
[----:B------:R-:W-:Y:S01]  /*1af20*/  MUFU.EX2 R101, R101 ;  /* 0x0000006500657308 */ /* 0x000fe20000000800 */
[----:B-1----:R-:W-:-:S07]  /*1af30*/  FMNMX.FTZ R0, R65, R0, !PT ;  /* 0x0000000041007209 */ /* 0x002fce0007810000 */
[----:B------:R-:W-:Y:S01]  /*1af40*/  MUFU.EX2 R77, R77 ;  /* 0x0000004d004d7308 */ /* 0x000fe20000000800 */
[----:B------:R-:W-:Y:S01]  /*1af50*/  FSETP.NEU.FTZ.AND P1, PT, R0, -INF , PT ;  /* 0xff8000000000780b */ /* 0x000fe20003f3d000 */
[----:B------:R-:W-:-:S05]  /*1af60*/  FFMA.FTZ R54, R2, R0, -8 ;  /* 0xc100000002367423 */ /* 0x000fca0000010000 */
[----:B------:R-:W-:Y:S01]  /*1af70*/  FSEL R54, R54, RZ, P1 ;  /* 0x000000ff36367208 */ /* 0x000fe20000800000 */
[----:B------:R-:W-:Y:S04]  /*1af80*/  MUFU.EX2 R85, R85 ;  /* 0x0000005500557308 */ /* 0x000fe80000000800 */
[----:B------:R-:W-:-:S01]  /*1af90*/  FFMA.FTZ R29, R2, R90, -R54 ;  /* 0x0000005a021d7223 */ /* 0x000fc20000010836 */
[C-C-:B------:R-:W-:Y:S01]  /*1afa0*/  FFMA.FTZ R56, R2.reuse, R167, -R54.reuse ;  /* 0x000000a702387223 */ /* 0x140fe20000010836 */
[----:B------:R-:W-:-:S01]  /*1afb0*/  FFMA.FTZ R33, R2, R165, -R54 ;  /* 0x000000a502217223 */ /* 0x000fc20000010836 */
[C-C-:B------:R-:W-:Y:S01]  /*1afc0*/  FFMA.FTZ R60, R2.reuse, R161, -R54.reuse ;  /* 0x000000a1023c7223 */ /* 0x140fe20000010836 */
[----:B------:R-:W-:-:S01]  /*1afd0*/  FFMA.FTZ R76, R2, R83, -R54 ;  /* 0x00000053024c7223 */ /* 0x000fc20000010836 */
[----:B------:R-:W-:Y:S01]  /*1afe0*/  FADD.FTZ R83, R6, R157 ;  /* 0x0000009d06537221 */ /* 0x000fe20000010000 */
[----:B------:R-:W-:Y:S01]  /*1aff0*/  MUFU.EX2 R29, R29 ;  /* 0x0000001d001d7308 */ /* 0x000fe20000000800 */
[----:B------:R-:W-:-:S01]  /*1b000*/  FFMA.FTZ R37, R2, R169, -R54 ;  /* 0x000000a902257223 */ /* 0x000fc20000010836 */
[----:B------:R-:W-:Y:S01]  /*1b010*/  FFMA.FTZ R58, R2, R163, -R54 ;  /* 0x000000a3023a7223 */ /* 0x000fe20000010836 */
[----:B------:R-:W-:-:S01]  /*1b020*/  FADD.FTZ R78, R12, R83 ;  /* 0x000000530c4e7221 */ /* 0x000fc20000010000 */
[C-C-:B------:R-:W-:Y:S01]  /*1b030*/  FFMA.FTZ R80, R2.reuse, R59, -R54.reuse ;  /* 0x0000003b02507223 */ /* 0x140fe20000010836 */
[----:B------:R-:W-:-:S01]  /*1b040*/  FFMA.FTZ R57, R2, R99, -R54 ;  /* 0x0000006302397223 */ /* 0x000fc20000010836 */
[----:B------:R-:W-:Y:S01]  /*1b050*/  FFMA.FTZ R64, R2, R103, -R54 ;  /* 0x0000006702407223 */ /* 0x000fe20000010836 */
[----:B------:R-:W-:-:S01]  /*1b060*/  FADD.FTZ R59, R147, R78 ;  /* 0x0000004e933b7221 */ /* 0x000fc20000010000 */
[----:B------:R-:W1:Y:S01]  /*1b070*/  MUFU.EX2 R56, R56 ;  /* 0x0000003800387308 */ /* 0x000e620000000800 */
[----:B------:R-:W-:-:S01]  /*1b080*/  FFMA.FTZ R49, R2, R143, -R54 ;  /* 0x0000008f02317223 */ /* 0x000fc20000010836 */
[----:B------:R-:W-:Y:S01]  /*1b090*/  FFMA.FTZ R62, R2, R135, -R54 ;  /* 0x00000087023e7223 */ /* 0x000fe20000010836 */
[----:B------:R-:W-:-:S01]  /*1b0a0*/  FADD.FTZ R82, R14, R59 ;  /* 0x0000003b0e527221 */ /* 0x000fc20000010000 */
[C-C-:B------:R-:W-:Y:S01]  /*1b0b0*/  FFMA.FTZ R59, R2.reuse, R75, -R54.reuse ;  /* 0x0000004b023b7223 */ /* 0x140fe20000010836 */
[----:B------:R-:W-:-:S01]  /*1b0c0*/  FFMA.FTZ R61, R2, R133, -R54 ;  /* 0x00000085023d7223 */ /* 0x000fc20000010836 */
[----:B------:R-:W-:Y:S01]  /*1b0d0*/  FFMA.FTZ R68, R2, R79, -R54 ;  /* 0x0000004f02447223 */ /* 0x000fe20000010836 */
[----:B------:R-:W-:-:S01]  /*1b0e0*/  FADD.FTZ R99, R149, R82 ;  /* 0x0000005295637221 */ /* 0x000fc20000010000 */
[----:B------:R-:W2:Y:S01]  /*1b0f0*/  MUFU.EX2 R33, R33 ;  /* 0x0000002100217308 */ /* 0x000ea20000000800 */
[----:B------:R-:W-:-:S01]  /*1b100*/  FFMA.FTZ R65, R2, R141, -R54 ;  /* 0x0000008d02417223 */ /* 0x000fc20000010836 */
[----:B------:R-:W-:Y:S01]  /*1b110*/  FFMA.FTZ R66, R2, R131, -R54 ;  /* 0x0000008302427223 */ /* 0x000fe20000010836 */
[----:B------:R-:W-:-:S01]  /*1b120*/  FADD.FTZ R82, R20, R99 ;  /* 0x0000006314527221 */ /* 0x000fc20000010000 */
[C-C-:B------:R-:W-:Y:S01]  /*1b130*/  FFMA.FTZ R70, R2.reuse, R129, -R54.reuse ;  /* 0x0000008102467223 */ /* 0x140fe20000010836 */
[----:B------:R-:W-:-:S01]  /*1b140*/  FFMA.FTZ R79, R2, R87, -R54 ;  /* 0x00000057024f7223 */ /* 0x000fc20000010836 */
[C-C-:B------:R-:W-:Y:S01]  /*1b150*/  FFMA.FTZ R72, R2.reuse, R139, -R54.reuse ;  /* 0x0000008b02487223 */ /* 0x140fe20000010836 */
[----:B------:R-:W-:-:S01]  /*1b160*/  FFMA.FTZ R47, R2, R47, -R54 ;  /* 0x0000002f022f7223 */ /* 0x000fc20000010836 */
[----:B------:R-:W3:Y:S01]  /*1b170*/  MUFU.EX2 R60, R60 ;  /* 0x0000003c003c7308 */ /* 0x000ee20000000800 */
        /* <DEDUP_REMOVED lines=16> */
[----:B---3--:R-:W-:-:S01]  /*1b280*/  FADD.FTZ R78, R60, R83 ;  /* 0x000000533c4e7221 */ /* 0x008fc20000010000 */
[----:B------:R-:W-:Y:S01]  /*1b290*/  FADD.FTZ R83, R145, R82 ;  /* 0x0000005291537221 */ /* 0x000fe20000010000 */
[----:B------:R-:W-:-:S01]  /*1b2a0*/  FFMA.FTZ R95, R2, R95, -R54 ;  /* 0x0000005f025f7223 */ /* 0x000fc20000010836 */
[C-C-:B------:R-:W-:Y:S01]  /*1b2b0*/  FFMA.FTZ R31, R2.reuse, R31, -R54.reuse ;  /* 0x0000001f021f7223 */ /* 0x140fe20000010836 */
[----:B------:R-:W-:-:S01]  /*1b2c0*/  FFMA.FTZ R171, R2, R171, -R54 ;  /* 0x000000ab02ab7223 */ /* 0x000fc20000010836 */
[----:B------:R-:W-:Y:S01]  /*1b2d0*/  FADD.FTZ R84, R24, R83 ;  /* 0x0000005318547221 */ /* 0x000fe20000010000 */
[----:B------:R-:W-:-:S01]  /*1b2e0*/  FFMA.FTZ R35, R2, R35, -R54 ;  /* 0x0000002302237223 */ /* 0x000fc20000010836 */
[----:B------:R-:W3:Y:S01]  /*1b2f0*/  MUFU.EX2 R57, R57 ;  /* 0x0000003900397308 */ /* 0x000ee20000000800 */
[----:B-1----:R-:W-:-:S01]  /*1b300*/  FADD.FTZ R75, R37, R78 ;  /* 0x0000004e254b7221 */ /* 0x002fc20000010000 */
[C-C-:B------:R-:W-:Y:S01]  /*1b310*/  FFMA.FTZ R78, R2.reuse, R67, -R54.reuse ;  /* 0x00000043024e7223 */ /* 0x140fe20000010836 */
[----:B------:R-:W-:-:S01]  /*1b320*/  FFMA.FTZ R69, R2, R69, -R54 ;  /* 0x0000004502457223 */ /* 0x000fc20000010836 */
[----:B------:R-:W-:Y:S01]  /*1b330*/  FFMA.FTZ R39, R2, R39, -R54 ;  /* 0x0000002702277223 */ /* 0x000fe20000010836 */
[----:B------:R-:W-:-:S03]  /*1b340*/  F2FP.SATFINITE.E4M3.F32.PACK_AB_MERGE_C R33, R60, R33, RZ ;  /* 0x000000213c21723e */ /* 0x000fc600048070ff */
[----:B------:R-:W1:Y:S01]  /*1b350*/  MUFU.EX2 R64, R64 ;  /* 0x0000004000407308 */ /* 0x000e620000000800 */
[----:B--2---:R-:W-:-:S01]  /*1b360*/  FADD.FTZ R82, R58, R75 ;  /* 0x0000004b3a527221 */ /* 0x004fc20000010000 */
[----:B------:R-:W-:Y:S01]  /*1b370*/  FADD.FTZ R75, R115, R84 ;  /* 0x00000054734b7221 */ /* 0x000fe20000010000 */
[----:B------:R-:W-:-:S03]  /*1b380*/  F2FP.SATFINITE.E4M3.F32.PACK_AB_MERGE_C R185, R56, R29, R33 ;  /* 0x0000001d38b9723e */ /* 0x000fc60004807021 */
[----:B------:R-:W-:Y:S02]  /*1b390*/  FADD.FTZ R84, R26, R75 ;  /* 0x0000004b1a547221 */ /* 0x000fe40000010000 */
[----:B------:R-:W2:Y:S01]  /*1b3a0*/  MUFU.EX2 R49, R49 ;  /* 0x0000003100317308 */ /* 0x000ea20000000800 */
[----:B---3--:R-:W-:-:S01]  /*1b3b0*/  FADD.FTZ R67, R57, R82 ;  /* 0x0000005239437221 */ /* 0x008fc20000010000 */
[----:B------:R-:W-:-:S06]  /*1b3c0*/  FADD.FTZ R75, R89, R84 ;  /* 0x00000054594b7221 */ /* 0x000fcc0000010000 */
[----:B------:R-:W3:Y:S01]  /*1b3d0*/  MUFU.EX2 R62, R62 ;  /* 0x0000003e003e7308 */ /* 0x000ee20000000800 */
[----:B-1----:R-:W-:-:S01]  /*1b3e0*/  FADD.FTZ R82, R64, R67 ;  /* 0x0000004340527221 */ /* 0x002fc20000010000 */
[----:B------:R-:W-:-:S04]  /*1b3f0*/  F2FP.SATFINITE.E4M3.F32.PACK_AB_MERGE_C R57, R64, R57, RZ ;  /* 0x000000394039723e */ /* 0x000fc800048070ff */
[----:B------:R-:W-:Y:S02]  /*1b400*/  F2FP.SATFINITE.E4M3.F32.PACK_AB_MERGE_C R187, R58, R37, R57 ;  /* 0x000000253abb723e */ /* 0x000fe40004807039 */
[----:B------:R-:W1:Y:S01]  /*1b410*/  MUFU.EX2 R61, R61 ;  /* 0x0000003d003d7308 */ /* 0x000e620000000800 */
[----:B--2---:R-:W-:-:S01]  /*1b420*/  FADD.FTZ R67, R49, R82 ;  /* 0x0000005231437221 */ /* 0x004fc20000010000 */
[----:B------:R-:W-:-:S04]  /*1b430*/  FADD.FTZ R82, R28, R75 ;  /* 0x0000004b1c527221 */ /* 0x000fc80000010000 */
[----:B------:R-:W-:Y:S02]  /*1b440*/  FADD.FTZ R75, R111, R82 ;  /* 0x000000526f4b7221 */ /* 0x000fe40000010000 */
        /* <DEDUP_REMOVED lines=9> */
[----:B------:R-:W1:Y:S01]  /*1b4e0*/  MUFU.EX2 R66, R66 ;  /* 0x0000004200427308 */ /* 0x000e620000000800 */
[----:B--2---:R-:W-:-:S01]  /*1b4f0*/  FADD.FTZ R20, R68, R67 ;  /* 0x0000004344147221 */ /* 0x004fc20000010000 */
[----:B------:R-:W-:Y:S01]  /*1b500*/  FADD.FTZ R67, R101, R14 ;  /* 0x0000000e65437221 */ /* 0x000fe20000010000 */
[----:B------:R-:W-:-:S04]  /*1b510*/  F2FP.SATFINITE.E4M3.F32.PACK_AB_MERGE_C R61, R68, R61, RZ ;  /* 0x0000003d443d723e */ /* 0x000fc800048070ff */
[----:B------:R-:W-:Y:S01]  /*1b520*/  F2FP.SATFINITE.E4M3.F32.PACK_AB_MERGE_C R181, R62, R49, R61 ;  /* 0x000000313eb5723e */ /* 0x000fe2000480703d */
[----:B------:R-:W2:Y:S08]  /*1b530*/  MUFU.EX2 R70, R70 ;  /* 0x0000004600467308 */ /* 0x000eb00000000800 */
[----:B------:R-:W4:Y:S08]  /*1b540*/  MUFU.EX2 R79, R79 ;  /* 0x0000004f004f7308 */ /* 0x000f300000000800 */
[----:B------:R-:W5:Y:S08]  /*1b550*/  MUFU.EX2 R72, R72 ;  /* 0x0000004800487308 */ /* 0x000f700000000800 */
[----:B------:R3:W-:Y:S08]  /*1b560*/  MUFU.EX2 R12, R47 ;  /* 0x0000002f000c7308 */ /* 0x0007f00000000800 */
[----:B------:R-:W0:Y:S01]  /*1b570*/  MUFU.EX2 R87, R87 ;  /* 0x0000005700577308 */ /* 0x000e220000000800 */
[----:B---3--:R-:W-:-:S01]  /*1b580*/  FADD.FTZ R47, R65, R20 ;  /* 0x00000014412f7221 */ /* 0x008fc20000010000 */
[----:B------:R-:W-:Y:S01]  /*1b590*/  FADD.FTZ R20, R34, R67 ;  /* 0x0000004322147221 */ /* 0x000fe20000010000 */
[----:B------:R-:W-:-:S02]  /*1b5a0*/  F2FP.SATFINITE.E4M3.F32.PACK_AB_MERGE_C R34, R77, R34, RZ ;  /* 0x000000224d22723e */ /* 0x000fc400048070ff */
[----:B-1----:R-:W-:Y:S01]  /*1b5b0*/  FADD.FTZ R47, R66, R47 ;  /* 0x0000002f422f7221 */ /* 0x002fe20000010000 */
[----:B------:R-:W-:-:S01]  /*1b5c0*/  FADD.FTZ R77, R77, R20 ;  /* 0x000000144d4d7221 */ /* 0x000fc20000010000 */
[----:B------:R-:W-:Y:S01]  /*1b5d0*/  F2FP.SATFINITE.E4M3.F32.PACK_AB_MERGE_C R176, R101, R32, R34 ;  /* 0x0000002065b0723e */ /* 0x000fe20004807022 */
[----:B------:R-:W1:Y:S01]  /*1b5e0*/  MUFU.EX2 R74, R74 ;  /* 0x0000004a004a7308 */ /* 0x000e620000000800 */
[----:B--2---:R-:W-:-:S01]  /*1b5f0*/  FADD.FTZ R14, R70, R47 ;  /* 0x0000002f460e7221 */ /* 0x004fc20000010000 */
[----:B------:R-:W-:Y:S01]  /*1b600*/  FADD.FTZ R20, R36, R77 ;  /* 0x0000004d24147221 */ /* 0x000fe20000010000 */
[C---:B----4-:R-:W-:Y:S02]  /*1b610*/  F2FP.SATFINITE.E4M3.F32.PACK_AB_MERGE_C R70, R79.reuse, R70, RZ ;  /* 0x000000464f46723e */ /* 0x050fe400048070ff */
[----:B------:R-:W-:Y:S01]  /*1b620*/  FADD.FTZ R47, R79, R14 ;  /* 0x0000000e4f2f7221 */ /* 0x000fe20000010000 */
[----:B------:R-:W-:-:S01]  /*1b630*/  FADD.FTZ R67, R85, R20 ;  /* 0x0000001455437221 */ /* 0x000fc20000010000 */
[----:B------:R-:W-:Y:S01]  /*1b640*/  F2FP.SATFINITE.E4M3.F32.PACK_AB_MERGE_C R183, R66, R65, R70 ;  /* 0x0000004142b7723e */ /* 0x000fe20004807046 */
[----:B------:R-:W2:Y:S01]  /*1b650*/  MUFU.EX2 R97, R97 ;  /* 0x0000006100617308 */ /* 0x000ea20000000800 */
[----:B-----5:R-:W-:-:S04]  /*1b660*/  FADD.FTZ R14, R72, R47 ;  /* 0x0000002f480e7221 */ /* 0x020fc80000010000 */
[----:B0-----:R-:W-:-:S03]  /*1b670*/  FADD.FTZ R47, R87, R14 ;  /* 0x0000000e572f7221 */ /* 0x001fc60000010000 */
        /* <DEDUP_REMOVED lines=9> */
[----:B-1----:R-:W-:Y:S01]  /*1b710*/  F2FP.SATFINITE.E4M3.F32.PACK_AB_MERGE_C R24, R73, R40, RZ ;  /* 0x000000284918723e */ /* 0x002fe200048070ff */
[----:B------:R-:W-:-:S03]  /*1b720*/  FADD.FTZ R40, R40, R67 ;  /* 0x0000004328287221 */ /* 0x000fc60000010000 */
[----:B------:R-:W-:Y:S01]  /*1b730*/  F2FP.SATFINITE.E4M3.F32.PACK_AB_MERGE_C R178, R85, R36, R24 ;  /* 0x0000002455b2723e */ /* 0x000fe20004807018 */
[----:B------:R-:W-:-:S02]  /*1b740*/  FADD.FTZ R73, R73, R40 ;  /* 0x0000002849497221 */ /* 0x000fc40000010000 */
        /* <DEDUP_REMOVED lines=11> */
[----:B------:R-:W-:Y:S08]  /*1b800*/  MUFU.EX2 R59, R59 ;  /* 0x0000003b003b7308 */ /* 0x000ff00000000800 */
[----:B------:R-:W-:Y:S01]  /*1b810*/  MUFU.EX2 R78, R78 ;  /* 0x0000004e004e7308 */ /* 0x000fe20000000800 */
[----:B-1----:R-:W-:Y:S01]  /*1b820*/  F2FP.SATFINITE.E4M3.F32.PACK_AB_MERGE_C R172, R93, R4, R24 ;  /* 0x000000045dac723e */ /* 0x002fe20004807018 */
[----:B------:R-:W-:-:S04]  /*1b830*/  FADD.FTZ R24, R4, R73 ;  /* 0x0000004904187221 */ /* 0x000fc80000010000 */
[----:B------:R-:W-:Y:S02]  /*1b840*/  FADD.FTZ R93, R93, R24 ;  /* 0x000000185d5d7221 */ /* 0x000fe40000010000 */
[----:B------:R-:W-:Y:S02]  /*1b850*/  MUFU.EX2 R7, R7 ;  /* 0x0000000700077308 */ /* 0x000fe40000000800 */
[----:B------:R-:W-:-:S04]  /*1b860*/  FADD.FTZ R38, R38, R93 ;  /* 0x0000005d26267221 */ /* 0x000fc80000010000 */
[----:B------:R-:W-:Y:S02]  /*1b870*/  FADD.FTZ R38, R45, R38 ;  /* 0x000000262d267221 */ /* 0x000fe40000010000 */
[----:B------:R-:W-:Y:S08]  /*1b880*/  MUFU.EX2 R44, R44 ;  /* 0x0000002c002c7308 */ /* 0x000ff00000000800 */
[----:B------:R-:W0:Y:S08]  /*1b890*/  MUFU.EX2 R53, R53 ;  /* 0x0000003500357308 */ /* 0x000e300000000800 */
[----:B------:R-:W-:Y:S08]  /*1b8a0*/  MUFU.EX2 R21, R21 ;  /* 0x0000001500157308 */ /* 0x000ff00000000800 */
[----:B------:R-:W1:Y:S01]  /*1b8b0*/  MUFU.EX2 R42, R42 ;  /* 0x0000002a002a7308 */ /* 0x000e620000000800 */
[----:B0-----:R-:W-:-:S07]  /*1b8c0*/  F2FP.SATFINITE.E4M3.F32.PACK_AB_MERGE_C R26, R53, R44, RZ ;  /* 0x0000002c351a723e */ /* 0x001fce00048070ff */
[----:B------:R-:W0:Y:S08]  /*1b8d0*/  MUFU.EX2 R6, R159 ;  /* 0x0000009f00067308 */ /* 0x000e300000000800 */
[----:B------:R2:W-:Y:S01]  /*1b8e0*/  MUFU.EX2 R4, R27 ;  /* 0x0000001b00047308 */ /* 0x0005e20000000800 */
[----:B-1----:R-:W-:Y:S01]  /*1b8f0*/  F2FP.SATFINITE.E4M3.F32.PACK_AB_MERGE_C R174, R42, R21, R26 ;  /* 0x000000152aae723e */ /* 0x002fe2000480701a */
[----:B------:R-:W-:-:S04]  /*1b900*/  FADD.FTZ R21, R21, R38 ;  /* 0x0000002615157221 */ /* 0x000fc80000010000 */
[----:B------:R-:W-:Y:S02]  /*1b910*/  FADD.FTZ R21, R42, R21 ;  /* 0x000000152a157221 */ /* 0x000fe40000010000 */
[----:B------:R-:W1:Y:S01]  /*1b920*/  MUFU.EX2 R51, R51 ;  /* 0x0000003300337308 */ /* 0x000e620000000800 */
[----:B--2---:R-:W-:-:S01]  /*1b930*/  FADD.FTZ R27, R59, R20 ;  /* 0x000000143b1b7221 */ /* 0x004fc20000010000 */
[----:B------:R-:W-:-:S03]  /*1b940*/  FADD.FTZ R44, R44, R21 ;  /* 0x000000152c2c7221 */ /* 0x000fc60000010000 */
[----:B------:R-:W-:Y:S01]  /*1b950*/  FADD.FTZ R24, R78, R27 ;  /* 0x0000001b4e187221 */ /* 0x000fe20000010000 */
[----:B------:R-:W-:-:S02]  /*1b960*/  FADD.FTZ R44, R53, R44 ;  /* 0x0000002c352c7221 */ /* 0x000fc40000010000 */
[----:B------:R-:W2:Y:S01]  /*1b970*/  MUFU.EX2 R43, R43 ;  /* 0x0000002b002b7308 */ /* 0x000ea20000000800 */
[----:B------:R-:W-:-:S04]  /*1b980*/  FADD.FTZ R27, R7, R24 ;  /* 0x00000018071b7221 */ /* 0x000fc80000010000 */
[----:B------:R-:W-:-:S03]  /*1b990*/  FADD.FTZ R27, R12, R27 ;  /* 0x0000001b0c1b7221 */ /* 0x000fc60000010000 */
[----:B------:R-:W-:Y:S01]  /*1b9a0*/  MUFU.EX2 R41, R41 ;  /* 0x0000002900297308 */ /* 0x000fe20000000800 */
[----:B0-----:R-:W-:-:S04]  /*1b9b0*/  FADD.FTZ R24, R6, R27 ;  /* 0x0000001b06187221 */ /* 0x001fc80000010000 */
[----:B-1----:R-:W-:-:S03]  /*1b9c0*/  FADD.FTZ R26, R51, R24 ;  /* 0x00000018331a7221 */ /* 0x002fc60000010000 */
[----:B------:R-:W0:Y:S01]  /*1b9d0*/  MUFU.EX2 R48, R48 ;  /* 0x0000003000307308 */ /* 0x000e220000000800 */
[----:B--2---:R-:W-:-:S01]  /*1b9e0*/  FADD.FTZ R21, R43, R26 ;  /* 0x0000001a2b157221 */ /* 0x004fc20000010000 */
[----:B------:R-:W-:-:S04]  /*1b9f0*/  F2FP.SATFINITE.E4M3.F32.PACK_AB_MERGE_C R26, R12, R7, RZ ;  /* 0x000000070c1a723e */ /* 0x000fc800048070ff */
[----:B------:R-:W-:Y:S02]  /*1ba00*/  F2FP.SATFINITE.E4M3.F32.PACK_AB_MERGE_C R173, R78, R59, R26 ;  /* 0x0000003b4ead723e */ /* 0x000fe4000480701a */
[----:B------:R-:W1:Y:S08]  /*1ba10*/  MUFU.EX2 R14, R55 ;  /* 0x00000037000e7308 */ /* 0x000e700000000800 */
[----:B------:R-:W-:Y:S01]  /*1ba20*/  MUFU.EX2 R15, R15 ;  /* 0x0000000f000f7308 */ /* 0x000fe20000000800 */
[----:B0-----:R-:W-:-:S07]  /*1ba30*/  F2FP.SATFINITE.E4M3.F32.PACK_AB_MERGE_C R27, R48, R41, RZ ;  /* 0x00000029301b723e */ /* 0x001fce00048070ff */
[----:B------:R-:W0:Y:S01]  /*1ba40*/  MUFU.EX2 R46, R46 ;  /* 0x0000002e002e7308 */ /* 0x000e220000000800 */
[----:B-1----:R-:W-:-:S01]  /*1ba50*/  FADD.FTZ R12, R14, R21 ;  /* 0x000000150e0c7221 */ /* 0x002fc20000010000 */
[----:B------:R-:W-:-:S04]  /*1ba60*/  F2FP.SATFINITE.E4M3.F32.PACK_AB_MERGE_C R43, R14, R43, RZ ;  /* 0x0000002b0e2b723e */ /* 0x000fc800048070ff */
[----:B------:R-:W-:Y:S02]  /*1ba70*/  F2FP.SATFINITE.E4M3.F32.PACK_AB_MERGE_C R175, R51, R6, R43 ;  /* 0x0000000633af723e */ /* 0x000fe4000480702b */
[----:B------:R-:W1:Y:S08]  /*1ba80*/  MUFU.EX2 R91, R91 ;  /* 0x0000005b005b7308 */ /* 0x000e700000000800 */
[----:B------:R-:W2:Y:S01]  /*1ba90*/  MUFU.EX2 R95, R95 ;  /* 0x0000005f005f7308 */ /* 0x000ea20000000800 */
[----:B0-----:R-:W-:Y:S01]  /*1baa0*/  F2FP.SATFINITE.E4M3.F32.PACK_AB_MERGE_C R168, R46, R15, R27 ;  /* 0x0000000f2ea8723e */ /* 0x001fe2000480701b */
[----:B------:R-:W-:-:S04]  /*1bab0*/  FADD.FTZ R15, R15, R44 ;  /* 0x0000002c0f0f7221 */ /* 0x000fc80000010000 */
[----:B------:R-:W-:Y:S02]  /*1bac0*/  FADD.FTZ R46, R46, R15 ;  /* 0x0000000f2e2e7221 */ /* 0x000fe40000010000 */
[----:B------:R-:W-:Y:S01]  /*1bad0*/  MUFU.EX2 R13, R13 ;  /* 0x0000000d000d7308 */ /* 0x000fe20000000800 */
[----:B-1----:R-:W-:-:S01]  /*1bae0*/  FADD.FTZ R7, R91, R12 ;  /* 0x0000000c5b077221 */ /* 0x002fc20000010000 */
[----:B------:R-:W-:-:S03]  /*1baf0*/  FADD.FTZ R41, R41, R46 ;  /* 0x0000002e29297221 */ /* 0x000fc60000010000 */
[----:B------:R-:W-:Y:S01]  /*1bb00*/  FADD.FTZ R14, R4, R7 ;  /* 0x00000007040e7221 */ /* 0x000fe20000010000 */
[----:B------:R-:W-:-:S02]  /*1bb10*/  FADD.FTZ R48, R48, R41 ;  /* 0x0000002930307221 */ /* 0x000fc40000010000 */
[----:B------:R-:W0:Y:S01]  /*1bb20*/  MUFU.EX2 R52, R52 ;  /* 0x0000003400347308 */ /* 0x000e220000000800 */
[----:B--2---:R-:W-:-:S07]  /*1bb30*/  FADD.FTZ R7, R95, R14 ;  /* 0x0000000e5f077221 */ /* 0x004fce0000010000 */
[----:B------:R-:W1:Y:S08]  /*1bb40*/  MUFU.EX2 R20, R31 ;  /* 0x0000001f00147308 */ /* 0x000e700000000800 */
[----:B------:R-:W-:Y:S01]  /*1bb50*/  MUFU.EX2 R25, R25 ;  /* 0x0000001900197308 */ /* 0x000fe20000000800 */
[----:B0-----:R-:W-:-:S07]  /*1bb60*/  F2FP.SATFINITE.E4M3.F32.PACK_AB_MERGE_C R14, R52, R13, RZ ;  /* 0x0000000d340e723e */ /* 0x001fce00048070ff */
[----:B------:R-:W0:Y:S01]  /*1bb70*/  MUFU.EX2 R50, R50 ;  /* 0x0000003200327308 */ /* 0x000e220000000800 */
[C---:B-1----:R-:W-:Y:S01]  /*1bb80*/  F2FP.SATFINITE.E4M3.F32.PACK_AB_MERGE_C R95, R20.reuse, R95, RZ ;  /* 0x0000005f145f723e */ /* 0x042fe200048070ff */
[----:B------:R-:W-:-:S03]  /*1bb90*/  FADD.FTZ R20, R20, R7 ;  /* 0x0000000714147221 */ /* 0x000fc60000010000 */
[----:B------:R-:W-:Y:S01]  /*1bba0*/  F2FP.SATFINITE.E4M3.F32.PACK_AB_MERGE_C R169, R4, R91, R95 ;  /* 0x0000005b04a9723e */ /* 0x000fe2000480705f */
[----:B------:R-:W-:Y:S02]  /*1bbb0*/  VIADD R4, R156, 0xfffffffe ;  /* 0xfffffffe9c047836 */ /* 0x000fe40000000000 */
[----:B------:R-:W1:Y:S08]  /*1bbc0*/  MUFU.EX2 R171, R171 ;  /* 0x000000ab00ab7308 */ /* 0x000e700000000800 */
[----:B------:R-:W2:Y:S01]  /*1bbd0*/  MUFU.EX2 R24, R35 ;  /* 0x0000002300187308 */ /* 0x000ea20000000800 */
[----:B0-----:R-:W-:Y:S01]  /*1bbe0*/  F2FP.SATFINITE.E4M3.F32.PACK_AB_MERGE_C R170, R50, R25, R14 ;  /* 0x0000001932aa723e */ /* 0x001fe2000480700e */
[----:B------:R-:W-:-:S04]  /*1bbf0*/  FADD.FTZ R25, R25, R48 ;  /* 0x0000003019197221 */ /* 0x000fc80000010000 */
[----:B------:R-:W-:Y:S02]  /*1bc00*/  FADD.FTZ R50, R50, R25 ;  /* 0x0000001932327221 */ /* 0x000fe40000010000 */
[----:B------:R-:W-:Y:S01]  /*1bc10*/  MUFU.EX2 R69, R69 ;  /* 0x0000004500457308 */ /* 0x000fe20000000800 */
[----:B-1----:R-:W-:-:S07]  /*1bc20*/  FADD.FTZ R7, R171, R20 ;  /* 0x00000014ab077221 */ /* 0x002fce0000010000 */
[----:B------:R-:W0:Y:S01]  /*1bc30*/  MUFU.EX2 R12, R39 ;  /* 0x00000027000c7308 */ /* 0x000e220000000800 */
[----:B--2---:R-:W-:-:S01]  /*1bc40*/  FADD.FTZ R14, R24, R7 ;  /* 0x00000007180e7221 */ /* 0x004fc20000010000 */
[----:B------:R-:W-:-:S04]  /*1bc50*/  FADD.FTZ R7, R13, R50 ;  /* 0x000000320d077221 */ /* 0x000fc80000010000 */
[----:B------:R-:W-:Y:S01]  /*1bc60*/  FADD.FTZ R7, R52, R7 ;  /* 0x0000000734077221 */ /* 0x000fe20000010000 */
[----:B0-----:R-:W-:Y:S01]  /*1bc70*/  F2FP.SATFINITE.E4M3.F32.PACK_AB_MERGE_C R6, R12, R69, RZ ;  /* 0x000000450c06723e */ /* 0x001fe200048070ff */
[----:B------:R-:W-:-:S03]  /*1bc80*/  FADD.FTZ R69, R69, R14 ;  /* 0x0000000e45457221 */ /* 0x000fc60000010000 */
[----:B------:R-:W-:Y:S01]  /*1bc90*/  F2FP.SATFINITE.E4M3.F32.PACK_AB_MERGE_C R171, R24, R171, R6 ;  /* 0x000000ab18ab723e */ /* 0x000fe20004807006 */
[----:B------:R-:W-:-:S01]  /*1bca0*/  FADD.FTZ R6, R12, R69 ;  /* 0x000000450c067221 */ /* 0x000fc20000010000 */
        /* <DEDUP_REMOVED lines=12> */
.L_x_1499:
[----:B------:R-:W-:-:S13]  /*1bd70*/  ISETP.NE.AND P1, PT, R11, 0x1, PT ;  /* 0x000000010b00780c */ /* 0x000fda0003f25270 */
[----:B------:R-:W0:Y:S02]  /*1bd80*/  @P1 LDC.64 R14, c[0x0][0x9e8] ;  /* 0x00027a00ff0e1b82 */ /* 0x000e240000000a00 */
[----:B0-----:R-:W-:-:S05]  /*1bd90*/  @P1 IMAD.HI.U32 R14, R12, R14, RZ ;  /* 0x0000000e0c0e1227 */ /* 0x001fca00078e00ff */
[----:B------:R-:W-:-:S07]  /*1bda0*/  @P1 SHF.R.U32.HI R12, RZ, R15, R14 ;  /* 0x0000000fff0c1219 */ /* 0x000fce000001160e */
.L_x_1500:
[----:B------:R-:W-:Y:S05]  /*1bdb0*/  BSYNC B0 ;  /* 0x0000000000007941 */ /* 0x000fea0003800000 */
.L_x_1498:
[----:B------:R-:W-:-:S05]  /*1bdc0*/  IMAD R11, R12, R11, R11 ;  /* 0x0000000b0c0b7224 */ /* 0x000fca00078e020b */
[----:B------:R-:W-:-:S07]  /*1bdd0*/  VIMNMX R10, R10, R11, PT ;  /* 0x0000000b0a0a7248 */ /* 0x000fce0003fe0100 */
.L_x_1497:
[----:B------:R-:W-:Y:S01]  /*1bde0*/  IMAD.HI R10, R10, 0x66666667, RZ ;  /* 0x666666670a0a7827 */ /* 0x000fe200078e02ff */
[----:B------:R-:W-:Y:S01]  /*1bdf0*/  ULDC UR55, c[0x0][0x9e4] ;  /* 0x0002790000377ab9 */ /* 0x000fe20000000800 */
[----:B------:R-:W-:Y:S01]  /*1be00*/  ULDC UR54, c[0x0][0x9e4] ;  /* 0x0002790000367ab9 */ /* 0x000fe20000000800 */
[----:B------:R-:W-:Y:S01]  /*1be10*/  ULDC UR56, c[0x0][0x9dc] ;  /* 0x0002770000387ab9 */ /* 0x000fe20000000800 */
[----:B------:R-:W-:Y:S01]  /*1be20*/  ULDC UR58, c[0x0][0x9dc] ;  /* 0x00027700003a7ab9 */ /* 0x000fe20000000800 */
[----:B------:R-:W-:Y:S01]  /*1be30*/  SHF.R.U32.HI R11, RZ, 0x1f, R10 ;  /* 0x0000001fff0b7819 */ /* 0x000fe2000001160a */
[----:B------:R-:W-:Y:S01]  /*1be40*/  ULDC UR59, c[0x0][0x9e0] ;  /* 0x00027800003b7ab9 */ /* 0x000fe20000000800 */
[----:B------:R-:W-:Y:S01]  /*1be50*/  ULDC UR57, c[0x0][0x9e0] ;  /* 0x0002780000397ab9 */ /* 0x000fe20000000800 */
[----:B------:R-:W-:Y:S02]  /*1be60*/  CS2R R86, SRZ ;  /* 0x0000000000567805 */ /* 0x000fe4000001ff00 */
[----:B------:R-:W-:-:S02]  /*1be70*/  LEA.HI.SX32 R10, R10, R11, 0x1a ;  /* 0x0000000b0a0a7211 */ /* 0x000fc400078fd2ff */
[----:B------:R-:W-:Y:S02]  /*1be80*/  CS2R R84, SRZ ;  /* 0x0000000000547805 */ /* 0x000fe4000001ff00 */
[----:B------:R-:W-:Y:S02]  /*1be90*/  CS2R R82, SRZ ;  /* 0x0000000000527805 */ /* 0x000fe4000001ff00 */
[----:B------:R-:W-:Y:S02]  /*1bea0*/  CS2R R80, SRZ ;  /* 0x0000000000507805 */ /* 0x000fe4000001ff00 */
[----:B------:R-:W-:Y:S02]  /*1beb0*/  VIMNMX R10, R209, R10, !PT ;  /* 0x0000000ad10a7248 */ /* 0x000fe40007fe0100 */
[----:B------:R-:W-:Y:S02]  /*1bec0*/  CS2R R78, SRZ ;  /* 0x00000000004e7805 */ /* 0x000fe4000001ff00 */
[----:B------:R-:W-:-:S02]  /*1bed0*/  CS2R R76, SRZ ;  /* 0x00000000004c7805 */ /* 0x000fc4000001ff00 */
[----:B------:R-:W-:Y:S02]  /*1bee0*/  CS2R R74, SRZ ;  /* 0x00000000004a7805 */ /* 0x000fe4000001ff00 */
[----:B------:R-:W-:Y:S02]  /*1bef0*/  ISETP.GE.AND P1, PT, R4, R10, PT ;  /* 0x0000000a0400720c */ /* 0x000fe40003f26270 */
        /* <DEDUP_REMOVED lines=25> */
[----:B------:R-:W-:Y:S06]  /*1c090*/  @!P1 BRA `(.L_x_1501) ;  /* 0x0000004c009c9947 */ /* 0x000fec0003800000 */
[----:B------:R-:W-:Y:S02]  /*1c0a0*/  IMAD.IADD R11, R192, 0x1, -R196 ;  /* 0x00000001c00b7824 */ /* 0x000fe400078e0ac4 */
[----:B------:R-:W-:Y:S02]  /*1c0b0*/  IMAD.MOV.U32 R87, RZ, RZ, RZ ;  /* 0x000000ffff577224 */ /* 0x000fe400078e00ff */
[----:B------:R-:W-:-:S04]  /*1c0c0*/  IMAD.IADD R12, R5, 0x1, R11 ;  /* 0x00000001050c7824 */ /* 0x000fc800078e020b */
[----:B------:R-:W-:-:S07]  /*1c0d0*/  VIADD R13, R12, 0x8 ;  /* 0x000000080c0d7836 */ /* 0x000fce0000000000 */
.L_x_1520:
[----:B------:R-:W-:Y:S01]  /*1c0e0*/  ISETP.NE.AND P1, PT, R194, RZ, PT ;  /* 0x000000ffc200720c */ /* 0x000fe20003f25270 */
[----:B------:R-:W-:Y:S01]  /*1c0f0*/  VIADD R14, R190, 0x1 ;  /* 0x00000001be0e7836 */ /* 0x000fe20000000000 */
[----:B------:R-:W-:Y:S05]  /*1c100*/  YIELD ;  /* 0x0000000000007946 */ /* 0x000fea0003800000 */
[----:B------:R-:W-:-:S04]  /*1c110*/  ISETP.NE.AND P2, PT, R14, 0x2, PT ;  /* 0x000000020e00780c */ /* 0x000fc80003f45270 */
[----:B------:R-:W-:Y:S02]  /*1c120*/  SEL R8, RZ, 0x1, P2 ;  /* 0x00000001ff087807 */ /* 0x000fe40001000000 */
[----:B------:R-:W-:Y:S02]  /*1c130*/  SEL R14, R14, RZ, P2 ;  /* 0x000000ff0e0e7207 */ /* 0x000fe40001000000 */
[----:B------:R-:W-:Y:S01]  /*1c140*/  LOP3.LUT R15, R189, R8, RZ, 0x3c, !PT ;  /* 0x00000008bd0f7212 */ /* 0x000fe200078e3cff */
[----:B------:R-:W-:Y:S06]  /*1c150*/  @P1 BRA `(.L_x_1502) ;  /* 0x0000000000341947 */ /* 0x000fec0003800000 */
[----:B------:R-:W-:-:S13]  /*1c160*/  ISETP.NE.AND P3, PT, R220, 0x3, PT ;  /* 0x00000003dc00780c */ /* 0x000fda0003f65270 */
[----:B------:R-:W-:Y:S05]  /*1c170*/  @!P3 BRA `(.L_x_1503) ;  /* 0x000000000004b947 */ /* 0x000fea0003800000 */
[----:B------:R-:W-:Y:S01]  /*1c180*/  BPT.TRAP 0x1 ;  /* 0x000000040000795c */ /* 0x000fe20000300000 */
.L_x_1503:
[----:B------:R-:W-:Y:S01]  /*1c190*/  IMAD R21, R14, 0x8, R17 ;  /* 0x000000080e157824 */ /* 0x000fe200078e0211 */
[----:B------:R-:W-:-:S04]  /*1c1a0*/  SHF.L.U32 R8, R15, 0x1f, RZ ;  /* 0x0000001f0f087819 */ /* 0x000fc800000006ff */
[----:B------:R0:W1:Y:S01]  /*1c1b0*/  SYNCS.PHASECHK.TRANS64.TRYWAIT P2, [R21+URZ+0x29830], R8 ;  /* 0x02983008150075a7 */ /* 0x000062000804017f */
[----:B------:R-:W-:Y:S05]  /*1c1c0*/  @!P3 BRA `(.L_x_1504) ;  /* 0x000000000004b947 */ /* 0x000fea0003800000 */
[----:B------:R-:W-:Y:S01]  /*1c1d0*/  BPT.TRAP 0x1 ;  /* 0x000000040000795c */ /* 0x000fe20000300000 */
.L_x_1504:
[----:B------:R-:W-:Y:S04]  /*1c1e0*/  BSSY B0, `(.L_x_1502) ;  /* 0x0000004000007945 */ /* 0x000fe80003800000 */
[----:B-1----:R-:W-:Y:S05]  /*1c1f0*/  @P2 BRA `(.L_x_1505) ;  /* 0x0000000000082947 */ /* 0x002fea0003800000 */
[----:B------:R-:W1:Y:S02]  /*1c200*/  SYNCS.PHASECHK.TRANS64.TRYWAIT P2, [R21+URZ+0x29830], R8 ;  /* 0x02983008150075a7 */ /* 0x000e64000804017f */
[----:B-1----:R-:W-:Y:S05]  /*1c210*/  @!P2 BRA `(.L_x_1506) ;  /* 0x000001740080a947 */ /* 0x002fea0003800000 */
.L_x_1505:
[----:B------:R-:W-:Y:S05]  /*1c220*/  BSYNC B0 ;  /* 0x0000000000007941 */ /* 0x000fea0003800000 */
.L_x_1502:
[----:B01----:R-:W0:Y:S01]  /*1c230*/  S2R R8, SR_TID.X ;  /* 0x0000000000087919 */ /* 0x003e220000002100 */
[----:B------:R-:W-:Y:S05]  /*1c240*/  WARPSYNC.ALL ;  /* 0x0000000000007948 */ /* 0x000fea0003800000 */
[----:B------:R-:W-:Y:S01]  /*1c250*/  IMAD R20, R14, 0x780, R9 ;  /* 0x000007800e147824 */ /* 0x000fe200078e0209 */
[----:B------:R-:W-:Y:S01]  /*1c260*/  UMOV UR28, UR4 ;  /* 0x00000004001c7c82 */ /* 0x000fe20008000000 */
[----:B------:R-:W-:Y:S01]  /*1c270*/  IMAD.MOV.U32 R21, RZ, RZ, -0x7fffffe0 ;  /* 0x80000020ff157424 */ /* 0x000fe200078e00ff */
[----:B------:R-:W-:Y:S01]  /*1c280*/  UMOV UR29, UR5 ;  /* 0x00000005001d7c82 */ /* 0x000fe20008000000 */
[C---:B------:R-:W-:Y:S01]  /*1c290*/  VIADD R88, R20.reuse, 0x80 ;  /* 0x0000008014587836 */ /* 0x040fe20000000000 */
[C---:B------:R-:W-:Y:S01]  /*1c2a0*/  R2UR UR6, R20.reuse ;  /* 0x00000000140672ca */ /* 0x040fe200000e0000 */
[----:B------:R-:W-:Y:S01]  /*1c2b0*/  IMAD.MOV.U32 R89, RZ, RZ, -0x7fffffe0 ;  /* 0x80000020ff597424 */ /* 0x000fe200078e00ff */
[----:B------:R-:W-:Y:S01]  /*1c2c0*/  R2UR UR7, R21 ;  /* 0x00000000150772ca */ /* 0x000fe200000e0000 */
[----:B------:R-:W-:Y:S01]  /*1c2d0*/  VIADD R90, R20, 0x100 ;  /* 0x00000100145a7836 */ /* 0x000fe20000000000 */
[----:B------:R-:W-:Y:S01]  /*1c2e0*/  R2UR UR30, R88 ;  /* 0x00000000581e72ca */ /* 0x000fe200000e0000 */
[----:B------:R-:W-:Y:S01]  /*1c2f0*/  IMAD.MOV.U32 R91, RZ, RZ, -0x7fffffe0 ;  /* 0x80000020ff5b7424 */ /* 0x000fe200078e00ff */
[----:B------:R-:W-:Y:S01]  /*1c300*/  R2UR UR31, R89 ;  /* 0x00000000591f72ca */ /* 0x000fe200000e0000 */
[----:B------:R-:W-:Y:S01]  /*1c310*/  UMOV UR32, UR4 ;  /* 0x0000000400207c82 */ /* 0x000fe20008000000 */
[----:B------:R-:W-:Y:S01]  /*1c320*/  R2UR UR34, R90 ;  /* 0x000000005a2272ca */ /* 0x000fe200000e0000 */
[----:B------:R-:W-:Y:S01]  /*1c330*/  UMOV UR33, UR5 ;  /* 0x0000000500217c82 */ /* 0x000fe20008000000 */
[----:B------:R-:W-:Y:S01]  /*1c340*/  R2UR UR35, R91 ;  /* 0x000000005b2372ca */ /* 0x000fe200000e0000 */
[C---:B------:R-:W-:Y:S01]  /*1c350*/  VIADD R88, R20.reuse, 0x180 ;  /* 0x0000018014587836 */ /* 0x040fe20000000000 */
[----:B------:R-:W-:Y:S01]  /*1c360*/  R2UR UR47, R89 ;  /* 0x00000000592f72ca */ /* 0x000fe200000e0000 */
[----:B------:R-:W-:Y:S01]  /*1c370*/  UMOV UR44, UR4 ;  /* 0x00000004002c7c82 */ /* 0x000fe20008000000 */
[----:B------:R-:W-:Y:S01]  /*1c380*/  UMOV UR45, UR5 ;  /* 0x00000005002d7c82 */ /* 0x000fe20008000000 */
[----:B------:R-:W-:Y:S01]  /*1c390*/  VIADD R90, R20, 0x200 ;  /* 0x00000200145a7836 */ /* 0x000fe20000000000 */
[----:B------:R-:W-:Y:S01]  /*1c3a0*/  R2UR UR46, R88 ;  /* 0x00000000582e72ca */ /* 0x000fe200000e0000 */
[C---:B------:R-:W-:Y:S01]  /*1c3b0*/  VIADD R88, R20.reuse, 0x2 ;  /* 0x0000000214587836 */ /* 0x040fe20000000000 */
[----:B------:R-:W-:Y:S01]  /*1c3c0*/  UMOV UR48, UR24 ;  /* 0x0000001800307c82 */ /* 0x000fe20008000000 */
[----:B------:R-:W-:Y:S01]  /*1c3d0*/  IMAD.MOV.U32 R89, RZ, RZ, -0x7fffffe0 ;  /* 0x80000020ff597424 */ /* 0x000fe200078e00ff */
[----:B------:R-:W-:Y:S01]  /*1c3e0*/  UMOV UR49, UR25 ;  /* 0x0000001900317c82 */ /* 0x000fe20008000000 */
[----:B0-----:R-:W-:Y:S01]  /*1c3f0*/  SHF.R.U32.HI R8, RZ, 0x7, R8 ;  /* 0x00000007ff087819 */ /* 0x001fe20000011608 */
[----:B------:R-:W-:Y:S01]  /*1c400*/  VIADD R202, R20, 0x82 ;  /* 0x0000008214ca7836 */ /* 0x000fe20000000000 */
[----:B------:R-:W-:Y:S01]  /*1c410*/  R2UR UR26, R88 ;  /* 0x00000000581a72ca */ /* 0x000fe200000e0000 */
[----:B------:R-:W-:Y:S01]  /*1c420*/  IMAD.MOV.U32 R203, RZ, RZ, -0x7fffffe0 ;  /* 0x80000020ffcb7424 */ /* 0x000fe200078e00ff */
[----:B------:R-:W-:Y:S01]  /*1c430*/  R2UR UR27, R89 ;  /* 0x00000000591b72ca */ /* 0x000fe200000e0000 */
[----:B------:R-:W-:-:S02]  /*1c440*/  VIADD R8, R8, 0x8 ;  /* 0x0000000808087836 */ /* 0x000fc40000000000 */
[----:B------:R-:W-:-:S03]  /*1c450*/  IMAD.MOV.U32 R21, RZ, RZ, -0x7fffffe0 ;  /* 0x80000020ff157424 */ /* 0x000fc600078e00ff */
[----:B------:R0:W-:Y:S06]  /*1c460*/  BAR.SYNC.DEFER_BLOCKING R8, 0x100 ;  /* 0x000400080000751d */ /* 0x0001ec0000010000 */
[----:B------:R-:W-:-:S06]  /*1c470*/  WARPGROUP.ARRIVE ;  /* 0x00000000000079c5 */ /* 0x000fcc0000000000 */
[----:B------:R-:W-:Y:S01]  /*1c480*/  QGMMA.64x32x32.F32.E4M3.E4M3 R152, gdesc[UR4], RZ, !UPT, gsb0 ;  /* 0x00600000049879f3 */ /* 0x000fe2000c0008ff */
[----:B------:R-:W-:Y:S02]  /*1c490*/  R2UR UR6, R90 ;  /* 0x000000005a0672ca */ /* 0x000fe400000e0000 */
[----:B------:R-:W-:Y:S01]  /*1c4a0*/  R2UR UR7, R91 ;  /* 0x000000005b0772ca */ /* 0x000fe200000e0000 */
        /* <DEDUP_REMOVED lines=30> */
[----:B------:R-:W-:-:S03]  /*1c690*/  IMAD.MOV.U32 R203, RZ, RZ, -0x7fffffe0 ;  /* 0x80000020ffcb7424 */ /* 0x000fc600078e00ff */
[----:B------:R-:W-:Y:S01]  /*1c6a0*/  R2UR UR10, R202 ;  /* 0x00000000ca0a72ca */ /* 0x000fe200000e0000 */
[----:B------:R-:W-:Y:S01]  /*1c6b0*/  VIADD R202, R20, 0x300 ;  /* 0x0000030014ca7836 */ /* 0x000fe20000000000 */
[----:B------:R-:W-:Y:S01]  /*1c6c0*/  R2UR UR11, R203 ;  /* 0x00000000cb0b72ca */ /* 0x000fe200000e0000 */
[----:B------:R-:W-:Y:S01]  /*1c6d0*/  IMAD.MOV.U32 R203, RZ, RZ, -0x7fffffe0 ;  /* 0x80000020ffcb7424 */ /* 0x000fe200078e00ff */
[----:B------:R-:W-:Y:S02]  /*1c6e0*/  WARPGROUP.DEPBAR.LE gsb0, 0x0 ;  /* 0x00008000000079c5 */ /* 0x000fe40000010000 */
[----:B------:R-:W-:-:S06]  /*1c6f0*/  WARPGROUP.ARRIVE ;  /* 0x00000000000079c5 */ /* 0x000fcc0000000000 */
[----:B------:R-:W-:Y:S03]  /*1c700*/  QGMMA.64x32x32.F32.E4M3.E4M3 R88, gdesc[UR4], RZ, !UPT, gsb0 ;  /* 0x00600000045879f3 */ /* 0x000fe6000c0008ff */
        /* <DEDUP_REMOVED lines=182> */
[----:B------:R-:W-:-:S13]  /*1d270*/  ISETP.NE.AND P2, PT, R220, 0x3, PT ;  /* 0x00000003dc00780c */ /* 0x000fda0003f45270 */
[----:B------:R-:W-:Y:S05]  /*1d280*/  @!P2 BRA `(.L_x_1508) ;  /* 0x000000000004a947 */ /* 0x000fea0003800000 */
[----:B------:R-:W-:Y:S01]  /*1d290*/  BPT.TRAP 0x1 ;  /* 0x000000040000795c */ /* 0x000fe20000300000 */
.L_x_1508:
[----:B------:R-:W-:Y:S01]  /*1d2a0*/  SHF.L.U32 R8, R189, 0x1f, RZ ;  /* 0x0000001fbd087819 */ /* 0x000fe200000006ff */
[----:B------:R-:W-:-:S04]  /*1d2b0*/  IMAD R21, R190, 0x8, R17 ;  /* 0x00000008be157824 */ /* 0x000fc800078e0211 */
[----:B------:R0:W1:Y:S01]  /*1d2c0*/  SYNCS.PHASECHK.TRANS64.TRYWAIT P1, [R21+URZ+0x29850], R8 ;  /* 0x02985008150075a7 */ /* 0x000062000802017f */
[----:B------:R-:W-:Y:S05]  /*1d2d0*/  @!P2 BRA `(.L_x_1509) ;  /* 0x000000000004a947 */ /* 0x000fea0003800000 */
[----:B------:R-:W-:Y:S01]  /*1d2e0*/  BPT.TRAP 0x1 ;  /* 0x000000040000795c */ /* 0x000fe20000300000 */
.L_x_1509:
[----:B-1----:R-:W-:Y:S05]  /*1d2f0*/  @P1 BRA `(.L_x_1507) ;  /* 0x0000000000081947 */ /* 0x002fea0003800000 */
[----:B------:R-:W1:Y:S02]  /*1d300*/  SYNCS.PHASECHK.TRANS64.TRYWAIT P1, [R21+URZ+0x29850], R8 ;  /* 0x02985008150075a7 */ /* 0x000e64000802017f */
[----:B-1----:R-:W-:Y:S05]  /*1d310*/  @!P1 BRA `(.L_x_1510) ;  /* 0x0000016400549947 */ /* 0x002fea0003800000 */
.L_x_1507:
[----:B01----:R-:W-:Y:S01]  /*1d320*/  VIADD R8, R17, 0x400 ;  /* 0x0000040011087836 */ /* 0x003fe20000000000 */
[----:B------:R-:W-:Y:S05]  /*1d330*/  WARPSYNC.ALL ;  /* 0x0000000000007948 */ /* 0x000fea0003800000 */
[----:B------:R-:W-:Y:S01]  /*1d340*/  SHF.R.U32.HI R8, RZ, 0x4, R8 ;  /* 0x00000004ff087819 */ /* 0x000fe20000011608 */
[----:B------:R-:W-:-:S06]  /*1d350*/  WARPGROUP.ARRIVE ;  /* 0x00000000000079c5 */ /* 0x000fcc0000000000 */
[----:B------:R-:W0:Y:S01]  /*1d360*/  S2R R189, SR_TID.X ;  /* 0x0000000000bd7919 */ /* 0x000e220000002100 */
[----:B------:R-:W-:Y:S02]  /*1d370*/  LOP3.LUT P1, RZ, R18, 0x10, RZ, 0xc0, !PT ;  /* 0x0000001012ff7812 */ /* 0x000fe4000782c0ff */
[----:B------:R-:W-:-:S04]  /*1d380*/  LOP3.LUT R8, R8, 0x3fff, RZ, 0xc0, !PT ;  /* 0x00003fff08087812 */ /* 0x000fc800078ec0ff */
[----:B------:R-:W-:Y:S01]  /*1d390*/  LOP3.LUT R21, R8, 0x10000, RZ, 0xfc, !PT ;  /* 0x0001000008157812 */ /* 0x000fe200078efcff */
[----:B------:R-:W-:-:S04]  /*1d3a0*/  @!P0 IMAD R8, R14, 0x8, R17 ;  /* 0x000000080e088824 */ /* 0x000fc800078e0211 */
[----:B------:R-:W-:Y:S02]  /*1d3b0*/  IMAD R20, R190, 0x500, R21 ;  /* 0x00000500be147824 */ /* 0x000fe400078e0215 */
[----:B------:R-:W-:Y:S02]  /*1d3c0*/  IMAD.MOV.U32 R21, RZ, RZ, -0x3ffffff0 ;  /* 0xc0000010ff157424 */ /* 0x000fe400078e00ff */
[----:B------:R-:W-:Y:S01]  /*1d3d0*/  @!P0 VIADD R8, R8, 0x29840 ;  /* 0x0002984008088836 */ /* 0x000fe20000000000 */
[----:B------:R-:W-:Y:S02]  /*1d3e0*/  R2UR UR6, R20 ;  /* 0x00000000140672ca */ /* 0x000fe400000e0000 */
[----:B------:R-:W-:Y:S01]  /*1d3f0*/  R2UR UR7, R21 ;  /* 0x00000000150772ca */ /* 0x000fe200000e0000 */
[----:B------:R-:W-:Y:S01]  /*1d400*/  IMAD.MOV.U32 R21, RZ, RZ, -0x3ffffff0 ;  /* 0xc0000010ff157424 */ /* 0x000fe200078e00ff */
[----:B------:R-:W-:-:S11]  /*1d410*/  @!P0 PRMT R8, RZ, 0x654, R8 ;  /* 0x00000654ff088816 */ /* 0x000fd60000000008 */
[----:B------:R-:W-:Y:S01]  /*1d420*/  QGMMA.64x128x32.F32.E4M3.E4M3 R24, R184, gdesc[UR4], R24, gsb0 ;  /* 0x01e00004b8187df3 */ /* 0x000fe20008000818 */
[----:B0-----:R-:W-:Y:S02]  /*1d430*/  SHF.R.U32.HI R189, RZ, 0x7, R189 ;  /* 0x00000007ffbd7819 */ /* 0x001fe400000116bd */
[----:B------:R-:W-:Y:S02]  /*1d440*/  WARPGROUP.DEPBAR.LE gsb0, 0x0 ;  /* 0x00008000000079c5 */ /* 0x000fe40000010000 */
[----:B------:R-:W-:Y:S01]  /*1d450*/  VIADD R184, R20, 0x100 ;  /* 0x0000010014b87836 */ /* 0x000fe20000000000 */
[----:B------:R-:W-:Y:S01]  /*1d460*/  WARPGROUP.ARRIVE ;  /* 0x00000000000079c5 */ /* 0x000fe20000000000 */
[----:B------:R-:W-:-:S03]  /*1d470*/  IMAD.MOV.U32 R185, RZ, RZ, -0x3ffffff0 ;  /* 0xc0000010ffb97424 */ /* 0x000fc600078e00ff */
[----:B------:R-:W-:Y:S02]  /*1d480*/  R2UR UR6, R184 ;  /* 0x00000000b80672ca */ /* 0x000fe400000e0000 */
[----:B------:R-:W-:-:S13]  /*1d490*/  R2UR UR7, R185 ;  /* 0x00000000b90772ca */ /* 0x000fda00000e0000 */
[----:B------:R-:W-:Y:S03]  /*1d4a0*/  QGMMA.64x128x32.F32.E4M3.E4M3 R24, R180, gdesc[UR4], R24, gsb0 ;  /* 0x01e00004b4187df3 */ /* 0x000fe60008000818 */
        /* <DEDUP_REMOVED lines=8> */
[C---:B------:R-:W-:Y:S01]  /*1d530*/  VIADD R176, R20.reuse, 0x300 ;  /* 0x0000030014b07836 */ /* 0x040fe20000000000 */
[----:B------:R-:W-:Y:S01]  /*1d540*/  WARPGROUP.ARRIVE ;  /* 0x00000000000079c5 */ /* 0x000fe20000000000 */
[----:B------:R-:W-:Y:S02]  /*1d550*/  IMAD.MOV.U32 R177, RZ, RZ, -0x3ffffff0 ;  /* 0xc0000010ffb17424 */ /* 0x000fe400078e00ff */
[----:B------:R-:W-:Y:S01]  /*1d560*/  VIADD R20, R20, 0x400 ;  /* 0x0000040014147836 */ /* 0x000fe20000000000 */
[----:B------:R-:W-:-:S02]  /*1d570*/  R2UR UR6, R176 ;  /* 0x00000000b00672ca */ /* 0x000fc400000e0000 */
[----:B------:R-:W-:-:S13]  /*1d580*/  R2UR UR7, R177 ;  /* 0x00000000b10772ca */ /* 0x000fda00000e0000 */
[----:B------:R-:W-:Y:S01]  /*1d590*/  QGMMA.64x128x32.F32.E4M3.E4M3 R24, R172, gdesc[UR4], R24, gsb0 ;  /* 0x01e00004ac187df3 */ /* 0x000fe20008000818 */
[----:B------:R-:W-:Y:S02]  /*1d5a0*/  R2UR UR6, R20 ;  /* 0x00000000140672ca */ /* 0x000fe400000e0000 */
[----:B------:R-:W-:Y:S02]  /*1d5b0*/  R2UR UR7, R21 ;  /* 0x00000000150772ca */ /* 0x000fe400000e0000 */
[----:B------:R-:W-:Y:S01]  /*1d5c0*/  IADD3 R20, -R189, 0xb, RZ ;  /* 0x0000000bbd147810 */ /* 0x000fe20007ffe1ff */
[----:B------:R-:W-:Y:S02]  /*1d5d0*/  WARPGROUP.DEPBAR.LE gsb0, 0x0 ;  /* 0x00008000000079c5 */ /* 0x000fe40000010000 */
[----:B------:R-:W-:-:S08]  /*1d5e0*/  WARPGROUP.ARRIVE ;  /* 0x00000000000079c5 */ /* 0x000fd00000000000 */
[----:B------:R-:W-:Y:S03]  /*1d5f0*/  QGMMA.64x128x32.F32.E4M3.E4M3 R24, R168, gdesc[UR4], R24, gsb0 ;  /* 0x01e00004a8187df3 */ /* 0x000fe60008000818 */
[----:B------:R-:W-:Y:S02]  /*1d600*/  WARPGROUP.DEPBAR.LE gsb0, 0x0 ;  /* 0x00008000000079c5 */ /* 0x000fe40000010000 */
[----:B------:R-:W-:Y:S01]  /*1d610*/  IMAD R171, R4, -0xa0, RZ ;  /* 0xffffff6004ab7824 */ /* 0x000fe200078e02ff */
[----:B------:R0:W-:Y:S06]  /*1d620*/  BAR.ARV R20, 0x100 ;  /* 0x000400140000751d */ /* 0x0001ec0000002000 */
[----:B------:R-:W-:Y:S01]  /*1d630*/  IADD3 R21, R171, 0x1, R192 ;  /* 0x00000001ab157810 */ /* 0x000fe20007ffe0c0 */
[----:B------:R1:W-:Y:S01]  /*1d640*/  @!P0 SYNCS.ARRIVE.TRANS64.RED.A1T0 RZ, [R8+URZ], RZ ;  /* 0x000000ff08ff89a7 */ /* 0x0003e2000810043f */
[----:B------:R-:W-:-:S03]  /*1d650*/  IMAD R168, R200, -0x2, R171 ;  /* 0xfffffffec8a87824 */ /* 0x000fc600078e02ab */
[----:B------:R-:W-:Y:S02]  /*1d660*/  IMAD.IADD R21, R21, 0x1, -R196 ;  /* 0x0000000115157824 */ /* 0x000fe400078e0ac4 */
[----:B-1----:R-:W-:Y:S02]  /*1d670*/  IMAD.U32 R8, RZ, RZ, UR56 ;  /* 0x00000038ff087e24 */ /* 0x002fe4000f8e00ff */
[----:B------:R-:W-:-:S03]  /*1d680*/  IMAD R21, R200, -0x2, R21 ;  /* 0xfffffffec8157824 */ /* 0x000fc600078e0215 */
[----:B------:R-:W-:Y:S01]  /*1d690*/  LOP3.LUT R172, RZ, R8, RZ, 0x33, !PT ;  /* 0x00000008ffac7212 */ /* 0x000fe200078e33ff */
[----:B------:R-:W-:-:S04]  /*1d6a0*/  VIADD R174, R21, UR59 ;  /* 0x0000003b15ae7c36 */ /* 0x000fc80008000000 */
[----:B------:R-:W-:Y:S02]  /*1d6b0*/  IMAD.IADD R172, R172, 0x1, R21 ;  /* 0x00000001acac7824 */ /* 0x000fe400078e0215 */
[C---:B------:R-:W-:Y:S02]  /*1d6c0*/  IMAD.IADD R170, R5.reuse, 0x1, R174 ;  /* 0x0000000105aa7824 */ /* 0x040fe400078e02ae */
[----:B------:R-:W-:Y:S01]  /*1d6d0*/  IMAD.IADD R169, R5, 0x1, R172 ;  /* 0x0000000105a97824 */ /* 0x000fe200078e02ac */
[----:B0-----:R-:W-:Y:S06]  /*1d6e0*/  @!P1 BRA `(.L_x_1511) ;  /* 0x0000000000549947 */ /* 0x001fec0003800000 */
[----:B------:R-:W-:Y:S01]  /*1d6f0*/  IMAD.IADD R173, R5, 0x1, R11 ;  /* 0x0000000105ad7824 */ /* 0x000fe200078e020b */
[----:B------:R-:W-:Y:S04]  /*1d700*/  BSSY B0, `(.L_x_1512) ;  /* 0x0000010000007945 */ /* 0x000fe80003800000 */
[----:B------:R-:W-:-:S13]  /*1d710*/  ISETP.GT.AND P1, PT, R173, -0x1, PT ;  /* 0xffffffffad00780c */ /* 0x000fda0003f24270 */
[----:B------:R-:W-:Y:S05]  /*1d720*/  @P1 BRA `(.L_x_1513) ;  /* 0x0000000000201947 */ /* 0x000fea0003800000 */
[----:B------:R-:W-:Y:S01]  /*1d730*/  IMAD.U32 R175, RZ, RZ, UR55 ;  /* 0x00000037ffaf7e24 */ /* 0x000fe2000f8e00ff */
[----:B------:R-:W-:-:S04]  /*1d740*/  LOP3.LUT R173, RZ, R173, RZ, 0x33, !PT ;  /* 0x000000adffad7212 */ /* 0x000fc800078e33ff */
[----:B------:R-:W-:-:S13]  /*1d750*/  ISETP.NE.AND P1, PT, R175, 0x1, PT ;  /* 0x00000001af00780c */ /* 0x000fda0003f25270 */
[----:B------:R-:W0:Y:S02]  /*1d760*/  @P1 LDC.64 R20, c[0x0][0x9e8] ;  /* 0x00027a00ff141b82 */ /* 0x000e240000000a00 */
[----:B0-----:R-:W-:-:S05]  /*1d770*/  @P1 IMAD.HI.U32 R20, R173, R20, RZ ;  /* 0x00000014ad141227 */ /* 0x001fca00078e00ff */
[----:B------:R-:W-:-:S04]  /*1d780*/  @P1 SHF.R.U32.HI R173, RZ, R21, R20 ;  /* 0x00000015ffad1219 */ /* 0x000fc80000011614 */
[----:B------:R-:W-:Y:S01]  /*1d790*/  LOP3.LUT R173, RZ, R173, RZ, 0x33, !PT ;  /* 0x000000adffad7212 */ /* 0x000fe200078e33ff */
[----:B------:R-:W-:Y:S06]  /*1d7a0*/  BRA `(.L_x_1514) ;  /* 0x0000000000147947 */ /* 0x000fec0003800000 */
.L_x_1513:
[----:B------:R-:W-:-:S05]  /*1d7b0*/  IMAD.U32 R175, RZ, RZ, UR55 ;  /* 0x00000037ffaf7e24 */ /* 0x000fca000f8e00ff */
[----:B------:R-:W-:-:S13]  /*1d7c0*/  ISETP.NE.AND P1, PT, R175, 0x1, PT ;  /* 0x00000001af00780c */ /* 0x000fda0003f25270 */
[----:B------:R-:W0:Y:S02]  /*1d7d0*/  @P1 LDC.64 R20, c[0x0][0x9e8] ;  /* 0x00027a00ff141b82 */ /* 0x000e240000000a00 */
[----:B0-----:R-:W-:-:S05]  /*1d7e0*/  @P1 IMAD.HI.U32 R20, R173, R20, RZ ;  /* 0x00000014ad141227 */ /* 0x001fca00078e00ff */
[----:B------:R-:W-:-:S07]  /*1d7f0*/  @P1 SHF.R.U32.HI R173, RZ, R21, R20 ;  /* 0x00000015ffad1219 */ /* 0x000fce0000011614 */
.L_x_1514:
[----:B------:R-:W-:Y:S05]  /*1d800*/  BSYNC B0 ;  /* 0x0000000000007941 */ /* 0x000fea0003800000 */
.L_x_1512:
[----:B------:R-:W-:-:S05]  /*1d810*/  IMAD R173, R173, R175, R168 ;  /* 0x000000afadad7224 */ /* 0x000fca00078e02a8 */
[----:B------:R-:W-:Y:S02]  /*1d820*/  VIADDMNMX R170, R173, R175, R170, PT ;  /* 0x000000afadaa7246 */ /* 0x000fe400038001aa */
[----:B------:R-:W-:-:S07]  /*1d830*/  VIMNMX R169, R169, R173, !PT ;  /* 0x000000ada9a97248 */ /* 0x000fce0007fe0100 */
.L_x_1511:
[C---:B------:R-:W-:Y:S02]  /*1d840*/  ISETP.GE.AND P1, PT, R171.reuse, 0x2, PT ;  /* 0x00000002ab00780c */ /* 0x040fe40003f26270 */
[----:B------:R-:W-:Y:S02]  /*1d850*/  LOP3.LUT R16, R16, 0xefffffff, RZ, 0xc0, !PT ;  /* 0xefffffff10107812 */ /* 0x000fe400078ec0ff */
[C---:B------:R-:W-:Y:S02]  /*1d860*/  ISETP.GE.AND P2, PT, R171.reuse, 0x9, PT ;  /* 0x00000009ab00780c */ /* 0x040fe40003f46270 */
[----:B------:R-:W-:Y:S02]  /*1d870*/  LOP3.LUT R18, R18, 0xfffffffe, RZ, 0xc0, !PT ;  /* 0xfffffffe12127812 */ /* 0x000fe400078ec0ff */
[----:B------:R-:W-:Y:S02]  /*1d880*/  ISETP.GE.AND P3, PT, R171, 0x22, PT ;  /* 0x00000022ab00780c */ /* 0x000fe40003f66270 */
[----:B------:R-:W-:-:S02]  /*1d890*/  IADD3 R174, R174, 0x8, R5 ;  /* 0x00000008aeae7810 */ /* 0x000fc40007ffe005 */
[----:B------:R-:W-:Y:S02]  /*1d8a0*/  IADD3 R172, R172, 0x8, R5 ;  /* 0x00000008acac7810 */ /* 0x000fe40007ffe005 */
[----:B------:R-:W-:Y:S02]  /*1d8b0*/  @P1 LOP3.LUT R16, R16, 0x10000000, RZ, 0xfc, !PT ;  /* 0x1000000010101812 */ /* 0x000fe400078efcff */
[----:B------:R-:W-:Y:S02]  /*1d8c0*/  ISETP.GT.AND P1, PT, R169, 0x1, !P1 ;  /* 0x00000001a900780c */ /* 0x000fe40004f24270 */
[----:B------:R-:W-:Y:S02]  /*1d8d0*/  LOP3.LUT R16, R16, 0xdfffffff, RZ, 0xc0, !PT ;  /* 0xdfffffff10107812 */ /* 0x000fe400078ec0ff */
[----:B------:R-:W-:Y:S02]  /*1d8e0*/  ISETP.LT.OR P1, PT, R170, 0x2, P1 ;  /* 0x00000002aa00780c */ /* 0x000fe40000f21670 */
[----:B------:R-:W-:-:S02]  /*1d8f0*/  @P2 LOP3.LUT R16, R16, 0x20000000, RZ, 0xfc, !PT ;  /* 0x2000000010102812 */ /* 0x000fc400078efcff */
[----:B------:R-:W-:Y:S02]  /*1d900*/  FSEL R153, R153, -INF , !P1 ;  /* 0xff80000099997808 */ /* 0x000fe40004800000 */
[----:B------:R-:W-:Y:S02]  /*1d910*/  ISETP.GT.AND P1, PT, R169, 0x8, !P2 ;  /* 0x00000008a900780c */ /* 0x000fe40005724270 */
[----:B------:R-:W-:Y:S02]  /*1d920*/  ISETP.GE.AND P2, PT, R171, 0xa, PT ;  /* 0x0000000aab00780c */ /* 0x000fe40003f46270 */
[----:B------:R-:W-:Y:S02]  /*1d930*/  ISETP.LT.OR P1, PT, R170, 0x9, P1 ;  /* 0x00000009aa00780c */ /* 0x000fe40000f21670 */
[----:B------:R-:W-:Y:S02]  /*1d940*/  LOP3.LUT R16, R16, 0xbfffffff, RZ, 0xc0, !PT ;  /* 0xbfffffff10107812 */ /* 0x000fe400078ec0ff */
[----:B------:R-:W-:-:S02]  /*1d950*/  FSEL R173, R156, -INF , !P1 ;  /* 0xff8000009cad7808 */ /* 0x000fc40004800000 */
[----:B------:R-:W-:-:S04]  /*1d960*/  ISETP.GT.AND P1, PT, R169, 0x9, !P2 ;  /* 0x00000009a900780c */ /* 0x000fc80005724270 */
[----:B------:R-:W-:Y:S02]  /*1d970*/  ISETP.LT.OR P1, PT, R170, 0xa, P1 ;  /* 0x0000000aaa00780c */ /* 0x000fe40000f21670 */
[----:B------:R-:W-:Y:S02]  /*1d980*/  @P2 LOP3.LUT R16, R16, 0x40000000, RZ, 0xfc, !PT ;  /* 0x4000000010102812 */ /* 0x000fe400078efcff */
[----:B------:R-:W-:Y:S02]  /*1d990*/  ISETP.GE.AND P2, PT, R171, 0x11, PT ;  /* 0x00000011ab00780c */ /* 0x000fe40003f46270 */
[----:B------:R-:W-:Y:S02]  /*1d9a0*/  LOP3.LUT R16, R16, 0x7fffffff, RZ, 0xc0, !PT ;  /* 0x7fffffff10107812 */ /* 0x000fe400078ec0ff */
[----:B------:R-:W-:Y:S02]  /*1d9b0*/  FSEL R157, R157, -INF , !P1 ;  /* 0xff8000009d9d7808 */ /* 0x000fe40004800000 */
[----:B------:R-:W-:-:S04]  /*1d9c0*/  ISETP.GT.AND P1, PT, R169, 0x10, !P2 ;  /* 0x00000010a900780c */ /* 0x000fc80005724270 */
[----:B------:R-:W-:-:S03]  /*1d9d0*/  ISETP.LT.OR P1, PT, R170, 0x11, P1 ;  /* 0x00000011aa00780c */ /* 0x000fc60000f21670 */
[----:B------:R-:W-:Y:S02]  /*1d9e0*/  @P2 LOP3.LUT R16, R16, 0x80000000, RZ, 0xfc, !PT ;  /* 0x8000000010102812 */ /* 0x000fe400078efcff */
[----:B------:R-:W-:Y:S02]  /*1d9f0*/  ISETP.GE.AND P2, PT, R171, 0x12, PT ;  /* 0x00000012ab00780c */ /* 0x000fe40003f46270 */
[----:B------:R-:W-:Y:S02]  /*1da00*/  FSEL R175, R160, -INF , !P1 ;  /* 0xff800000a0af7808 */ /* 0x000fe40004800000 */
[----:B------:R-:W-:Y:S02]  /*1da10*/  ISETP.GT.AND P1, PT, R169, 0x11, !P2 ;  /* 0x00000011a900780c */ /* 0x000fe40005724270 */
[----:B------:R-:W-:Y:S02]  /*1da20*/  LOP3.LUT R16, R16, 0xfffffffd, RZ, 0xc0, !PT ;  /* 0xfffffffd10107812 */ /* 0x000fe400078ec0ff */
[----:B------:R-:W-:-:S02]  /*1da30*/  ISETP.LT.OR P1, PT, R170, 0x12, P1 ;  /* 0x00000012aa00780c */ /* 0x000fc40000f21670 */
[----:B------:R-:W-:Y:S02]  /*1da40*/  @P3 LOP3.LUT R16, R16, 0x2, RZ, 0xfc, !PT ;  /* 0x0000000210103812 */ /* 0x000fe400078efcff */
[----:B------:R-:W-:Y:S02]  /*1da50*/  FSEL R161, R161, -INF , !P1 ;  /* 0xff800000a1a17808 */ /* 0x000fe40004800000 */
[----:B------:R-:W-:Y:S02]  /*1da60*/  @P2 LOP3.LUT R18, R18, 0x1, RZ, 0xfc, !PT ;  /* 0x0000000112122812 */ /* 0x000fe400078efcff */
[----:B------:R-:W-:Y:S02]  /*1da70*/  ISETP.GE.AND P2, PT, R171, 0x19, PT ;  /* 0x00000019ab00780c */ /* 0x000fe40003f46270 */
[----:B------:R-:W-:Y:S02]  /*1da80*/  LOP3.LUT R18, R18, 0xfffffffb, RZ, 0xc0, !PT ;  /* 0xfffffffb12127812 */ /* 0x000fe400078ec0ff */
[----:B------:R-:W-:-:S02]  /*1da90*/  ISETP.GT.AND P1, PT, R169, 0x18, !P2 ;  /* 0x00000018a900780c */ /* 0x000fc40005724270 */
[----:B------:R-:W-:Y:S02]  /*1daa0*/  LOP3.LUT R16, R16, 0xfffffffb, RZ, 0xc0, !PT ;  /* 0xfffffffb10107812 */ /* 0x000fe400078ec0ff */
[----:B------:R-:W-:-:S04]  /*1dab0*/  ISETP.LT.OR P1, PT, R170, 0x19, P1 ;  /* 0x00000019aa00780c */ /* 0x000fc80000f21670 */
[----:B------:R-:W-:Y:S02]  /*1dac0*/  FSEL R177, R164, -INF , !P1 ;  /* 0xff800000a4b17808 */ /* 0x000fe40004800000 */
[----:B------:R-:W-:Y:S02]  /*1dad0*/  @P2 LOP3.LUT R18, R18, 0x4, RZ, 0xfc, !PT ;  /* 0x0000000412122812 */ /* 0x000fe400078efcff */
[----:B------:R-:W-:Y:S02]  /*1dae0*/  ISETP.GE.AND P2, PT, R171, 0x1a, PT ;  /* 0x0000001aab00780c */ /* 0x000fe40003f46270 */
[----:B------:R-:W-:Y:S02]  /*1daf0*/  LOP3.LUT R18, R18, 0xfffffffd, RZ, 0xc0, !PT ;  /* 0xfffffffd12127812 */ /* 0x000fe400078ec0ff */
[----:B------:R-:W-:-:S04]  /*1db00*/  ISETP.GT.AND P1, PT, R169, 0x19, !P2 ;  /* 0x00000019a900780c */ /* 0x000fc80005724270 */
[----:B------:R-:W-:-:S04]  /*1db10*/  ISETP.LT.OR P1, PT, R170, 0x1a, P1 ;  /* 0x0000001aaa00780c */ /* 0x000fc80000f21670 */
[----:B------:R-:W-:Y:S02]  /*1db20*/  FSEL R165, R165, -INF , !P1 ;  /* 0xff800000a5a57808 */ /* 0x000fe40004800000 */
[----:B------:R-:W-:Y:S02]  /*1db30*/  ISETP.GE.AND P1, PT, R171, 0x21, PT ;  /* 0x00000021ab00780c */ /* 0x000fe40003f26270 */
[----:B------:R-:W-:Y:S02]  /*1db40*/  @P2 LOP3.LUT R18, R18, 0x2, RZ, 0xfc, !PT ;  /* 0x0000000212122812 */ /* 0x000fe400078efcff */
[----:B------:R-:W-:-:S04]  /*1db50*/  ISETP.GT.AND P2, PT, R169, 0x20, !P1 ;  /* 0x00000020a900780c */ /* 0x000fc80004f44270 */
[----:B------:R-:W-:-:S04]  /*1db60*/  ISETP.LT.OR P2, PT, R170, 0x21, P2 ;  /* 0x00000021aa00780c */ /* 0x000fc80001741670 */
[----:B------:R-:W-:Y:S02]  /*1db70*/  FSEL R179, R136, -INF , !P2 ;  /* 0xff80000088b37808 */ /* 0x000fe40005000000 */
[----:B------:R-:W-:Y:S02]  /*1db80*/  ISETP.GT.AND P2, PT, R169, 0x21, !P3 ;  /* 0x00000021a900780c */ /* 0x000fe40005f44270 */
[----:B------:R-:W-:Y:S02]  /*1db90*/  ISETP.GE.AND P3, PT, R171, 0x29, PT ;  /* 0x00000029ab00780c */ /* 0x000fe40003f66270 */
[----:B------:R-:W-:-:S04]  /*1dba0*/  ISETP.LT.OR P2, PT, R170, 0x22, P2 ;  /* 0x00000022aa00780c */ /* 0x000fc80001741670 */
[----:B------:R-:W-:Y:S02]  /*1dbb0*/  FSEL R137, R137, -INF , !P2 ;  /* 0xff80000089897808 */ /* 0x000fe40005000000 */
        /* <DEDUP_REMOVED lines=137> */
[----:B------:R-:W-:Y:S02]  /*1e450*/  LOP3.LUT R16, R16, 0xfdffffff, RZ, 0xc0, !PT ;  /* 0xfdffffff10107812 */ /* 0x000fe400078ec0ff */
[----:B------:R-:W-:-:S04]  /*1e460*/  ISETP.GT.AND P2, PT, R169, 0x81, !P3 ;  /* 0x00000081a900780c */ /* 0x000fc80005f44270 */
[----:B------:R-:W-:-:S03]  /*1e470*/  ISETP.LT.OR P2, PT, R170, 0x82, P2 ;  /* 0x00000082aa00780c */ /* 0x000fc60001741670 */
[----:B------:R-:W-:Y:S02]  /*1e480*/  @P3 LOP3.LUT R16, R16, 0x2000000, RZ, 0xfc, !PT ;  /* 0x0200000010103812 */ /* 0x000fe400078efcff */
[----:B------:R-:W-:Y:S02]  /*1e490*/  ISETP.GE.AND P3, PT, R171, 0x89, PT ;  /* 0x00000089ab00780c */ /* 0x000fe40003f66270 */
[----:B------:R-:W-:Y:S02]  /*1e4a0*/  FSEL R89, R89, -INF , !P2 ;  /* 0xff80000059597808 */ /* 0x000fe40005000000 */
[----:B------:R-:W-:Y:S02]  /*1e4b0*/  ISETP.GT.AND P2, PT, R169, 0x88, !P3 ;  /* 0x00000088a900780c */ /* 0x000fe40005f44270 */
[----:B------:R-:W-:Y:S02]  /*1e4c0*/  LOP3.LUT R16, R16, 0xfeffffff, RZ, 0xc0, !PT ;  /* 0xfeffffff10107812 */ /* 0x000fe400078ec0ff */
[----:B------:R-:W-:-:S04]  /*1e4d0*/  ISETP.LT.OR P2, PT, R170, 0x89, P2 ;  /* 0x00000089aa00780c */ /* 0x000fc80001741670 */
[----:B------:R-:W-:Y:S02]  /*1e4e0*/  FSEL R92, R92, -INF , !P2 ;  /* 0xff8000005c5c7808 */ /* 0x000fe40005000000 */
[----:B------:R-:W-:Y:S02]  /*1e4f0*/  ISETP.GE.AND P2, PT, R171, 0x8a, PT ;  /* 0x0000008aab00780c */ /* 0x000fe40003f46270 */
[----:B------:R-:W-:Y:S02]  /*1e500*/  @P3 LOP3.LUT R16, R16, 0x1000000, RZ, 0xfc, !PT ;  /* 0x0100000010103812 */ /* 0x000fe400078efcff */
[----:B------:R-:W-:Y:S02]  /*1e510*/  ISETP.GT.AND P3, PT, R169, 0x89, !P2 ;  /* 0x00000089a900780c */ /* 0x000fe40005764270 */
[----:B------:R-:W-:Y:S02]  /*1e520*/  LOP3.LUT R16, R16, 0xfffffffe, RZ, 0xc0, !PT ;  /* 0xfffffffe10107812 */ /* 0x000fe400078ec0ff */
        /* <DEDUP_REMOVED lines=14> */
[----:B------:R-:W-:-:S13]  /*1e610*/  ISETP.GE.AND P6, PT, R171, 0x1, PT ;  /* 0x00000001ab00780c */ /* 0x000fda0003fc6270 */
[----:B------:R-:W-:Y:S02]  /*1e620*/  @P6 LOP3.LUT R16, R16, 0x1, RZ, 0xfc, !PT ;  /* 0x0000000110106812 */ /* 0x000fe400078efcff */
[----:B------:R-:W-:Y:S02]  /*1e630*/  ISETP.GT.AND P6, PT, R169, RZ, !P6 ;  /* 0x000000ffa900720c */ /* 0x000fe400077c4270 */
[----:B------:R-:W-:Y:S02]  /*1e640*/  LOP3.LUT R16, R16, 0xf7ffffff, RZ, 0xc0, !PT ;  /* 0xf7ffffff10107812 */ /* 0x000fe400078ec0ff */
[----:B------:R-:W-:-:S04]  /*1e650*/  ISETP.LT.OR P6, PT, R170, 0x1, P6 ;  /* 0x00000001aa00780c */ /* 0x000fc800037c1670 */
[----:B------:R-:W-:Y:S02]  /*1e660*/  FSEL R152, R152, -INF , !P6 ;  /* 0xff80000098987808 */ /* 0x000fe40007000000 */
[----:B------:R-:W-:-:S13]  /*1e670*/  ISETP.GE.AND P6, PT, R171, 0x9a, PT ;  /* 0x0000009aab00780c */ /* 0x000fda0003fc6270 */
[----:B------:R-:W-:Y:S02]  /*1e680*/  @P6 LOP3.LUT R16, R16, 0x8000000, RZ, 0xfc, !PT ;  /* 0x0800000010106812 */ /* 0x000fe400078efcff */
[----:B------:R-:W-:-:S04]  /*1e690*/  ISETP.GT.AND P6, PT, R169, 0x99, !P6 ;  /* 0x00000099a900780c */ /* 0x000fc800077c4270 */
[----:B------:R-:W-:-:S04]  /*1e6a0*/  ISETP.LT.OR P6, PT, R170, 0x9a, P6 ;  /* 0x0000009aaa00780c */ /* 0x000fc800037c1670 */
[----:B------:R-:W-:Y:S02]  /*1e6b0*/  FSEL R101, R101, -INF , !P6 ;  /* 0xff80000065657808 */ /* 0x000fe40007000000 */
[----:B------:R-:W-:-:S13]  /*1e6c0*/  LOP3.LUT P6, RZ, R18, 0x10, RZ, 0xc0, !PT ;  /* 0x0000001012ff7812 */ /* 0x000fda00078cc0ff */
[----:B------:R-:W-:Y:S05]  /*1e6d0*/  @!P6 BRA `(.L_x_1515) ;  /* 0x000000000058e947 */ /* 0x000fea0003800000 */
[----:B------:R-:W-:Y:S01]  /*1e6e0*/  ISETP.GT.AND P6, PT, R13, -0x1, PT ;  /* 0xffffffff0d00780c */ /* 0x000fe20003fc4270 */
[----:B------:R-:W-:-:S12]  /*1e6f0*/  BSSY B0, `(.L_x_1516) ;  /* 0x0000011000007945 */ /* 0x000fd80003800000 */
[----:B------:R-:W-:Y:S05]  /*1e700*/  @P6 BRA `(.L_x_1517) ;  /* 0x0000000000246947 */ /* 0x000fea0003800000 */
[----:B------:R-:W-:Y:S02]  /*1e710*/  IMAD.U32 R104, RZ, RZ, UR55 ;  /* 0x00000037ff687e24 */ /* 0x000fe4000f8e00ff */
[----:B------:R-:W-:-:S03]  /*1e720*/  VIADD R169, R12, 0x8 ;  /* 0x000000080ca97836 */ /* 0x000fc60000000000 */
[----:B------:R-:W-:Y:S02]  /*1e730*/  ISETP.NE.AND P6, PT, R104, 0x1, PT ;  /* 0x000000016800780c */ /* 0x000fe40003fc5270 */
[----:B------:R-:W-:-:S11]  /*1e740*/  LOP3.LUT R169, RZ, R169, RZ, 0x33, !PT ;  /* 0x000000a9ffa97212 */ /* 0x000fd600078e33ff */
[----:B------:R-:W0:Y:S02]  /*1e750*/  @P6 LDC.64 R20, c[0x0][0x9e8] ;  /* 0x00027a00ff146b82 */ /* 0x000e240000000a00 */
[----:B0-----:R-:W-:-:S05]  /*1e760*/  @P6 IMAD.HI.U32 R20, R169, R20, RZ ;  /* 0x00000014a9146227 */ /* 0x001fca00078e00ff */
[----:B------:R-:W-:-:S04]  /*1e770*/  @P6 SHF.R.U32.HI R169, RZ, R21, R20 ;  /* 0x00000015ffa96219 */ /* 0x000fc80000011614 */
[----:B------:R-:W-:Y:S01]  /*1e780*/  LOP3.LUT R169, RZ, R169, RZ, 0x33, !PT ;  /* 0x000000a9ffa97212 */ /* 0x000fe200078e33ff */
[----:B------:R-:W-:Y:S06]  /*1e790*/  BRA `(.L_x_1518) ;  /* 0x0000000000187947 */ /* 0x000fec0003800000 */
.L_x_1517:
[----:B------:R-:W-:Y:S02]  /*1e7a0*/  IMAD.U32 R104, RZ, RZ, UR55 ;  /* 0x00000037ff687e24 */ /* 0x000fe4000f8e00ff */
[----:B------:R-:W-:-:S03]  /*1e7b0*/  IMAD.MOV.U32 R169, RZ, RZ, R13 ;  /* 0x000000ffffa97224 */ /* 0x000fc600078e000d */
[----:B------:R-:W-:-:S13]  /*1e7c0*/  ISETP.NE.AND P6, PT, R104, 0x1, PT ;  /* 0x000000016800780c */ /* 0x000fda0003fc5270 */
[----:B------:R-:W0:Y:S02]  /*1e7d0*/  @P6 LDC.64 R20, c[0x0][0x9e8] ;  /* 0x00027a00ff146b82 */ /* 0x000e240000000a00 */
[----:B0-----:R-:W-:-:S05]  /*1e7e0*/  @P6 IMAD.HI.U32 R20, R13, R20, RZ ;  /* 0x000000140d146227 */ /* 0x001fca00078e00ff */
[----:B------:R-:W-:-:S07]  /*1e7f0*/  @P6 SHF.R.U32.HI R169, RZ, R21, R20 ;  /* 0x00000015ffa96219 */ /* 0x000fce0000011614 */
.L_x_1518:
[----:B------:R-:W-:Y:S05]  /*1e800*/  BSYNC B0 ;  /* 0x0000000000007941 */ /* 0x000fea0003800000 */
.L_x_1516:
[----:B------:R-:W-:-:S05]  /*1e810*/  IMAD R21, R169, R104, R168 ;  /* 0x00000068a9157224 */ /* 0x000fca00078e02a8 */
[----:B------:R-:W-:Y:S02]  /*1e820*/  VIADDMNMX R174, R21, R104, R174, PT ;  /* 0x0000006815ae7246 */ /* 0x000fe400038001ae */
[----:B------:R-:W-:-:S07]  /*1e830*/  VIMNMX R172, R172, R21, !PT ;  /* 0x00000015acac7248 */ /* 0x000fce0007fe0100 */
.L_x_1515:
[----:B------:R-:W-:Y:S02]  /*1e840*/  ISETP.GT.AND P1, PT, R172, 0x20, !P1 ;  /* 0x00000020ac00780c */ /* 0x000fe40004f24270 */
[----:B------:R-:W-:Y:S02]  /*1e850*/  LOP3.LUT P6, RZ, R16, 0x20000, RZ, 0xc0, !PT ;  /* 0x0002000010ff7812 */ /* 0x000fe400078cc0ff */
[----:B------:R-:W-:Y:S02]  /*1e860*/  ISETP.LT.OR P1, PT, R174, 0x21, P1 ;  /* 0x00000021ae00780c */ /* 0x000fe40000f21670 */
[----:B------:R-:W-:Y:S02]  /*1e870*/  FMNMX.FTZ R104, R152, R3, !PT ;  /* 0x0000000398687209 */ /* 0x000fe40007810000 */
[----:B------:R-:W-:Y:S02]  /*1e880*/  FSEL R21, R138, -INF , !P1 ;  /* 0xff8000008a157808 */ /* 0x000fe40004800000 */
[----:B------:R-:W-:-:S02]  /*1e890*/  LOP3.LUT P1, RZ, R16, 0x2, RZ, 0xc0, !PT ;  /* 0x0000000210ff7812 */ /* 0x000fc4000782c0ff */
[----:B------:R-:W-:Y:S02]  /*1e8a0*/  FMNMX.FTZ R104, R153, R104, !PT ;  /* 0x0000006899687209 */ /* 0x000fe40007810000 */
[----:B------:R-:W-:Y:S02]  /*1e8b0*/  ISETP.GT.AND P1, PT, R172, 0x21, !P1 ;  /* 0x00000021ac00780c */ /* 0x000fe40004f24270 */
[----:B------:R-:W-:Y:S02]  /*1e8c0*/  FMNMX.FTZ R104, R173, R104, !PT ;  /* 0x00000068ad687209 */ /* 0x000fe40007810000 */
[----:B------:R-:W-:Y:S02]  /*1e8d0*/  ISETP.LT.OR P1, PT, R174, 0x22, P1 ;  /* 0x00000022ae00780c */ /* 0x000fe40000f21670 */
[----:B------:R-:W-:Y:S02]  /*1e8e0*/  FMNMX.FTZ R104, R157, R104, !PT ;  /* 0x000000689d687209 */ /* 0x000fe40007810000 */
[----:B------:R-:W-:-:S02]  /*1e8f0*/  FSEL R139, R139, -INF , !P1 ;  /* 0xff8000008b8b7808 */ /* 0x000fc40004800000 */
[----:B------:R-:W-:Y:S02]  /*1e900*/  LOP3.LUT P1, RZ, R16, 0x4, RZ, 0xc0, !PT ;  /* 0x0000000410ff7812 */ /* 0x000fe4000782c0ff */
[----:B------:R-:W-:Y:S02]  /*1e910*/  FMNMX.FTZ R104, R175, R104, !PT ;  /* 0x00000068af687209 */ /* 0x000fe40007810000 */
[----:B------:R-:W-:Y:S02]  /*1e920*/  ISETP.GT.AND P1, PT, R172, 0x28, !P1 ;  /* 0x00000028ac00780c */ /* 0x000fe40004f24270 */
[----:B------:R-:W-:Y:S02]  /*1e930*/  FMNMX.FTZ R104, R161, R104, !PT ;  /* 0x00000068a1687209 */ /* 0x000fe40007810000 */
[----:B------:R-:W-:Y:S02]  /*1e940*/  ISETP.LT.OR P1, PT, R174, 0x29, P1 ;  /* 0x00000029ae00780c */ /* 0x000fe40000f21670 */
[----:B------:R-:W-:-:S02]  /*1e950*/  FMNMX.FTZ R104, R177, R104, !PT ;  /* 0x00000068b1687209 */ /* 0x000fc40007810000 */
[----:B------:R-:W-:Y:S02]  /*1e960*/  FSEL R169, R142, -INF , !P1 ;  /* 0xff8000008ea97808 */ /* 0x000fe40004800000 */
[----:B------:R-:W-:Y:S02]  /*1e970*/  LOP3.LUT P1, RZ, R16, 0x8, RZ, 0xc0, !PT ;  /* 0x0000000810ff7812 */ /* 0x000fe4000782c0ff */
[----:B------:R-:W-:Y:S02]  /*1e980*/  FMNMX.FTZ R104, R165, R104, !PT ;  /* 0x00000068a5687209 */ /* 0x000fe40007810000 */
[----:B------:R-:W-:Y:S02]  /*1e990*/  ISETP.GT.AND P1, PT, R172, 0x29, !P1 ;  /* 0x00000029ac00780c */ /* 0x000fe40004f24270 */
[----:B------:R-:W-:Y:S02]  /*1e9a0*/  FMNMX.FTZ R104, R179, R104, !PT ;  /* 0x00000068b3687209 */ /* 0x000fe40007810000 */
[----:B------:R-:W-:-:S02]  /*1e9b0*/  ISETP.LT.OR P1, PT, R174, 0x2a, P1 ;  /* 0x0000002aae00780c */ /* 0x000fc40000f21670 */
[----:B------:R-:W-:Y:S02]  /*1e9c0*/  FMNMX.FTZ R104, R137, R104, !PT ;  /* 0x0000006889687209 */ /* 0x000fe40007810000 */
[----:B------:R-:W-:Y:S02]  /*1e9d0*/  FSEL R143, R143, -INF , !P1 ;  /* 0xff8000008f8f7808 */ /* 0x000fe40004800000 */
[----:B------:R-:W-:Y:S02]  /*1e9e0*/  LOP3.LUT P1, RZ, R16, 0x10, RZ, 0xc0, !PT ;  /* 0x0000001010ff7812 */ /* 0x000fe4000782c0ff */
[----:B------:R-:W-:Y:S02]  /*1e9f0*/  FMNMX.FTZ R104, R181, R104, !PT ;  /* 0x00000068b5687209 */ /* 0x000fe40007810000 */
[----:B------:R-:W-:Y:S02]  /*1ea00*/  ISETP.GT.AND P1, PT, R172, 0x30, !P1 ;  /* 0x00000030ac00780c */ /* 0x000fe40004f24270 */
[----:B------:R-:W-:-:S02]  /*1ea10*/  FMNMX.FTZ R104, R141, R104, !PT ;  /* 0x000000688d687209 */ /* 0x000fc40007810000 */
[----:B------:R-:W-:Y:S02]  /*1ea20*/  ISETP.LT.OR P1, PT, R174, 0x31, P1 ;  /* 0x00000031ae00780c */ /* 0x000fe40000f21670 */
[----:B------:R-:W-:Y:S02]  /*1ea30*/  FMNMX.FTZ R104, R183, R104, !PT ;  /* 0x00000068b7687209 */ /* 0x000fe40007810000 */
[----:B------:R-:W-:Y:S02]  /*1ea40*/  FSEL R171, R146, -INF , !P1 ;  /* 0xff80000092ab7808 */ /* 0x000fe40004800000 */
[----:B------:R-:W-:Y:S02]  /*1ea50*/  LOP3.LUT P1, RZ, R16, 0x800000, RZ, 0xc0, !PT ;  /* 0x0080000010ff7812 */ /* 0x000fe4000782c0ff */
[----:B------:R-:W-:Y:S02]  /*1ea60*/  FMNMX.FTZ R104, R145, R104, !PT ;  /* 0x0000006891687209 */ /* 0x000fe40007810000 */
[----:B------:R-:W-:-:S02]  /*1ea70*/  ISETP.GT.AND P1, PT, R172, 0x31, !P1 ;  /* 0x00000031ac00780c */ /* 0x000fc40004f24270 */
[----:B------:R-:W-:Y:S02]  /*1ea80*/  FMNMX.FTZ R104, R185, R104, !PT ;  /* 0x00000068b9687209 */ /* 0x000fe40007810000 */
[----:B------:R-:W-:Y:S02]  /*1ea90*/  ISETP.LT.OR P1, PT, R174, 0x32, P1 ;  /* 0x00000032ae00780c */ /* 0x000fe40000f21670 */
[----:B------:R-:W-:Y:S02]  /*1eaa0*/  FMNMX.FTZ R104, R149, R104, !PT ;  /* 0x0000006895687209 */ /* 0x000fe40007810000 */
[----:B------:R-:W-:Y:S02]  /*1eab0*/  FSEL R147, R147, -INF , !P1 ;  /* 0xff80000093937808 */ /* 0x000fe40004800000 */
[----:B------:R-:W-:Y:S02]  /*1eac0*/  LOP3.LUT P1, RZ, R16, 0x400000, RZ, 0xc0, !PT ;  /* 0x0040000010ff7812 */ /* 0x000fe4000782c0ff */
[----:B------:R-:W-:-:S02]  /*1ead0*/  FMNMX.FTZ R104, R187, R104, !PT ;  /* 0x00000068bb687209 */ /* 0x000fc40007810000 */
[----:B------:R-:W-:Y:S02]  /*1eae0*/  ISETP.GT.AND P1, PT, R172, 0x38, !P1 ;  /* 0x00000038ac00780c */ /* 0x000fe40004f24270 */
[----:B------:R-:W-:Y:S02]  /*1eaf0*/  FMNMX.FTZ R104, R121, R104, !PT ;  /* 0x0000006879687209 */ /* 0x000fe40007810000 */
        /* <DEDUP_REMOVED lines=22> */
[----:B------:R-:W-:Y:S02]  /*1ec60*/  ISETP.GT.AND P2, PT, R172, 0x89, !P2 ;  /* 0x00000089ac00780c */ /* 0x000fe40005744270 */
[----:B------:R-:W-:Y:S02]  /*1ec70*/  FSEL R123, R123, -INF , !P1 ;  /* 0xff8000007b7b7808 */ /* 0x000fe40004800000 */
[----:B------:R-:W-:Y:S02]  /*1ec80*/  LOP3.LUT P1, RZ, R16, 0x40000, RZ, 0xc0, !PT ;  /* 0x0004000010ff7812 */ /* 0x000fe4000782c0ff */
[----:B------:R-:W-:Y:S02]  /*1ec90*/  ISETP.LT.OR P2, PT, R174, 0x8a, P2 ;  /* 0x0000008aae00780c */ /* 0x000fe40001741670 */
[C---:B------:R-:W-:Y:S02]  /*1eca0*/  ISETP.GT.AND P1, PT, R172.reuse, 0x48, !P1 ;  /* 0x00000048ac00780c */ /* 0x040fe40004f24270 */
[----:B------:R-:W-:-:S02]  /*1ecb0*/  ISETP.GT.AND P3, PT, R172, 0x90, !P3 ;  /* 0x00000090ac00780c */ /* 0x000fc40005f64270 */
[----:B------:R-:W-:Y:S02]  /*1ecc0*/  ISETP.LT.OR P1, PT, R174, 0x49, P1 ;  /* 0x00000049ae00780c */ /* 0x000fe40000f21670 */
[----:B------:R-:W-:Y:S02]  /*1ecd0*/  FSEL R95, R95, -INF , !P2 ;  /* 0xff8000005f5f7808 */ /* 0x000fe40005000000 */
[----:B------:R-:W-:Y:S02]  /*1ece0*/  FSEL R126, R126, -INF , !P1 ;  /* 0xff8000007e7e7808 */ /* 0x000fe40004800000 */
[----:B------:R-:W-:Y:S02]  /*1ecf0*/  ISETP.GT.AND P1, PT, R172, 0x49, !P6 ;  /* 0x00000049ac00780c */ /* 0x000fe40007724270 */
[----:B------:R-:W-:Y:S02]  /*1ed00*/  LOP3.LUT P6, RZ, R16, 0x40, RZ, 0xc0, !PT ;  /* 0x0000004010ff7812 */ /* 0x000fe400078cc0ff */
[----:B------:R-:W-:-:S02]  /*1ed10*/  ISETP.LT.OR P1, PT, R174, 0x4a, P1 ;  /* 0x0000004aae00780c */ /* 0x000fc40000f21670 */
[----:B------:R-:W-:Y:S02]  /*1ed20*/  ISETP.LT.OR P3, PT, R174, 0x91, P3 ;  /* 0x00000091ae00780c */ /* 0x000fe40001f61670 */
[----:B------:R-:W-:Y:S02]  /*1ed30*/  FSEL R127, R127, -INF , !P1 ;  /* 0xff8000007f7f7808 */ /* 0x000fe40004800000 */
[----:B------:R-:W-:Y:S02]  /*1ed40*/  LOP3.LUT P1, RZ, R16, 0x10000, RZ, 0xc0, !PT ;  /* 0x0001000010ff7812 */ /* 0x000fe4000782c0ff */
[C---:B------:R-:W-:Y:S02]  /*1ed50*/  ISETP.GT.AND P4, PT, R172.reuse, 0x91, !P4 ;  /* 0x00000091ac00780c */ /* 0x040fe40006784270 */
[----:B------:R-:W-:Y:S02]  /*1ed60*/  ISETP.GT.AND P1, PT, R172, 0x50, !P1 ;  /* 0x00000050ac00780c */ /* 0x000fe40004f24270 */
[----:B------:R-:W-:-:S02]  /*1ed70*/  FSEL R98, R98, -INF , !P3 ;  /* 0xff80000062627808 */ /* 0x000fc40005800000 */
[C---:B------:R-:W-:Y:S02]  /*1ed80*/  ISETP.LT.OR P1, PT, R174.reuse, 0x51, P1 ;  /* 0x00000051ae00780c */ /* 0x040fe40000f21670 */
[----:B------:R-:W-:Y:S02]  /*1ed90*/  ISETP.LT.OR P4, PT, R174, 0x92, P4 ;  /* 0x00000092ae00780c */ /* 0x000fe40002781670 */
[----:B------:R-:W-:Y:S02]  /*1eda0*/  FSEL R130, R130, -INF , !P1 ;  /* 0xff80000082827808 */ /* 0x000fe40004800000 */
[----:B------:R-:W-:Y:S02]  /*1edb0*/  LOP3.LUT P1, RZ, R16, 0x8000, RZ, 0xc0, !PT ;  /* 0x0000800010ff7812 */ /* 0x000fe4000782c0ff */
[C---:B------:R-:W-:Y:S02]  /*1edc0*/  ISETP.GT.AND P5, PT, R172.reuse, 0x98, !P5 ;  /* 0x00000098ac00780c */ /* 0x040fe40006fa4270 */
[----:B------:R-:W-:-:S02]  /*1edd0*/  ISETP.GT.AND P1, PT, R172, 0x51, !P1 ;  /* 0x00000051ac00780c */ /* 0x000fc40004f24270 */
[----:B------:R-:W-:Y:S02]  /*1ede0*/  FSEL R99, R99, -INF , !P4 ;  /* 0xff80000063637808 */ /* 0x000fe40006000000 */
[C---:B------:R-:W-:Y:S02]  /*1edf0*/  ISETP.LT.OR P1, PT, R174.reuse, 0x52, P1 ;  /* 0x00000052ae00780c */ /* 0x040fe40000f21670 */
[----:B------:R-:W-:Y:S02]  /*1ee00*/  ISETP.LT.OR P5, PT, R174, 0x99, P5 ;  /* 0x00000099ae00780c */ /* 0x000fe40002fa1670 */
[----:B------:R-:W-:Y:S02]  /*1ee10*/  FSEL R131, R131, -INF , !P1 ;  /* 0xff80000083837808 */ /* 0x000fe40004800000 */
[----:B------:R-:W-:Y:S02]  /*1ee20*/  LOP3.LUT P1, RZ, R16, 0x4000, RZ, 0xc0, !PT ;  /* 0x0000400010ff7812 */ /* 0x000fe4000782c0ff */
[----:B------:R-:W-:-:S02]  /*1ee30*/  ISETP.NE.AND P3, PT, R220, 0x3, PT ;  /* 0x00000003dc00780c */ /* 0x000fc40003f65270 */
[----:B------:R-:W-:-:S04]  /*1ee40*/  ISETP.GT.AND P1, PT, R172, 0x58, !P1 ;  /* 0x00000058ac00780c */ /* 0x000fc80004f24270 */
[----:B------:R-:W-:-:S04]  /*1ee50*/  ISETP.LT.OR P1, PT, R174, 0x59, P1 ;  /* 0x00000059ae00780c */ /* 0x000fc80000f21670 */
[----:B------:R-:W-:Y:S02]  /*1ee60*/  FSEL R134, R134, -INF , !P1 ;  /* 0xff80000086867808 */ /* 0x000fe40004800000 */
[----:B------:R-:W-:-:S04]  /*1ee70*/  LOP3.LUT P1, RZ, R16, 0x2000, RZ, 0xc0, !PT ;  /* 0x0000200010ff7812 */ /* 0x000fc8000782c0ff */
        /* <DEDUP_REMOVED lines=27> */
[----:B------:R-:W-:Y:S02]  /*1f030*/  ISETP.GT.AND P1, PT, R172, 0x78, !P6 ;  /* 0x00000078ac00780c */ /* 0x000fe40007724270 */
[----:B------:R-:W-:Y:S02]  /*1f040*/  LOP3.LUT P6, RZ, R16, 0x1000000, RZ, 0xc0, !PT ;  /* 0x0100000010ff7812 */ /* 0x000fe400078cc0ff */
        /* <DEDUP_REMOVED lines=47> */
[----:B------:R-:W-:Y:S02]  /*1f340*/  LOP3.LUT P6, RZ, R16, 0x1, RZ, 0xc0, !PT ;  /* 0x0000000110ff7812 */ /* 0x000fe400078cc0ff */
[----:B------:R-:W-:Y:S02]  /*1f350*/  FMNMX.FTZ R104, R116, R91, !PT ;  /* 0x0000005b74687209 */ /* 0x000fe40007810000 */
[----:B------:R-:W-:Y:S02]  /*1f360*/  FSEL R94, R94, -INF , !P1 ;  /* 0xff8000005e5e7808 */ /* 0x000fe40004800000 */
[----:B------:R-:W-:Y:S02]  /*1f370*/  FMNMX.FTZ R91, R117, R104, !PT ;  /* 0x00000068755b7209 */ /* 0x000fe40007810000 */
[----:B------:R-:W-:Y:S02]  /*1f380*/  ISETP.GT.AND P1, PT, R172, RZ, !P6 ;  /* 0x000000ffac00720c */ /* 0x000fe40007724270 */
[----:B------:R-:W-:-:S02]  /*1f390*/  FMNMX.FTZ R104, R88, R91, !PT ;  /* 0x0000005b58687209 */ /* 0x000fc40007810000 */
[----:B------:R-:W-:Y:S02]  /*1f3a0*/  ISETP.LT.OR P1, PT, R174, 0x1, P1 ;  /* 0x00000001ae00780c */ /* 0x000fe40000f21670 */
[----:B------:R-:W-:Y:S02]  /*1f3b0*/  FMNMX.FTZ R91, R89, R104, !PT ;  /* 0x00000068595b7209 */ /* 0x000fe40007810000 */
[----:B------:R-:W-:Y:S02]  /*1f3c0*/  FSEL R154, R154, -INF , !P1 ;  /* 0xff8000009a9a7808 */ /* 0x000fe40004800000 */
[----:B------:R-:W-:Y:S02]  /*1f3d0*/  FMNMX.FTZ R104, R92, R91, !PT ;  /* 0x0000005b5c687209 */ /* 0x000fe40007810000 */
[----:B------:R-:W-:Y:S02]  /*1f3e0*/  FMNMX.FTZ R136, R154, R0, !PT ;  /* 0x000000009a887209 */ /* 0x000fe40007810000 */
[----:B------:R-:W-:-:S02]  /*1f3f0*/  FMNMX.FTZ R91, R93, R104, !PT ;  /* 0x000000685d5b7209 */ /* 0x000fc40007810000 */
[----:B------:R-:W-:Y:S02]  /*1f400*/  LOP3.LUT P6, RZ, R16, 0x8000000, RZ, 0xc0, !PT ;  /* 0x0800000010ff7812 */ /* 0x000fe400078cc0ff */
[----:B------:R-:W-:Y:S02]  /*1f410*/  FMNMX.FTZ R104, R96, R91, !PT ;  /* 0x0000005b60687209 */ /* 0x000fe40007810000 */
[----:B------:R-:W-:Y:S02]  /*1f420*/  ISETP.GT.AND P2, PT, R172, 0x99, !P6 ;  /* 0x00000099ac00780c */ /* 0x000fe40007744270 */
[----:B------:R-:W-:Y:S02]  /*1f430*/  FMNMX.FTZ R91, R97, R104, !PT ;  /* 0x00000068615b7209 */ /* 0x000fe40007810000 */
[----:B------:R-:W-:Y:S02]  /*1f440*/  ISETP.LT.OR P2, PT, R174, 0x9a, P2 ;  /* 0x0000009aae00780c */ /* 0x000fe40001741670 */
[----:B------:R-:W-:-:S04]  /*1f450*/  FMNMX.FTZ R104, R100, R91, !PT ;  /* 0x0000005b64687209 */ /* 0x000fc80007810000 */
[----:B------:R-:W-:-:S05]  /*1f460*/  FMNMX.FTZ R104, R101, R104, !PT ;  /* 0x0000006865687209 */ /* 0x000fca0007810000 */
[----:B------:R-:W0:Y:S02]  /*1f470*/  SHFL.BFLY PT, R91, R104, 0x2, 0x1f ;  /* 0x0c401f00685b7f89 */ /* 0x000e2400000e0000 */
[----:B0-----:R-:W-:-:S05]  /*1f480*/  FMNMX.FTZ R120, R104, R91, !PT ;  /* 0x0000005b68787209 */ /* 0x001fca0007810000 */
[----:B------:R-:W0:Y:S02]  /*1f490*/  SHFL.BFLY PT, R91, R120, 0x1, 0x1f ;  /* 0x0c201f00785b7f89 */ /* 0x000e2400000e0000 */
[----:B0-----:R-:W-:-:S04]  /*1f4a0*/  FMNMX.FTZ R91, R120, R91, !PT ;  /* 0x0000005b785b7209 */ /* 0x001fc80007810000 */
[----:B------:R-:W-:Y:S01]  /*1f4b0*/  FSETP.NEU.FTZ.AND P1, PT, R91, -INF , PT ;  /* 0xff8000005b00780b */ /* 0x000fe20003f3d000 */
[----:B------:R-:W-:-:S05]  /*1f4c0*/  FFMA.FTZ R108, R2, R91, -8 ;  /* 0xc1000000026c7423 */ /* 0x000fca000001005b */
[----:B------:R-:W-:-:S05]  /*1f4d0*/  FSEL R108, R108, RZ, P1 ;  /* 0x000000ff6c6c7208 */ /* 0x000fca0000800000 */
[C-C-:B------:R-:W-:Y:S01]  /*1f4e0*/  FFMA.FTZ R120, R2.reuse, R173, -R108.reuse ;  /* 0x000000ad02787223 */ /* 0x140fe2000001086c */
[----:B------:R-:W-:Y:S01]  /*1f4f0*/  FMNMX.FTZ R173, R155, R136, !PT ;  /* 0x000000889bad7209 */ /* 0x000fe20007810000 */
[C-C-:B------:R-:W-:Y:S01]  /*1f500*/  FFMA.FTZ R152, R2.reuse, R152, -R108.reuse ;  /* 0x0000009802987223 */ /* 0x140fe2000001086c */
[----:B------:R-:W-:-:S01]  /*1f510*/  FFMA.FTZ R164, R2, R109, -R108 ;  /* 0x0000006d02a47223 */ /* 0x000fc2000001086c */
[----:B------:R-:W-:Y:S01]  /*1f520*/  FSEL R109, R103, -INF , !P2 ;  /* 0xff800000676d7808 */ /* 0x000fe20005000000 */
[----:B------:R-:W-:-:S01]  /*1f530*/  FFMA.FTZ R128, R2, R177, -R108 ;  /* 0x000000b102807223 */ /* 0x000fc2000001086c */
[----:B------:R-:W-:Y:S01]  /*1f540*/  FMNMX.FTZ R136, R158, R173, !PT ;  /* 0x000000ad9e887209 */ /* 0x000fe20007810000 */
[----:B------:R0:W-:Y:S01]  /*1f550*/  MUFU.EX2 R104, R152 ;  /* 0x0000009800687308 */ /* 0x0001e20000000800 */
[----:B------:R-:W-:-:S01]  /*1f560*/  FFMA.FTZ R124, R2, R175, -R108 ;  /* 0x000000af027c7223 */ /* 0x000fc2000001086c */
[C-C-:B------:R-:W-:Y:S01]  /*1f570*/  FFMA.FTZ R175, R2.reuse, R89, -R108.reuse ;  /* 0x0000005902af7223 */ /* 0x140fe2000001086c */
[----:B------:R-:W-:Y:S01]  /*1f580*/  FMNMX.FTZ R173, R159, R136, !PT ;  /* 0x000000889fad7209 */ /* 0x000fe20007810000 */
[C-C-:B------:R-:W-:Y:S01]  /*1f590*/  FFMA.FTZ R132, R2.reuse, R179, -R108.reuse ;  /* 0x000000b302847223 */ /* 0x140fe2000001086c */
[----:B------:R-:W-:-:S01]  /*1f5a0*/  FFMA.FTZ R153, R2, R153, -R108 ;  /* 0x0000009902997223 */ /* 0x000fc2000001086c */
[--C-:B------:R-:W-:Y:S01]  /*1f5b0*/  FFMA.FTZ R157, R2, R157, -R108.reuse ;  /* 0x0000009d029d7223 */ /* 0x100fe2000001086c */
[----:B------:R-:W-:Y:S01]  /*1f5c0*/  FMNMX.FTZ R138, R162, R173, !PT ;  /* 0x000000ada28a7209 */ /* 0x000fe20007810000 */
[----:B------:R-:W-:Y:S01]  /*1f5d0*/  MUFU.EX2 R103, R164 ;  /* 0x000000a400677308 */ /* 0x000fe20000000800 */
[----:B------:R-:W-:-:S01]  /*1f5e0*/  FFMA.FTZ R161, R2, R161, -R108 ;  /* 0x000000a102a17223 */ /* 0x000fc2000001086c */
[C-C-:B------:R-:W-:Y:S01]  /*1f5f0*/  FFMA.FTZ R165, R2.reuse, R165, -R108.reuse ;  /* 0x000000a502a57223 */ /* 0x140fe2000001086c */
[----:B------:R-:W-:Y:S01]  /*1f600*/  FMNMX.FTZ R173, R163, R138, !PT ;  /* 0x0000008aa3ad7209 */ /* 0x000fe20007810000 */
[C-C-:B------:R-:W-:Y:S01]  /*1f610*/  FFMA.FTZ R137, R2.reuse, R137, -R108.reuse ;  /* 0x0000008902897223 */ /* 0x140fe2000001086c */
[----:B------:R-:W-:-:S01]  /*1f620*/  FFMA.FTZ R181, R2, R181, -R108 ;  /* 0x000000b502b57223 */ /* 0x000fc2000001086c */
[--C-:B------:R-:W-:Y:S01]  /*1f630*/  FFMA.FTZ R141, R2, R141, -R108.reuse ;  /* 0x0000008d028d7223 */ /* 0x100fe2000001086c */
[----:B------:R-:W-:Y:S01]  /*1f640*/  FMNMX.FTZ R138, R166, R173, !PT ;  /* 0x000000ada68a7209 */ /* 0x000fe20007810000 */
[C-C-:B------:R-:W-:Y:S01]  /*1f650*/  FFMA.FTZ R183, R2.reuse, R183, -R108.reuse ;  /* 0x000000b702b77223 */ /* 0x140fe2000001086c */
[----:B------:R-:W-:-:S01]  /*1f660*/  FFMA.FTZ R145, R2, R145, -R108 ;  /* 0x0000009102917223 */ /* 0x000fc2000001086c */
[C-C-:B------:R-:W-:Y:S01]  /*1f670*/  FFMA.FTZ R185, R2.reuse, R185, -R108.reuse ;  /* 0x000000b902b97223 */ /* 0x140fe2000001086c */
        /* <DEDUP_REMOVED lines=27> */
[----:B------:R-:W-:Y:S01]  /*1f830*/  FFMA.FTZ R101, R2, R101, -R108 ;  /* 0x0000006502657223 */ /* 0x000fe2000001086c */
        /* <DEDUP_REMOVED lines=21> */
[----:B0-----:R-:W-:Y:S01]  /*1f990*/  FMNMX.FTZ R152, R114, R173, !PT ;  /* 0x000000ad72987209 */ /* 0x001fe20007810000 */
        /* <DEDUP_REMOVED lines=12> */
[----:B------:R-:W-:Y:S01]  /*1fa60*/  MUFU.EX2 R138, R183 ;  /* 0x000000b7008a7308 */ /* 0x000fe20000000800 */
[----:B------:R-:W-:Y:S01]  /*1fa70*/  FSEL R173, R102, -INF , !P5 ;  /* 0xff80000066ad7808 */ /* 0x000fe20006800000 */
[C-C-:B------:R-:W-:Y:S01]  /*1fa80*/  FFMA.FTZ R102, R2.reuse, R112, -R108.reuse ;  /* 0x0000007002667223 */ /* 0x140fe2000001086c */
[----:B------:R-:W-:Y:S01]  /*1fa90*/  FMNMX.FTZ R160, R99, R160, !PT ;  /* 0x000000a063a07209 */ /* 0x000fe20007810000 */
[----:B------:R-:W-:-:S03]  /*1faa0*/  FFMA.FTZ R112, R2, R116, -R108 ;  /* 0x0000007402707223 */ /* 0x000fc6000001086c */
[----:B------:R-:W-:Y:S01]  /*1fab0*/  FMNMX.FTZ R160, R173, R160, !PT ;  /* 0x000000a0ada07209 */ /* 0x000fe20007810000 */
[----:B------:R-:W-:Y:S03]  /*1fac0*/  MUFU.EX2 R145, R145 ;  /* 0x0000009100917308 */ /* 0x000fe60000000800 */
[----:B------:R-:W-:-:S05]  /*1fad0*/  FMNMX.FTZ R160, R109, R160, !PT ;  /* 0x000000a06da07209 */ /* 0x000fca0007810000 */
[----:B------:R-:W0:Y:S01]  /*1fae0*/  SHFL.BFLY PT, R177, R160, 0x2, 0x1f ;  /* 0x0c401f00a0b17f89 */ /* 0x000e2200000e0000 */
[----:B------:R-:W-:Y:S08]  /*1faf0*/  MUFU.EX2 R140, R185 ;  /* 0x000000b9008c7308 */ /* 0x000ff00000000800 */
[----:B------:R-:W-:Y:S08]  /*1fb00*/  MUFU.EX2 R149, R149 ;  /* 0x0000009500957308 */ /* 0x000ff00000000800 */
[----:B------:R-:W-:Y:S01]  /*1fb10*/  MUFU.EX2 R142, R187 ;  /* 0x000000bb008e7308 */ /* 0x000fe20000000800 */
[----:B0-----:R-:W-:-:S07]  /*1fb20*/  FMNMX.FTZ R177, R160, R177, !PT ;  /* 0x000000b1a0b17209 */ /* 0x001fce0007810000 */
[----:B------:R-:W-:Y:S01]  /*1fb30*/  MUFU.EX2 R121, R121 ;  /* 0x0000007900797308 */ /* 0x000fe20000000800 */
[----:B------:R-:W-:Y:S01]  /*1fb40*/  FSEL R160, R91, RZ, P1 ;  /* 0x000000ff5ba07208 */ /* 0x000fe20000800000 */
[----:B------:R-:W0:Y:S04]  /*1fb50*/  SHFL.BFLY PT, R116, R177, 0x1, 0x1f ;  /* 0x0c201f00b1747f89 */ /* 0x000e2800000e0000 */
[----:B------:R-:W-:-:S02]  /*1fb60*/  FADD.FTZ R3, -R160, R3 ;  /* 0x00000003a0037221 */ /* 0x000fc40000010100 */
[----:B------:R-:W-:Y:S02]  /*1fb70*/  MUFU.EX2 R144, R189 ;  /* 0x000000bd00907308 */ /* 0x000fe40000000800 */
[----:B------:R-:W-:-:S06]  /*1fb80*/  FMUL.FTZ R3, R2, R3 ;  /* 0x0000000302037220 */ /* 0x000fcc0000410000 */
[----:B------:R-:W1:Y:S08]  /*1fb90*/  MUFU.EX2 R3, R3 ;  /* 0x0000000300037308 */ /* 0x000e700000000800 */
[----:B------:R-:W-:Y:S01]  /*1fba0*/  MUFU.EX2 R125, R125 ;  /* 0x0000007d007d7308 */ /* 0x000fe20000000800 */
[----:B0-----:R-:W-:-:S04]  /*1fbb0*/  FMNMX.FTZ R89, R177, R116, !PT ;  /* 0x00000074b1597209 */ /* 0x001fc80007810000 */
[----:B------:R-:W-:Y:S01]  /*1fbc0*/  FSETP.NEU.FTZ.AND P1, PT, R89, -INF , PT ;  /* 0xff8000005900780b */ /* 0x000fe20003f3d000 */
[----:B------:R-:W-:-:S01]  /*1fbd0*/  FFMA.FTZ R177, R2, R89, -8 ;  /* 0xc100000002b17423 */ /* 0x000fc20000010059 */
[----:B-1----:R-:W-:Y:S01]  /*1fbe0*/  FFMA.FTZ R168, R3, R7, R104 ;  /* 0x0000000703a87223 */ /* 0x002fe20000010068 */
[----:B------:R-:W-:Y:S03]  /*1fbf0*/  MUFU.EX2 R146, R203 ;  /* 0x000000cb00927308 */ /* 0x000fe60000000800 */
[----:B------:R-:W-:-:S05]  /*1fc00*/  FSEL R177, R177, RZ, P1 ;  /* 0x000000ffb1b17208 */ /* 0x000fca0000800000 */
[C-C-:B------:R-:W-:Y:S01]  /*1fc10*/  FFMA.FTZ R164, R2.reuse, R147, -R177.reuse ;  /* 0x0000009302a47223 */ /* 0x140fe200000108b1 */
[----:B------:R-:W-:-:S01]  /*1fc20*/  FFMA.FTZ R147, R2, R150, -R177 ;  /* 0x0000009602937223 */ /* 0x000fc200000108b1 */
[C-C-:B------:R-:W-:Y:S01]  /*1fc30*/  FFMA.FTZ R150, R2.reuse, R151, -R177.reuse ;  /* 0x0000009702967223 */ /* 0x140fe200000108b1 */
[----:B------:R-:W-:Y:S01]  /*1fc40*/  FSEL R151, R89, RZ, P1 ;  /* 0x000000ff59977208 */ /* 0x000fe20000800000 */
[C-C-:B------:R-:W-:Y:S01]  /*1fc50*/  FFMA.FTZ R116, R2.reuse, R158, -R177.reuse ;  /* 0x0000009e02747223 */ /* 0x140fe200000108b1 */
[----:B------:R-:W-:-:S01]  /*1fc60*/  FFMA.FTZ R158, R2, R166, -R177 ;  /* 0x000000a6029e7223 */ /* 0x000fc200000108b1 */
[C-C-:B------:R-:W-:Y:S01]  /*1fc70*/  FFMA.FTZ R166, R2.reuse, R126, -R177.reuse ;  /* 0x0000007e02a67223 */ /* 0x140fe200000108b1 */
[----:B------:R-:W-:-:S01]  /*1fc80*/  FFMA.FTZ R179, R2, R154, -R177 ;  /* 0x0000009a02b37223 */ /* 0x000fc200000108b1 */
[----:B------:R-:W-:Y:S01]  /*1fc90*/  FADD.FTZ R151, -R151, R0 ;  /* 0x0000000097977221 */ /* 0x000fe20000010100 */
[----:B------:R-:W-:-:S01]  /*1fca0*/  FFMA.FTZ R108, R2, R155, -R177 ;  /* 0x0000009b026c7223 */ /* 0x000fc200000108b1 */
[C-C-:B------:R-:W-:Y:S01]  /*1fcb0*/  FFMA.FTZ R155, R2.reuse, R159, -R177.reuse ;  /* 0x0000009f029b7223 */ /* 0x140fe200000108b1 */
[----:B------:R-:W-:Y:S01]  /*1fcc0*/  MUFU.EX2 R116, R116 ;  /* 0x0000007400747308 */ /* 0x000fe20000000800 */
[C---:B------:R-:W-:Y:S01]  /*1fcd0*/  FMUL.FTZ R126, R2.reuse, R151 ;  /* 0x00000097027e7220 */ /* 0x040fe20000410000 */
[C-C-:B------:R-:W-:Y:S01]  /*1fce0*/  FFMA.FTZ R154, R2.reuse, R162, -R177.reuse ;  /* 0x000000a2029a7223 */ /* 0x140fe200000108b1 */
[----:B------:R-:W-:-:S01]  /*1fcf0*/  FFMA.FTZ R159, R2, R163, -R177 ;  /* 0x000000a3029f7223 */ /* 0x000fc200000108b1 */
[----:B------:R-:W-:Y:S01]  /*1fd00*/  FADD.FTZ R151, R153, R168 ;  /* 0x000000a899977221 */ /* 0x000fe20000010000 */
        /* <DEDUP_REMOVED lines=19> */
[----:B------:R-:W1:Y:S01]  /*1fe40*/  MUFU.EX2 R108, R108 ;  /* 0x0000006c006c7308 */ /* 0x000e620000000800 */
[----:B------:R-:W-:-:S01]  /*1fe50*/  FFMA.FTZ R114, R2, R114, -R177 ;  /* 0x0000007202727223 */ /* 0x000fc200000108b1 */
[C-C-:B------:R-:W-:Y:S01]  /*1fe60*/  FFMA.FTZ R115, R2.reuse, R115, -R177.reuse ;  /* 0x0000007302737223 */ /* 0x140fe200000108b1 */
[----:B------:R-:W-:-:S01]  /*1fe70*/  FFMA.FTZ R118, R2, R118, -R177 ;  /* 0x0000007602767223 */ /* 0x000fc200000108b1 */
[C-C-:B------:R-:W-:Y:S01]  /*1fe80*/  FFMA.FTZ R119, R2.reuse, R119, -R177.reuse ;  /* 0x0000007702777223 */ /* 0x140fe200000108b1 */
[----:B------:R-:W-:-:S01]  /*1fe90*/  FFMA.FTZ R90, R2, R90, -R177 ;  /* 0x0000005a025a7223 */ /* 0x000fc200000108b1 */
[C-C-:B------:R-:W-:Y:S01]  /*1fea0*/  FFMA.FTZ R95, R2.reuse, R95, -R177.reuse ;  /* 0x0000005f025f7223 */ /* 0x140fe200000108b1 */
[----:B------:R-:W-:-:S01]  /*1feb0*/  FFMA.FTZ R99, R2, R99, -R177 ;  /* 0x0000006302637223 */ /* 0x000fc200000108b1 */
[----:B------:R-:W2:Y:S01]  /*1fec0*/  MUFU.EX2 R155, R155 ;  /* 0x0000009b009b7308 */ /* 0x000ea20000000800 */
[----:B0-----:R-:W-:-:S01]  /*1fed0*/  FFMA.FTZ R7, R126, R6, R179 ;  /* 0x000000067e077223 */ /* 0x001fc200000100b3 */
[----:B------:R-:W-:Y:S01]  /*1fee0*/  FADD.FTZ R6, R120, R151 ;  /* 0x0000009778067221 */ /* 0x000fe20000010000 */
[----:B------:R-:W-:-:S05]  /*1fef0*/  FFMA.FTZ R109, R2, R109, -R177 ;  /* 0x0000006d026d7223 */ /* 0x000fca00000108b1 */
[----:B------:R-:W0:Y:S01]  /*1ff00*/  MUFU.EX2 R154, R154 ;  /* 0x0000009a009a7308 */ /* 0x000e220000000800 */
[----:B-1----:R-:W-:-:S07]  /*1ff10*/  FADD.FTZ R7, R108, R7 ;  /* 0x000000076c077221 */ /* 0x002fce0000010000 */
[----:B------:R-:W1:Y:S08]  /*1ff20*/  MUFU.EX2 R159, R159 ;  /* 0x0000009f009f7308 */ /* 0x000e700000000800 */
[----:B------:R-:W3:Y:S08]  /*1ff30*/  MUFU.EX2 R158, R158 ;  /* 0x0000009e009e7308 */ /* 0x000ef00000000800 */
[----:B------:R4:W-:Y:S08]  /*1ff40*/  MUFU.EX2 R0, R166 ;  /* 0x000000a600007308 */ /* 0x0009f00000000800 */
[----:B------:R-:W5:Y:S01]  /*1ff50*/  MUFU.EX2 R163, R163 ;  /* 0x000000a300a37308 */ /* 0x000f620000000800 */
[----:B----4-:R-:W-:-:S01]  /*1ff60*/  FADD.FTZ R166, R116, R7 ;  /* 0x0000000774a67221 */ /* 0x010fc20000010000 */
[----:B------:R-:W-:-:S03]  /*1ff70*/  FADD.FTZ R7, R157, R6 ;  /* 0x000000069d077221 */ /* 0x000fc60000010000 */
[----:B--2---:R-:W-:Y:S01]  /*1ff80*/  FADD.FTZ R151, R155, R166 ;  /* 0x000000a69b977221 */ /* 0x004fe20000010000 */
[----:B------:R-:W-:-:S02]  /*1ff90*/  FADD.FTZ R6, R124, R7 ;  /* 0x000000077c067221 */ /* 0x000fc40000010000 */
[----:B------:R-:W2:Y:S01]  /*1ffa0*/  MUFU.EX2 R21, R21 ;  /* 0x0000001500157308 */ /* 0x000ea20000000800 */
[----:B0-----:R-:W-:-:S01]  /*1ffb0*/  FADD.FTZ R166, R154, R151 ;  /* 0x000000979aa67221 */ /* 0x001fc20000010000 */
[----:B------:R-:W-:-:S03]  /*1ffc0*/  FADD.FTZ R7, R161, R6 ;  /* 0x00000006a1077221 */ /* 0x000fc60000010000 */
[----:B-1----:R-:W-:Y:S01]  /*1ffd0*/  FADD.FTZ R151, R159, R166 ;  /* 0x000000a69f977221 */ /* 0x002fe20000010000 */
[----:B------:R-:W-:-:S02]  /*1ffe0*/  FADD.FTZ R6, R128, R7 ;  /* 0x0000000780067221 */ /* 0x000fc40000010000 */
[----:B------:R-:W0:Y:S01]  /*1fff0*/  MUFU.EX2 R160, R160 ;  /* 0x000000a000a07308 */ /* 0x000e220000000800 */
[----:B---3--:R-:W-:-:S01]  /*20000*/  FADD.FTZ R166, R158, R151 ;  /* 0x000000979ea67221 */ /* 0x008fc20000010000 */
[----:B------:R-:W-:-:S03]  /*20010*/  FADD.FTZ R7, R165, R6 ;  /* 0x00000006a5077221 */ /* 0x000fc60000010000 */
[----:B-----5:R-:W-:Y:S01]  /*20020*/  FADD.FTZ R166, R163, R166 ;  /* 0x000000a6a3a67221 */ /* 0x020fe20000010000 */
[----:B------:R-:W-:-:S02]  /*20030*/  FADD.FTZ R6, R132, R7 ;  /* 0x0000000784067221 */ /* 0x000fc40000010000 */
        /* <DEDUP_REMOVED lines=20> */
[----:B--2---:R-:W-:-:S01]  /*20180*/  FADD.FTZ R7, R147, R6 ;  /* 0x0000000693077221 */ /* 0x004fc20000010000 */
[----:B------:R-:W-:-:S06]  /*20190*/  FADD.FTZ R6, R142, R151 ;  /* 0x000000978e067221 */ /* 0x000fcc0000010000 */
[----:B------:R-:W2:Y:S01]  /*201a0*/  MUFU.EX2 R123, R123 ;  /* 0x0000007b007b7308 */ /* 0x000ea20000000800 */
[----:B0-----:R-:W-:-:S07]  /*201b0*/  FADD.FTZ R7, R150, R7 ;  /* 0x0000000796077221 */ /* 0x001fce0000010000 */
[----:B------:R-:W0:Y:S01]  /*201c0*/  MUFU.EX2 R127, R127 ;  /* 0x0000007f007f7308 */ /* 0x000e220000000800 */
[----:B-1----:R-:W-:-:S01]  /*201d0*/  FADD.FTZ R166, R122, R7 ;  /* 0x000000077aa67221 */ /* 0x002fc20000010000 */
        /* <DEDUP_REMOVED lines=8> */
[----:B0-----:R-:W-:-:S07]  /*20260*/  FADD.FTZ R151, R127, R166 ;  /* 0x000000a67f977221 */ /* 0x001fce0000010000 */
[----:B------:R-:W0:Y:S01]  /*20270*/  MUFU.EX2 R131, R131 ;  /* 0x0000008300837308 */ /* 0x000e220000000800 */
[----:B-1----:R-:W-:-:S01]  /*20280*/  FADD.FTZ R166, R130, R151 ;  /* 0x0000009782a67221 */ /* 0x002fc20000010000 */
[----:B------:R-:W-:-:S06]  /*20290*/  FFMA.FTZ R151, R2, R20, -R177 ;  /* 0x0000001402977223 */ /* 0x000fcc00000108b1 */
        /* <DEDUP_REMOVED lines=25> */
[----:B-1----:R-:W-:-:S07]  /*20430*/  FADD.FTZ R94, R110, R167 ;  /* 0x000000a76e5e7221 */ /* 0x002fce0000010000 */
[----:B------:R-:W1:Y:S01]  /*20440*/  MUFU.EX2 R114, R114 ;  /* 0x0000007200727308 */ /* 0x000e620000000800 */
[----:B--2---:R-:W-:-:S01]  /*20450*/  FADD.FTZ R167, R111, R94 ;  /* 0x0000005e6fa77221 */ /* 0x004fc20000010000 */
[----:B------:R-:W-:-:S06]  /*20460*/  FFMA.FTZ R94, R2, R98, -R177 ;  /* 0x00000062025e7223 */ /* 0x000fcc00000108b1 */
        /* <DEDUP_REMOVED lines=45> */
[----:B-1----:R-:W-:-:S03]  /*20740*/  FADD.FTZ R7, R101, R6 ;  /* 0x0000000665077221 */ /* 0x002fc60000010000 */
[----:B--2---:R-:W-:Y:S01]  /*20750*/  FADD.FTZ R6, R109, R166 ;  /* 0x000000a66d067221 */ /* 0x004fe20000010000 */
[----:B------:R-:W-:Y:S06]  /*20760*/  @!P3 BRA `(.L_x_1519) ;  /* 0x000000000004b947 */ /* 0x000fec0003800000 */
[----:B------:R-:W-:Y:S01]  /*20770*/  BPT.TRAP 0x1 ;  /* 0x000000040000795c */ /* 0x000fe20000300000 */
.L_x_1519:
[----:B------:R-:W-:Y:S01]  /*20780*/  F2FP.SATFINITE.E4M3.F32.PACK_AB_MERGE_C R0, R127, R0, RZ ;  /* 0x000000007f00723e */ /* 0x000fe200048070ff */
[----:B------:R-:W-:Y:S01]  /*20790*/  FMUL.FTZ R24, R24, R3 ;  /* 0x0000000318187220 */ /* 0x000fe20000410000 */
[----:B------:R-:W-:Y:S01]  /*207a0*/  F2FP.SATFINITE.E4M3.F32.PACK_AB_MERGE_C R139, R162, R139, RZ ;  /* 0x0000008ba28b723e */ /* 0x000fe200048070ff */
[-C--:B------:R-:W-:Y:S01]  /*207b0*/  FMUL.FTZ R25, R25, R3.reuse ;  /* 0x0000000319197220 */ /* 0x080fe20000410000 */
[----:B------:R-:W-:Y:S01]  /*207c0*/  F2FP.SATFINITE.E4M3.F32.PACK_AB_MERGE_C R177, R123, R122, R0 ;  /* 0x0000007a7bb1723e */ /* 0x000fe20004807000 */
[----:B------:R-:W-:Y:S01]  /*207d0*/  IMAD R0, R190, 0x8, R17 ;  /* 0x00000008be007824 */ /* 0x000fe200078e0211 */
[----:B------:R-:W-:Y:S01]  /*207e0*/  ISETP.GT.AND P1, PT, R4, R10, PT ;  /* 0x0000000a0400720c */ /* 0x000fe20003f24270 */
[----:B------:R-:W-:Y:S01]  /*207f0*/  FMUL.FTZ R28, R28, R3 ;  /* 0x000000031c1c7220 */ /* 0x000fe20000410000 */
[----:B------:R-:W-:Y:S01]  /*20800*/  F2FP.SATFINITE.E4M3.F32.PACK_AB_MERGE_C R181, R160, R21, R139 ;  /* 0x00000015a0b5723e */ /* 0x000fe2000480708b */
[----:B------:R-:W-:Y:S01]  /*20810*/  IMAD.U32 R21, RZ, RZ, UR37 ;  /* 0x00000025ff157e24 */ /* 0x000fe2000f8e00ff */
[----:B------:R-:W-:Y:S01]  /*20820*/  F2FP.SATFINITE.E4M3.F32.PACK_AB_MERGE_C R118, R119, R118, RZ ;  /* 0x000000767776723e */ /* 0x000fe200048070ff */
[----:B------:R-:W-:Y:S01]  /*20830*/  VIADD R0, R0, 0x29860 ;  /* 0x0002986000007836 */ /* 0x000fe20000000000 */
[----:B------:R-:W-:Y:S01]  /*20840*/  F2FP.SATFINITE.E4M3.F32.PACK_AB_MERGE_C R116, R155, R116, RZ ;  /* 0x000000749b74723e */ /* 0x000fe200048070ff */
[-C--:B------:R-:W-:Y:S01]  /*20850*/  FMUL.FTZ R29, R29, R3.reuse ;  /* 0x000000031d1d7220 */ /* 0x080fe20000410000 */
[----:B------:R-:W-:Y:S01]  /*20860*/  F2FP.SATFINITE.E4M3.F32.PACK_AB_MERGE_C R92, R93, R92, RZ ;  /* 0x0000005c5d5c723e */ /* 0x000fe200048070ff */
[-C--:B------:R-:W-:Y:S01]  /*20870*/  FMUL.FTZ R32, R32, R3.reuse ;  /* 0x0000000320207220 */ /* 0x080fe20000410000 */
[----:B------:R-:W-:Y:S01]  /*20880*/  PRMT R0, R21, 0x654, R0 ;  /* 0x0000065415007816 */ /* 0x000fe20000000000 */
[-C--:B------:R-:W-:Y:S01]  /*20890*/  FMUL.FTZ R33, R33, R3.reuse ;  /* 0x0000000321217220 */ /* 0x080fe20000410000 */
[----:B------:R-:W-:Y:S01]  /*208a0*/  F2FP.SATFINITE.E4M3.F32.PACK_AB_MERGE_C R118, R115, R114, R118 ;  /* 0x000000727376723e */ /* 0x000fe20004807076 */
[-C--:B------:R-:W-:Y:S01]  /*208b0*/  FMUL.FTZ R36, R36, R3.reuse ;  /* 0x0000000324247220 */ /* 0x080fe20000410000 */
[----:B------:R-:W-:Y:S01]  /*208c0*/  F2FP.SATFINITE.E4M3.F32.PACK_AB_MERGE_C R120, R157, R120, RZ ;  /* 0x000000789d78723e */ /* 0x000fe200048070ff */
[----:B------:R0:W-:Y:S01]  /*208d0*/  SYNCS.ARRIVE.TRANS64.RED.A1T0 RZ, [R0+URZ], RZ ;  /* 0x000000ff00ff79a7 */ /* 0x0001e2000810043f */
        /* <DEDUP_REMOVED lines=89> */
[----:B0-----:R-:W-:Y:S02]  /*20e70*/  IMAD.MOV.U32 R0, RZ, RZ, R89 ;  /* 0x000000ffff007224 */ /* 0x001fe400078e0059 */
[----:B------:R-:W-:Y:S02]  /*20e80*/  IMAD.MOV.U32 R3, RZ, RZ, R91 ;  /* 0x000000ffff037224 */ /* 0x000fe400078e005b */
[----:B------:R-:W-:Y:S02]  /*20e90*/  IMAD.MOV.U32 R189, RZ, RZ, R15 ;  /* 0x000000ffffbd7224 */ /* 0x000fe400078e000f */
[----:B------:R-:W-:Y:S02]  /*20ea0*/  IMAD.MOV.U32 R190, RZ, RZ, R14 ;  /* 0x000000ffffbe7224 */ /* 0x000fe400078e000e */
[----:B------:R-:W-:Y:S01]  /*20eb0*/  IMAD.MOV.U32 R175, RZ, RZ, R118 ;  /* 0x000000ffffaf7224 */ /* 0x000fe200078e0076 */
[----:B------:R-:W-:Y:S06]  /*20ec0*/  @P1 BRA `(.L_x_1520) ;  /* 0xffffffb000841947 */ /* 0x000fec000383ffff */
[----:B------:R-:W-:Y:S02]  /*20ed0*/  IMAD.MOV.U32 R0, RZ, RZ, R89 ;  /* 0x000000ffff007224 */ /* 0x000fe400078e0059 */
[----:B------:R-:W-:Y:S02]  /*20ee0*/  IMAD.MOV.U32 R3, RZ, RZ, R91 ;  /* 0x000000ffff037224 */ /* 0x000fe400078e005b */
[----:B------:R-:W-:Y:S02]  /*20ef0*/  IMAD.MOV.U32 R190, RZ, RZ, R14 ;  /* 0x000000ffffbe7224 */ /* 0x000fe400078e000e */
[----:B------:R-:W-:-:S07]  /*20f00*/  IMAD.MOV.U32 R189, RZ, RZ, R15 ;  /* 0x000000ffffbd7224 */ /* 0x000fce00078e000f */
.L_x_1501:
[----:B------:R-:W0:Y:S01]  /*20f10*/  LDC R13, c[0x0][0x9e4] ;  /* 0x00027900ff0d7b82 */ /* 0x000e220000000800 */
[----:B------:R-:W-:Y:S01]  /*20f20*/  LOP3.LUT R18, R18, 0xffffffef, RZ, 0xc0, !PT ;  /* 0xffffffef12127812 */ /* 0x000fe200078ec0ff */
[----:B------:R-:W-:Y:S01]  /*20f30*/  IMAD.IADD R8, R208, 0x1, -R8 ;  /* 0x00000001d0087824 */ /* 0x000fe200078e0a08 */
[----:B0-----:R-:W-:-:S13]  /*20f40*/  ISETP.GE.AND P1, PT, R13, 0x1, PT ;  /* 0x000000010d00780c */ /* 0x001fda0003f26270 */
[----:B------:R-:W-:Y:S01]  /*20f50*/  @P1 LOP3.LUT R18, R18, 0x10, RZ, 0xfc, !PT ;  /* 0x0000001012121812 */ /* 0x000fe200078efcff */
        /* <DEDUP_REMOVED lines=11> */
.L_x_1523:
[----:B------:R-:W-:-:S13]  /*21010*/  ISETP.NE.AND P1, PT, R13, 0x1, PT ;  /* 0x000000010d00780c */ /* 0x000fda0003f25270 */
[----:B------:R-:W0:Y:S02]  /*21020*/  @P1 LDC.64 R10, c[0x0][0x9e8] ;  /* 0x00027a00ff0a1b82 */ /* 0x000e240000000a00 */
[----:B0-----:R-:W-:-:S05]  /*21030*/  @P1 IMAD.HI.U32 R10, R208, R10, RZ ;  /* 0x0000000ad00a1227 */ /* 0x001fca00078e00ff */
[----:B------:R-:W-:-:S07]  /*21040*/  @P1 SHF.R.U32.HI R208, RZ, R11, R10 ;  /* 0x0000000bffd01219 */ /* 0x000fce000001160a */
.L_x_1524:
[----:B------:R-:W-:Y:S05]  /*21050*/  BSYNC B0 ;  /* 0x0000000000007941 */ /* 0x000fea0003800000 */
.L_x_1522:
[----:B------:R-:W-:-:S05]  /*21060*/  IMAD R5, R208, R13, RZ ;  /* 0x0000000dd0057224 */ /* 0x000fca00078e02ff */
[----:B------:R-:W-:-:S07]  /*21070*/  VIMNMX R8, R8, R5, !PT ;  /* 0x0000000508087248 */ /* 0x000fce0007fe0100 */
.L_x_1521:
[----:B------:R-:W-:-:S04]  /*21080*/  VIADD R8, R8, 0x9f ;  /* 0x0000009f08087836 */ /* 0x000fc80000000000 */
[----:B------:R-:W-:-:S05]  /*21090*/  IMAD.HI R8, R8, 0x66666667, RZ ;  /* 0x6666666708087827 */ /* 0x000fca00078e02ff */
[----:B------:R-:W-:-:S04]  /*210a0*/  SHF.R.U32.HI R5, RZ, 0x1f, R8 ;  /* 0x0000001fff057819 */ /* 0x000fc80000011608 */
[----:B------:R-:W-:-:S04]  /*210b0*/  LEA.HI.SX32 R8, R8, R5, 0x1a ;  /* 0x0000000508087211 */ /* 0x000fc800078fd2ff */
[----:B------:R-:W-:-:S04]  /*210c0*/  VIMNMX R5, R209, R8, !PT ;  /* 0x00000008d1057248 */ /* 0x000fc80007fe0100 */
[----:B------:R-:W-:-:S13]  /*210d0*/  ISETP.GE.AND P1, PT, R4, R5, PT ;  /* 0x000000050400720c */ /* 0x000fda0003f26270 */
[----:B------:R-:W-:Y:S05]  /*210e0*/  @!P1 BRA `(.L_x_1525) ;  /* 0x00000030009c9947 */ /* 0x000fea0003800000 */
[----:B------:R-:W-:Y:S02]  /*210f0*/  IMAD.MOV.U32 R8, RZ, RZ, R0 ;  /* 0x000000ffff087224 */ /* 0x000fe400078e0000 */
[----:B------:R-:W-:Y:S02]  /*21100*/  IMAD.MOV.U32 R10, RZ, RZ, R3 ;  /* 0x000000ffff0a7224 */ /* 0x000fe400078e0003 */
[----:B------:R-:W-:-:S07]  /*21110*/  IMAD.MOV.U32 R11, RZ, RZ, R189 ;  /* 0x000000ffff0b7224 */ /* 0x000fce00078e00bd */
.L_x_1537:
[----:B------:R-:W-:Y:S01]  /*21120*/  ISETP.NE.AND P1, PT, R190, 0x1, PT ;  /* 0x00000001be00780c */ /* 0x000fe20003f25270 */
[----:B------:R-:W-:Y:S05]  /*21130*/  YIELD ;  /* 0x0000000000007946 */ /* 0x000fea0003800000 */
[----:B------:R-:W-:Y:S02]  /*21140*/  SEL R0, RZ, 0x1, P1 ;  /* 0x00000001ff007807 */ /* 0x000fe40000800000 */
[----:B------:R-:W-:Y:S02]  /*21150*/  ISETP.NE.AND P1, PT, R194, RZ, PT ;  /* 0x000000ffc200720c */ /* 0x000fe40003f25270 */
[----:B------:R-:W-:-:S11]  /*21160*/  LOP3.LUT R189, R11, R0, RZ, 0x3c, !PT ;  /* 0x000000000bbd7212 */ /* 0x000fd600078e3cff */
[----:B------:R-:W-:Y:S05]  /*21170*/  @P1 BRA `(.L_x_1526) ;  /* 0x0000000000401947 */ /* 0x000fea0003800000 */
[----:B------:R-:W-:-:S13]  /*21180*/  ISETP.NE.AND P3, PT, R220, 0x3, PT ;  /* 0x00000003dc00780c */ /* 0x000fda0003f65270 */
[----:B------:R-:W-:Y:S05]  /*21190*/  @!P3 BRA `(.L_x_1527) ;  /* 0x000000000004b947 */ /* 0x000fea0003800000 */
[----:B------:R-:W-:Y:S01]  /*211a0*/  BPT.TRAP 0x1 ;  /* 0x000000040000795c */ /* 0x000fe20000300000 */
.L_x_1527:
[----:B------:R-:W-:Y:S01]  /*211b0*/  VIADD R0, R190, 0x1 ;  /* 0x00000001be007836 */ /* 0x000fe20000000000 */
[----:B------:R-:W-:-:S04]  /*211c0*/  SHF.L.U32 R3, R189, 0x1f, RZ ;  /* 0x0000001fbd037819 */ /* 0x000fc800000006ff */
[----:B------:R-:W-:-:S04]  /*211d0*/  ISETP.NE.AND P2, PT, R0, 0x2, PT ;  /* 0x000000020000780c */ /* 0x000fc80003f45270 */
[----:B------:R-:W-:-:S05]  /*211e0*/  SEL R0, R0, RZ, P2 ;  /* 0x000000ff00007207 */ /* 0x000fca0001000000 */
[----:B------:R-:W-:-:S04]  /*211f0*/  IMAD R0, R0, 0x8, R17 ;  /* 0x0000000800007824 */ /* 0x000fc800078e0211 */
[----:B------:R0:W1:Y:S01]  /*21200*/  SYNCS.PHASECHK.TRANS64.TRYWAIT P2, [R0+URZ+0x29830], R3 ;  /* 0x02983003000075a7 */ /* 0x000062000804017f */
[----:B------:R-:W-:Y:S05]  /*21210*/  @!P3 BRA `(.L_x_1528) ;  /* 0x000000000004b947 */ /* 0x000fea0003800000 */
[----:B------:R-:W-:Y:S01]  /*21220*/  BPT.TRAP 0x1 ;  /* 0x000000040000795c */ /* 0x000fe20000300000 */
.L_x_1528:
[----:B------:R-:W-:Y:S04]  /*21230*/  BSSY B0, `(.L_x_1526) ;  /* 0x0000004000007945 */ /* 0x000fe80003800000 */
[----:B-1----:R-:W-:Y:S05]  /*21240*/  @P2 BRA `(.L_x_1529) ;  /* 0x0000000000082947 */ /* 0x002fea0003800000 */
[----:B------:R-:W1:Y:S02]  /*21250*/  SYNCS.PHASECHK.TRANS64.TRYWAIT P2, [R0+URZ+0x29830], R3 ;  /* 0x02983003000075a7 */ /* 0x000e64000804017f */
[----:B-1----:R-:W-:Y:S05]  /*21260*/  @!P2 BRA `(.L_x_1530) ;  /* 0x000001240094a947 */ /* 0x002fea0003800000 */
.L_x_1529:
[----:B------:R-:W-:Y:S05]  /*21270*/  BSYNC B0 ;  /* 0x0000000000007941 */ /* 0x000fea0003800000 */
.L_x_1526:
        /* <DEDUP_REMOVED lines=18> */
[----:B------:R-:W-:Y:S01]  /*213a0*/  VIADD R88, R14, 0x100 ;  /* 0x000001000e587836 */ /* 0x000fe20000000000 */
[----:B------:R-:W-:Y:S01]  /*213b0*/  R2UR UR47, R21 ;  /* 0x00000000152f72ca */ /* 0x000fe200000e0000 */
[----:B------:R-:W-:Y:S01]  /*213c0*/  UMOV UR44, UR4 ;  /* 0x00000004002c7c82 */ /* 0x000fe20008000000 */
[----:B------:R-:W-:Y:S01]  /*213d0*/  R2UR UR30, R20 ;  /* 0x00000000141e72ca */ /* 0x000fe200000e0000 */
[----:B------:R-:W-:Y:S01]  /*213e0*/  VIADD R20, R14, 0x180 ;  /* 0x000001800e147836 */ /* 0x000fe20000000000 */
[----:B------:R-:W-:Y:S01]  /*213f0*/  R2UR UR34, R88 ;  /* 0x00000000582272ca */ /* 0x000fe200000e0000 */
[----:B------:R-:W-:Y:S01]  /*21400*/  UMOV UR45, UR5 ;  /* 0x00000005002d7c82 */ /* 0x000fe20008000000 */
[----:B------:R-:W-:Y:S01]  /*21410*/  VIADD R88, R14, 0x200 ;  /* 0x000002000e587836 */ /* 0x000fe20000000000 */
[----:B------:R-:W-:Y:S01]  /*21420*/  R2UR UR51, R89 ;  /* 0x00000000593372ca */ /* 0x000fe200000e0000 */
[----:B------:R-:W-:Y:S01]  /*21430*/  UMOV UR48, UR4 ;  /* 0x0000000400307c82 */ /* 0x000fe20008000000 */
[----:B0-----:R-:W-:Y:S01]  /*21440*/  SHF.R.U32.HI R0, RZ, 0x7, R0 ;  /* 0x00000007ff007819 */ /* 0x001fe20000011600 */
[----:B------:R-:W-:Y:S01]  /*21450*/  UMOV UR49, UR5 ;  /* 0x0000000500317c82 */ /* 0x000fe20008000000 */
[----:B------:R-:W-:Y:S01]  /*21460*/  R2UR UR46, R20 ;  /* 0x00000000142e72ca */ /* 0x000fe200000e0000 */
[----:B------:R-:W-:Y:S01]  /*21470*/  VIADD R20, R14, 0x2 ;  /* 0x000000020e147836 */ /* 0x000fe20000000000 */
[----:B------:R-:W-:Y:S01]  /*21480*/  R2UR UR50, R88 ;  /* 0x00000000583272ca */ /* 0x000fe200000e0000 */
[----:B------:R-:W-:-:S02]  /*21490*/  VIADD R0, R0, 0x8 ;  /* 0x0000000800007836 */ /* 0x000fc40000000000 */
[----:B------:R-:W-:Y:S01]  /*214a0*/  IMAD.MOV.U32 R21, RZ, RZ, -0x7fffffe0 ;  /* 0x80000020ff157424 */ /* 0x000fe200078e00ff */
[----:B------:R-:W-:Y:S01]  /*214b0*/  R2UR UR26, R20 ;  /* 0x00000000141a72ca */ /* 0x000fe200000e0000 */
[----:B------:R-:W-:Y:S01]  /*214c0*/  VIADD R20, R14, 0x82 ;  /* 0x000000820e147836 */ /* 0x000fe20000000000 */
[----:B------:R0:W-:Y:S01]  /*214d0*/  BAR.SYNC.DEFER_BLOCKING R0, 0x100 ;  /* 0x000400000000751d */ /* 0x0001e20000010000 */
[----:B------:R-:W-:Y:S01]  /*214e0*/  IMAD.MOV.U32 R15, RZ, RZ, -0x7fffffe0 ;  /* 0x80000020ff0f7424 */ /* 0x000fe200078e00ff */
[----:B------:R-:W-:Y:S01]  /*214f0*/  R2UR UR27, R21 ;  /* 0x00000000151b72ca */ /* 0x000fe200000e0000 */
[----:B------:R-:W-:-:S03]  /*21500*/  IMAD.MOV.U32 R21, RZ, RZ, -0x7fffffe0 ;  /* 0x80000020ff157424 */ /* 0x000fc600078e00ff */
        /* <DEDUP_REMOVED lines=227> */
.L_x_1532:
[----:B------:R-:W-:Y:S01]  /*22340*/  SHF.L.U32 R0, R11, 0x1f, RZ ;  /* 0x0000001f0b007819 */ /* 0x000fe200000006ff */
[----:B------:R-:W-:-:S04]  /*22350*/  IMAD R3, R190, 0x8, R17 ;  /* 0x00000008be037824 */ /* 0x000fc800078e0211 */
[----:B------:R0:W1:Y:S01]  /*22360*/  SYNCS.PHASECHK.TRANS64.TRYWAIT P1, [R3+URZ+0x29850], R0 ;  /* 0x02985000030075a7 */ /* 0x000062000802017f */
[----:B------:R-:W-:Y:S05]  /*22370*/  @!P3 BRA `(.L_x_1533) ;  /* 0x000000000004b947 */ /* 0x000fea0003800000 */
[----:B------:R-:W-:Y:S01]  /*22380*/  BPT.TRAP 0x1 ;  /* 0x000000040000795c */ /* 0x000fe20000300000 */
.L_x_1533:
[----:B------:R-:W-:Y:S04]  /*22390*/  BSSY B0, `(.L_x_1531) ;  /* 0x0000004000007945 */ /* 0x000fe80003800000 */
[----:B-1----:R-:W-:Y:S05]  /*223a0*/  @P1 BRA `(.L_x_1534) ;  /* 0x0000000000081947 */ /* 0x002fea0003800000 */
[----:B------:R-:W1:Y:S02]  /*223b0*/  SYNCS.PHASECHK.TRANS64.TRYWAIT P1, [R3+URZ+0x29850], R0 ;  /* 0x02985000030075a7 */ /* 0x000e64000802017f */
[----:B-1----:R-:W-:Y:S05]  /*223c0*/  @!P1 BRA `(.L_x_1535) ;  /* 0x0000011400509947 */ /* 0x002fea0003800000 */
.L_x_1534:
[----:B------:R-:W-:Y:S05]  /*223d0*/  BSYNC B0 ;  /* 0x0000000000007941 */ /* 0x000fea0003800000 */
.L_x_1531:
[----:B01----:R-:W-:Y:S01]  /*223e0*/  FMNMX.FTZ R0, R152, R10, !PT ;  /* 0x0000000a98007209 */ /* 0x003fe20007810000 */
[----:B------:R-:W-:Y:S05]  /*223f0*/  WARPSYNC.ALL ;  /* 0x0000000000007948 */ /* 0x000fea0003800000 */
[----:B------:R-:W-:Y:S01]  /*22400*/  FMNMX.FTZ R3, R153, R0, !PT ;  /* 0x0000000099037209 */ /* 0x000fe20007810000 */
[----:B------:R-:W-:Y:S01]  /*22410*/  VIADD R15, R17, 0x400 ;  /* 0x00000400110f7836 */ /* 0x000fe20000000000 */
[----:B------:R-:W-:Y:S01]  /*22420*/  FMNMX.FTZ R0, R154, R8, !PT ;  /* 0x000000089a007209 */ /* 0x000fe20007810000 */
[----:B------:R-:W-:-:S06]  /*22430*/  WARPGROUP.ARRIVE ;  /* 0x00000000000079c5 */ /* 0x000fcc0000000000 */
[----:B------:R-:W0:Y:S01]  /*22440*/  S2R R202, SR_TID.X ;  /* 0x0000000000ca7919 */ /* 0x000e220000002100 */
[----:B------:R-:W-:Y:S02]  /*22450*/  ISETP.NE.AND P1, PT, R220, 0x3, PT ;  /* 0x00000003dc00780c */ /* 0x000fe40003f25270 */
        /* <DEDUP_REMOVED lines=75> */
[----:B------:R-:W-:Y:S02]  /*22910*/  SHF.R.U32.HI R15, RZ, 0x4, R15 ;  /* 0x00000004ff0f7819 */ /* 0x000fe4000001160f */
[----:B------:R-:W-:-:S02]  /*22920*/  FMNMX.FTZ R3, R103, R14, !PT ;  /* 0x0000000e67037209 */ /* 0x000fc40007810000 */
[----:B------:R-:W-:Y:S02]  /*22930*/  LOP3.LUT R15, R15, 0x3fff, RZ, 0xc0, !PT ;  /* 0x00003fff0f0f7812 */ /* 0x000fe400078ec0ff */
[----:B------:R-:W-:Y:S01]  /*22940*/  FMNMX.FTZ R0, R101, R0, !PT ;  /* 0x0000000065007209 */ /* 0x000fe20007810000 */
[----:B------:R-:W1:Y:S01]  /*22950*/  SHFL.BFLY PT, R14, R3, 0x2, 0x1f ;  /* 0x0c401f00030e7f89 */ /* 0x000e6200000e0000 */
[----:B------:R-:W-:Y:S02]  /*22960*/  LOP3.LUT R15, R15, 0x10000, RZ, 0xfc, !PT ;  /* 0x000100000f0f7812 */ /* 0x000fe400078efcff */
[----:B0-----:R-:W-:Y:S01]  /*22970*/  SHF.R.U32.HI R202, RZ, 0x7, R202 ;  /* 0x00000007ffca7819 */ /* 0x001fe200000116ca */
[----:B------:R-:W0:Y:S01]  /*22980*/  SHFL.BFLY PT, R11, R0, 0x2, 0x1f ;  /* 0x0c401f00000b7f89 */ /* 0x000e2200000e0000 */
[----:B-1----:R-:W-:Y:S01]  /*22990*/  FMNMX.FTZ R21, R3, R14, !PT ;  /* 0x0000000e03157209 */ /* 0x002fe20007810000 */
[----:B------:R-:W-:Y:S02]  /*229a0*/  IMAD R14, R190, 0x500, R15 ;  /* 0x00000500be0e7824 */ /* 0x000fe400078e020f */
[----:B------:R-:W-:Y:S01]  /*229b0*/  IMAD.MOV.U32 R15, RZ, RZ, -0x3ffffff0 ;  /* 0xc0000010ff0f7424 */ /* 0x000fe200078e00ff */
[----:B0-----:R-:W-:-:S02]  /*229c0*/  FMNMX.FTZ R20, R0, R11, !PT ;  /* 0x0000000b00147209 */ /* 0x001fc40007810000 */
[----:B------:R-:W-:Y:S01]  /*229d0*/  R2UR UR6, R14 ;  /* 0x000000000e0672ca */ /* 0x000fe200000e0000 */
[----:B------:R-:W0:Y:S01]  /*229e0*/  SHFL.BFLY PT, R0, R21, 0x1, 0x1f ;  /* 0x0c201f0015007f89 */ /* 0x000e2200000e0000 */
[----:B------:R-:W-:-:S03]  /*229f0*/  R2UR UR7, R15 ;  /* 0x000000000f0772ca */ /* 0x000fc600000e0000 */
[----:B------:R-:W1:Y:S10]  /*22a00*/  SHFL.BFLY PT, R11, R20, 0x1, 0x1f ;  /* 0x0c201f00140b7f89 */ /* 0x000e7400000e0000 */
[----:B------:R-:W-:Y:S01]  /*22a10*/  QGMMA.64x128x32.F32.E4M3.E4M3 R24, R184, gdesc[UR4], R24, gsb0 ;  /* 0x01e00004b8187df3 */ /* 0x000fe20008000818 */
[----:B0-----:R-:W-:-:S02]  /*22a20*/  FMNMX.FTZ R0, R21, R0, !PT ;  /* 0x0000000015007209 */ /* 0x001fc40007810000 */
[----:B-1----:R-:W-:-:S03]  /*22a30*/  FMNMX.FTZ R3, R20, R11, !PT ;  /* 0x0000000b14037209 */ /* 0x002fc60007810000 */
[----:B------:R-:W-:Y:S02]  /*22a40*/  FADD.FTZ R15, -R0, R8 ;  /* 0x00000008000f7221 */ /* 0x000fe40000010100 */
[----:B------:R-:W-:-:S01]  /*22a50*/  FADD.FTZ R11, -R3, R10 ;  /* 0x0000000a030b7221 */ /* 0x000fc20000010100 */
[----:B------:R-:W-:Y:S02]  /*22a60*/  VIADD R10, R14, 0x100 ;  /* 0x000001000e0a7836 */ /* 0x000fe40000000000 */
[----:B------:R-:W-:-:S03]  /*22a70*/  FMUL.FTZ R15, R2, R15 ;  /* 0x0000000f020f7220 */ /* 0x000fc60000410000 */
[----:B------:R-:W-:Y:S01]  /*22a80*/  R2UR UR6, R10 ;  /* 0x000000000a0672ca */ /* 0x000fe200000e0000 */
[----:B------:R-:W-:Y:S02]  /*22a90*/  VIADD R10, R14, 0x200 ;  /* 0x000002000e0a7836 */ /* 0x000fe40000000000 */
[----:B------:R-:W-:Y:S01]  /*22aa0*/  MUFU.EX2 R15, R15 ;  /* 0x0000000f000f7308 */ /* 0x000fe20000000800 */
[----:B------:R-:W-:Y:S02]  /*22ab0*/  WARPGROUP.DEPBAR.LE gsb0, 0x0 ;  /* 0x00008000000079c5 */ /* 0x000fe40000010000 */
[C---:B------:R-:W-:Y:S01]  /*22ac0*/  FMUL.FTZ R184, R2.reuse, R11 ;  /* 0x0000000b02b87220 */ /* 0x040fe20000410000 */
[----:B------:R-:W-:Y:S01]  /*22ad0*/  IMAD.MOV.U32 R11, RZ, RZ, -0x3ffffff0 ;  /* 0xc0000010ff0b7424 */ /* 0x000fe200078e00ff */
[----:B------:R-:W-:Y:S01]  /*22ae0*/  WARPGROUP.ARRIVE ;  /* 0x00000000000079c5 */ /* 0x000fe20000000000 */
[----:B------:R-:W-:-:S02]  /*22af0*/  FFMA.FTZ R185, R2, R3, -8 ;  /* 0xc100000002b97423 */ /* 0x000fc40000010003 */
[----:B------:R-:W-:Y:S01]  /*22b00*/  MUFU.EX2 R8, R184 ;  /* 0x000000b800087308 */ /* 0x000fe20000000800 */
[----:B------:R-:W-:Y:S01]  /*22b10*/  R2UR UR7, R11 ;  /* 0x000000000b0772ca */ /* 0x000fe200000e0000 */
[----:B------:R-:W-:-:S02]  /*22b20*/  IMAD.MOV.U32 R11, RZ, RZ, -0x3ffffff0 ;  /* 0xc0000010ff0b7424 */ /* 0x000fc400078e00ff */
[----:B------:R-:W-:-:S01]  /*22b30*/  FFMA.FTZ R20, R2, R153, -R185 ;  /* 0x0000009902147223 */ /* 0x000fc200000108b9 */
[C-C-:B------:R-:W-:Y:S01]  /*22b40*/  FFMA.FTZ R153, R2.reuse, R157, -R185.reuse ;  /* 0x0000009d02997223 */ /* 0x140fe200000108b9 */
[----:B------:R-:W-:-:S01]  /*22b50*/  FFMA.FTZ R157, R2, R161, -R185 ;  /* 0x000000a1029d7223 */ /* 0x000fc200000108b9 */
[C---:B------:R-:W-:Y:S01]  /*22b60*/  FFMA.FTZ R161, R2.reuse, R165, -R185 ;  /* 0x000000a502a17223 */ /* 0x040fe200000108b9 */
[----:B------:R-:W-:-:S01]  /*22b70*/  FFMA.FTZ R165, R2, R0, -8 ;  /* 0xc100000002a57423 */ /* 0x000fc20000010000 */
[C-C-:B------:R-:W-:Y:S01]  /*22b80*/  FFMA.FTZ R21, R2.reuse, R152, -R185.reuse ;  /* 0x0000009802157223 */ /* 0x140fe200000108b9 */
[----:B------:R-:W-:-:S01]  /*22b90*/  FFMA.FTZ R152, R2, R156, -R185 ;  /* 0x0000009c02987223 */ /* 0x000fc200000108b9 */
[----:B------:R-:W-:Y:S01]  /*22ba0*/  MUFU.EX2 R20, R20 ;  /* 0x0000001400147308 */ /* 0x000fe20000000800 */
[----:B------:R-:W-:-:S01]  /*22bb0*/  FFMA.FTZ R154, R2, R154, -R165 ;  /* 0x0000009a029a7223 */ /* 0x000fc200000108a5 */
[C---:B------:R-:W-:Y:S01]  /*22bc0*/  FFMA.FTZ R155, R2.reuse, R155, -R165 ;  /* 0x0000009b029b7223 */ /* 0x040fe200000108a5 */
[----:B------:R-:W-:-:S01]  /*22bd0*/  FFMA.FTZ R156, R2, R160, -R185 ;  /* 0x000000a0029c7223 */ /* 0x000fc200000108b9 */
[----:B------:R-:W-:Y:S01]  /*22be0*/  QGMMA.64x128x32.F32.E4M3.E4M3 R24, R180, gdesc[UR4], R24, gsb0 ;  /* 0x01e00004b4187df3 */ /* 0x000fe20008000818 */
[----:B------:R-:W-:Y:S01]  /*22bf0*/  R2UR UR6, R10 ;  /* 0x000000000a0672ca */ /* 0x000fe200000e0000 */
[----:B------:R-:W-:Y:S01]  /*22c00*/  VIADD R10, R14, 0x300 ;  /* 0x000003000e0a7836 */ /* 0x000fe20000000000 */
[----:B------:R-:W-:Y:S01]  /*22c10*/  R2UR UR7, R11 ;  /* 0x000000000b0772ca */ /* 0x000fe200000e0000 */
[----:B------:R-:W-:Y:S01]  /*22c20*/  IMAD.MOV.U32 R11, RZ, RZ, -0x3ffffff0 ;  /* 0xc0000010ff0b7424 */ /* 0x000fe200078e00ff */
[----:B------:R-:W0:Y:S01]  /*22c30*/  MUFU.EX2 R21, R21 ;  /* 0x0000001500157308 */ /* 0x000e220000000800 */
[----:B------:R-:W-:-:S01]  /*22c40*/  FFMA.FTZ R160, R2, R164, -R185 ;  /* 0x000000a402a07223 */ /* 0x000fc200000108b9 */
[C---:B------:R-:W-:Y:S01]  /*22c50*/  FFMA.FTZ R136, R2.reuse, R136, -R185 ;  /* 0x0000008802887223 */ /* 0x040fe200000108b9 */
[----:B------:R-:W-:-:S01]  /*22c60*/  FFMA.FTZ R158, R2, R158, -R165 ;  /* 0x0000009e029e7223 */ /* 0x000fc200000108a5 */
[C---:B------:R-:W-:Y:S01]  /*22c70*/  FFMA.FTZ R137, R2.reuse, R137, -R185 ;  /* 0x0000008902897223 */ /* 0x040fe200000108b9 */
[----:B------:R-:W-:-:S01]  /*22c80*/  FFMA.FTZ R159, R2, R159, -R165 ;  /* 0x0000009f029f7223 */ /* 0x000fc200000108a5 */
[C---:B------:R-:W-:Y:S01]  /*22c90*/  FFMA.FTZ R140, R2.reuse, R140, -R185 ;  /* 0x0000008c028c7223 */ /* 0x040fe200000108b9 */
[----:B------:R-:W-:-:S01]  /*22ca0*/  FFMA.FTZ R162, R2, R162, -R165 ;  /* 0x000000a202a27223 */ /* 0x000fc200000108a5 */
[----:B------:R-:W1:Y:S01]  /*22cb0*/  MUFU.EX2 R154, R154 ;  /* 0x0000009a009a7308 */ /* 0x000e620000000800 */
[----:B------:R-:W-:-:S01]  /*22cc0*/  FFMA.FTZ R141, R2, R141, -R185 ;  /* 0x0000008d028d7223 */ /* 0x000fc200000108b9 */
[C---:B------:R-:W-:Y:S01]  /*22cd0*/  FFMA.FTZ R163, R2.reuse, R163, -R165 ;  /* 0x000000a302a37223 */ /* 0x040fe200000108a5 */
[----:B------:R-:W-:-:S01]  /*22ce0*/  FFMA.FTZ R144, R2, R144, -R185 ;  /* 0x0000009002907223 */ /* 0x000fc200000108b9 */
[C-C-:B------:R-:W-:Y:S01]  /*22cf0*/  FFMA.FTZ R164, R2.reuse, R166, -R165.reuse ;  /* 0x000000a602a47223 */ /* 0x140fe200000108a5 */
[----:B------:R-:W-:-:S01]  /*22d00*/  FFMA.FTZ R167, R2, R167, -R165 ;  /* 0x000000a702a77223 */ /* 0x000fc200000108a5 */
[C-C-:B------:R-:W-:Y:S01]  /*22d10*/  FFMA.FTZ R138, R2.reuse, R138, -R165.reuse ;  /* 0x0000008a028a7223 */ /* 0x140fe200000108a5 */
[----:B------:R-:W-:-:S01]  /*22d20*/  FFMA.FTZ R139, R2, R139, -R165 ;  /* 0x0000008b028b7223 */ /* 0x000fc200000108a5 */
[----:B------:R-:W2:Y:S01]  /*22d30*/  MUFU.EX2 R155, R155 ;  /* 0x0000009b009b7308 */ /* 0x000ea20000000800 */
[----:B0-----:R-:W-:-:S01]  /*22d40*/  FFMA.FTZ R7, R8, R7, R21 ;  /* 0x0000000708077223 */ /* 0x001fc20000010015 */
[C-C-:B------:R-:W-:Y:S01]  /*22d50*/  FFMA.FTZ R142, R2.reuse, R142, -R165.reuse ;  /* 0x0000008e028e7223 */ /* 0x140fe200000108a5 */
[----:B------:R-:W-:-:S01]  /*22d60*/  FFMA.FTZ R143, R2, R143, -R165 ;  /* 0x0000008f028f7223 */ /* 0x000fc200000108a5 */
[----:B------:R-:W-:Y:S01]  /*22d70*/  FFMA.FTZ R146, R2, R146, -R165 ;  /* 0x0000009202927223 */ /* 0x000fe200000108a5 */
[----:B------:R-:W-:-:S01]  /*22d80*/  FADD.FTZ R7, R20, R7 ;  /* 0x0000000714077221 */ /* 0x000fc20000010000 */
[C---:B------:R-:W-:Y:S01]  /*22d90*/  FFMA.FTZ R145, R2.reuse, R145, -R185 ;  /* 0x0000009102917223 */ /* 0x040fe200000108b9 */
[----:B------:R-:W-:-:S01]  /*22da0*/  FFMA.FTZ R147, R2, R147, -R165 ;  /* 0x0000009302937223 */ /* 0x000fc200000108a5 */
[----:B------:R-:W0:Y:S01]  /*22db0*/  MUFU.EX2 R152, R152 ;  /* 0x0000009800987308 */ /* 0x000e220000000800 */
[----:B-1----:R-:W-:-:S01]  /*22dc0*/  FFMA.FTZ R6, R15, R6, R154 ;  /* 0x000000060f067223 */ /* 0x002fc2000001009a */
        /* <DEDUP_REMOVED lines=26> */
[C-C-:B------:R-:W-:Y:S01]  /*22f70*/  FFMA.FTZ R116, R2.reuse, R116, -R185.reuse ;  /* 0x0000007402747223 */ /* 0x140fe200000108b9 */
        /* <DEDUP_REMOVED lines=20> */
[----:B------:R-:W-:-:S07]  /*230c0*/  FFMA.FTZ R103, R2, R103, -R165 ;  /* 0x0000006702677223 */ /* 0x000fce00000108a5 */
[----:B------:R-:W1:Y:S08]  /*230d0*/  MUFU.EX2 R158, R158 ;  /* 0x0000009e009e7308 */ /* 0x000e700000000800 */
[----:B------:R-:W-:Y:S08]  /*230e0*/  MUFU.EX2 R137, R137 ;  /* 0x0000008900897308 */ /* 0x000ff00000000800 */
[----:B------:R-:W3:Y:S08]  /*230f0*/  MUFU.EX2 R159, R159 ;  /* 0x0000009f009f7308 */ /* 0x000ef00000000800 */
[----:B------:R-:W-:Y:S08]  /*23100*/  MUFU.EX2 R140, R140 ;  /* 0x0000008c008c7308 */ /* 0x000ff00000000800 */
[----:B------:R-:W4:Y:S08]  /*23110*/  MUFU.EX2 R162, R162 ;  /* 0x000000a200a27308 */ /* 0x000f300000000800 */
[----:B------:R-:W-:Y:S08]  /*23120*/  MUFU.EX2 R141, R141 ;  /* 0x0000008d008d7308 */ /* 0x000ff00000000800 */
[----:B------:R-:W5:Y:S08]  /*23130*/  MUFU.EX2 R163, R163 ;  /* 0x000000a300a37308 */ /* 0x000f700000000800 */
[----:B------:R-:W-:Y:S01]  /*23140*/  MUFU.EX2 R144, R144 ;  /* 0x0000009000907308 */ /* 0x000fe20000000800 */
[----:B------:R-:W-:-:S02]  /*23150*/  WARPGROUP.DEPBAR.LE gsb0, 0x0 ;  /* 0x00008000000079c5 */ /* 0x000fc40000010000 */
[----:B------:R-:W-:-:S05]  /*23160*/  WARPGROUP.ARRIVE ;  /* 0x00000000000079c5 */ /* 0x000fca0000000000 */
[----:B------:R-:W5:Y:S01]  /*23170*/  MUFU.EX2 R164, R164 ;  /* 0x000000a400a47308 */ /* 0x000f620000000800 */
[----:B------:R-:W-:Y:S01]  /*23180*/  QGMMA.64x128x32.F32.E4M3.E4M3 R24, R176, gdesc[UR4], R24, gsb0 ;  /* 0x01e00004b0187df3 */ /* 0x000fe20008000818 */
[----:B------:R-:W-:Y:S01]  /*23190*/  R2UR UR6, R10 ;  /* 0x000000000a0672ca */ /* 0x000fe200000e0000 */
[C-C-:B------:R-:W-:Y:S01]  /*231a0*/  FFMA.FTZ R10, R2.reuse, R122, -R165.reuse ;  /* 0x0000007a020a7223 */ /* 0x140fe200000108a5 */
[----:B------:R-:W-:Y:S01]  /*231b0*/  R2UR UR7, R11 ;  /* 0x000000000b0772ca */ /* 0x000fe200000e0000 */
[C-C-:B------:R-:W-:Y:S01]  /*231c0*/  FFMA.FTZ R122, R2.reuse, R126, -R165.reuse ;  /* 0x0000007e027a7223 */ /* 0x140fe200000108a5 */
[----:B------:R-:W-:-:S01]  /*231d0*/  FFMA.FTZ R126, R2, R130, -R165 ;  /* 0x00000082027e7223 */ /* 0x000fc200000108a5 */
[C-C-:B------:R-:W-:Y:S01]  /*231e0*/  FFMA.FTZ R130, R2.reuse, R134, -R165.reuse ;  /* 0x0000008602827223 */ /* 0x140fe200000108a5 */
[----:B------:R-:W-:-:S01]  /*231f0*/  FFMA.FTZ R11, R2, R123, -R165 ;  /* 0x0000007b020b7223 */ /* 0x000fc200000108a5 */
[C-C-:B------:R-:W-:Y:S01]  /*23200*/  FFMA.FTZ R123, R2.reuse, R127, -R165.reuse ;  /* 0x0000007f027b7223 */ /* 0x140fe200000108a5 */
[----:B------:R-:W-:-:S01]  /*23210*/  FFMA.FTZ R127, R2, R131, -R165 ;  /* 0x00000083027f7223 */ /* 0x000fc200000108a5 */
[----:B------:R-:W5:Y:S01]  /*23220*/  MUFU.EX2 R167, R167 ;  /* 0x000000a700a77308 */ /* 0x000f620000000800 */
[----:B------:R-:W-:-:S07]  /*23230*/  FFMA.FTZ R131, R2, R135, -R165 ;  /* 0x0000008702837223 */ /* 0x000fce00000108a5 */
[----:B------:R-:W5:Y:S08]  /*23240*/  MUFU.EX2 R138, R138 ;  /* 0x0000008a008a7308 */ /* 0x000f700000000800 */
        /* <DEDUP_REMOVED lines=14> */
[----:B------:R-:W5:Y:S01]  /*23330*/  MUFU.EX2 R124, R124 ;  /* 0x0000007c007c7308 */ /* 0x000f620000000800 */
[----:B------:R-:W-:-:S02]  /*23340*/  WARPGROUP.DEPBAR.LE gsb0, 0x0 ;  /* 0x00008000000079c5 */ /* 0x000fc40000010000 */
[----:B------:R-:W-:-:S05]  /*23350*/  WARPGROUP.ARRIVE ;  /* 0x00000000000079c5 */ /* 0x000fca0000000000 */
[----:B------:R-:W5:Y:S01]  /*23360*/  MUFU.EX2 R122, R122 ;  /* 0x0000007a007a7308 */ /* 0x000f620000000800 */
[----:B------:R-:W-:Y:S07]  /*23370*/  QGMMA.64x128x32.F32.E4M3.E4M3 R24, R172, gdesc[UR4], R24, gsb0 ;  /* 0x01e00004ac187df3 */ /* 0x000fee0008000818 */
        /* <DEDUP_REMOVED lines=19> */
[----:B--2---:R-:W-:Y:S01]  /*234b0*/  FADD.FTZ R173, R155, R6 ;  /* 0x000000069bad7221 */ /* 0x004fe20000010000 */
[----:B0-----:R-:W-:-:S01]  /*234c0*/  FADD.FTZ R6, R152, R7 ;  /* 0x0000000798067221 */ /* 0x001fc20000010000 */
[----:B------:R-:W-:Y:S02]  /*234d0*/  WARPGROUP.ARRIVE ;  /* 0x00000000000079c5 */ /* 0x000fe40000000000 */
[----:B-1----:R-:W-:-:S01]  /*234e0*/  FADD.FTZ R134, R158, R173 ;  /* 0x000000ad9e867221 */ /* 0x002fc20000010000 */
[----:B------:R-:W-:Y:S01]  /*234f0*/  FADD.FTZ R7, R153, R6 ;  /* 0x0000000699077221 */ /* 0x000fe20000010000 */
[----:B------:R-:W0:Y:S02]  /*23500*/  MUFU.EX2 R112, R112 ;  /* 0x0000007000707308 */ /* 0x000e240000000800 */
[----:B---3--:R-:W-:-:S01]  /*23510*/  FADD.FTZ R135, R159, R134 ;  /* 0x000000869f877221 */ /* 0x008fc20000010000 */
[----:B------:R-:W-:-:S03]  /*23520*/  FADD.FTZ R6, R156, R7 ;  /* 0x000000079c067221 */ /* 0x000fc60000010000 */
[----:B----4-:R-:W-:Y:S01]  /*23530*/  FADD.FTZ R134, R162, R135 ;  /* 0x00000087a2867221 */ /* 0x010fe20000010000 */
[----:B------:R-:W-:-:S01]  /*23540*/  FADD.FTZ R7, R157, R6 ;  /* 0x000000069d077221 */ /* 0x000fc20000010000 */
[----:B------:R-:W-:Y:S02]  /*23550*/  MUFU.EX2 R113, R113 ;  /* 0x0000007100717308 */ /* 0x000fe40000000800 */
[----:B-----5:R-:W-:-:S01]  /*23560*/  FADD.FTZ R135, R163, R134 ;  /* 0x00000086a3877221 */ /* 0x020fc20000010000 */
[----:B------:R-:W-:-:S03]  /*23570*/  FADD.FTZ R6, R160, R7 ;  /* 0x00000007a0067221 */ /* 0x000fc60000010000 */
[----:B------:R-:W-:Y:S01]  /*23580*/  FADD.FTZ R134, R164, R135 ;  /* 0x00000087a4867221 */ /* 0x000fe20000010000 */
[----:B------:R-:W-:-:S01]  /*23590*/  FADD.FTZ R7, R161, R6 ;  /* 0x00000006a1077221 */ /* 0x000fc20000010000 */
[----:B------:R-:W-:Y:S02]  /*235a0*/  MUFU.EX2 R115, R115 ;  /* 0x0000007300737308 */ /* 0x000fe40000000800 */
[----:B------:R-:W-:-:S01]  /*235b0*/  FADD.FTZ R135, R167, R134 ;  /* 0x00000086a7877221 */ /* 0x000fc20000010000 */
        /* <DEDUP_REMOVED lines=8> */
[----:B------:R-:W-:Y:S02]  /*23640*/  VIADD R6, R14, 0x400 ;  /* 0x000004000e067836 */ /* 0x000fe40000000000 */
[----:B------:R-:W-:-:S01]  /*23650*/  FFMA.FTZ R14, R2, R114, -R165 ;  /* 0x00000072020e7223 */ /* 0x000fc200000108a5 */
[----:B------:R-:W-:Y:S01]  /*23660*/  FADD.FTZ R135, R143, R134 ;  /* 0x000000868f877221 */ /* 0x000fe20000010000 */
[----:B------:R-:W-:-:S01]  /*23670*/  FADD.FTZ R114, R144, R7 ;  /* 0x0000000790727221 */ /* 0x000fc20000010000 */
[----:B------:R-:W-:Y:S01]  /*23680*/  IMAD.MOV.U32 R7, RZ, RZ, -0x3ffffff0 ;  /* 0xc0000010ff077424 */ /* 0x000fe200078e00ff */
[----:B------:R-:W-:Y:S01]  /*23690*/  R2UR UR6, R6 ;  /* 0x00000000060672ca */ /* 0x000fe200000e0000 */
[----:B------:R-:W-:Y:S01]  /*236a0*/  FADD.FTZ R134, R146, R135 ;  /* 0x0000008792867221 */ /* 0x000fe20000010000 */
[----:B------:R-:W-:-:S01]  /*236b0*/  FADD.FTZ R135, R145, R114 ;  /* 0x0000007291877221 */ /* 0x000fc20000010000 */
[----:B------:R-:W1:Y:S01]  /*236c0*/  MUFU.EX2 R14, R14 ;  /* 0x0000000e000e7308 */ /* 0x000e620000000800 */
[----:B------:R-:W-:Y:S01]  /*236d0*/  R2UR UR7, R7 ;  /* 0x00000000070772ca */ /* 0x000fe200000e0000 */
[----:B------:R-:W-:Y:S01]  /*236e0*/  FADD.FTZ R173, R147, R134 ;  /* 0x0000008693ad7221 */ /* 0x000fe20000010000 */
[----:B------:R-:W-:-:S03]  /*236f0*/  FADD.FTZ R114, R148, R135 ;  /* 0x0000008794727221 */ /* 0x000fc60000010000 */
[----:B------:R-:W-:Y:S01]  /*23700*/  FADD.FTZ R134, R150, R173 ;  /* 0x000000ad96867221 */ /* 0x000fe20000010000 */
[----:B------:R-:W-:-:S01]  /*23710*/  FADD.FTZ R7, R149, R114 ;  /* 0x0000007295077221 */ /* 0x000fc20000010000 */
[----:B------:R-:W-:Y:S01]  /*23720*/  FFMA.FTZ R114, R2, R118, -R165 ;  /* 0x0000007602727223 */ /* 0x000fe200000108a5 */
[----:B------:R-:W-:Y:S01]  /*23730*/  MUFU.EX2 R117, R117 ;  /* 0x0000007500757308 */ /* 0x000fe20000000800 */
[----:B------:R-:W-:-:S01]  /*23740*/  FADD.FTZ R135, R151, R134 ;  /* 0x0000008697877221 */ /* 0x000fc20000010000 */
[----:B------:R-:W-:Y:S01]  /*23750*/  FADD.FTZ R6, R120, R7 ;  /* 0x0000000778067221 */ /* 0x000fe20000010000 */
[----:B------:R-:W-:Y:S01]  /*23760*/  @!P0 IMAD R134, R12, 0x8, R17 ;  /* 0x000000080c868824 */ /* 0x000fe200078e0211 */
[----:B------:R-:W-:Y:S01]  /*23770*/  IADD3 R165, -R202, 0xb, RZ ;  /* 0x0000000bcaa57810 */ /* 0x000fe20007ffe1ff */
[----:B------:R-:W-:Y:S01]  /*23780*/  QGMMA.64x128x32.F32.E4M3.E4M3 R24, R168, gdesc[UR4], R24, gsb0 ;  /* 0x01e00004a8187df3 */ /* 0x000fe20008000818 */
[----:B------:R-:W-:-:S01]  /*23790*/  FADD.FTZ R118, R10, R135 ;  /* 0x000000870a767221 */ /* 0x000fc20000010000 */
[----:B------:R-:W-:Y:S01]  /*237a0*/  FADD.FTZ R7, R121, R6 ;  /* 0x0000000679077221 */ /* 0x000fe20000010000 */
[----:B------:R-:W2:Y:S02]  /*237b0*/  MUFU.EX2 R114, R114 ;  /* 0x0000007200727308 */ /* 0x000ea40000000800 */
[----:B------:R-:W-:-:S01]  /*237c0*/  FADD.FTZ R135, R11, R118 ;  /* 0x000000760b877221 */ /* 0x000fc20000010000 */
[----:B------:R-:W-:-:S03]  /*237d0*/  FADD.FTZ R6, R124, R7 ;  /* 0x000000077c067221 */ /* 0x000fc60000010000 */
[----:B------:R-:W-:Y:S01]  /*237e0*/  FADD.FTZ R118, R122, R135 ;  /* 0x000000877a767221 */ /* 0x000fe20000010000 */
[----:B------:R-:W-:-:S01]  /*237f0*/  FADD.FTZ R7, R125, R6 ;  /* 0x000000067d077221 */ /* 0x000fc20000010000 */
[----:B------:R-:W3:Y:S02]  /*23800*/  MUFU.EX2 R119, R119 ;  /* 0x0000007700777308 */ /* 0x000ee40000000800 */
[----:B------:R-:W-:-:S01]  /*23810*/  FADD.FTZ R135, R123, R118 ;  /* 0x000000767b877221 */ /* 0x000fc20000010000 */
[----:B------:R-:W-:-:S03]  /*23820*/  FADD.FTZ R6, R128, R7 ;  /* 0x0000000780067221 */ /* 0x000fc60000010000 */
[----:B------:R-:W-:Y:S01]  /*23830*/  FADD.FTZ R118, R126, R135 ;  /* 0x000000877e767221 */ /* 0x000fe20000010000 */
[----:B------:R-:W-:-:S01]  /*23840*/  FADD.FTZ R7, R129, R6 ;  /* 0x0000000681077221 */ /* 0x000fc20000010000 */
[----:B------:R-:W4:Y:S02]  /*23850*/  MUFU.EX2 R88, R88 ;  /* 0x0000005800587308 */ /* 0x000f240000000800 */
[----:B------:R-:W-:-:S01]  /*23860*/  FADD.FTZ R135, R127, R118 ;  /* 0x000000767f877221 */ /* 0x000fc20000010000 */
[----:B------:R-:W-:-:S03]  /*23870*/  FADD.FTZ R6, R132, R7 ;  /* 0x0000000784067221 */ /* 0x000fc60000010000 */
[----:B------:R-:W-:Y:S01]  /*23880*/  FADD.FTZ R118, R130, R135 ;  /* 0x0000008782767221 */ /* 0x000fe20000010000 */
[----:B------:R-:W-:-:S01]  /*23890*/  FADD.FTZ R7, R133, R6 ;  /* 0x0000000685077221 */ /* 0x000fc20000010000 */
[----:B------:R-:W5:Y:S02]  /*238a0*/  MUFU.EX2 R90, R90 ;  /* 0x0000005a005a7308 */ /* 0x000f640000000800 */
        /* <DEDUP_REMOVED lines=11> */
[----:B0-----:R-:W-:-:S03]  /*23960*/  FADD.FTZ R6, R112, R7 ;  /* 0x0000000770067221 */ /* 0x001fc60000010000 */
[----:B-1----:R-:W-:Y:S01]  /*23970*/  FADD.FTZ R118, R14, R135 ;  /* 0x000000870e767221 */ /* 0x002fe20000010000 */
[----:B------:R-:W-:-:S01]  /*23980*/  FADD.FTZ R7, R113, R6 ;  /* 0x0000000671077221 */ /* 0x000fc20000010000 */
[----:B------:R-:W0:Y:S02]  /*23990*/  MUFU.EX2 R92, R92 ;  /* 0x0000005c005c7308 */ /* 0x000e240000000800 */
[----:B------:R-:W-:-:S01]  /*239a0*/  FADD.FTZ R135, R115, R118 ;  /* 0x0000007673877221 */ /* 0x000fc20000010000 */
[----:B------:R-:W-:-:S03]  /*239b0*/  FADD.FTZ R6, R116, R7 ;  /* 0x0000000774067221 */ /* 0x000fc60000010000 */
[----:B--2---:R-:W-:Y:S01]  /*239c0*/  FADD.FTZ R118, R114, R135 ;  /* 0x0000008772767221 */ /* 0x004fe20000010000 */
[----:B------:R-:W-:-:S01]  /*239d0*/  FADD.FTZ R7, R117, R6 ;  /* 0x0000000675077221 */ /* 0x000fc20000010000 */
[----:B------:R-:W1:Y:S02]  /*239e0*/  MUFU.EX2 R94, R94 ;  /* 0x0000005e005e7308 */ /* 0x000e640000000800 */
[----:B---3--:R-:W-:-:S01]  /*239f0*/  FADD.FTZ R135, R119, R118 ;  /* 0x0000007677877221 */ /* 0x008fc20000010000 */
[----:B----4-:R-:W-:-:S03]  /*23a00*/  FADD.FTZ R6, R88, R7 ;  /* 0x0000000758067221 */ /* 0x010fc60000010000 */
[----:B-----5:R-:W-:Y:S01]  /*23a10*/  FADD.FTZ R118, R90, R135 ;  /* 0x000000875a767221 */ /* 0x020fe20000010000 */
[----:B------:R-:W-:-:S01]  /*23a20*/  FADD.FTZ R7, R89, R6 ;  /* 0x0000000659077221 */ /* 0x000fc20000010000 */
[----:B------:R-:W2:Y:S01]  /*23a30*/  MUFU.EX2 R93, R93 ;  /* 0x0000005d005d7308 */ /* 0x000ea20000000800 */
[----:B------:R-:W-:Y:S02]  /*23a40*/  @!P0 VIADD R6, R134, 0x29840 ;  /* 0x0002984086068836 */ /* 0x000fe40000000000 */
[----:B------:R-:W-:Y:S01]  /*23a50*/  FADD.FTZ R135, R91, R118 ;  /* 0x000000765b877221 */ /* 0x000fe20000010000 */
[----:B0-----:R-:W-:-:S02]  /*23a60*/  FADD.FTZ R118, R92, R7 ;  /* 0x000000075c767221 */ /* 0x001fc40000010000 */
[----:B------:R-:W-:Y:S02]  /*23a70*/  @!P0 PRMT R6, RZ, 0x654, R6 ;  /* 0x00000654ff068816 */ /* 0x000fe40000000006 */
[----:B------:R-:W0:Y:S01]  /*23a80*/  MUFU.EX2 R95, R95 ;  /* 0x0000005f005f7308 */ /* 0x000e220000000800 */
[----:B-1----:R-:W-:-:S07]  /*23a90*/  FADD.FTZ R134, R94, R135 ;  /* 0x000000875e867221 */ /* 0x002fce0000010000 */
[----:B------:R-:W-:Y:S01]  /*23aa0*/  MUFU.EX2 R96, R96 ;  /* 0x0000006000607308 */ /* 0x000fe20000000800 */
[----:B--2---:R-:W-:-:S07]  /*23ab0*/  FADD.FTZ R7, R93, R118 ;  /* 0x000000765d077221 */ /* 0x004fce0000010000 */
        /* <DEDUP_REMOVED lines=13> */
[----:B------:R3:W-:Y:S02]  /*23b90*/  @!P0 SYNCS.ARRIVE.TRANS64.RED.A1T0 RZ, [R6+URZ], RZ ;  /* 0x000000ff06ff89a7 */ /* 0x0007e4000810043f */
[----:B---3--:R-:W-:-:S04]  /*23ba0*/  FADD.FTZ R6, R96, R7 ;  /* 0x0000000760067221 */ /* 0x008fc80000010000 */
[----:B------:R-:W-:-:S04]  /*23bb0*/  FADD.FTZ R7, R97, R6 ;  /* 0x0000000661077221 */ /* 0x000fc80000010000 */
[----:B------:R-:W-:-:S04]  /*23bc0*/  FADD.FTZ R6, R100, R7 ;  /* 0x0000000764067221 */ /* 0x000fc80000010000 */
[----:B0-----:R-:W-:Y:S01]  /*23bd0*/  FADD.FTZ R7, R101, R6 ;  /* 0x0000000665077221 */ /* 0x001fe20000010000 */
[----:B--2---:R-:W-:-:S01]  /*23be0*/  FADD.FTZ R6, R103, R135 ;  /* 0x0000008767067221 */ /* 0x004fc20000010000 */
[----:B-1----:R-:W-:Y:S06]  /*23bf0*/  @!P1 BRA `(.L_x_1536) ;  /* 0x0000000000049947 */ /* 0x002fec0003800000 */
[----:B------:R-:W-:Y:S01]  /*23c00*/  BPT.TRAP 0x1 ;  /* 0x000000040000795c */ /* 0x000fe20000300000 */
.L_x_1536:
[----:B------:R-:W-:Y:S01]  /*23c10*/  F2FP.SATFINITE.E4M3.F32.PACK_AB_MERGE_C R122, R123, R122, RZ ;  /* 0x0000007a7b7a723e */ /* 0x000fe200048070ff */
[-C--:B------:R-:W-:Y:S01]  /*23c20*/  FMUL.FTZ R24, R24, R8.reuse ;  /* 0x0000000818187220 */ /* 0x080fe20000410000 */
[----:B------:R-:W-:Y:S01]  /*23c30*/  ISETP.GT.AND P1, PT, R4, R5, PT ;  /* 0x000000050400720c */ /* 0x000fe20003f24270 */
[----:B------:R-:W-:Y:S01]  /*23c40*/  FMUL.FTZ R25, R25, R8 ;  /* 0x0000000819197220 */ /* 0x000fe20000410000 */
[----:B------:R-:W-:Y:S01]  /*23c50*/  F2FP.SATFINITE.E4M3.F32.PACK_AB_MERGE_C R177, R11, R10, R122 ;  /* 0x0000000a0bb1723e */ /* 0x000fe2000480707a */
[----:B------:R-:W-:Y:S01]  /*23c60*/  IMAD R10, R190, 0x8, R17 ;  /* 0x00000008be0a7824 */ /* 0x000fe200078e0211 */
[----:B------:R-:W-:Y:S01]  /*23c70*/  F2FP.SATFINITE.E4M3.F32.PACK_AB_MERGE_C R152, R153, R152, RZ ;  /* 0x000000989998723e */ /* 0x000fe200048070ff */
[----:B------:R-:W-:Y:S01]  /*23c80*/  IMAD.U32 R11, RZ, RZ, UR37 ;  /* 0x00000025ff0b7e24 */ /* 0x000fe2000f8e00ff */
        /* <DEDUP_REMOVED lines=104> */
[----:B0-----:R-:W-:Y:S02]  /*24310*/  IMAD.MOV.U32 R10, RZ, RZ, R3 ;  /* 0x000000ffff0a7224 */ /* 0x001fe400078e0003 */
[----:B------:R-:W-:Y:S02]  /*24320*/  IMAD.MOV.U32 R11, RZ, RZ, R189 ;  /* 0x000000ffff0b7224 */ /* 0x000fe400078e00bd */
[----:B------:R-:W-:Y:S01]  /*24330*/  IMAD.MOV.U32 R190, RZ, RZ, R12 ;  /* 0x000000ffffbe7224 */ /* 0x000fe200078e000c */
[----:B------:R-:W-:Y:S06]  /*24340*/  @P1 BRA `(.L_x_1537) ;  /* 0xffffffcc00741947 */ /* 0x000fec000383ffff */
[----:B------:R-:W-:-:S07]  /*24350*/  IMAD.MOV.U32 R190, RZ, RZ, R12 ;  /* 0x000000ffffbe7224 */ /* 0x000fce00078e000c */
.L_x_1525:
[----:B------:R-:W-:-:S13]  /*24360*/  ISETP.GE.AND P1, PT, R4, R209, PT ;  /* 0x000000d10400720c */ /* 0x000fda0003f26270 */
[----:B------:R-:W-:Y:S05]  /*24370*/  @!P1 BRA `(.L_x_1538) ;  /* 0x0000004c00b49947 */ /* 0x000fea0003800000 */
[----:B------:R-:W-:Y:S02]  /*24380*/  IMAD R11, R193, 0x80, R211 ;  /* 0x00000080c10b7824 */ /* 0x000fe400078e02d3 */
[----:B------:R-:W-:Y:S02]  /*24390*/  IMAD.MOV.U32 R5, RZ, RZ, R0 ;  /* 0x000000ffff057224 */ /* 0x000fe400078e0000 */
[----:B------:R-:W-:Y:S02]  /*243a0*/  VIADD R11, R11, 0x8 ;  /* 0x000000080b0b7836 */ /* 0x000fe40000000000 */
[----:B------:R-:W-:Y:S02]  /*243b0*/  IMAD.MOV.U32 R8, RZ, RZ, R3 ;  /* 0x000000ffff087224 */ /* 0x000fe400078e0003 */
[----:B------:R-:W-:Y:S01]  /*243c0*/  IMAD.MOV.U32 R10, RZ, RZ, R189 ;  /* 0x000000ffff0a7224 */ /* 0x000fe200078e00bd */
[----:B------:R-:W-:-:S07]  /*243d0*/  IADD3 R11, R11, R192, -R196 ;  /* 0x000000c00b0b7210 */ /* 0x000fce0007ffe8c4 */
.L_x_1557:
        /* <DEDUP_REMOVED lines=9> */
.L_x_1540:
        /* <DEDUP_REMOVED lines=8> */
.L_x_1541:
[----:B------:R-:W-:Y:S04]  /*244f0*/  BSSY B0, `(.L_x_1539) ;  /* 0x0000004000007945 */ /* 0x000fe80003800000 */
[----:B-1----:R-:W-:Y:S05]  /*24500*/  @P2 BRA `(.L_x_1542) ;  /* 0x0000000000082947 */ /* 0x002fea0003800000 */
[----:B------:R-:W1:Y:S02]  /*24510*/  SYNCS.PHASECHK.TRANS64.TRYWAIT P2, [R0+URZ+0x29830], R3 ;  /* 0x02983003000075a7 */ /* 0x000e64000804017f */
[----:B-1----:R-:W-:Y:S05]  /*24520*/  @!P2 BRA `(.L_x_1543) ;  /* 0x000000f4000ca947 */ /* 0x002fea0003800000 */
.L_x_1542:
[----:B------:R-:W-:Y:S05]  /*24530*/  BSYNC B0 ;  /* 0x0000000000007941 */ /* 0x000fea0003800000 */
.L_x_1539:
        /* <DEDUP_REMOVED lines=268> */
.L_x_1545:
[----:B------:R-:W-:Y:S01]  /*25600*/  SHF.L.U32 R0, R10, 0x1f, RZ ;  /* 0x0000001f0a007819 */ /* 0x000fe200000006ff */
[----:B------:R-:W-:-:S04]  /*25610*/  IMAD R3, R190, 0x8, R17 ;  /* 0x00000008be037824 */ /* 0x000fc800078e0211 */
[----:B------:R0:W1:Y:S01]  /*25620*/  SYNCS.PHASECHK.TRANS64.TRYWAIT P1, [R3+URZ+0x29850], R0 ;  /* 0x02985000030075a7 */ /* 0x000062000802017f */
[----:B------:R-:W-:Y:S05]  /*25630*/  @!P3 BRA `(.L_x_1546) ;  /* 0x000000000004b947 */ /* 0x000fea0003800000 */
[----:B------:R-:W-:Y:S01]  /*25640*/  BPT.TRAP 0x1 ;  /* 0x000000040000795c */ /* 0x000fe20000300000 */
.L_x_1546:
[----:B-1----:R-:W-:Y:S05]  /*25650*/  @P1 BRA `(.L_x_1544) ;  /* 0x0000000000081947 */ /* 0x002fea0003800000 */
[----:B------:R-:W1:Y:S02]  /*25660*/  SYNCS.PHASECHK.TRANS64.TRYWAIT P1, [R3+URZ+0x29850], R0 ;  /* 0x02985000030075a7 */ /* 0x000e64000802017f */
[----:B-1----:R-:W-:Y:S05]  /*25670*/  @!P1 BRA `(.L_x_1547) ;  /* 0x000000e000cc9947 */ /* 0x002fea0003800000 */
.L_x_1544:
[----:B01----:R-:W-:Y:S01]  /*25680*/  VIADD R0, R17, 0x400 ;  /* 0x0000040011007836 */ /* 0x003fe20000000000 */
[----:B------:R-:W-:Y:S05]  /*25690*/  WARPSYNC.ALL ;  /* 0x0000000000007948 */ /* 0x000fea0003800000 */
[----:B------:R-:W-:Y:S01]  /*256a0*/  SHF.R.U32.HI R0, RZ, 0x4, R0 ;  /* 0x00000004ff007819 */ /* 0x000fe20000011600 */
[----:B------:R-:W-:Y:S01]  /*256b0*/  WARPGROUP.ARRIVE ;  /* 0x00000000000079c5 */ /* 0x000fe20000000000 */
[----:B------:R-:W-:-:S05]  /*256c0*/  IMAD.MOV.U32 R21, RZ, RZ, -0x3ffffff0 ;  /* 0xc0000010ff157424 */ /* 0x000fca00078e00ff */
[----:B------:R-:W0:Y:S01]  /*256d0*/  S2R R10, SR_TID.X ;  /* 0x00000000000a7919 */ /* 0x000e220000002100 */
[----:B------:R-:W-:Y:S02]  /*256e0*/  LOP3.LUT R0, R0, 0x3fff, RZ, 0xc0, !PT ;  /* 0x00003fff00007812 */ /* 0x000fe400078ec0ff */
[----:B------:R-:W-:Y:S02]  /*256f0*/  ISETP.GE.AND P1, PT, R13, 0x1, PT ;  /* 0x000000010d00780c */ /* 0x000fe40003f26270 */
[----:B------:R-:W-:Y:S01]  /*25700*/  LOP3.LUT R15, R0, 0x10000, RZ, 0xfc, !PT ;  /* 0x00010000000f7812 */ /* 0x000fe200078efcff */
[----:B------:R-:W-:-:S04]  /*25710*/  @!P0 IMAD R0, R12, 0x8, R17 ;  /* 0x000000080c008824 */ /* 0x000fc800078e0211 */
[----:B------:R-:W-:Y:S02]  /*25720*/  IMAD R14, R190, 0x500, R15 ;  /* 0x00000500be0e7824 */ /* 0x000fe400078e020f */
[----:B------:R-:W-:Y:S02]  /*25730*/  IMAD.MOV.U32 R15, RZ, RZ, -0x3ffffff0 ;  /* 0xc0000010ff0f7424 */ /* 0x000fe400078e00ff */
[C---:B------:R-:W-:Y:S01]  /*25740*/  VIADD R20, R14.reuse, 0x100 ;  /* 0x000001000e147836 */ /* 0x040fe20000000000 */
[----:B------:R-:W-:Y:S01]  /*25750*/  R2UR UR6, R14 ;  /* 0x000000000e0672ca */ /* 0x000fe200000e0000 */
[----:B------:R-:W-:Y:S01]  /*25760*/  @!P0 VIADD R0, R0, 0x29840 ;  /* 0x0002984000008836 */ /* 0x000fe20000000000 */
[----:B------:R-:W-:Y:S01]  /*25770*/  R2UR UR7, R15 ;  /* 0x000000000f0772ca */ /* 0x000fe200000e0000 */
[----:B------:R-:W-:-:S03]  /*25780*/  IMAD.MOV.U32 R15, RZ, RZ, -0x3ffffff0 ;  /* 0xc0000010ff0f7424 */ /* 0x000fc600078e00ff */
[----:B------:R-:W-:-:S09]  /*25790*/  @!P0 PRMT R0, RZ, 0x654, R0 ;  /* 0x00000654ff008816 */ /* 0x000fd20000000000 */
[----:B------:R-:W-:Y:S01]  /*257a0*/  QGMMA.64x128x32.F32.E4M3.E4M3 R24, R184, gdesc[UR4], R24, gsb0 ;  /* 0x01e00004b8187df3 */ /* 0x000fe20008000818 */
[----:B------:R-:W-:Y:S01]  /*257b0*/  R2UR UR6, R20 ;  /* 0x00000000140672ca */ /* 0x000fe200000e0000 */
[----:B------:R-:W-:Y:S01]  /*257c0*/  VIADD R20, R14, 0x200 ;  /* 0x000002000e147836 */ /* 0x000fe20000000000 */
[----:B------:R-:W-:Y:S01]  /*257d0*/  R2UR UR7, R21 ;  /* 0x00000000150772ca */ /* 0x000fe200000e0000 */
[----:B------:R-:W-:Y:S01]  /*257e0*/  IMAD.MOV.U32 R21, RZ, RZ, -0x3ffffff0 ;  /* 0xc0000010ff157424 */ /* 0x000fe200078e00ff */
[----:B0-----:R-:W-:Y:S01]  /*257f0*/  SHF.R.U32.HI R10, RZ, 0x7, R10 ;  /* 0x00000007ff0a7819 */ /* 0x001fe2000001160a */
[----:B------:R-:W-:Y:S02]  /*25800*/  WARPGROUP.DEPBAR.LE gsb0, 0x0 ;  /* 0x00008000000079c5 */ /* 0x000fe40000010000 */
[----:B------:R-:W-:-:S08]  /*25810*/  WARPGROUP.ARRIVE ;  /* 0x00000000000079c5 */ /* 0x000fd00000000000 */
[----:B------:R-:W-:Y:S01]  /*25820*/  QGMMA.64x128x32.F32.E4M3.E4M3 R24, R180, gdesc[UR4], R24, gsb0 ;  /* 0x01e00004b4187df3 */ /* 0x000fe20008000818 */
[----:B------:R-:W-:Y:S01]  /*25830*/  R2UR UR6, R20 ;  /* 0x00000000140672ca */ /* 0x000fe200000e0000 */
[C---:B------:R-:W-:Y:S01]  /*25840*/  VIADD R20, R14.reuse, 0x300 ;  /* 0x000003000e147836 */ /* 0x040fe20000000000 */
[----:B------:R-:W-:Y:S01]  /*25850*/  R2UR UR7, R21 ;  /* 0x00000000150772ca */ /* 0x000fe200000e0000 */
[----:B------:R-:W-:Y:S02]  /*25860*/  IMAD.MOV.U32 R21, RZ, RZ, -0x3ffffff0 ;  /* 0xc0000010ff157424 */ /* 0x000fe400078e00ff */
[----:B------:R-:W-:Y:S01]  /*25870*/  VIADD R14, R14, 0x400 ;  /* 0x000004000e0e7836 */ /* 0x000fe20000000000 */
[----:B------:R-:W-:Y:S02]  /*25880*/  WARPGROUP.DEPBAR.LE gsb0, 0x0 ;  /* 0x00008000000079c5 */ /* 0x000fe40000010000 */
[----:B------:R-:W-:-:S07]  /*25890*/  WARPGROUP.ARRIVE ;  /* 0x00000000000079c5 */ /* 0x000fce0000000000 */
[----:B------:R-:W-:Y:S01]  /*258a0*/  QGMMA.64x128x32.F32.E4M3.E4M3 R24, R176, gdesc[UR4], R24, gsb0 ;  /* 0x01e00004b0187df3 */ /* 0x000fe20008000818 */
[----:B------:R-:W-:Y:S02]  /*258b0*/  R2UR UR6, R20 ;  /* 0x00000000140672ca */ /* 0x000fe400000e0000 */
[----:B------:R-:W-:Y:S01]  /*258c0*/  R2UR UR7, R21 ;  /* 0x00000000150772ca */ /* 0x000fe200000e0000 */
[----:B------:R-:W-:-:S05]  /*258d0*/  IMAD R21, R4, -0xa0, RZ ;  /* 0xffffff6004157824 */ /* 0x000fca00078e02ff */
[----:B------:R-:W-:-:S05]  /*258e0*/  IADD3 R3, R21, 0x1, R192 ;  /* 0x0000000115037810 */ /* 0x000fca0007ffe0c0 */
[----:B------:R-:W-:Y:S01]  /*258f0*/  IMAD.IADD R3, R3, 0x1, -R196 ;  /* 0x0000000103037824 */ /* 0x000fe200078e0ac4 */
[----:B------:R-:W-:Y:S02]  /*25900*/  WARPGROUP.DEPBAR.LE gsb0, 0x0 ;  /* 0x00008000000079c5 */ /* 0x000fe40000010000 */
[----:B------:R-:W-:-:S06]  /*25910*/  WARPGROUP.ARRIVE ;  /* 0x00000000000079c5 */ /* 0x000fcc0000000000 */
[----:B------:R-:W-:Y:S01]  /*25920*/  QGMMA.64x128x32.F32.E4M3.E4M3 R24, R172, gdesc[UR4], R24, gsb0 ;  /* 0x01e00004ac187df3 */ /* 0x000fe20008000818 */
[----:B------:R-:W-:Y:S02]  /*25930*/  R2UR UR6, R14 ;  /* 0x000000000e0672ca */ /* 0x000fe400000e0000 */
[----:B------:R-:W-:Y:S02]  /*25940*/  R2UR UR7, R15 ;  /* 0x000000000f0772ca */ /* 0x000fe400000e0000 */
[----:B------:R-:W-:Y:S01]  /*25950*/  IADD3 R14, -R10, 0xb, RZ ;  /* 0x0000000b0a0e7810 */ /* 0x000fe20007ffe1ff */
[----:B------:R-:W-:Y:S02]  /*25960*/  WARPGROUP.DEPBAR.LE gsb0, 0x0 ;  /* 0x00008000000079c5 */ /* 0x000fe40000010000 */
[----:B------:R-:W-:-:S08]  /*25970*/  WARPGROUP.ARRIVE ;  /* 0x00000000000079c5 */ /* 0x000fd00000000000 */
[----:B------:R-:W-:Y:S01]  /*25980*/  QGMMA.64x128x32.F32.E4M3.E4M3 R24, R168, gdesc[UR4], R24, gsb0 ;  /* 0x01e00004a8187df3 */ /* 0x000fe20008000818 */
[----:B------:R-:W-:Y:S02]  /*25990*/  ULOP3.LUT UR6, URZ, UR58, URZ, 0x33, !UPT ;  /* 0x0000003a3f067292 */ /* 0x000fe4000f8e333f */
[----:B------:R-:W-:Y:S02]  /*259a0*/  WARPGROUP.DEPBAR.LE gsb0, 0x0 ;  /* 0x00008000000079c5 */ /* 0x000fe40000010000 */
[----:B------:R-:W-:Y:S01]  /*259b0*/  IMAD R168, R200, -0x2, R3 ;  /* 0xfffffffec8a87824 */ /* 0x000fe200078e0203 */
[----:B------:R0:W-:Y:S06]  /*259c0*/  BAR.ARV R14, 0x100 ;  /* 0x0004000e0000751d */ /* 0x0001ec0000002000 */
[----:B------:R-:W-:Y:S01]  /*259d0*/  VIADD R170, R168, UR57 ;  /* 0x00000039a8aa7c36 */ /* 0x000fe20008000000 */
[----:B------:R1:W-:Y:S01]  /*259e0*/  @!P0 SYNCS.ARRIVE.TRANS64.RED.A1T0 RZ, [R0+URZ], RZ ;  /* 0x000000ff00ff89a7 */ /* 0x0003e2000810043f */
[----:B------:R-:W-:-:S02]  /*259f0*/  IMAD R3, R193, 0x80, R211 ;  /* 0x00000080c1037824 */ /* 0x000fc400078e02d3 */
[----:B------:R-:W-:Y:S02]  /*25a00*/  VIADD R168, R168, UR6 ;  /* 0x00000006a8a87c36 */ /* 0x000fe40008000000 */
[C---:B------:R-:W-:Y:S02]  /*25a10*/  IMAD.IADD R20, R3.reuse, 0x1, R170 ;  /* 0x0000000103147824 */ /* 0x040fe400078e02aa */
[----:B------:R-:W-:Y:S02]  /*25a20*/  IMAD.IADD R10, R3, 0x1, R168 ;  /* 0x00000001030a7824 */ /* 0x000fe400078e02a8 */
[----:B-1----:R-:W-:Y:S01]  /*25a30*/  IMAD R0, R200, -0x2, R21 ;  /* 0xfffffffec8007824 */ /* 0x002fe200078e0215 */
[----:B0-----:R-:W-:Y:S06]  /*25a40*/  @!P1 BRA `(.L_x_1548) ;  /* 0x0000000000589947 */ /* 0x001fec0003800000 */
[----:B------:R-:W-:Y:S01]  /*25a50*/  IADD3 R169, R3, R192, -R196 ;  /* 0x000000c003a97210 */ /* 0x000fe20007ffe8c4 */
[----:B------:R-:W-:Y:S03]  /*25a60*/  BSSY B0, `(.L_x_1549) ;  /* 0x0000011000007945 */ /* 0x000fe60003800000 */
        /* <DEDUP_REMOVED lines=10> */
.L_x_1550:
[----:B------:R-:W-:Y:S01]  /*25b10*/  IMAD.U32 R171, RZ, RZ, UR54 ;  /* 0x00000036ffab7e24 */ /* 0x000fe2000f8e00ff */
[----:B------:R-:W-:-:S04]  /*25b20*/  IADD3 R169, R3, R192, -R196 ;  /* 0x000000c003a97210 */ /* 0x000fc80007ffe8c4 */
[----:B------:R-:W-:-:S13]  /*25b30*/  ISETP.NE.AND P1, PT, R171, 0x1, PT ;  /* 0x00000001ab00780c */ /* 0x000fda0003f25270 */
[----:B------:R-:W0:Y:S02]  /*25b40*/  @P1 LDC.64 R14, c[0x0][0x9e8] ;  /* 0x00027a00ff0e1b82 */ /* 0x000e240000000a00 */
[----:B0-----:R-:W-:-:S05]  /*25b50*/  @P1 IMAD.HI.U32 R14, R169, R14, RZ ;  /* 0x0000000ea90e1227 */ /* 0x001fca00078e00ff */
[----:B------:R-:W-:-:S07]  /*25b60*/  @P1 SHF.R.U32.HI R169, RZ, R15, R14 ;  /* 0x0000000fffa91219 */ /* 0x000fce000001160e */
.L_x_1551:
[----:B------:R-:W-:Y:S05]  /*25b70*/  BSYNC B0 ;  /* 0x0000000000007941 */ /* 0x000fea0003800000 */
.L_x_1549:
[----:B------:R-:W-:-:S05]  /*25b80*/  IMAD R169, R169, R171, R0 ;  /* 0x000000aba9a97224 */ /* 0x000fca00078e0200 */
[----:B------:R-:W-:Y:S02]  /*25b90*/  VIADDMNMX R20, R169, R171, R20, PT ;  /* 0x000000aba9147246 */ /* 0x000fe40003800114 */
[----:B------:R-:W-:-:S07]  /*25ba0*/  VIMNMX R10, R10, R169, !PT ;  /* 0x000000a90a0a7248 */ /* 0x000fce0007fe0100 */
.L_x_1548:
        /* <DEDUP_REMOVED lines=232> */
[----:B------:R-:W-:-:S13]  /*26a30*/  ISETP.GE.AND P6, PT, R13, 0x1, PT ;  /* 0x000000010d00780c */ /* 0x000fda0003fc6270 */
[----:B------:R-:W-:Y:S05]  /*26a40*/  @!P6 BRA `(.L_x_1552) ;  /* 0x00000000005ce947 */ /* 0x000fea0003800000 */
[----:B------:R-:W-:Y:S01]  /*26a50*/  ISETP.GT.AND P6, PT, R11, -0x1, PT ;  /* 0xffffffff0b00780c */ /* 0x000fe20003fc4270 */
[----:B------:R-:W-:-:S12]  /*26a60*/  BSSY B0, `(.L_x_1553) ;  /* 0x0000012000007945 */ /* 0x000fd80003800000 */
[----:B------:R-:W-:Y:S05]  /*26a70*/  @P6 BRA `(.L_x_1554) ;  /* 0x0000000000286947 */ /* 0x000fea0003800000 */
[----:B------:R-:W-:Y:S02]  /*26a80*/  IMAD.U32 R10, RZ, RZ, UR54 ;  /* 0x00000036ff0a7e24 */ /* 0x000fe4000f8e00ff */
[----:B------:R-:W-:-:S03]  /*26a90*/  VIADD R3, R3, 0x8 ;  /* 0x0000000803037836 */ /* 0x000fc60000000000 */
[----:B------:R-:W-:Y:S02]  /*26aa0*/  ISETP.NE.AND P6, PT, R10, 0x1, PT ;  /* 0x000000010a00780c */ /* 0x000fe40003fc5270 */
[----:B------:R-:W-:-:S04]  /*26ab0*/  IADD3 R3, R3, R192, -R196 ;  /* 0x000000c003037210 */ /* 0x000fc80007ffe8c4 */
[----:B------:R-:W-:-:S07]  /*26ac0*/  LOP3.LUT R3, RZ, R3, RZ, 0x33, !PT ;  /* 0x00000003ff037212 */ /* 0x000fce00078e33ff */
[----:B------:R-:W0:Y:S02]  /*26ad0*/  @P6 LDC.64 R14, c[0x0][0x9e8] ;  /* 0x00027a00ff0e6b82 */ /* 0x000e240000000a00 */
[----:B0-----:R-:W-:-:S05]  /*26ae0*/  @P6 IMAD.HI.U32 R14, R3, R14, RZ ;  /* 0x0000000e030e6227 */ /* 0x001fca00078e00ff */
[----:B------:R-:W-:-:S04]  /*26af0*/  @P6 SHF.R.U32.HI R3, RZ, R15, R14 ;  /* 0x0000000fff036219 */ /* 0x000fc8000001160e */
[----:B------:R-:W-:Y:S01]  /*26b00*/  LOP3.LUT R3, RZ, R3, RZ, 0x33, !PT ;  /* 0x00000003ff037212 */ /* 0x000fe200078e33ff */
[----:B------:R-:W-:Y:S06]  /*26b10*/  BRA `(.L_x_1555) ;  /* 0x0000000000187947 */ /* 0x000fec0003800000 */
.L_x_1554:
[----:B------:R-:W-:Y:S02]  /*26b20*/  IMAD.U32 R10, RZ, RZ, UR54 ;  /* 0x00000036ff0a7e24 */ /* 0x000fe4000f8e00ff */
[----:B------:R-:W-:-:S03]  /*26b30*/  IMAD.MOV.U32 R3, RZ, RZ, R11 ;  /* 0x000000ffff037224 */ /* 0x000fc600078e000b */
[----:B------:R-:W-:-:S13]  /*26b40*/  ISETP.NE.AND P6, PT, R10, 0x1, PT ;  /* 0x000000010a00780c */ /* 0x000fda0003fc5270 */
[----:B------:R-:W0:Y:S02]  /*26b50*/  @P6 LDC.64 R14, c[0x0][0x9e8] ;  /* 0x00027a00ff0e6b82 */ /* 0x000e240000000a00 */
[----:B0-----:R-:W-:-:S05]  /*26b60*/  @P6 IMAD.HI.U32 R14, R11, R14, RZ ;  /* 0x0000000e0b0e6227 */ /* 0x001fca00078e00ff */
[----:B------:R-:W-:-:S07]  /*26b70*/  @P6 SHF.R.U32.HI R3, RZ, R15, R14 ;  /* 0x0000000fff036219 */ /* 0x000fce000001160e */
.L_x_1555:
[----:B------:R-:W-:Y:S05]  /*26b80*/  BSYNC B0 ;  /* 0x0000000000007941 */ /* 0x000fea0003800000 */
.L_x_1553:
[----:B------:R-:W-:-:S05]  /*26b90*/  IMAD R3, R3, R10, R0 ;  /* 0x0000000a03037224 */ /* 0x000fca00078e0200 */
[----:B------:R-:W-:Y:S02]  /*26ba0*/  VIADDMNMX R170, R3, R10, R170, PT ;  /* 0x0000000a03aa7246 */ /* 0x000fe400038001aa */
[----:B------:R-:W-:-:S07]  /*26bb0*/  VIMNMX R168, R168, R3, !PT ;  /* 0x00000003a8a87248 */ /* 0x000fce0007fe0100 */
.L_x_1552:
        /* <DEDUP_REMOVED lines=75> */
[----:B------:R-:W-:Y:S02]  /*27070*/  ISETP.GT.AND P1, PT, R168, 0x49, !P6 ;  /* 0x00000049a800780c */ /* 0x000fe40007724270 */
[----:B------:R-:W-:Y:S02]  /*27080*/  LOP3.LUT P6, RZ, R16, 0x40, RZ, 0xc0, !PT ;  /* 0x0000004010ff7812 */ /* 0x000fe400078cc0ff */
        /* <DEDUP_REMOVED lines=22> */
[----:B------:R-:W-:Y:S01]  /*271f0*/  ISETP.GT.AND P2, PT, R168, 0x89, !P2 ;  /* 0x00000089a800780c */ /* 0x000fe20005744270 */
[----:B------:R-:W0:Y:S01]  /*27200*/  SHFL.BFLY PT, R3, R10, 0x2, 0x1f ;  /* 0x0c401f000a037f89 */ /* 0x000e2200000e0000 */
[----:B------:R-:W-:Y:S02]  /*27210*/  FSEL R134, R134, -INF , !P1 ;  /* 0xff80000086867808 */ /* 0x000fe40004800000 */
[----:B------:R-:W-:-:S02]  /*27220*/  LOP3.LUT P1, RZ, R16, 0x2000, RZ, 0xc0, !PT ;  /* 0x0000200010ff7812 */ /* 0x000fc4000782c0ff */
[----:B------:R-:W-:Y:S02]  /*27230*/  ISETP.LT.OR P2, PT, R170, 0x8a, P2 ;  /* 0x0000008aaa00780c */ /* 0x000fe40001741670 */
[C---:B------:R-:W-:Y:S02]  /*27240*/  ISETP.GT.AND P1, PT, R168.reuse, 0x59, !P1 ;  /* 0x00000059a800780c */ /* 0x040fe40004f24270 */
[----:B------:R-:W-:Y:S02]  /*27250*/  ISETP.GT.AND P3, PT, R168, 0x90, !P3 ;  /* 0x00000090a800780c */ /* 0x000fe40005f64270 */
[----:B------:R-:W-:Y:S02]  /*27260*/  ISETP.LT.OR P1, PT, R170, 0x5a, P1 ;  /* 0x0000005aaa00780c */ /* 0x000fe40000f21670 */
[----:B------:R-:W-:Y:S02]  /*27270*/  FSEL R95, R95, -INF , !P2 ;  /* 0xff8000005f5f7808 */ /* 0x000fe40005000000 */
[----:B------:R-:W-:-:S02]  /*27280*/  FSEL R135, R135, -INF , !P1 ;  /* 0xff80000087877808 */ /* 0x000fc40004800000 */
[----:B------:R-:W-:Y:S02]  /*27290*/  LOP3.LUT P1, RZ, R16, 0x1000, RZ, 0xc0, !PT ;  /* 0x0000100010ff7812 */ /* 0x000fe4000782c0ff */
[----:B------:R-:W-:Y:S02]  /*272a0*/  ISETP.LT.OR P3, PT, R170, 0x91, P3 ;  /* 0x00000091aa00780c */ /* 0x000fe40001f61670 */
[C---:B------:R-:W-:Y:S02]  /*272b0*/  ISETP.GT.AND P1, PT, R168.reuse, 0x60, !P1 ;  /* 0x00000060a800780c */ /* 0x040fe40004f24270 */
[----:B------:R-:W-:Y:S02]  /*272c0*/  ISETP.GT.AND P4, PT, R168, 0x91, !P4 ;  /* 0x00000091a800780c */ /* 0x000fe40006784270 */
[----:B------:R-:W-:Y:S02]  /*272d0*/  ISETP.LT.OR P1, PT, R170, 0x61, P1 ;  /* 0x00000061aa00780c */ /* 0x000fe40000f21670 */
[----:B0-----:R-:W-:-:S02]  /*272e0*/  FMNMX.FTZ R14, R10, R3, !PT ;  /* 0x000000030a0e7209 */ /* 0x001fc40007810000 */
[----:B------:R-:W-:Y:S02]  /*272f0*/  FSEL R106, R106, -INF , !P1 ;  /* 0xff8000006a6a7808 */ /* 0x000fe40004800000 */
[----:B------:R-:W-:Y:S01]  /*27300*/  LOP3.LUT P1, RZ, R16, 0x800, RZ, 0xc0, !PT ;  /* 0x0000080010ff7812 */ /* 0x000fe2000782c0ff */
[----:B------:R-:W0:Y:S01]  /*27310*/  SHFL.BFLY PT, R3, R14, 0x1, 0x1f ;  /* 0x0c201f000e037f89 */ /* 0x000e2200000e0000 */
[----:B------:R-:W-:Y:S02]  /*27320*/  FSEL R98, R98, -INF , !P3 ;  /* 0xff80000062627808 */ /* 0x000fe40005800000 */
[----:B------:R-:W-:Y:S02]  /*27330*/  ISETP.GT.AND P1, PT, R168, 0x61, !P1 ;  /* 0x00000061a800780c */ /* 0x000fe40004f24270 */
[C---:B------:R-:W-:Y:S02]  /*27340*/  ISETP.LT.OR P4, PT, R170.reuse, 0x92, P4 ;  /* 0x00000092aa00780c */ /* 0x040fe40002781670 */
[----:B------:R-:W-:-:S02]  /*27350*/  ISETP.LT.OR P1, PT, R170, 0x62, P1 ;  /* 0x00000062aa00780c */ /* 0x000fc40000f21670 */
[----:B------:R-:W-:Y:S02]  /*27360*/  ISETP.GT.AND P5, PT, R168, 0x98, !P5 ;  /* 0x00000098a800780c */ /* 0x000fe40006fa4270 */
[----:B------:R-:W-:Y:S02]  /*27370*/  FSEL R107, R107, -INF , !P1 ;  /* 0xff8000006b6b7808 */ /* 0x000fe40004800000 */
[----:B------:R-:W-:Y:S02]  /*27380*/  LOP3.LUT P1, RZ, R16, 0x400, RZ, 0xc0, !PT ;  /* 0x0000040010ff7812 */ /* 0x000fe4000782c0ff */
[----:B------:R-:W-:Y:S02]  /*27390*/  FSEL R99, R99, -INF , !P4 ;  /* 0xff80000063637808 */ /* 0x000fe40006000000 */
[----:B------:R-:W-:Y:S02]  /*273a0*/  ISETP.GT.AND P1, PT, R168, 0x68, !P1 ;  /* 0x00000068a800780c */ /* 0x000fe40004f24270 */
[----:B------:R-:W-:-:S02]  /*273b0*/  ISETP.LT.OR P5, PT, R170, 0x99, P5 ;  /* 0x00000099aa00780c */ /* 0x000fc40002fa1670 */
[----:B------:R-:W-:Y:S02]  /*273c0*/  ISETP.LT.OR P1, PT, R170, 0x69, P1 ;  /* 0x00000069aa00780c */ /* 0x000fe40000f21670 */
[----:B------:R-:W-:Y:S02]  /*273d0*/  ISETP.NE.AND P3, PT, R220, 0x3, PT ;  /* 0x00000003dc00780c */ /* 0x000fe40003f65270 */
[----:B------:R-:W-:Y:S02]  /*273e0*/  FSEL R110, R110, -INF , !P1 ;  /* 0xff8000006e6e7808 */ /* 0x000fe40004800000 */
[----:B------:R-:W-:Y:S02]  /*273f0*/  LOP3.LUT P1, RZ, R16, 0x200, RZ, 0xc0, !PT ;  /* 0x0000020010ff7812 */ /* 0x000fe4000782c0ff */
[----:B0-----:R-:W-:Y:S02]  /*27400*/  FMNMX.FTZ R3, R14, R3, !PT ;  /* 0x000000030e037209 */ /* 0x001fe40007810000 */
[----:B------:R-:W-:-:S03]  /*27410*/  ISETP.GT.AND P1, PT, R168, 0x69, !P1 ;  /* 0x00000069a800780c */ /* 0x000fc60004f24270 */
[----:B------:R-:W-:Y:S01]  /*27420*/  FFMA.FTZ R0, R2, R3, -8 ;  /* 0xc100000002007423 */ /* 0x000fe20000010003 */
        /* <DEDUP_REMOVED lines=58> */
[----:B------:R-:W-:Y:S02]  /*277d0*/  ISETP.GT.AND P1, PT, R168, RZ, !P6 ;  /* 0x000000ffa800720c */ /* 0x000fe40007724270 */
[----:B------:R-:W-:Y:S02]  /*277e0*/  LOP3.LUT P6, RZ, R16, 0x8000000, RZ, 0xc0, !PT ;  /* 0x0800000010ff7812 */ /* 0x000fe400078cc0ff */
[----:B------:R-:W-:Y:S02]  /*277f0*/  ISETP.LT.OR P1, PT, R170, 0x1, P1 ;  /* 0x00000001aa00780c */ /* 0x000fe40000f21670 */
[----:B------:R-:W-:Y:S02]  /*27800*/  ISETP.GT.AND P2, PT, R168, 0x99, !P6 ;  /* 0x00000099a800780c */ /* 0x000fe40007744270 */
[----:B------:R-:W-:-:S02]  /*27810*/  FSEL R154, R154, -INF , !P1 ;  /* 0xff8000009a9a7808 */ /* 0x000fc40004800000 */
[----:B------:R-:W-:Y:S02]  /*27820*/  FSETP.NEU.FTZ.AND P1, PT, R3, -INF , PT ;  /* 0xff8000000300780b */ /* 0x000fe40003f3d000 */
[----:B------:R-:W-:Y:S02]  /*27830*/  FMNMX.FTZ R112, R154, R5, !PT ;  /* 0x000000059a707209 */ /* 0x000fe40007810000 */
[----:B------:R-:W-:Y:S02]  /*27840*/  FSEL R0, R0, RZ, P1 ;  /* 0x000000ff00007208 */ /* 0x000fe40000800000 */
[----:B------:R-:W-:-:S03]  /*27850*/  ISETP.LT.OR P2, PT, R170, 0x9a, P2 ;  /* 0x0000009aaa00780c */ /* 0x000fc60001741670 */
[C-C-:B------:R-:W-:Y:S01]  /*27860*/  FFMA.FTZ R14, R2.reuse, R169, -R0.reuse ;  /* 0x000000a9020e7223 */ /* 0x140fe20000010800 */
[----:B------:R-:W-:Y:S01]  /*27870*/  FMNMX.FTZ R169, R155, R112, !PT ;  /* 0x000000709ba97209 */ /* 0x000fe20007810000 */
[C-C-:B------:R-:W-:Y:S01]  /*27880*/  FFMA.FTZ R148, R2.reuse, R109, -R0.reuse ;  /* 0x0000006d02947223 */ /* 0x140fe20000010800 */
[----:B------:R-:W-:Y:S01]  /*27890*/  FSEL R109, R103, -INF , !P2 ;  /* 0xff800000676d7808 */ /* 0x000fe20005000000 */
[--C-:B------:R-:W-:Y:S01]  /*278a0*/  FFMA.FTZ R20, R2, R171, -R0.reuse ;  /* 0x000000ab02147223 */ /* 0x100fe20000010800 */
[----:B------:R-:W-:Y:S01]  /*278b0*/  FMNMX.FTZ R112, R158, R169, !PT ;  /* 0x000000a99e707209 */ /* 0x000fe20007810000 */
[C-C-:B------:R-:W-:Y:S01]  /*278c0*/  FFMA.FTZ R104, R2.reuse, R173, -R0.reuse ;  /* 0x000000ad02687223 */ /* 0x140fe20000010800 */
        /* <DEDUP_REMOVED lines=47> */
[----:B0-----:R-:W-:-:S01]  /*27bc0*/  FFMA.FTZ R148, R2, R101, -R0 ;  /* 0x0000006502947223 */ /* 0x001fc20000010800 */
[----:B------:R-:W-:Y:S01]  /*27bd0*/  FSEL R173, R3, RZ, P1 ;  /* 0x000000ff03ad7208 */ /* 0x000fe20000800000 */
[----:B------:R-:W-:Y:S01]  /*27be0*/  MUFU.EX2 R10, R152 ;  /* 0x00000098000a7308 */ /* 0x000fe20000000800 */
[----:B------:R-:W-:-:S03]  /*27bf0*/  FMNMX.FTZ R169, R151, R128, !PT ;  /* 0x0000008097a97209 */ /* 0x000fc60007810000 */
[----:B------:R-:W-:Y:S01]  /*27c00*/  FADD.FTZ R173, -R173, R8 ;  /* 0x00000008adad7221 */ /* 0x000fe20000010100 */
[----:B------:R-:W-:-:S03]  /*27c10*/  FMNMX.FTZ R132, R122, R169, !PT ;  /* 0x000000a97a847209 */ /* 0x000fc60007810000 */
[----:B------:R-:W-:Y:S01]  /*27c20*/  FMUL.FTZ R101, R2, R173 ;  /* 0x000000ad02657220 */ /* 0x000fe20000410000 */
[----:B------:R-:W-:Y:S01]  /*27c30*/  FMNMX.FTZ R169, R123, R132, !PT ;  /* 0x000000847ba97209 */ /* 0x000fe20007810000 */
[----:B------:R-:W-:Y:S03]  /*27c40*/  MUFU.EX2 R153, R153 ;  /* 0x0000009900997308 */ /* 0x000fe60000000800 */
[----:B------:R-:W-:-:S04]  /*27c50*/  FMNMX.FTZ R132, R126, R169, !PT ;  /* 0x000000a97e847209 */ /* 0x000fc80007810000 */
[----:B------:R-:W-:Y:S01]  /*27c60*/  FMNMX.FTZ R169, R127, R132, !PT ;  /* 0x000000847fa97209 */ /* 0x000fe20007810000 */
[----:B------:R-:W0:Y:S03]  /*27c70*/  MUFU.EX2 R101, R101 ;  /* 0x0000006500657308 */ /* 0x000e260000000800 */
        /* <DEDUP_REMOVED lines=24> */
[----:B------:R-:W-:Y:S02]  /*27e00*/  FMNMX.FTZ R144, R98, R169, !PT ;  /* 0x000000a962907209 */ /* 0x000fe40007810000 */
[----:B------:R-:W-:Y:S01]  /*27e10*/  FSEL R169, R102, -INF , !P5 ;  /* 0xff80000066a97808 */ /* 0x000fe20006800000 */
[----:B------:R-:W-:-:S01]  /*27e20*/  FFMA.FTZ R102, R2, R237, -R0 ;  /* 0x000000ed02667223 */ /* 0x000fc20000010800 */
[----:B------:R-:W-:Y:S01]  /*27e30*/  FMNMX.FTZ R144, R99, R144, !PT ;  /* 0x0000009063907209 */ /* 0x000fe20007810000 */
[----:B------:R-:W-:Y:S03]  /*27e40*/  MUFU.EX2 R112, R177 ;  /* 0x000000b100707308 */ /* 0x000fe60000000800 */
[----:B------:R-:W-:-:S04]  /*27e50*/  FMNMX.FTZ R144, R169, R144, !PT ;  /* 0x00000090a9907209 */ /* 0x000fc80007810000 */
[----:B------:R-:W-:Y:S01]  /*27e60*/  FMNMX.FTZ R144, R109, R144, !PT ;  /* 0x000000906d907209 */ /* 0x000fe20007810000 */
[----:B------:R-:W-:Y:S04]  /*27e70*/  MUFU.EX2 R141, R141 ;  /* 0x0000008d008d7308 */ /* 0x000fe80000000800 */
[----:B------:R-:W1:Y:S04]  /*27e80*/  SHFL.BFLY PT, R171, R144, 0x2, 0x1f ;  /* 0x0c401f0090ab7f89 */ /* 0x000e6800000e0000 */
[----:B------:R-:W-:Y:S08]  /*27e90*/  MUFU.EX2 R120, R179 ;  /* 0x000000b300787308 */ /* 0x000ff00000000800 */
[----:B------:R-:W-:Y:S08]  /*27ea0*/  MUFU.EX2 R145, R145 ;  /* 0x0000009100917308 */ /* 0x000ff00000000800 */
[----:B------:R-:W-:Y:S01]  /*27eb0*/  MUFU.EX2 R124, R181 ;  /* 0x000000b5007c7308 */ /* 0x000fe20000000800 */
[----:B-1----:R-:W-:-:S07]  /*27ec0*/  FMNMX.FTZ R171, R144, R171, !PT ;  /* 0x000000ab90ab7209 */ /* 0x002fce0007810000 */
[----:B------:R-:W-:Y:S01]  /*27ed0*/  MUFU.EX2 R149, R149 ;  /* 0x0000009500957308 */ /* 0x000fe20000000800 */
[----:B------:R-:W1:Y:S07]  /*27ee0*/  SHFL.BFLY PT, R144, R171, 0x1, 0x1f ;  /* 0x0c201f00ab907f89 */ /* 0x000e6e00000e0000 */
[----:B------:R-:W-:Y:S08]  /*27ef0*/  MUFU.EX2 R128, R183 ;  /* 0x000000b700807308 */ /* 0x000ff00000000800 */
[----:B------:R-:W-:Y:S08]  /*27f00*/  MUFU.EX2 R121, R121 ;  /* 0x0000007900797308 */ /* 0x000ff00000000800 */
[----:B------:R-:W-:Y:S01]  /*27f10*/  MUFU.EX2 R132, R185 ;  /* 0x000000b900847308 */ /* 0x000fe20000000800 */
[----:B-1----:R-:W-:-:S04]  /*27f20*/  FMNMX.FTZ R0, R171, R144, !PT ;  /* 0x00000090ab007209 */ /* 0x002fc80007810000 */
[----:B------:R-:W-:Y:S01]  /*27f30*/  FSETP.NEU.FTZ.AND P1, PT, R0, -INF , PT ;  /* 0xff8000000000780b */ /* 0x000fe20003f3d000 */
[----:B------:R-:W-:-:S02]  /*27f40*/  FFMA.FTZ R8, R2, R0, -8 ;  /* 0xc100000002087423 */ /* 0x000fc40000010000 */
[----:B------:R1:W-:Y:S03]  /*27f50*/  MUFU.EX2 R171, R148 ;  /* 0x0000009400ab7308 */ /* 0x0003e60000000800 */
[----:B------:R-:W-:-:S05]  /*27f60*/  FSEL R173, R8, RZ, P1 ;  /* 0x000000ff08ad7208 */ /* 0x000fca0000800000 */
[--C-:B------:R-:W-:Y:S01]  /*27f70*/  FFMA.FTZ R144, R2, R158, -R173.reuse ;  /* 0x0000009e02907223 */ /* 0x100fe200000108ad */
[----:B------:R-:W-:Y:S01]  /*27f80*/  FSEL R158, R0, RZ, P1 ;  /* 0x000000ff009e7208 */ /* 0x000fe20000800000 */
[C-C-:B------:R-:W-:Y:S01]  /*27f90*/  FFMA.FTZ R175, R2.reuse, R154, -R173.reuse ;  /* 0x0000009a02af7223 */ /* 0x140fe200000108ad */
[----:B------:R-:W-:-:S01]  /*27fa0*/  FFMA.FTZ R154, R2, R139, -R173 ;  /* 0x0000008b029a7223 */ /* 0x000fc200000108ad */
[C-C-:B------:R-:W-:Y:S01]  /*27fb0*/  FFMA.FTZ R139, R2.reuse, R146, -R173.reuse ;  /* 0x00000092028b7223 */ /* 0x140fe200000108ad */
[----:B------:R-:W-:-:S01]  /*27fc0*/  FFMA.FTZ R146, R2, R147, -R173 ;  /* 0x0000009302927223 */ /* 0x000fc200000108ad */
[----:B------:R-:W-:Y:S01]  /*27fd0*/  FFMA.FTZ R156, R2, R143, -R173 ;  /* 0x0000008f029c7223 */ /* 0x000fe200000108ad */
[----:B------:R-:W-:-:S01]  /*27fe0*/  FADD.FTZ R147, -R158, R5 ;  /* 0x000000059e937221 */ /* 0x000fc20000010100 */
[C-C-:B------:R-:W-:Y:S01]  /*27ff0*/  FFMA.FTZ R143, R2.reuse, R150, -R173.reuse ;  /* 0x00000096028f7223 */ /* 0x140fe200000108ad */
[----:B------:R-:W-:-:S01]  /*28000*/  FFMA.FTZ R150, R2, R151, -R173 ;  /* 0x0000009702967223 */ /* 0x000fc200000108ad */
[C-C-:B------:R-:W-:Y:S01]  /*28010*/  FFMA.FTZ R151, R2.reuse, R126, -R173.reuse ;  /* 0x0000007e02977223 */ /* 0x140fe200000108ad */
[C---:B------:R-:W-:Y:S01]  /*28020*/  FMUL.FTZ R126, R2.reuse, R147 ;  /* 0x00000093027e7220 */ /* 0x040fe20000410000 */
[C-C-:B------:R-:W-:Y:S01]  /*28030*/  FFMA.FTZ R8, R2.reuse, R155, -R173.reuse ;  /* 0x0000009b02087223 */ /* 0x140fe200000108ad */
[----:B------:R-:W-:Y:S01]  /*28040*/  MUFU.EX2 R175, R175 ;  /* 0x000000af00af7308 */ /* 0x000fe20000000800 */
[----:B------:R-:W-:-:S01]  /*28050*/  FFMA.FTZ R155, R2, R159, -R173 ;  /* 0x0000009f029b7223 */ /* 0x000fc200000108ad */
[C-C-:B-1----:R-:W-:Y:S01]  /*28060*/  FFMA.FTZ R148, R2.reuse, R162, -R173.reuse ;  /* 0x000000a202947223 */ /* 0x142fe200000108ad */
[----:B------:R-:W-:-:S01]  /*28070*/  FFMA.FTZ R158, R2, R127, -R173 ;  /* 0x0000007f029e7223 */ /* 0x000fc200000108ad */
[C-C-:B------:R-:W-:Y:S01]  /*28080*/  FFMA.FTZ R127, R2.reuse, R130, -R173.reuse ;  /* 0x00000082027f7223 */ /* 0x140fe200000108ad */
[----:B------:R-:W-:-:S01]  /*28090*/  FFMA.FTZ R159, R2, R163, -R173 ;  /* 0x000000a3029f7223 */ /* 0x000fc200000108ad */
[C-C-:B------:R-:W-:Y:S01]  /*280a0*/  FFMA.FTZ R130, R2.reuse, R131, -R173.reuse ;  /* 0x0000008302827223 */ /* 0x140fe200000108ad */
[----:B------:R-:W-:-:S01]  /*280b0*/  FFMA.FTZ R131, R2, R134, -R173 ;  /* 0x0000008602837223 */ /* 0x000fc200000108ad */
[----:B------:R-:W1:Y:S01]  /*280c0*/  MUFU.EX2 R126, R126 ;  /* 0x0000007e007e7308 */ /* 0x000e620000000800 */
[----:B0-----:R-:W-:-:S01]  /*280d0*/  FFMA.FTZ R134, R101, R7, R10 ;  /* 0x0000000765867223 */ /* 0x001fc2000001000a */
[C-C-:B------:R-:W-:Y:S01]  /*280e0*/  FFMA.FTZ R152, R2.reuse, R166, -R173.reuse ;  /* 0x000000a602987223 */ /* 0x140fe200000108ad */
[----:B------:R-:W-:-:S01]  /*280f0*/  FFMA.FTZ R163, R2, R167, -R173 ;  /* 0x000000a702a37223 */ /* 0x000fc200000108ad */
[----:B------:R-:W-:Y:S01]  /*28100*/  FFMA.FTZ R15, R2, R15, -R173 ;  /* 0x0000000f020f7223 */ /* 0x000fe200000108ad */
[----:B------:R-:W-:-:S01]  /*28110*/  FADD.FTZ R147, R153, R134 ;  /* 0x0000008699937221 */ /* 0x000fc20000010000 */
        /* <DEDUP_REMOVED lines=11> */
[----:B-1----:R-:W-:-:S01]  /*281d0*/  FFMA.FTZ R7, R126, R6, R175 ;  /* 0x000000067e077223 */ /* 0x002fc200000100af */
[----:B------:R-:W-:Y:S01]  /*281e0*/  FADD.FTZ R6, R14, R147 ;  /* 0x000000930e067221 */ /* 0x000fe20000010000 */
[----:B------:R-:W-:-:S01]  /*281f0*/  FFMA.FTZ R115, R2, R115, -R173 ;  /* 0x0000007302737223 */ /* 0x000fc200000108ad */
[C-C-:B------:R-:W-:Y:S01]  /*28200*/  FFMA.FTZ R118, R2.reuse, R118, -R173.reuse ;  /* 0x0000007602767223 */ /* 0x140fe200000108ad */
[----:B------:R-:W-:-:S01]  /*28210*/  FFMA.FTZ R119, R2, R119, -R173 ;  /* 0x0000007702777223 */ /* 0x000fc200000108ad */
[C-C-:B------:R-:W-:Y:S01]  /*28220*/  FFMA.FTZ R90, R2.reuse, R90, -R173.reuse ;  /* 0x0000005a025a7223 */ /* 0x140fe200000108ad */
[----:B------:R-:W-:-:S01]  /*28230*/  FFMA.FTZ R91, R2, R91, -R173 ;  /* 0x0000005b025b7223 */ /* 0x000fc200000108ad */
[----:B------:R-:W1:Y:S01]  /*28240*/  MUFU.EX2 R155, R155 ;  /* 0x0000009b009b7308 */ /* 0x000e620000000800 */
[----:B0-----:R-:W-:-:S01]  /*28250*/  FADD.FTZ R7, R8, R7 ;  /* 0x0000000708077221 */ /* 0x001fc20000010000 */
[C-C-:B------:R-:W-:Y:S01]  /*28260*/  FFMA.FTZ R94, R2.reuse, R94, -R173.reuse ;  /* 0x0000005e025e7223 */ /* 0x140fe200000108ad */
[----:B------:R-:W-:-:S01]  /*28270*/  FFMA.FTZ R95, R2, R95, -R173 ;  /* 0x0000005f025f7223 */ /* 0x000fc200000108ad */
[C-C-:B------:R-:W-:Y:S01]  /*28280*/  FFMA.FTZ R98, R2.reuse, R98, -R173.reuse ;  /* 0x0000006202627223 */ /* 0x140fe200000108ad */
[----:B------:R-:W-:-:S01]  /*28290*/  FFMA.FTZ R99, R2, R99, -R173 ;  /* 0x0000006302637223 */ /* 0x000fc200000108ad */
[----:B------:R-:W-:-:S02]  /*282a0*/  FFMA.FTZ R109, R2, R109, -R173 ;  /* 0x0000006d026d7223 */ /* 0x000fc400000108ad */
[----:B------:R-:W0:Y:S01]  /*282b0*/  MUFU.EX2 R148, R148 ;  /* 0x0000009400947308 */ /* 0x000e220000000800 */
[----:B--2---:R-:W-:-:S01]  /*282c0*/  FADD.FTZ R160, R144, R7 ;  /* 0x0000000790a07221 */ /* 0x004fc20000010000 */
[----:B------:R-:W-:-:S04]  /*282d0*/  FADD.FTZ R7, R157, R6 ;  /* 0x000000069d077221 */ /* 0x000fc80000010000 */
[----:B------:R-:W-:Y:S02]  /*282e0*/  FADD.FTZ R6, R20, R7 ;  /* 0x0000000714067221 */ /* 0x000fe40000010000 */
[----:B------:R-:W2:Y:S01]  /*282f0*/  MUFU.EX2 R159, R159 ;  /* 0x0000009f009f7308 */ /* 0x000ea20000000800 */
[----:B-1----:R-:W-:-:S01]  /*28300*/  FADD.FTZ R135, R155, R160 ;  /* 0x000000a09b877221 */ /* 0x002fc20000010000 */
[----:B------:R-:W-:-:S04]  /*28310*/  FADD.FTZ R7, R161, R6 ;  /* 0x00000006a1077221 */ /* 0x000fc80000010000 */
[----:B------:R-:W-:Y:S02]  /*28320*/  FADD.FTZ R6, R104, R7 ;  /* 0x0000000768067221 */ /* 0x000fe40000010000 */
[----:B------:R-:W1:Y:S01]  /*28330*/  MUFU.EX2 R152, R152 ;  /* 0x0000009800987308 */ /* 0x000e620000000800 */
[----:B0-----:R-:W-:-:S01]  /*28340*/  FADD.FTZ R160, R148, R135 ;  /* 0x0000008794a07221 */ /* 0x001fc20000010000 */
[----:B------:R-:W-:-:S04]  /*28350*/  FADD.FTZ R7, R165, R6 ;  /* 0x00000006a5077221 */ /* 0x000fc80000010000 */
[----:B------:R-:W-:Y:S02]  /*28360*/  FADD.FTZ R6, R108, R7 ;  /* 0x000000076c067221 */ /* 0x000fe40000010000 */
[----:B------:R-:W0:Y:S01]  /*28370*/  MUFU.EX2 R163, R163 ;  /* 0x000000a300a37308 */ /* 0x000e220000000800 */
[----:B--2---:R-:W-:-:S07]  /*28380*/  FADD.FTZ R135, R159, R160 ;  /* 0x000000a09f877221 */ /* 0x004fce0000010000 */
[----:B------:R-:W2:Y:S01]  /*28390*/  MUFU.EX2 R15, R15 ;  /* 0x0000000f000f7308 */ /* 0x000ea20000000800 */
[----:B-1----:R-:W-:-:S01]  /*283a0*/  FADD.FTZ R160, R152, R135 ;  /* 0x0000008798a07221 */ /* 0x002fc20000010000 */
[----:B------:R-:W-:-:S06]  /*283b0*/  FADD.FTZ R135, R137, R6 ;  /* 0x0000000689877221 */ /* 0x000fcc0000010000 */
[----:B------:R-:W1:Y:S01]  /*283c0*/  MUFU.EX2 R154, R154 ;  /* 0x0000009a009a7308 */ /* 0x000e620000000800 */
[----:B0-----:R-:W-:-:S07]  /*283d0*/  FADD.FTZ R160, R163, R160 ;  /* 0x000000a0a3a07221 */ /* 0x001fce0000010000 */
        /* <DEDUP_REMOVED lines=20> */
[----:B------:R-:W-:-:S06]  /*28520*/  FADD.FTZ R6, R128, R135 ;  /* 0x0000008780067221 */ /* 0x000fcc0000010000 */
[----:B------:R-:W2:Y:S01]  /*28530*/  MUFU.EX2 R123, R123 ;  /* 0x0000007b007b7308 */ /* 0x000ea20000000800 */
[----:B-1----:R-:W-:-:S07]  /*28540*/  FADD.FTZ R7, R150, R7 ;  /* 0x0000000796077221 */ /* 0x002fce0000010000 */
        /* <DEDUP_REMOVED lines=37> */
[----:B-1----:R-:W-:-:S04]  /*287a0*/  FADD.FTZ R6, R142, R7 ;  /* 0x000000078e067221 */ /* 0x002fc80000010000 */
[----:B------:R-:W-:-:S03]  /*287b0*/  FADD.FTZ R7, R103, R6 ;  /* 0x0000000667077221 */ /* 0x000fc60000010000 */
        /* <DEDUP_REMOVED lines=16> */
[----:B------:R-:W-:-:S06]  /*288c0*/  FFMA.FTZ R135, R2, R169, -R173 ;  /* 0x000000a902877223 */ /* 0x000fcc00000108ad */
        /* <DEDUP_REMOVED lines=35> */
.L_x_1556:
[----:B------:R-:W-:Y:S01]  /*28b00*/  F2FP.SATFINITE.E4M3.F32.PACK_AB_MERGE_C R5, R158, R5, RZ ;  /* 0x000000059e05723e */ /* 0x000fe200048070ff */
[-C--:B------:R-:W-:Y:S01]  /*28b10*/  FMUL.FTZ R24, R24, R101.reuse ;  /* 0x0000006518187220 */ /* 0x080fe20000410000 */
[----:B------:R-:W-:Y:S01]  /*28b20*/  F2FP.SATFINITE.E4M3.F32.PACK_AB_MERGE_C R144, R155, R144, RZ ;  /* 0x000000909b90723e */ /* 0x000fe200048070ff */
[----:B------:R-:W-:Y:S01]  /*28b30*/  FMUL.FTZ R25, R25, R101 ;  /* 0x0000006519197220 */ /* 0x000fe20000410000 */
        /* <DEDUP_REMOVED lines=14> */
[----:B------:R-:W-:Y:S01]  /*28c20*/  F2FP.SATFINITE.E4M3.F32.PACK_AB_MERGE_C R112, R141, R112, RZ ;  /* 0x000000708d70723e */ /* 0x000fe200048070ff */
[----:B------:R-:W-:Y:S01]  /*28c30*/  FMUL.FTZ R36, R36, R101 ;  /* 0x0000006524247220 */ /* 0x000fe20000410000 */
[----:B------:R-:W-:Y:S01]  /*28c40*/  F2FP.SATFINITE.E4M3.F32.PACK_AB_MERGE_C R21, R156, R21, RZ ;  /* 0x000000159c15723e */ /* 0x000fe200048070ff */
[----:B------:R0:W-:Y:S01]  /*28c50*/  SYNCS.ARRIVE.TRANS64.RED.A1T0 RZ, [R5+URZ], RZ ;  /* 0x000000ff05ff79a7 */ /* 0x0001e2000810043f */
        /* <DEDUP_REMOVED lines=92> */
[----:B------:R-:W-:Y:S01]  /*29220*/  IMAD.MOV.U32 R190, RZ, RZ, R12 ;  /* 0x000000ffffbe7224 */ /* 0x000fe200078e000c */
[----:B------:R-:W-:Y:S06]  /*29230*/  @P1 BRA `(.L_x_1557) ;  /* 0xffffffb000681947 */ /* 0x000fec000383ffff */
[----:B------:R-:W-:-:S07]  /*29240*/  IMAD.MOV.U32 R190, RZ, RZ, R12 ;  /* 0x000000ffffbe7224 */ /* 0x000fce00078e000c */
.L_x_1538:
[----:B------:R-:W-:Y:S01]  /*29250*/  ISETP.NE.AND P1, PT, R220, 0x3, PT ;  /* 0x00000003dc00780c */ /* 0x000fe20003f25270 */
[----:B------:R-:W-:Y:S05]  /*29260*/  WARPSYNC.ALL ;  /* 0x0000000000007948 */ /* 0x000fea0003800000 */
[----:B------:R-:W-:Y:S07]  /*29270*/  BAR.ARV 0x8, 0x120 ;  /* 0x0204800000007b1d */ /* 0x000fee0000002000 */
[----:B------:R-:W-:Y:S05]  /*29280*/  @!P1 BRA `(.L_x_1558) ;  /* 0x0000000000049947 */ /* 0x000fea0003800000 */
[----:B------:R-:W-:Y:S01]  /*29290*/  BPT.TRAP 0x1 ;  /* 0x000000040000795c */ /* 0x000fe20000300000 */
.L_x_1558:
[----:B------:R-:W-:Y:S01]  /*292a0*/  IMAD R15, R190, 0x8, R17 ;  /* 0x00000008be0f7824 */ /* 0x000fe200078e0211 */
[----:B------:R-:W-:-:S04]  /*292b0*/  SHF.L.U32 R4, R189, 0x1f, RZ ;  /* 0x0000001fbd047819 */ /* 0x000fc800000006ff */
[----:B------:R0:W1:Y:S01]  /*292c0*/  SYNCS.PHASECHK.TRANS64.TRYWAIT P0, [R15+URZ+0x29850], R4 ;  /* 0x029850040f0075a7 */ /* 0x000062000800017f */
[----:B------:R-:W-:Y:S05]  /*292d0*/  @!P1 BRA `(.L_x_1559) ;  /* 0x0000000000049947 */ /* 0x000fea0003800000 */
[----:B------:R-:W-:Y:S01]  /*292e0*/  BPT.TRAP 0x1 ;  /* 0x000000040000795c */ /* 0x000fe20000300000 */
.L_x_1559:
[----:B------:R-:W-:-:S05]  /*292f0*/  VIADD R17, R17, 0x400 ;  /* 0x0000040011117836 */ /* 0x000fca0000000000 */
[----:B------:R-:W-:-:S04]  /*29300*/  SHF.R.U32.HI R17, RZ, 0x4, R17 ;  /* 0x00000004ff117819 */ /* 0x000fc80000011611 */
[----:B------:R-:W-:-:S04]  /*29310*/  LOP3.LUT R17, R17, 0x3fff, RZ, 0xc0, !PT ;  /* 0x00003fff11117812 */ /* 0x000fc800078ec0ff */
[----:B------:R-:W-:Y:S01]  /*29320*/  LOP3.LUT R17, R17, 0x10000, RZ, 0xfc, !PT ;  /* 0x0001000011117812 */ /* 0x000fe200078efcff */
[----:B-1----:R-:W-:Y:S06]  /*29330*/  @P0 BRA `(.L_x_1560) ;  /* 0x0000000000080947 */ /* 0x002fec0003800000 */
[----:B------:R-:W1:Y:S02]  /*29340*/  SYNCS.PHASECHK.TRANS64.TRYWAIT P0, [R15+URZ+0x29850], R4 ;  /* 0x029850040f0075a7 */ /* 0x000e64000800017f */
[----:B-1----:R-:W-:Y:S05]  /*29350*/  @!P0 BRA `(.L_x_1561) ;  /* 0x000000a400a88947 */ /* 0x002fea0003800000 */
.L_x_1560:
[----:B01----:R-:W-:Y:S01]  /*29360*/  IMAD R4, R190, 0x500, R17 ;  /* 0x00000500be047824 */ /* 0x003fe200078e0211 */
        /* <DEDUP_REMOVED lines=9> */
[----:B------:R-:W-:-:S02]  /*29400*/  VIADD R20, R4, 0x200 ;  /* 0x0000020004147836 */ /* 0x000fc40000000000 */
[----:B------:R-:W-:Y:S01]  /*29410*/  IMAD.MOV.U32 R21, RZ, RZ, -0x3ffffff0 ;  /* 0xc0000010ff157424 */ /* 0x000fe200078e00ff */
[----:B------:R-:W-:-:S07]  /*29420*/  ISETP.NE.AND.EX P0, PT, RZ, UR5, PT, P0 ;  /* 0x00000005ff007c0c */ /* 0x000fce000bf05300 */
[----:B------:R-:W-:Y:S01]  /*29430*/  QGMMA.64x128x32.F32.E4M3.E4M3 R24, R184, gdesc[UR4], R24, gsb0 ;  /* 0x01e00004b8187df3 */ /* 0x000fe20008000818 */
[----:B------:R-:W-:Y:S02]  /*29440*/  R2UR UR6, R8 ;  /* 0x00000000080672ca */ /* 0x000fe400000e0000 */
[----:B------:R-:W-:-:S03]  /*29450*/  R2UR UR7, R9 ;  /* 0x00000000090772ca */ /* 0x000fc600000e0000 */
[----:B------:R-:W0:Y:S01]  /*29460*/  @P0 LDC.64 R10, c[0x0][0x9c8] ;  /* 0x00027200ff0a0b82 */ /* 0x000e220000000a00 */
[----:B------:R-:W-:-:S07]  /*29470*/  @P0 SHF.R.S32.HI R5, RZ, 0x1f, R195 ;  /* 0x0000001fff050819 */ /* 0x000fce00000114c3 */
[----:B------:R-:W1:Y:S01]  /*29480*/  @P0 LDC.64 R12, c[0x0][0x9d0] ;  /* 0x00027400ff0c0b82 */ /* 0x000e620000000a00 */
[----:B0-----:R-:W-:Y:S01]  /*29490*/  @P0 IMAD R8, R5, R10, RZ ;  /* 0x0000000a05080224 */ /* 0x001fe200078e02ff */
[----:B------:R-:W-:-:S03]  /*294a0*/  @P0 SHF.R.S32.HI R5, RZ, 0x1f, R219 ;  /* 0x0000001fff050819 */ /* 0x000fc600000114db */
[C---:B------:R-:W-:Y:S02]  /*294b0*/  @P0 IMAD R11, R195.reuse, R11, R8 ;  /* 0x0000000bc30b0224 */ /* 0x040fe400078e0208 */
[----:B------:R-:W-:-:S04]  /*294c0*/  @P0 IMAD.WIDE.U32 R8, R195, R10, RZ ;  /* 0x0000000ac3080225 */ /* 0x000fc800078e00ff */
[-C--:B-1----:R-:W-:Y:S02]  /*294d0*/  @P0 IMAD R10, R5, R12.reuse, RZ ;  /* 0x0000000c050a0224 */ /* 0x082fe400078e02ff */
[----:B------:R-:W-:Y:S02]  /*294e0*/  @P0 IMAD.IADD R9, R9, 0x1, R11 ;  /* 0x0000000109090824 */ /* 0x000fe400078e020b */
[C---:B------:R-:W-:Y:S02]  /*294f0*/  @P0 IMAD R5, R219.reuse, R13, R10 ;  /* 0x0000000ddb050224 */ /* 0x040fe400078e020a */
[----:B------:R-:W-:-:S04]  /*29500*/  @P0 IMAD.WIDE.U32 R8, R219, R12, R8 ;  /* 0x0000000cdb080225 */ /* 0x000fc800078e0008 */
[----:B------:R-:W-:Y:S01]  /*29510*/  @P0 IMAD.IADD R5, R9, 0x1, R5 ;  /* 0x0000000109050824 */ /* 0x000fe200078e0205 */
[----:B------:R-:W-:Y:S01]  /*29520*/  @P0 LEA R10, P1, R8, UR4, 0x2 ;  /* 0x00000004080a0c11 */ /* 0x000fe2000f8210ff */
[----:B------:R-:W-:-:S03]  /*29530*/  IMAD.MOV.U32 R12, RZ, RZ, 0x3f800000 ;  /* 0x3f800000ff0c7424 */ /* 0x000fc600078e00ff */
        /* <DEDUP_REMOVED lines=25> */
[----:B------:R-:W0:Y:S04]  /*296d0*/  SHFL.BFLY PT, R5, R8, 0x1, 0x1f ;  /* 0x0c201f0008057f89 */ /* 0x000e2800000e0000 */
[----:B------:R-:W1:Y:S01]  /*296e0*/  SHFL.BFLY PT, R4, R9, 0x1, 0x1f ;  /* 0x0c201f0009047f89 */ /* 0x000e6200000e0000 */
[----:B0-----:R-:W-:-:S01]  /*296f0*/  FADD.FTZ R10, R8, R5 ;  /* 0x00000005080a7221 */ /* 0x001fc20000010000 */
[----:B-1----:R-:W-:-:S04]  /*29700*/  FADD.FTZ R13, R9, R4 ;  /* 0x00000004090d7221 */ /* 0x002fc80000010000 */
        /* <DEDUP_REMOVED lines=12> */
[----:B------:R-:W0:Y:S01]  /*297d0*/  @P1 MUFU.LG2 R6, R14 ;  /* 0x0000000e00061308 */ /* 0x000e220000000c00 */
[----:B------:R-:W-:-:S07]  /*297e0*/  ISETP.NE.AND P3, PT, R220, 0x3, PT ;  /* 0x00000003dc00780c */ /* 0x000fce0003f65270 */
[----:B------:R-:W1:Y:S08]  /*297f0*/  @P2 MUFU.LG2 R8, R17 ;  /* 0x0000001100082308 */ /* 0x000e700000000c00 */
[----:B------:R-:W3:Y:S01]  /*29800*/  @P0 MUFU.RCP R9, R13 ;  /* 0x0000000d00090308 */ /* 0x000ee20000001000 */
[C---:B------:R-:W-:Y:S01]  /*29810*/  @P1 FMUL.FTZ R4, R2.reuse, 0.69314718246459960938 ;  /* 0x3f31721802041820 */ /* 0x040fe20000410000 */
[----:B------:R-:W-:Y:S01]  /*29820*/  @P2 FMUL.FTZ R2, R2, 0.69314718246459960938 ;  /* 0x3f31721802022820 */ /* 0x000fe20000410000 */
[----:B0-----:R-:W-:Y:S01]  /*29830*/  @P1 FMUL.FTZ R7, R6, 0.69314718246459960938 ;  /* 0x3f31721806071820 */ /* 0x001fe20000410000 */
[----:B------:R-:W-:-:S02]  /*29840*/  IMAD.MOV.U32 R89, RZ, RZ, -0x800000 ;  /* 0xff800000ff597424 */ /* 0x000fc400078e00ff */
[----:B------:R-:W-:Y:S02]  /*29850*/  IMAD.MOV.U32 R88, RZ, RZ, -0x800000 ;  /* 0xff800000ff587424 */ /* 0x000fe400078e00ff */
[----:B-1----:R-:W-:Y:S01]  /*29860*/  @P2 FMUL.FTZ R11, R8, 0.69314718246459960938 ;  /* 0x3f317218080b2820 */ /* 0x002fe20000410000 */
[----:B------:R-:W-:-:S03]  /*29870*/  @P1 FFMA.FTZ R89, R4, R3, R7 ;  /* 0x0000000304591223 */ /* 0x000fc60000010007 */
[----:B------:R-:W-:Y:S01]  /*29880*/  @P2 FFMA.FTZ R88, R2, R0, R11 ;  /* 0x0000000002582223 */ /* 0x000fe2000001000b */
[-C--:B--2---:R-:W-:Y:S01]  /*29890*/  FMUL.FTZ R2, R5, R12.reuse ;  /* 0x0000000c05027220 */ /* 0x084fe20000410000 */
[----:B---3--:R-:W-:Y:S01]  /*298a0*/  FMUL.FTZ R3, R9, R12 ;  /* 0x0000000c09037220 */ /* 0x008fe20000410000 */
[----:B------:R-:W-:Y:S02]  /*298b0*/  WARPGROUP.DEPBAR.LE gsb0, 0x0 ;  /* 0x00008000000079c5 */ /* 0x000fe40000010000 */
[----:B------:R-:W-:Y:S05]  /*298c0*/  @!P3 BRA `(.L_x_1562) ;  /* 0x000000000004b947 */ /* 0x000fea0003800000 */
[----:B------:R-:W-:Y:S01]  /*298d0*/  BPT.TRAP 0x1 ;  /* 0x000000040000795c */ /* 0x000fe20000300000 */
.L_x_1562:
        /* <DEDUP_REMOVED lines=75> */
.L_x_1443:
[----:B------:R-:W-:Y:S05]  /*29d90*/  WARPSYNC.ALL ;  /* 0x0000000000007948 */ /* 0x000fea0003800000 */
[----:B------:R-:W0:Y:S08]  /*29da0*/  S2UR UR37, SR_CgaCtaId ;  /* 0x00000000002579c3 */ /* 0x000e300000008800 */
[----:B------:R-:W-:Y:S06]  /*29db0*/  BAR.SYNC.DEFER_BLOCKING 0x5, 0x180 ;  /* 0x0146000000007b1d */ /* 0x000fec0000010000 */
[----:B------:R-:W-:Y:S01]  /*29dc0*/  UMOV UR4, 0x400 ;  /* 0x0000040000047882 */ /* 0x000fe20000000000 */
[----:B------:R-:W-:Y:S01]  /*29dd0*/  BSSY B0, `(.L_x_1563) ;  /* 0x0000246000007945 */ /* 0x000fe20003800000 */
[----:B0-----:R-:W-:-:S06]  /*29de0*/  ULEA UR4, UR37, UR4, 0x18 ;  /* 0x0000000425047291 */ /* 0x001fcc000f8ec03f */
[----:B------:R-:W-:-:S05]  /*29df0*/  IMAD.U32 R17, RZ, RZ, UR4 ;  /* 0x00000004ff117e24 */ /* 0x000fca000f8e00ff */
        /* <DEDUP_REMOVED lines=18> */
[----:B--2---:R-:W-:Y:S02]  /*29f20*/  LOP3.LUT P0, R2, R50, 0x3, RZ, 0xc0, !PT ;  /* 0x0000000332027812 */ /* 0x004fe4000780c0ff */
        /* <DEDUP_REMOVED lines=13> */
[----:B------:R-:W-:Y:S02]  /*2a000*/  F2FP.BF16.F32.PACK_AB R42, R79, R4 ;  /* 0x000000044f2a723e */ /* 0x000fe400000010ff */
[----:B------:R-:W-:Y:S01]  /*2a010*/  F2FP.BF16.F32.PACK_AB R57, R47, R30 ;  /* 0x0000001e2f39723e */ /* 0x000fe200000010ff */
[----:B------:R-:W-:Y:S01]  /*2a020*/  IMAD.WIDE R4, R231, 0x2, R64 ;  /* 0x00000002e7047825 */ /* 0x000fe200078e0240 */
[----:B------:R-:W-:Y:S02]  /*2a030*/  F2FP.BF16.F32.PACK_AB R59, R55, R26 ;  /* 0x0000001a373b723e */ /* 0x000fe400000010ff */
[----:B------:R-:W-:-:S02]  /*2a040*/  F2FP.BF16.F32.PACK_AB R30, R61, R24 ;  /* 0x000000183d1e723e */ /* 0x000fc400000010ff */
        /* <DEDUP_REMOVED lines=8> */
[----:B------:R-:W-:Y:S01]  /*2a0d0*/  LOP3.LUT R6, R6, R7, RZ, 0x3c, !PT ;  /* 0x0000000706067212 */ /* 0x000fe200078e3cff */
[--C-:B------:R-:W-:Y:S01]  /*2a0e0*/  IMAD.X R7, RZ, RZ, R5.reuse, P5 ;  /* 0x000000ffff077224 */ /* 0x100fe200028e0605 */
[----:B------:R-:W-:Y:S01]  /*2a0f0*/  LOP3.LUT R8, R8, R9, RZ, 0x3c, !PT ;  /* 0x0000000908087212 */ /* 0x000fe200078e3cff */
[----:B------:R-:W-:Y:S01]  /*2a100*/  IMAD.X R9, RZ, RZ, R5, P1 ;  /* 0x000000ffff097224 */ /* 0x000fe200008e0605 */
[----:B------:R-:W-:Y:S02]  /*2a110*/  SHF.R.U64 R14, R14, 0x3, RZ ;  /* 0x000000030e0e7819 */ /* 0x000fe400000012ff */
[----:B------:R-:W-:-:S02]  /*2a120*/  IADD3 R11, P2, R4, 0x4020, RZ ;  /* 0x00004020040b7810 */ /* 0x000fc40007f5e0ff */
[C---:B------:R-:W-:Y:S02]  /*2a130*/  IADD3 R21, P4, R4.reuse, 0x60, RZ ;  /* 0x0000006004157810 */ /* 0x040fe40007f9e0ff */
[C---:B------:R-:W-:Y:S02]  /*2a140*/  IADD3 R25, P5, R4.reuse, 0x40, RZ ;  /* 0x0000004004197810 */ /* 0x040fe40007fbe0ff */
[----:B------:R-:W-:Y:S02]  /*2a150*/  IADD3 R27, P1, R4, 0x20, RZ ;  /* 0x00000020041b7810 */ /* 0x000fe40007f3e0ff */
[----:B------:R-:W-:Y:S02]  /*2a160*/  F2FP.BF16.F32.PACK_AB R63, R63, R20 ;  /* 0x000000143f3f723e */ /* 0x000fe400000010ff */
        /* <DEDUP_REMOVED lines=21> */
[----:B------:R-:W-:-:S02]  /*2a2c0*/  F2FP.BF16.F32.PACK_AB R94, R94, R95 ;  /* 0x0000005f5e5e723e */ /* 0x000fc400000010ff */
[----:B------:R-:W-:Y:S02]  /*2a2d0*/  F2FP.BF16.F32.PACK_AB R93, R92, R93 ;  /* 0x0000005d5c5d723e */ /* 0x000fe400000010ff */
[----:B------:R-:W-:Y:S02]  /*2a2e0*/  ISETP.EQ.OR P0, PT, R2, 0x3, !P0 ;  /* 0x000000030200780c */ /* 0x000fe40004702670 */
        /* <DEDUP_REMOVED lines=8> */
[----:B------:R-:W-:Y:S02]  /*2a370*/  SEL R13, R94, R93, P0 ;  /* 0x0000005d5e0d7207 */ /* 0x000fe40000000000 */
[----:B------:R-:W-:-:S02]  /*2a380*/  SEL R3, R93, R94, P0 ;  /* 0x0000005e5d037207 */ /* 0x000fc40000000000 */
[----:B------:R-:W-:Y:S02]  /*2a390*/  MOV R80, R4 ;  /* 0x0000000400507202 */ /* 0x000fe40000000f00 */
[----:B------:R-:W-:Y:S02]  /*2a3a0*/  MOV R66, R6 ;  /* 0x0000000600427202 */ /* 0x000fe40000000f00 */
[----:B------:R-:W-:Y:S02]  /*2a3b0*/  MOV R68, R8 ;  /* 0x0000000800447202 */ /* 0x000fe40000000f00 */
[----:B------:R-:W-:Y:S02]  /*2a3c0*/  MOV R72, R10 ;  /* 0x0000000a00487202 */ /* 0x000fe40000000f00 */
[----:B------:R-:W-:Y:S02]  /*2a3d0*/  MOV R74, R14 ;  /* 0x0000000e004a7202 */ /* 0x000fe40000000f00 */
[----:B------:R-:W-:-:S02]  /*2a3e0*/  MOV R76, R20 ;  /* 0x00000014004c7202 */ /* 0x000fc40000000f00 */
        /* <DEDUP_REMOVED lines=20> */
[----:B------:R-:W2:Y:S01]  /*2a530*/  SHFL.IDX PT, R7, R7, R2, 0x1c1f ;  /* 0x001c1f0207077589 */ /* 0x000ea200000e0000 */
[----:B------:R-:W-:-:S02]  /*2a540*/  SEL R45, R48, R49, P0 ;  /* 0x00000031302d7207 */ /* 0x000fc40000000000 */
[----:B------:R-:W-:Y:S01]  /*2a550*/  SEL R47, R49, R48, P0 ;  /* 0x00000030312f7207 */ /* 0x000fe20000000000 */
[----:B------:R-:W3:Y:S01]  /*2a560*/  SHFL.IDX PT, R30, R25, R0, 0x1c1f ;  /* 0x001c1f00191e7589 */ /* 0x000ee200000e0000 */
[----:B------:R-:W-:Y:S02]  /*2a570*/  SEL R53, R46, R57, P0 ;  /* 0x000000392e357207 */ /* 0x000fe40000000000 */
[----:B------:R-:W-:Y:S01]  /*2a580*/  SEL R55, R57, R46, P0 ;  /* 0x0000002e39377207 */ /* 0x000fe20000000000 */
[----:B------:R-:W-:Y:S01]  /*2a590*/  SHFL.IDX PT, R34, R29, R0, 0x1c1f ;  /* 0x001c1f001d227589 */ /* 0x000fe200000e0000 */
[----:B------:R-:W-:Y:S02]  /*2a5a0*/  SEL R39, R40, R39, P0 ;  /* 0x0000002728277207 */ /* 0x000fe40000000000 */
[----:B------:R-:W-:Y:S01]  /*2a5b0*/  SEL R41, R43, R44, P0 ;  /* 0x0000002c2b297207 */ /* 0x000fe20000000000 */
[----:B------:R-:W4:Y:S01]  /*2a5c0*/  SHFL.IDX PT, R31, R31, R2, 0x1c1f ;  /* 0x001c1f021f1f7589 */ /* 0x000f2200000e0000 */
[----:B------:R-:W-:-:S02]  /*2a5d0*/  SEL R49, R38, R51, P0 ;  /* 0x0000003326317207 */ /* 0x000fc40000000000 */
[----:B------:R-:W-:Y:S01]  /*2a5e0*/  SEL R57, R54, R59, P0 ;  /* 0x0000003b36397207 */ /* 0x000fe20000000000 */
[----:B------:R-:W-:Y:S01]  /*2a5f0*/  SHFL.IDX PT, R35, R35, R2, 0x1c1f ;  /* 0x001c1f0223237589 */ /* 0x000fe200000e0000 */
[----:B------:R-:W-:Y:S02]  /*2a600*/  SEL R61, R62, R63, P0 ;  /* 0x0000003f3e3d7207 */ /* 0x000fe40000000000 */
[----:B------:R-:W-:Y:S01]  /*2a610*/  SEL R67, R70, R69, P0 ;  /* 0x0000004546437207 */ /* 0x000fe20000000000 */
[----:B------:R-:W0:Y:S01]  /*2a620*/  SHFL.IDX PT, R21, R21, R2, 0x1c1f ;  /* 0x001c1f0215157589 */ /* 0x000e2200000e0000 */
[----:B------:R-:W-:Y:S02]  /*2a630*/  SEL R71, R73, R42, P0 ;  /* 0x0000002a49477207 */ /* 0x000fe40000000000 */
[----:B------:R-:W-:Y:S01]  /*2a640*/  SEL R43, R44, R43, P0 ;  /* 0x0000002b2c2b7207 */ /* 0x000fe20000000000 */
[----:B------:R-:W-:Y:S01]  /*2a650*/  SHFL.IDX PT, R37, R37, R0, 0x1c1f ;  /* 0x001c1f0025257589 */ /* 0x000fe200000e0000 */
[----:B------:R-:W-:-:S02]  /*2a660*/  SEL R51, R51, R38, P0 ;  /* 0x0000002633337207 */ /* 0x000fc40000000000 */
[----:B------:R-:W-:Y:S01]  /*2a670*/  SEL R59, R59, R54, P0 ;  /* 0x000000363b3b7207 */ /* 0x000fe20000000000 */
[----:B------:R-:W1:Y:S01]  /*2a680*/  SHFL.IDX PT, R38, R33, R0, 0x1c1f ;  /* 0x001c1f0021267589 */ /* 0x000e6200000e0000 */
[----:B------:R-:W-:Y:S02]  /*2a690*/  SEL R63, R63, R62, P0 ;  /* 0x0000003e3f3f7207 */ /* 0x000fe40000000000 */
[----:B------:R-:W-:Y:S01]  /*2a6a0*/  SEL R69, R69, R70, P0 ;  /* 0x0000004645457207 */ /* 0x000fe20000000000 */
[----:B------:R-:W1:Y:S01]  /*2a6b0*/  SHFL.IDX PT, R20, R39, R2, 0x1c1f ;  /* 0x001c1f0227147589 */ /* 0x000e6200000e0000 */
[----:B------:R-:W-:Y:S02]  /*2a6c0*/  SEL R73, R42, R73, P0 ;  /* 0x000000492a497207 */ /* 0x000fe40000000000 */
[----:B------:R-:W-:Y:S01]  /*2a6d0*/  SEL R75, R77, R50, P0 ;  /* 0x000000324d4b7207 */ /* 0x000fe20000000000 */
[----:B------:R-:W-:Y:S01]  /*2a6e0*/  SHFL.IDX PT, R41, R41, R0, 0x1c1f ;  /* 0x001c1f0029297589 */ /* 0x000fe200000e0000 */
[----:B------:R-:W-:-:S02]  /*2a6f0*/  SEL R77, R50, R77, P0 ;  /* 0x0000004d324d7207 */ /* 0x000fc40000000000 */
[----:B--2---:R-:W-:Y:S01]  /*2a700*/  SEL R8, R10, R7, P0 ;  /* 0x000000070a087207 */ /* 0x004fe20000000000 */
[----:B------:R-:W2:Y:S01]  /*2a710*/  SHFL.IDX PT, R40, R43, R2, 0x1c1f ;  /* 0x001c1f022b287589 */ /* 0x000ea200000e0000 */
[----:B---3--:R-:W-:Y:S02]  /*2a720*/  SEL R28, R30, R27, P0 ;  /* 0x0000001b1e1c7207 */ /* 0x008fe40000000000 */
[----:B----4-:R-:W-:Y:S01]  /*2a730*/  SEL R32, R34, R31, P0 ;  /* 0x0000001f22207207 */ /* 0x010fe20000000000 */
[----:B------:R-:W-:Y:S01]  /*2a740*/  SHFL.IDX PT, R45, R45, R0, 0x1c1f ;  /* 0x001c1f002d2d7589 */ /* 0x000fe200000e0000 */
[----:B------:R-:W-:Y:S02]  /*2a750*/  SEL R4, R6, R3, P0 ;  /* 0x0000000306047207 */ /* 0x000fe40000000000 */
[----:B------:R-:W-:Y:S01]  /*2a760*/  SEL R10, R7, R10, P0 ;  /* 0x0000000a070a7207 */ /* 0x000fe20000000000 */
[----:B------:R-:W-:Y:S01]  /*2a770*/  SHFL.IDX PT, R49, R49, R0, 0x1c1f ;  /* 0x001c1f0031317589 */ /* 0x000fe200000e0000 */
[----:B0-----:R-:W-:-:S02]  /*2a780*/  SEL R24, R26, R21, P0 ;  /* 0x000000151a187207 */ /* 0x001fc40000000000 */
[----:B------:R-:W-:Y:S01]  /*2a790*/  SEL R30, R27, R30, P0 ;  /* 0x0000001e1b1e7207 */ /* 0x000fe20000000000 */
[----:B------:R-:W-:Y:S01]  /*2a7a0*/  SHFL.IDX PT, R53, R53, R0, 0x1c1f ;  /* 0x001c1f0035357589 */ /* 0x000fe200000e0000 */
[----:B-1----:R-:W-:Y:S02]  /*2a7b0*/  SEL R36, R38, R35, P0 ;  /* 0x0000002326247207 */ /* 0x002fe40000000000 */
        /* <DEDUP_REMOVED lines=9> */
[----:B--2---:R-:W-:Y:S01]  /*2a850*/  SEL R48, R41, R40, P0 ;  /* 0x0000002829307207 */ /* 0x004fe20000000000 */
[----:B------:R-:W-:Y:S01]  /*2a860*/  SHFL.IDX PT, R71, R71, R0, 0x1c1f ;  /* 0x001c1f0047477589 */ /* 0x000fe200000e0000 */
[----:B------:R-:W-:-:S03]  /*2a870*/  SEL R50, R40, R41, P0 ;  /* 0x0000002928327207 */ /* 0x000fc60000000000 */
[----:B------:R0:W1:Y:S04]  /*2a880*/  SHFL.IDX PT, R42, R47, R2, 0x1c1f ;  /* 0x001c1f022f2a7589 */ /* 0x00006800000e0000 */
[----:B------:R-:W2:Y:S04]  /*2a890*/  SHFL.IDX PT, R44, R51, R2, 0x1c1f ;  /* 0x001c1f02332c7589 */ /* 0x000ea800000e0000 */
[----:B------:R-:W3:Y:S01]  /*2a8a0*/  SHFL.IDX PT, R46, R55, R2, 0x1c1f ;  /* 0x001c1f02372e7589 */ /* 0x000ee200000e0000 */
[----:B0-----:R-:W-:-:S03]  /*2a8b0*/  IMAD.MOV.U32 R47, RZ, RZ, RZ ;  /* 0x000000ffff2f7224 */ /* 0x001fc600078e00ff */
[----:B------:R-:W0:Y:S04]  /*2a8c0*/  SHFL.IDX PT, R52, R59, R2, 0x1c1f ;  /* 0x001c1f023b347589 */ /* 0x000e2800000e0000 */
[----:B------:R-:W4:Y:S04]  /*2a8d0*/  SHFL.IDX PT, R54, R63, R2, 0x1c1f ;  /* 0x001c1f023f367589 */ /* 0x000f2800000e0000 */
[----:B------:R-:W4:Y:S04]  /*2a8e0*/  SHFL.IDX PT, R56, R69, R2, 0x1c1f ;  /* 0x001c1f0245387589 */ /* 0x000f2800000e0000 */
[----:B------:R-:W4:Y:S01]  /*2a8f0*/  SHFL.IDX PT, R58, R73, R2, 0x1c1f ;  /* 0x001c1f02493a7589 */ /* 0x000f2200000e0000 */
[----:B-1----:R-:W-:-:S02]  /*2a900*/  SEL R5, R45, R42, P0 ;  /* 0x0000002a2d057207 */ /* 0x002fc40000000000 */
[----:B------:R-:W-:Y:S01]  /*2a910*/  SEL R7, R42, R45, P0 ;  /* 0x0000002d2a077207 */ /* 0x000fe20000000000 */
[----:B------:R1:W1:Y:S01]  /*2a920*/  SHFL.IDX PT, R75, R75, R0, 0x1c1f ;  /* 0x001c1f004b4b7589 */ /* 0x00026200000e0000 */
[----:B--2---:R-:W-:Y:S02]  /*2a930*/  SEL R9, R49, R44, P0 ;  /* 0x0000002c31097207 */ /* 0x004fe40000000000 */
[----:B------:R-:W-:Y:S01]  /*2a940*/  SEL R11, R44, R49, P0 ;  /* 0x000000312c0b7207 */ /* 0x000fe20000000000 */
[----:B------:R2:W1:Y:S01]  /*2a950*/  SHFL.IDX PT, R60, R77, R2, 0x1c1f ;  /* 0x001c1f024d3c7589 */ /* 0x00046200000e0000 */
[----:B---3--:R-:W-:Y:S02]  /*2a960*/  SEL R25, R53, R46, P0 ;  /* 0x0000002e35197207 */ /* 0x008fe40000000000 */
[----:B------:R-:W-:Y:S02]  /*2a970*/  SEL R27, R46, R53, P0 ;  /* 0x000000352e1b7207 */ /* 0x000fe40000000000 */
[----:B0-----:R-:W-:-:S02]  /*2a980*/  SEL R29, R57, R52, P0 ;  /* 0x00000034391d7207 */ /* 0x001fc40000000000 */
[----:B------:R-:W-:Y:S02]  /*2a990*/  SEL R31, R52, R57, P0 ;  /* 0x00000039341f7207 */ /* 0x000fe40000000000 */
[----:B----4-:R-:W-:Y:S02]  /*2a9a0*/  SEL R33, R61, R54, P0 ;  /* 0x000000363d217207 */ /* 0x010fe40000000000 */
[----:B------:R-:W-:Y:S02]  /*2a9b0*/  SEL R35, R54, R61, P0 ;  /* 0x0000003d36237207 */ /* 0x000fe40000000000 */
[----:B------:R-:W-:Y:S02]  /*2a9c0*/  SEL R37, R67, R56, P0 ;  /* 0x0000003843257207 */ /* 0x000fe40000000000 */
[----:B------:R-:W-:Y:S02]  /*2a9d0*/  SEL R39, R56, R67, P0 ;  /* 0x0000004338277207 */ /* 0x000fe40000000000 */
[----:B------:R-:W-:-:S02]  /*2a9e0*/  SEL R13, R71, R58, P0 ;  /* 0x0000003a470d7207 */ /* 0x000fc40000000000 */
[----:B--2---:R-:W-:-:S07]  /*2a9f0*/  SEL R15, R58, R71, P0 ;  /* 0x000000473a0f7207 */ /* 0x004fce0000000000 */
.L_x_1794:
[----:B------:R-:W-:Y:S05]  /*2aa00*/  WARPSYNC.ALL ;  /* 0x0000000000007948 */ /* 0x000fea0003800000 */
[----:B------:R-:W-:Y:S01]  /*2aa10*/  BAR.SYNC.DEFER_BLOCKING 0x1, 0x100 ;  /* 0x0044000000007b1d */ /* 0x000fe20000010000 */
[----:B-1----:R-:W-:Y:S02]  /*2aa20*/  SEL R49, R75, R60, P0 ;  /* 0x0000003c4b317207 */ /* 0x002fe40000000000 */
[----:B------:R-:W-:-:S03]  /*2aa30*/  SEL R51, R60, R75, P0 ;  /* 0x0000004b3c337207 */ /* 0x000fc60000000000 */
[----:B------:R-:W-:Y:S02]  /*2aa40*/  ULDC.64 UR4, c[0x0][0xbd8] ;  /* 0x0002f60000047ab9 */ /* 0x000fe40000000a00 */
[----:B------:R-:W0:Y:S01]  /*2aa50*/  LDC.64 R2, c[0x0][0xbd8] ;  /* 0x0002f600ff027b82 */ /* 0x000e220000000a00 */
[----:B------:R-:W-:-:S04]  /*2aa60*/  ISETP.NE.U32.AND P2, PT, RZ, UR4, PT ;  /* 0x00000004ff007c0c */ /* 0x000fc8000bf45070 */
[----:B------:R-:W-:Y:S01]  /*2aa70*/  ISETP.NE.AND.EX P2, PT, RZ, UR5, PT, P2 ;  /* 0x00000005ff007c0c */ /* 0x000fe2000bf45320 */
[----:B------:R-:W-:Y:S02]  /*2aa80*/  ULDC.64 UR4, c[0x0][0xbe0] ;  /* 0x0002f80000047ab9 */ /* 0x000fe40000000a00 */
[----:B------:R-:W-:-:S04]  /*2aa90*/  ISETP.NE.U32.AND P0, PT, RZ, UR4, PT ;  /* 0x00000004ff007c0c */ /* 0x000fc8000bf05070 */
[----:B------:R-:W-:Y:S01]  /*2aaa0*/  ISETP.NE.AND.EX P0, PT, RZ, UR5, PT, P0 ;  /* 0x00000005ff007c0c */ /* 0x000fe2000bf05300 */
[----:B------:R1:W-:Y:S04]  /*2aab0*/  STSM.16.M88.4 [R80], R4 ;  /* 0x0000000450007844 */ /* 0x0003e80000000200 */
[----:B------:R2:W-:Y:S01]  /*2aac0*/  STSM.16.M88.4 [R79], R8 ;  /* 0x000000084f007844 */ /* 0x0005e20000000200 */
[----:B0-----:R-:W-:-:S03]  /*2aad0*/  IMAD.WIDE R20, R218, 0x4, R2 ;  /* 0x00000004da147825 */ /* 0x001fc600078e0202 */
[----:B------:R2:W-:Y:S04]  /*2aae0*/  STSM.16.M88.4 [R78], R24 ;  /* 0x000000184e007844 */ /* 0x0005e80000000200 */
[----:B------:R-:W0:Y:S01]  /*2aaf0*/  @P0 LDC.64 R2, c[0x0][0xbe0] ;  /* 0x0002f800ff020b82 */ /* 0x000e220000000a00 */
[----:B------:R2:W-:Y:S04]  /*2ab00*/  STSM.16.M88.4 [R76], R28 ;  /* 0x0000001c4c007844 */ /* 0x0005e80000000200 */
[----:B------:R2:W-:Y:S04]  /*2ab10*/  STSM.16.M88.4 [R74], R32 ;  /* 0x000000204a007844 */ /* 0x0005e80000000200 */
[----:B------:R2:W-:Y:S04]  /*2ab20*/  STSM.16.M88.4 [R72], R36 ;  /* 0x0000002448007844 */ /* 0x0005e80000000200 */
[----:B------:R2:W-:Y:S04]  /*2ab30*/  STSM.16.M88.4 [R68], R12 ;  /* 0x0000000c44007844 */ /* 0x0005e80000000200 */
[----:B------:R2:W-:Y:S01]  /*2ab40*/  STSM.16.M88.4 [R66], R48 ;  /* 0x0000003042007844 */ /* 0x0005e20000000200 */
[----:B------:R-:W-:Y:S01]  /*2ab50*/  BAR.SYNC.DEFER_BLOCKING 0x1, 0x100 ;  /* 0x0044000000007b1d */ /* 0x000fe20000010000 */
[----:B0-----:R-:W-:-:S05]  /*2ab60*/  @P0 IMAD.WIDE R2, R218, 0x4, R2 ;  /* 0x00000004da020825 */ /* 0x001fca00078e0202 */
[----:B------:R-:W-:Y:S02]  /*2ab70*/  ULDC UR4, c[0x0][0xa88] ;  /* 0x0002a20000047ab9 */ /* 0x000fe40000000800 */
[----:B------:R-:W-:Y:S01]  /*2ab80*/  IMAD.U32 R0, RZ, RZ, UR4 ;  /* 0x00000004ff007e24 */ /* 0x000fe2000f8e00ff */
[----:B------:R2:W5:Y:S01]  /*2ab90*/  @P2 LDG.E R47, desc[UR60][R20.64] ;  /* 0x0000003c142f2981 */ /* 0x000562000c1e1900 */
[----:B-1----:R-:W-:-:S04]  /*2aba0*/  IMAD R5, R212, 0x40, R210 ;  /* 0x00000040d4057824 */ /* 0x002fc800078e02d2 */
[----:B------:R2:W5:Y:S01]  /*2abb0*/  @P0 LDG.E R0, desc[UR60][R2.64] ;  /* 0x0000003c02000981 */ /* 0x000562000c1e1900 */
[----:B------:R-:W-:Y:S01]  /*2abc0*/  IMAD.WIDE R64, R5, 0x2, R64 ;  /* 0x0000000205407825 */ /* 0x000fe200078e0240 */
[----:B------:R-:W-:Y:S06]  /*2abd0*/  @P0 BRA `(.L_x_1566) ;  /* 0x0000000000100947 */ /* 0x000fec0003800000 */
[----:B------:R-:W-:Y:S05]  /*2abe0*/  @!P2 BRA `(.L_x_1566) ;  /* 0x00000000000ca947 */ /* 0x000fea0003800000 */
[----:B--2---:R-:W2:Y:S04]  /*2abf0*/  LDG.E R3, desc[UR60][R20.64] ;  /* 0x0000003c14037981 */ /* 0x004ea8000c1e1900 */
[----:B-----5:R-:W2:Y:S02]  /*2ac00*/  LDG.E R0, desc[UR60][R20.64+0x4] ;  /* 0x0000043c14007981 */ /* 0x020ea4000c1e1900 */
[----:B--2---:R-:W-:-:S07]  /*2ac10*/  IMAD.IADD R0, R0, 0x1, -R3 ;  /* 0x0000000100007824 */ /* 0x004fce00078e0a03 */
.L_x_1566:
[----:B------:R-:W-:Y:S01]  /*2ac20*/  SHF.R.S32.HI R46, RZ, 0x1f, R217 ;  /* 0x0000001fff2e7819 */ /* 0x000fe200000114d9 */
[----:B------:R-:W-:Y:S01]  /*2ac30*/  ULDC.64 UR4, c[0x0][0xb70] ;  /* 0x0002dc0000047ab9 */ /* 0x000fe20000000a00 */
[--C-:B--2--5:R-:W-:Y:S01]  /*2ac40*/  SHF.R.S32.HI R21, RZ, 0x1f, R47.reuse ;  /* 0x0000001fff157819 */ /* 0x124fe2000001142f */
[----:B------:R-:W-:Y:S01]  /*2ac50*/  IMAD.MOV.U32 R20, RZ, RZ, R47 ;  /* 0x000000ffff147224 */ /* 0x000fe200078e002f */
[----:B------:R-:W-:Y:S01]  /*2ac60*/  SHF.R.S32.HI R48, RZ, 0x1f, R218 ;  /* 0x0000001fff307819 */ /* 0x000fe200000114da */
[----:B------:R-:W-:Y:S01]  /*2ac70*/  IMAD R4, R46, UR4, RZ ;  /* 0x000000042e047c24 */ /* 0x000fe2000f8e02ff */
[----:B------:R-:W-:Y:S01]  /*2ac80*/  SEL R49, R218, RZ, !P2 ;  /* 0x000000ffda317207 */ /* 0x000fe20005000000 */
[C---:B------:R-:W-:Y:S01]  /*2ac90*/  IMAD.WIDE.U32 R2, R217.reuse, UR4, R20 ;  /* 0x00000004d9027c25 */ /* 0x040fe2000f8e0014 */
[----:B------:R-:W-:Y:S02]  /*2aca0*/  SEL R48, R48, RZ, !P2 ;  /* 0x000000ff30307207 */ /* 0x000fe40005000000 */
[C---:B------:R-:W-:Y:S01]  /*2acb0*/  IADD3 R9, P0, R64.reuse, 0x1000, RZ ;  /* 0x0000100040097810 */ /* 0x040fe20007f1e0ff */
[----:B------:R-:W-:Y:S01]  /*2acc0*/  IMAD R5, R217, UR5, R4 ;  /* 0x00000005d9057c24 */ /* 0x000fe2000f8e0204 */
[----:B------:R-:W-:Y:S01]  /*2acd0*/  ULDC.64 UR4, c[0x0][0xb78] ;  /* 0x0002de0000047ab9 */ /* 0x000fe20000000a00 */
[----:B------:R-:W-:Y:S01]  /*2ace0*/  IMAD R7, R223, 0x80, R211 ;  /* 0x00000080df077824 */ /* 0x000fe200078e02d3 */
[----:B------:R-:W-:Y:S01]  /*2acf0*/  IADD3 R25, P2, R64, 0x3000, RZ ;  /* 0x0000300040197810 */ /* 0x000fe20007f5e0ff */
[----:B------:R-:W-:Y:S01]  /*2ad00*/  IMAD.IADD R3, R3, 0x1, R5 ;  /* 0x0000000103037824 */ /* 0x000fe200078e0205 */
[----:B------:R-:W-:Y:S01]  /*2ad10*/  LOP3.LUT R8, R9, 0x380, RZ, 0xc0, !PT ;  /* 0x0000038009087812 */ /* 0x000fe200078ec0ff */
[----:B------:R-:W-:Y:S01]  /*2ad20*/  IMAD R4, R48, UR4, RZ ;  /* 0x0000000430047c24 */ /* 0x000fe2000f8e02ff */
[----:B------:R-:W-:Y:S01]  /*2ad30*/  IADD3 R13, P1, R64, 0x2000, RZ ;  /* 0x00002000400d7810 */ /* 0x000fe20007f3e0ff */
[----:B------:R-:W-:Y:S01]  /*2ad40*/  IMAD.WIDE.U32 R2, R49, UR4, R2 ;  /* 0x0000000431027c25 */ /* 0x000fe2000f8e0002 */
[----:B------:R-:W-:-:S02]  /*2ad50*/  SHF.R.S32.HI R5, RZ, 0x1f, R7 ;  /* 0x0000001fff057819 */ /* 0x000fc40000011407 */
[----:B------:R-:W-:Y:S01]  /*2ad60*/  LOP3.LUT R24, R25, 0x380, RZ, 0xc0, !PT ;  /* 0x0000038019187812 */ /* 0x000fe200078ec0ff */
[----:B------:R-:W-:Y:S01]  /*2ad70*/  IMAD R4, R49, UR5, R4 ;  /* 0x0000000531047c24 */ /* 0x000fe2000f8e0204 */
[----:B------:R-:W-:Y:S01]  /*2ad80*/  IADD3 R2, P3, R7, R2, RZ ;  /* 0x0000000207027210 */ /* 0x000fe20007f7e0ff */
[----:B------:R-:W-:Y:S01]  /*2ad90*/  ULDC.64 UR4, c[0x0][0xb40] ;  /* 0x0002d00000047ab9 */ /* 0x000fe20000000a00 */
[----:B------:R-:W-:Y:S02]  /*2ada0*/  SHF.R.U64 R8, R8, 0x3, RZ ;  /* 0x0000000308087819 */ /* 0x000fe400000012ff */
[----:B------:R-:W-:Y:S02]  /*2adb0*/  LOP3.LUT R12, R13, 0x380, RZ, 0xc0, !PT ;  /* 0x000003800d0c7812 */ /* 0x000fe400078ec0ff */
[----:B------:R-:W-:Y:S01]  /*2adc0*/  IADD3.X R5, R5, R3, R4, P3, !PT ;  /* 0x0000000305057210 */ /* 0x000fe20001ffe404 */
[----:B------:R-:W-:Y:S01]  /*2add0*/  VIADD R3, R7, 0x8 ;  /* 0x0000000807037836 */ /* 0x000fe20000000000 */
[----:B------:R-:W-:-:S02]  /*2ade0*/  SHF.R.U64 R24, R24, 0x3, RZ ;  /* 0x0000000318187819 */ /* 0x000fc400000012ff */
[----:B------:R-:W-:Y:S02]  /*2adf0*/  LEA R44, P3, R2, UR4, 0x2 ;  /* 0x00000004022c7c11 */ /* 0x000fe4000f8610ff */
[----:B------:R-:W-:Y:S01]  /*2ae00*/  LOP3.LUT R8, R8, R9, RZ, 0x3c, !PT ;  /* 0x0000000908087212 */ /* 0x000fe200078e3cff */
[--C-:B------:R-:W-:Y:S01]  /*2ae10*/  IMAD.X R9, RZ, RZ, R65.reuse, P0 ;  /* 0x000000ffff097224 */ /* 0x100fe200000e0641 */
[----:B------:R-:W-:Y:S02]  /*2ae20*/  SHF.R.U64 R12, R12, 0x3, RZ ;  /* 0x000000030c0c7819 */ /* 0x000fe400000012ff */
[----:B------:R-:W-:Y:S02]  /*2ae30*/  LOP3.LUT P0, RZ, R225, 0x3, RZ, 0xc0, !PT ;  /* 0x00000003e1ff7812 */ /* 0x000fe4000780c0ff */
[----:B------:R-:W-:Y:S01]  /*2ae40*/  LOP3.LUT R24, R24, R25, RZ, 0x3c, !PT ;  /* 0x0000001918187212 */ /* 0x000fe200078e3cff */
[----:B------:R-:W-:Y:S01]  /*2ae50*/  IMAD.X R25, RZ, RZ, R65, P2 ;  /* 0x000000ffff197224 */ /* 0x000fe200010e0641 */
[----:B------:R-:W-:Y:S01]  /*2ae60*/  LEA.HI.X R45, R2, UR5, R5, 0x2, P3 ;  /* 0x00000005022d7c11 */ /* 0x000fe200098f1405 */
[----:B------:R-:W-:Y:S01]  /*2ae70*/  ULDC.64 UR4, c[0x0][0xaa0] ;  /* 0x0002a80000047ab9 */ /* 0x000fe20000000a00 */
[----:B------:R-:W-:-:S02]  /*2ae80*/  IADD3 R29, P5, R64, 0x4000, RZ ;  /* 0x00004000401d7810 */ /* 0x000fc40007fbe0ff */
[----:B------:R-:W-:Y:S01]  /*2ae90*/  LOP3.LUT R12, R12, R13, RZ, 0x3c, !PT ;  /* 0x0000000d0c0c7212 */ /* 0x000fe200078e3cff */
[----:B------:R-:W-:Y:S01]  /*2aea0*/  IMAD.X R13, RZ, RZ, R65, P1 ;  /* 0x000000ffff0d7224 */ /* 0x000fe200008e0641 */
[C---:B------:R-:W-:Y:S02]  /*2aeb0*/  IADD3 R33, P4, R64.reuse, 0x5000, RZ ;  /* 0x0000500040217810 */ /* 0x040fe40007f9e0ff */
[C---:B------:R-:W-:Y:S02]  /*2aec0*/  IADD3 R37, P3, R64.reuse, 0x6000, RZ ;  /* 0x0000600040257810 */ /* 0x040fe40007f7e0ff */
[C---:B------:R-:W-:Y:S02]  /*2aed0*/  LOP3.LUT R2, R64.reuse, 0x380, RZ, 0xc0, !PT ;  /* 0x0000038040027812 */ /* 0x040fe400078ec0ff */
[----:B------:R-:W-:Y:S02]  /*2aee0*/  IADD3 R5, P2, R64, 0x7000, RZ ;  /* 0x0000700040057810 */ /* 0x000fe40007f5e0ff */
[----:B------:R-:W-:-:S02]  /*2aef0*/  ISETP.GE.OR P1, PT, R7, R0, P0 ;  /* 0x000000000700720c */ /* 0x000fc40000726670 */
[----:B------:R-:W-:Y:S01]  /*2af00*/  ISETP.GE.OR P0, PT, R3, R0, P0 ;  /* 0x000000000300720c */ /* 0x000fe20000706670 */
[----:B------:R-:W-:Y:S01]  /*2af10*/  IMAD.X R41, RZ, RZ, R65, P2 ;  /* 0x000000ffff297224 */ /* 0x000fe200010e0641 */
[----:B------:R-:W-:Y:S02]  /*2af20*/  LOP3.LUT R28, R29, 0x380, RZ, 0xc0, !PT ;  /* 0x000003801d1c7812 */ /* 0x000fe400078ec0ff */
[----:B------:R-:W-:Y:S02]  /*2af30*/  LOP3.LUT R32, R33, 0x380, RZ, 0xc0, !PT ;  /* 0x0000038021207812 */ /* 0x000fe400078ec0ff */
[----:B------:R-:W-:Y:S02]  /*2af40*/  LOP3.LUT R36, R37, 0x380, RZ, 0xc0, !PT ;  /* 0x0000038025247812 */ /* 0x000fe400078ec0ff */
[----:B------:R-:W-:Y:S02]  /*2af50*/  SHF.R.U64 R3, R2, 0x3, RZ ;  /* 0x0000000302037819 */ /* 0x000fe400000012ff */
[----:B------:R-:W-:Y:S01]  /*2af60*/  LOP3.LUT R2, R5, 0x380, RZ, 0xc0, !PT ;  /* 0x0000038005027812 */ /* 0x000fe200078ec0ff */
[----:B------:R-:W-:Y:S01]  /*2af70*/  @!P1 STG.E desc[UR60][R44.64], R89 ;  /* 0x000000592c009986 */ /* 0x000fe2000c10193c */
[----:B------:R-:W-:-:S02]  /*2af80*/  SHF.R.U64 R28, R28, 0x3, RZ ;  /* 0x000000031c1c7819 */ /* 0x000fc400000012ff */
[----:B------:R-:W-:Y:S01]  /*2af90*/  SHF.R.U64 R32, R32, 0x3, RZ ;  /* 0x0000000320207819 */ /* 0x000fe200000012ff */
[----:B------:R0:W-:Y:S01]  /*2afa0*/  @!P0 STG.E desc[UR60][R44.64+0x20], R88 ;  /* 0x000020582c008986 */ /* 0x0001e2000c10193c */
[----:B------:R-:W-:Y:S02]  /*2afb0*/  SHF.R.U64 R36, R36, 0x3, RZ ;  /* 0x0000000324247819 */ /* 0x000fe400000012ff */
[----:B------:R-:W-:Y:S01]  /*2afc0*/  SHF.R.U64 R2, R2, 0x3, RZ ;  /* 0x0000000302027819 */ /* 0x000fe200000012ff */
[----:B------:R-:W-:Y:S01]  /*2afd0*/  IMAD R20, R21, UR4, RZ ;  /* 0x0000000415147c24 */ /* 0x000fe2000f8e02ff */
[----:B------:R-:W-:Y:S01]  /*2afe0*/  LOP3.LUT R28, R28, R29, RZ, 0x3c, !PT ;  /* 0x0000001d1c1c7212 */ /* 0x000fe200078e3cff */
[--C-:B------:R-:W-:Y:S01]  /*2aff0*/  IMAD.X R29, RZ, RZ, R65.reuse, P5 ;  /* 0x000000ffff1d7224 */ /* 0x100fe200028e0641 */
[----:B------:R-:W-:Y:S01]  /*2b000*/  LOP3.LUT R32, R32, R33, RZ, 0x3c, !PT ;  /* 0x0000002120207212 */ /* 0x000fe200078e3cff */
[--C-:B------:R-:W-:Y:S01]  /*2b010*/  IMAD.X R33, RZ, RZ, R65.reuse, P4 ;  /* 0x000000ffff217224 */ /* 0x100fe200020e0641 */
[----:B------:R-:W-:Y:S01]  /*2b020*/  LOP3.LUT R36, R36, R37, RZ, 0x3c, !PT ;  /* 0x0000002524247212 */ /* 0x000fe200078e3cff */
[----:B------:R-:W-:Y:S01]  /*2b030*/  IMAD.X R37, RZ, RZ, R65, P3 ;  /* 0x000000ffff257224 */ /* 0x000fe200018e0641 */
[----:B------:R-:W-:-:S02]  /*2b040*/  LOP3.LUT R40, R2, R5, RZ, 0x3c, !PT ;  /* 0x0000000502287212 */ /* 0x000fc400078e3cff */
[----:B------:R-:W-:Y:S01]  /*2b050*/  LOP3.LUT R64, R3, R64, RZ, 0x3c, !PT ;  /* 0x0000004003407212 */ /* 0x000fe200078e3cff */
[--C-:B------:R-:W-:Y:S01]  /*2b060*/  IMAD.MOV.U32 R2, RZ, RZ, R210.reuse ;  /* 0x000000ffff027224 */ /* 0x100fe200078e00d2 */
[----:B------:R-:W-:Y:S01]  /*2b070*/  SHF.R.S32.HI R3, RZ, 0x1f, R210 ;  /* 0x0000001fff037819 */ /* 0x000fe200000114d2 */
[----:B------:R-:W5:Y:S04]  /*2b080*/  LD.E.128 R8, desc[UR60][R8.64] ;  /* 0x0000003c08087980 */ /* 0x000f68000c101d00 */
[----:B------:R1:W5:Y:S01]  /*2b090*/  LD.E.128 R4, desc[UR60][R64.64] ;  /* 0x0000003c40047980 */ /* 0x000362000c101d00 */
[----:B------:R-:W-:-:S03]  /*2b0a0*/  IMAD.WIDE.U32 R2, R47, UR4, R2 ;  /* 0x000000042f027c25 */ /* 0x000fc6000f8e0002 */
[----:B------:R-:W5:Y:S01]  /*2b0b0*/  LD.E.128 R12, desc[UR60][R12.64] ;  /* 0x0000003c0c0c7980 */ /* 0x000f62000c101d00 */
[----:B------:R-:W-:Y:S01]  /*2b0c0*/  IMAD R47, R47, UR5, R20 ;  /* 0x000000052f2f7c24 */ /* 0x000fe2000f8e0214 */
[----:B------:R-:W-:Y:S02]  /*2b0d0*/  ULDC.64 UR4, c[0x0][0xae0] ;  /* 0x0002b80000047ab9 */ /* 0x000fe40000000a00 */
[----:B------:R-:W5:Y:S04]  /*2b0e0*/  LD.E.128 R24, desc[UR60][R24.64] ;  /* 0x0000003c18187980 */ /* 0x000f68000c101d00 */
[----:B------:R-:W5:Y:S04]  /*2b0f0*/  LD.E.128 R28, desc[UR60][R28.64] ;  /* 0x0000003c1c1c7980 */ /* 0x000f68000c101d00 */
[----:B------:R-:W5:Y:S04]  /*2b100*/  LD.E.128 R32, desc[UR60][R32.64] ;  /* 0x0000003c20207980 */ /* 0x000f68000c101d00 */
[----:B------:R-:W5:Y:S04]  /*2b110*/  LD.E.128 R36, desc[UR60][R36.64] ;  /* 0x0000003c24247980 */ /* 0x000f68000c101d00 */
[----:B------:R-:W5:Y:S01]  /*2b120*/  LD.E.128 R40, desc[UR60][R40.64] ;  /* 0x0000003c28287980 */ /* 0x000f62000c101d00 */
[----:B------:R-:W-:Y:S01]  /*2b130*/  @!PT LDS RZ, [RZ] ;  /* 0x00000000fffff984 */ /* 0x000fe20000000800 */
[----:B------:R-:W-:Y:S01]  /*2b140*/  @!PT LDS RZ, [RZ] ;  /* 0x00000000fffff984 */ /* 0x000fe20000000800 */
[----:B------:R-:W-:Y:S01]  /*2b150*/  @!PT LDS RZ, [RZ] ;  /* 0x00000000fffff984 */ /* 0x000fe20000000800 */
[----:B------:R-:W-:Y:S01]  /*2b160*/  @!PT LDS RZ, [RZ] ;  /* 0x00000000fffff984 */ /* 0x000fe20000000800 */
[----:B------:R2:W-:Y:S06]  /*2b170*/  MEMBAR.ALL.CTA ;  /* 0x0000000000007992 */ /* 0x0005ec0000008000 */
[----:B--2---:R-:W2:Y:S01]  /*2b180*/  FENCE.VIEW.ASYNC.S ;  /* 0x00000000000073c6 */ /* 0x004ea20000000000 */
[----:B------:R-:W-:-:S02]  /*2b190*/  IMAD.IADD R3, R3, 0x1, R47 ;  /* 0x0000000103037824 */ /* 0x000fc400078e022f */
[----:B------:R-:W-:Y:S02]  /*2b1a0*/  IMAD R47, R223, -0x80, R0 ;  /* 0xffffff80df2f7824 */ /* 0x000fe400078e0200 */
[----:B------:R-:W-:Y:S02]  /*2b1b0*/  VIADD R0, R212, 0x40 ;  /* 0x00000040d4007836 */ /* 0x000fe40000000000 */
[----:B0-----:R-:W-:Y:S01]  /*2b1c0*/  IMAD R44, R46, UR4, RZ ;  /* 0x000000042e2c7c24 */ /* 0x001fe2000f8e02ff */
[CC--:B------:R-:W-:Y:S01]  /*2b1d0*/  ISETP.GE.AND P3, PT, R212.reuse, R47.reuse, PT ;  /* 0x0000002fd400720c */ /* 0x0c0fe20003f66270 */
[----:B------:R-:W-:Y:S01]  /*2b1e0*/  VIADD R20, R212, 0x20 ;  /* 0x00000020d4147836 */ /* 0x000fe20000000000 */
[----:B------:R-:W-:Y:S01]  /*2b1f0*/  ISETP.GE.AND P1, PT, R0, R47, PT ;  /* 0x0000002f0000720c */ /* 0x000fe20003f26270 */
[C---:B------:R-:W-:Y:S02]  /*2b200*/  IMAD R45, R217.reuse, UR5, R44 ;  /* 0x00000005d92d7c24 */ /* 0x040fe4000f8e022c */
[----:B------:R-:W-:Y:S01]  /*2b210*/  IMAD.WIDE.U32 R2, R217, UR4, R2 ;  /* 0x00000004d9027c25 */ /* 0x000fe2000f8e0002 */
[----:B------:R-:W-:-:S03]  /*2b220*/  ULDC.64 UR4, c[0x0][0xae8] ;  /* 0x0002ba0000047ab9 */ /* 0x000fc60000000a00 */
[----:B------:R-:W-:Y:S01]  /*2b230*/  VIADD R0, R17, 0x29820 ;  /* 0x0002982011007836 */ /* 0x000fe20000000000 */
[-C--:B------:R-:W-:Y:S01]  /*2b240*/  ISETP.GE.AND P0, PT, R20, R47.reuse, PT ;  /* 0x0000002f1400720c */ /* 0x080fe20003f06270 */
[----:B------:R-:W-:Y:S02]  /*2b250*/  VIADD R21, R212, 0x60 ;  /* 0x00000060d4157836 */ /* 0x000fe40000000000 */
[----:B------:R-:W-:Y:S01]  /*2b260*/  IMAD.IADD R3, R3, 0x1, R45 ;  /* 0x0000000103037824 */ /* 0x000fe200078e022d */
[----:B------:R-:W-:Y:S01]  /*2b270*/  PRMT R0, RZ, 0x654, R0 ;  /* 0x00000654ff007816 */ /* 0x000fe20000000000 */
[----:B------:R-:W-:Y:S01]  /*2b280*/  IMAD R20, R48, UR4, RZ ;  /* 0x0000000430147c24 */ /* 0x000fe2000f8e02ff */
[----:B------:R-:W-:Y:S01]  /*2b290*/  ISETP.GE.AND P2, PT, R21, R47, PT ;  /* 0x0000002f1500720c */ /* 0x000fe20003f46270 */
[C---:B------:R-:W-:Y:S01]  /*2b2a0*/  IMAD.WIDE.U32 R44, R49.reuse, UR4, R2 ;  /* 0x00000004312c7c25 */ /* 0x040fe2000f8e0002 */
[----:B------:R-:W-:Y:S01]  /*2b2b0*/  SHF.R.S32.HI R213, RZ, 0x1f, R212 ;  /* 0x0000001fffd57819 */ /* 0x000fe200000114d4 */
[----:B--2---:R1:W-:Y:S01]  /*2b2c0*/  SYNCS.ARRIVE.TRANS64.RED.A1T0 RZ, [R0+URZ], RZ ;  /* 0x000000ff00ff79a7 */ /* 0x0043e2000810043f */
[----:B------:R-:W-:Y:S01]  /*2b2d0*/  BSSY B1, `(.L_x_1567) ;  /* 0x0000015000017945 */ /* 0x000fe20003800000 */
[----:B------:R-:W-:-:S02]  /*2b2e0*/  IMAD R47, R49, UR5, R20 ;  /* 0x00000005312f7c24 */ /* 0x000fc4000f8e0214 */
[----:B------:R-:W-:-:S04]  /*2b2f0*/  IMAD.WIDE R20, R223, 0x80, R212 ;  /* 0x00000080df147825 */ /* 0x000fc800078e02d4 */
[----:B------:R-:W-:Y:S01]  /*2b300*/  IMAD.IADD R49, R45, 0x1, R47 ;  /* 0x000000012d317824 */ /* 0x000fe200078e022f */
[----:B-1----:R-:W-:Y:S06]  /*2b310*/  @P3 BRA `(.L_x_1568) ;  /* 0x0000000000403947 */ /* 0x002fec0003800000 */
        /* <DEDUP_REMOVED lines=16> */
.L_x_1568:
[----:B------:R-:W-:Y:S05]  /*2b420*/  BSYNC B1 ;  /* 0x0000000000017941 */ /* 0x000fea0003800000 */
.L_x_1567:
[----:B------:R-:W-:Y:S04]  /*2b430*/  BSSY B1, `(.L_x_1569) ;  /* 0x0000014000017945 */ /* 0x000fe80003800000 */
[----:B------:R-:W-:Y:S05]  /*2b440*/  @P0 BRA `(.L_x_1570) ;  /* 0x0000000000480947 */ /* 0x000fea0003800000 */
[----:B0----5:R-:W-:Y:S01]  /*2b450*/  IADD3 R5, P0, R20, 0x20, RZ ;  /* 0x0000002014057810 */ /* 0x021fe20007f1e0ff */
[----:B------:R-:W-:Y:S01]  /*2b460*/  ULDC.64 UR4, c[0x0][0xad8] ;  /* 0x0002b60000047ab9 */ /* 0x000fe20000000a00 */
[----:B------:R-:W-:Y:S01]  /*2b470*/  IMAD.MOV.U32 R2, RZ, RZ, R44 ;  /* 0x000000ffff027224 */ /* 0x000fe200078e002c */
[----:B------:R-:W-:Y:S01]  /*2b480*/  ULDC.64 UR6, c[0x0][0xa80] ;  /* 0x0002a00000067ab9 */ /* 0x000fe20000000a00 */
[----:B------:R-:W-:Y:S02]  /*2b490*/  IMAD.MOV.U32 R3, RZ, RZ, R49 ;  /* 0x000000ffff037224 */ /* 0x000fe400078e0031 */
[----:B------:R-:W-:Y:S02]  /*2b4a0*/  IMAD.X R0, RZ, RZ, R21, P0 ;  /* 0x000000ffff007224 */ /* 0x000fe400000e0615 */
[----:B------:R-:W-:Y:S02]  /*2b4b0*/  VIADD R4, R210, 0x40 ;  /* 0x00000040d2047836 */ /* 0x000fe40000000000 */
[----:B------:R-:W-:-:S02]  /*2b4c0*/  IMAD R0, R0, UR4, RZ ;  /* 0x0000000400007c24 */ /* 0x000fc4000f8e02ff */
[C---:B------:R-:W-:Y:S01]  /*2b4d0*/  IMAD.WIDE.U32 R2, R5.reuse, UR4, R2 ;  /* 0x0000000405027c25 */ /* 0x040fe2000f8e0002 */
[----:B------:R-:W-:Y:S02]  /*2b4e0*/  ULDC UR4, c[0x0][0xa8c] ;  /* 0x0002a30000047ab9 */ /* 0x000fe40000000800 */
        /* <DEDUP_REMOVED lines=8> */
.L_x_1570:
[----:B------:R-:W-:Y:S05]  /*2b570*/  BSYNC B1 ;  /* 0x0000000000017941 */ /* 0x000fea0003800000 */
.L_x_1569:
[----:B------:R-:W-:Y:S04]  /*2b580*/  BSSY B1, `(.L_x_1571) ;  /* 0x0000014000017945 */ /* 0x000fe80003800000 */
[----:B------:R-:W-:Y:S05]  /*2b590*/  @P1 BRA `(.L_x_1572) ;  /* 0x0000000000481947 */ /* 0x000fea0003800000 */
[----:B01---5:R-:W-:Y:S01]  /*2b5a0*/  IADD3 R5, P0, R20, 0x40, RZ ;  /* 0x0000004014057810 */ /* 0x023fe20007f1e0ff */
        /* <DEDUP_REMOVED lines=17> */
.L_x_1572:
[----:B------:R-:W-:Y:S05]  /*2b6c0*/  BSYNC B1 ;  /* 0x0000000000017941 */ /* 0x000fea0003800000 */
.L_x_1571:
[----:B------:R-:W-:Y:S05]  /*2b6d0*/  @P2 BRA `(.L_x_1573) ;  /* 0x0000000800d42947 */ /* 0x000fea0003800000 */
[----:B012--5:R-:W-:Y:S01]  /*2b6e0*/  IADD3 R5, P0, R20, 0x60, RZ ;  /* 0x0000006014057810 */ /* 0x027fe20007f1e0ff */
        /* <DEDUP_REMOVED lines=19> */
.L_x_1564:
[----:B------:R-:W-:Y:S01]  /*2b820*/  ULDC.64 UR4, c[0x0][0xbd8] ;  /* 0x0002f60000047ab9 */ /* 0x000fe20000000a00 */
[----:B------:R-:W2:Y:S01]  /*2b830*/  LDC.64 R2, c[0x0][0xbd8] ;  /* 0x0002f600ff027b82 */ /* 0x000ea20000000a00 */
[----:B------:R-:W-:Y:S01]  /*2b840*/  ISETP.NE.U32.AND P0, PT, RZ, UR4, PT ;  /* 0x00000004ff007c0c */ /* 0x000fe2000bf05070 */
[----:B------:R-:W-:-:S03]  /*2b850*/  IMAD.MOV.U32 R7, RZ, RZ, RZ ;  /* 0x000000ffff077224 */ /* 0x000fc600078e00ff */
[----:B------:R-:W-:Y:S01]  /*2b860*/  ISETP.NE.AND.EX P0, PT, RZ, UR5, PT, P0 ;  /* 0x00000005ff007c0c */ /* 0x000fe2000bf05300 */
[----:B------:R-:W-:Y:S02]  /*2b870*/  ULDC.64 UR4, c[0x0][0xbe0] ;  /* 0x0002f80000047ab9 */ /* 0x000fe40000000a00 */
[----:B------:R-:W-:-:S04]  /*2b880*/  ISETP.NE.U32.AND P1, PT, RZ, UR4, PT ;  /* 0x00000004ff007c0c */ /* 0x000fc8000bf25070 */
[----:B------:R-:W-:Y:S01]  /*2b890*/  ISETP.NE.AND.EX P1, PT, RZ, UR5, PT, P1 ;  /* 0x00000005ff007c0c */ /* 0x000fe2000bf25310 */
[----:B--2---:R-:W-:-:S12]  /*2b8a0*/  IMAD.WIDE R2, R218, 0x4, R2 ;  /* 0x00000004da027825 */ /* 0x004fd800078e0202 */
[----:B------:R-:W2:Y:S01]  /*2b8b0*/  @P1 LDC.64 R4, c[0x0][0xbe0] ;  /* 0x0002f800ff041b82 */ /* 0x000ea20000000a00 */
[----:B------:R-:W-:Y:S02]  /*2b8c0*/  ULDC UR4, c[0x0][0xa88] ;  /* 0x0002a20000047ab9 */ /* 0x000fe40000000800 */
[----:B------:R-:W-:Y:S01]  /*2b8d0*/  IMAD.U32 R0, RZ, RZ, UR4 ;  /* 0x00000004ff007e24 */ /* 0x000fe2000f8e00ff */
[----:B------:R3:W5:Y:S01]  /*2b8e0*/  @P0 LDG.E R7, desc[UR60][R2.64] ;  /* 0x0000003c02070981 */ /* 0x000762000c1e1900 */
[----:B------:R-:W4:Y:S01]  /*2b8f0*/  S2R R10, SR_TID.X ;  /* 0x00000000000a7919 */ /* 0x000f220000002100 */
[----:B--2---:R-:W-:-:S05]  /*2b900*/  @P1 IMAD.WIDE R4, R218, 0x4, R4 ;  /* 0x00000004da041825 */ /* 0x004fca00078e0204 */
[----:B------:R3:W5:Y:S01]  /*2b910*/  @P1 LDG.E R0, desc[UR60][R4.64] ;  /* 0x0000003c04001981 */ /* 0x000762000c1e1900 */
[----:B----4-:R-:W-:-:S05]  /*2b920*/  VIADD R6, R10, 0xffffff80 ;  /* 0xffffff800a067836 */ /* 0x010fca0000000000 */
[----:B------:R-:W-:Y:S01]  /*2b930*/  ISETP.GT.AND P2, PT, R6, 0x7f, PT ;  /* 0x0000007f0600780c */ /* 0x000fe20003f44270 */
[----:B------:R-:W-:-:S12]  /*2b940*/  @P1 BRA `(.L_x_1574) ;  /* 0x0000000000101947 */ /* 0x000fd80003800000 */
[----:B------:R-:W-:Y:S05]  /*2b950*/  @!P0 BRA `(.L_x_1574) ;  /* 0x00000000000c8947 */ /* 0x000fea0003800000 */
[----:B---3--:R-:W2:Y:S04]  /*2b960*/  LDG.E R5, desc[UR60][R2.64] ;  /* 0x0000003c02057981 */ /* 0x008ea8000c1e1900 */
[----:B-----5:R-:W2:Y:S02]  /*2b970*/  LDG.E R0, desc[UR60][R2.64+0x4] ;  /* 0x0000043c02007981 */ /* 0x020ea4000c1e1900 */
[----:B--2---:R-:W-:-:S07]  /*2b980*/  IMAD.IADD R0, R0, 0x1, -R5 ;  /* 0x0000000100007824 */ /* 0x004fce00078e0a05 */
.L_x_1574:
[----:B---3--:R-:W-:Y:S01]  /*2b990*/  SHF.R.S32.HI R2, RZ, 0x1f, R218 ;  /* 0x0000001fff027819 */ /* 0x008fe200000114da */
[----:B------:R-:W-:Y:S01]  /*2b9a0*/  BSSY B1, `(.L_x_1575) ;  /* 0x000001c000017945 */ /* 0x000fe20003800000 */
[----:B------:R-:W-:Y:S02]  /*2b9b0*/  SHF.R.S32.HI R8, RZ, 0x1f, R217 ;  /* 0x0000001fff087819 */ /* 0x000fe400000114d9 */
[----:B------:R-:W-:Y:S02]  /*2b9c0*/  SHF.R.S32.HI R13, RZ, 0x1f, R210 ;  /* 0x0000001fff0d7819 */ /* 0x000fe400000114d2 */
[----:B------:R-:W-:Y:S02]  /*2b9d0*/  SEL R11, R218, RZ, !P0 ;  /* 0x000000ffda0b7207 */ /* 0x000fe40004000000 */
[----:B------:R-:W-:Y:S02]  /*2b9e0*/  SEL R9, R2, RZ, !P0 ;  /* 0x000000ff02097207 */ /* 0x000fe40004000000 */
[----:B-----5:R-:W-:Y:S01]  /*2b9f0*/  SHF.R.S32.HI R6, RZ, 0x1f, R7 ;  /* 0x0000001fff067819 */ /* 0x020fe20000011407 */
[----:B------:R-:W-:Y:S06]  /*2ba00*/  @P2 BRA `(.L_x_1576) ;  /* 0x0000000000542947 */ /* 0x000fec0003800000 */
[----:B------:R-:W-:-:S04]  /*2ba10*/  IMAD R2, R223, 0x80, R10 ;  /* 0x00000080df027824 */ /* 0x000fc800078e020a */
[----:B------:R-:W-:-:S05]  /*2ba20*/  VIADD R3, R2, 0xffffff80 ;  /* 0xffffff8002037836 */ /* 0x000fca0000000000 */
[----:B------:R-:W-:-:S13]  /*2ba30*/  ISETP.GE.AND P0, PT, R3, R0, PT ;  /* 0x000000000300720c */ /* 0x000fda0003f06270 */
[----:B------:R-:W-:Y:S05]  /*2ba40*/  @P0 BRA `(.L_x_1576) ;  /* 0x0000000000440947 */ /* 0x000fea0003800000 */
[C---:B------:R-:W-:Y:S01]  /*2ba50*/  IADD3 R2, P0, R3.reuse, R7, RZ ;  /* 0x0000000703027210 */ /* 0x040fe20007f1e0ff */
[----:B------:R-:W-:Y:S02]  /*2ba60*/  ULDC.64 UR4, c[0x0][0xb70] ;  /* 0x0002dc0000047ab9 */ /* 0x000fe40000000a00 */
[----:B------:R-:W-:Y:S01]  /*2ba70*/  IMAD R4, R8, UR4, RZ ;  /* 0x0000000408047c24 */ /* 0x000fe2000f8e02ff */
[----:B------:R-:W-:-:S03]  /*2ba80*/  LEA.HI.X.SX32 R3, R3, R6, 0x1, P0 ;  /* 0x0000000603037211 */ /* 0x000fc600000f0eff */
[C---:B------:R-:W-:Y:S02]  /*2ba90*/  IMAD R5, R217.reuse, UR5, R4 ;  /* 0x00000005d9057c24 */ /* 0x040fe4000f8e0204 */
[----:B------:R-:W-:Y:S01]  /*2baa0*/  IMAD.WIDE.U32 R2, R217, UR4, R2 ;  /* 0x00000004d9027c25 */ /* 0x000fe2000f8e0002 */
[----:B------:R-:W-:-:S03]  /*2bab0*/  ULDC.64 UR4, c[0x0][0xb78] ;  /* 0x0002de0000047ab9 */ /* 0x000fc60000000a00 */
[----:B------:R-:W-:Y:S02]  /*2bac0*/  IMAD R4, R9, UR4, RZ ;  /* 0x0000000409047c24 */ /* 0x000fe4000f8e02ff */
[----:B------:R-:W-:Y:S02]  /*2bad0*/  IMAD.IADD R3, R3, 0x1, R5 ;  /* 0x0000000103037824 */ /* 0x000fe400078e0205 */
        /* <DEDUP_REMOVED lines=8> */
.L_x_1576:
[----:B------:R-:W-:Y:S05]  /*2bb60*/  BSYNC B1 ;  /* 0x0000000000017941 */ /* 0x000fea0003800000 */
.L_x_1575:
[----:B------:R-:W-:Y:S01]  /*2bb70*/  ULDC.64 UR4, c[0x0][0xaa0] ;  /* 0x0002a80000047ab9 */ /* 0x000fe20000000a00 */
[----:B------:R-:W-:Y:S01]  /*2bb80*/  IMAD.MOV.U32 R2, RZ, RZ, R210 ;  /* 0x000000ffff027224 */ /* 0x000fe200078e00d2 */
[----:B------:R-:W-:Y:S01]  /*2bb90*/  BSSY B1, `(.L_x_1577) ;  /* 0x000002c000017945 */ /* 0x000fe20003800000 */
[----:B--2---:R-:W-:Y:S02]  /*2bba0*/  IMAD.MOV.U32 R3, RZ, RZ, R13 ;  /* 0x000000ffff037224 */ /* 0x004fe400078e000d */
[----:B------:R-:W-:Y:S02]  /*2bbb0*/  IMAD R4, R6, UR4, RZ ;  /* 0x0000000406047c24 */ /* 0x000fe4000f8e02ff */
[----:B------:R-:W-:-:S04]  /*2bbc0*/  IMAD.WIDE.U32 R2, R7, UR4, R2 ;  /* 0x0000000407027c25 */ /* 0x000fc8000f8e0002 */
[----:B------:R-:W-:Y:S01]  /*2bbd0*/  IMAD R7, R7, UR5, R4 ;  /* 0x0000000507077c24 */ /* 0x000fe2000f8e0204 */
[----:B------:R-:W-:Y:S01]  /*2bbe0*/  ULDC.64 UR4, c[0x0][0xae0] ;  /* 0x0002b80000047ab9 */ /* 0x000fe20000000a00 */
[----:B------:R-:W-:Y:S02]  /*2bbf0*/  VIADD R6, R212, 0x20 ;  /* 0x00000020d4067836 */ /* 0x000fe40000000000 */
[----:B------:R-:W-:Y:S02]  /*2bc00*/  IMAD.IADD R3, R3, 0x1, R7 ;  /* 0x0000000103037824 */ /* 0x000fe400078e0207 */
[----:B------:R-:W-:Y:S02]  /*2bc10*/  IMAD R7, R223, -0x80, R0 ;  /* 0xffffff80df077824 */ /* 0x000fe400078e0200 */
[----:B------:R-:W-:Y:S02]  /*2bc20*/  IMAD R4, R8, UR4, RZ ;  /* 0x0000000408047c24 */ /* 0x000fe4000f8e02ff */
[C---:B------:R-:W-:Y:S01]  /*2bc30*/  VIADD R0, R212.reuse, 0x40 ;  /* 0x00000040d4007836 */ /* 0x040fe20000000000 */
[-C--:B------:R-:W-:Y:S01]  /*2bc40*/  ISETP.GE.AND P3, PT, R212, R7.reuse, PT ;  /* 0x00000007d400720c */ /* 0x080fe20003f66270 */
[C---:B------:R-:W-:Y:S01]  /*2bc50*/  IMAD R5, R217.reuse, UR5, R4 ;  /* 0x00000005d9057c24 */ /* 0x040fe2000f8e0204 */
[-C--:B------:R-:W-:Y:S01]  /*2bc60*/  ISETP.GE.AND P2, PT, R6, R7.reuse, PT ;  /* 0x000000070600720c */ /* 0x080fe20003f46270 */
[----:B------:R-:W-:Y:S01]  /*2bc70*/  IMAD.WIDE.U32 R2, R217, UR4, R2 ;  /* 0x00000004d9027c25 */ /* 0x000fe2000f8e0002 */
[----:B------:R-:W-:Y:S01]  /*2bc80*/  ULDC.64 UR4, c[0x0][0xae8] ;  /* 0x0002ba0000047ab9 */ /* 0x000fe20000000a00 */
[----:B------:R-:W-:-:S02]  /*2bc90*/  ISETP.GE.AND P0, PT, R0, R7, PT ;  /* 0x000000070000720c */ /* 0x000fc40003f06270 */
[----:B------:R-:W-:Y:S02]  /*2bca0*/  VIADD R4, R212, 0x60 ;  /* 0x00000060d4047836 */ /* 0x000fe40000000000 */
[----:B------:R-:W-:Y:S02]  /*2bcb0*/  IMAD.IADD R3, R3, 0x1, R5 ;  /* 0x0000000103037824 */ /* 0x000fe400078e0205 */
[----:B------:R-:W-:Y:S01]  /*2bcc0*/  IMAD R0, R9, UR4, RZ ;  /* 0x0000000409007c24 */ /* 0x000fe2000f8e02ff */
[----:B------:R-:W-:Y:S01]  /*2bcd0*/  ISETP.GE.AND P1, PT, R4, R7, PT ;  /* 0x000000070400720c */ /* 0x000fe20003f26270 */
[----:B------:R-:W-:Y:S01]  /*2bce0*/  IMAD.WIDE.U32 R4, R11, UR4, R2 ;  /* 0x000000040b047c25 */ /* 0x000fe2000f8e0002 */
[----:B------:R-:W-:-:S03]  /*2bcf0*/  SHF.R.S32.HI R7, RZ, 0x1f, R212 ;  /* 0x0000001fff077819 */ /* 0x000fc600000114d4 */
[----:B------:R-:W-:Y:S02]  /*2bd00*/  IMAD R9, R11, UR5, R0 ;  /* 0x000000050b097c24 */ /* 0x000fe4000f8e0200 */
[----:B------:R-:W-:Y:S02]  /*2bd10*/  IMAD.MOV.U32 R6, RZ, RZ, R212 ;  /* 0x000000ffff067224 */ /* 0x000fe400078e00d4 */
[----:B------:R-:W-:Y:S02]  /*2bd20*/  IMAD.IADD R11, R5, 0x1, R9 ;  /* 0x00000001050b7824 */ /* 0x000fe400078e0209 */
        /* <DEDUP_REMOVED lines=18> */
.L_x_1578:
[----:B------:R-:W-:Y:S05]  /*2be50*/  BSYNC B1 ;  /* 0x0000000000017941 */ /* 0x000fea0003800000 */
.L_x_1577:
[----:B------:R-:W-:Y:S04]  /*2be60*/  BSSY B1, `(.L_x_1579) ;  /* 0x0000014000017945 */ /* 0x000fe80003800000 */
[----:B------:R-:W-:Y:S05]  /*2be70*/  @P2 BRA `(.L_x_1580) ;  /* 0x0000000000482947 */ /* 0x000fea0003800000 */
[----:B--2---:R-:W-:Y:S01]  /*2be80*/  IADD3 R9, P2, R6, 0x20, RZ ;  /* 0x0000002006097810 */ /* 0x004fe20007f5e0ff */
        /* <DEDUP_REMOVED lines=17> */
.L_x_1580:
[----:B------:R-:W-:Y:S05]  /*2bfa0*/  BSYNC B1 ;  /* 0x0000000000017941 */ /* 0x000fea0003800000 */
.L_x_1579:
[----:B------:R-:W-:Y:S04]  /*2bfb0*/  BSSY B1, `(.L_x_1581) ;  /* 0x0000014000017945 */ /* 0x000fe80003800000 */
[----:B------:R-:W-:Y:S05]  /*2bfc0*/  @P0 BRA `(.L_x_1582) ;  /* 0x0000000000480947 */ /* 0x000fea0003800000 */
[----:B--23--:R-:W-:Y:S01]  /*2bfd0*/  IADD3 R9, P0, R6, 0x40, RZ ;  /* 0x0000004006097810 */ /* 0x00cfe20007f1e0ff */
        /* <DEDUP_REMOVED lines=17> */
.L_x_1582:
[----:B------:R-:W-:Y:S05]  /*2c0f0*/  BSYNC B1 ;  /* 0x0000000000017941 */ /* 0x000fea0003800000 */
.L_x_1581:
        /* <DEDUP_REMOVED lines=19> */
.L_x_1573:
[----:B------:R-:W-:Y:S05]  /*2c230*/  BSYNC B0 ;  /* 0x0000000000007941 */ /* 0x000fea0003800000 */
.L_x_1563:
[----:B------:R-:W-:Y:S02]  /*2c240*/  ULDC UR4, c[0x0][0xc14] ;  /* 0x0003050000047ab9 */ /* 0x000fe40000000800 */
[----:B-1----:R-:W-:-:S13]  /*2c250*/  ISETP.GE.AND P0, PT, R195, UR4, PT ;  /* 0x00000004c3007c0c */ /* 0x002fda000bf06270 */
[----:B------:R-:W-:Y:S05]  /*2c260*/  @!P0 BRA `(.L_x_1583) ;  /* 0xfffffd5000248947 */ /* 0x000fea000383ffff */
[----:B------:R-:W-:Y:S05]  /*2c270*/  BRA `(.L_x_1317) ;  /* 0x0000006c00707947 */ /* 0x000fea0003800000 */
.L_x_1315:
[----:B------:R-:W-:-:S08]  /*2c280*/  NOP ;  /* 0x0000000000007918 */ /* 0x000fd00000000000 */
[----:B------:R-:W0:-:S00]  /*2c290*/  USETMAXREG.DEALLOC.CTAPOOL 0x18 ;  /* 0x00000018000079c8 */ /* 0x000e0000080e0500 */
[----:B0-----:R-:W-:Y:S01]  /*2c2a0*/  LOP3.LUT R0, R0, 0x3, RZ, 0xc0, !PT ;  /* 0x0000000300007812 */ /* 0x001fe200078ec0ff */
[----:B------:R-:W-:Y:S01]  /*2c2b0*/  IMAD.MOV.U32 R5, RZ, RZ, RZ ;  /* 0x000000ffff057224 */ /* 0x000fe200078e00ff */
[----:B------:R-:W-:-:S04]  /*2c2c0*/  LOP3.LUT R16, R16, 0xfffffffd, RZ, 0xc0, !PT ;  /* 0xfffffffd10107812 */ /* 0x000fc800078ec0ff */
[----:B------:R-:W0:Y:S02]  /*2c2d0*/  SHFL.IDX PT, R0, R0, RZ, 0x1f ;  /* 0x00001fff00007589 */ /* 0x000e2400000e0000 */
[----:B0-----:R-:W-:-:S13]  /*2c2e0*/  ISETP.NE.AND P0, PT, R0, RZ, PT ;  /* 0x000000ff0000720c */ /* 0x001fda0003f05270 */
[----:B------:R-:W-:Y:S01]  /*2c2f0*/  @P0 LOP3.LUT R16, R16, 0x2, RZ, 0xfc, !PT ;  /* 0x0000000210100812 */ /* 0x000fe200078efcff */
[----:B------:R-:W-:Y:S06]  /*2c300*/  @!P0 BRA `(.L_x_1584) ;  /* 0x0000000000248947 */ /* 0x000fec0003800000 */
        /* <DEDUP_REMOVED lines=9> */
.L_x_1584:
[----:B------:R-:W0:Y:S01]  /*2c3a0*/  S2R R0, SR_TID.X ;  /* 0x0000000000007919 */ /* 0x000e220000002100 */
        /* <DEDUP_REMOVED lines=30> */
[----:B------:R-:W-:-:S03]  /*2c590*/  IMAD.MOV.U32 R4, RZ, RZ, RZ ;  /* 0x000000ffff047224 */ /* 0x000fc600078e00ff */
        /* <DEDUP_REMOVED lines=10> */
.L_x_1590:
[----:B------:R-:W-:Y:S01]  /*2c640*/  IMAD.U32 R2, RZ, RZ, UR7 ;  /* 0x00000007ff027e24 */ /* 0x000fe2000f8e00ff */
        /* <DEDUP_REMOVED lines=12> */
.L_x_1589:
[----:B------:R-:W-:Y:S05]  /*2c710*/  BSYNC B0 ;  /* 0x0000000000007941 */ /* 0x000fea0003800000 */
.L_x_1588:
        /* <DEDUP_REMOVED lines=16> */
[----:B0-----:R-:W-:-:S04]  /*2c820*/  IMAD R2, R2, UR5, RZ ;  /* 0x0000000502027c24 */ /* 0x001fc8000f8e02ff */
[----:B------:R-:W-:-:S05]  /*2c830*/  IMAD.IADD R7, R2, 0x1, R7 ;  /* 0x0000000102077824 */ /* 0x000fca00078e0207 */
[----:B------:R-:W-:-:S13]  /*2c840*/  ISETP.GT.AND P6, PT, R7, UR6, PT ;  /* 0x0000000607007c0c */ /* 0x000fda000bfc4270 */
[----:B------:R-:W-:Y:S05]  /*2c850*/  @!P6 BRA `(.L_x_1590) ;  /* 0xfffffffc0078e947 */ /* 0x000fea000383ffff */
[----:B------:R-:W-:-:S07]  /*2c860*/  IMAD.MOV.U32 R6, RZ, RZ, R10 ;  /* 0x000000ffff067224 */ /* 0x000fce00078e000a */
.L_x_1586:
[----:B------:R-:W-:-:S04]  /*2c870*/  IMAD.IADD R7, R7, 0x1, -R2 ;  /* 0x0000000107077824 */ /* 0x000fc800078e0a02 */
[----:B------:R-:W-:-:S05]  /*2c880*/  IMAD R2, R6, UR5, R7 ;  /* 0x0000000506027c24 */ /* 0x000fca000f8e0207 */
[----:B------:R-:W-:Y:S02]  /*2c890*/  ISETP.GT.AND P0, PT, R2, UR6, PT ;  /* 0x0000000602007c0c */ /* 0x000fe4000bf04270 */
[----:B------:R-:W0:Y:S11]  /*2c8a0*/  LDC.64 R2, c[0x0][0xc68] ;  /* 0x00031a00ff027b82 */ /* 0x000e360000000a00 */
[----:B------:R-:W-:-:S04]  /*2c8b0*/  VOTE.ANY R12, PT, !P0 ;  /* 0x00000000000c7806 */ /* 0x000fc800040e0100 */
[----:B------:R-:W1:Y:S02]  /*2c8c0*/  POPC R8, R12 ;  /* 0x0000000c00087309 */ /* 0x000e640000000000 */
[----:B-1----:R-:W-:-:S04]  /*2c8d0*/  VIADD R9, R8, UR4 ;  /* 0x0000000408097c36 */ /* 0x002fc80008000000 */
[----:B0-----:R-:W-:Y:S01]  /*2c8e0*/  IMAD.WIDE R2, R9, 0x4, R2 ;  /* 0x0000000409027825 */ /* 0x001fe200078e0202 */
[----:B------:R-:W0:Y:S04]  /*2c8f0*/  SHFL.IDX PT, R5, R5, R8, 0x1f ;  /* 0x00001f0805057589 */ /* 0x000e2800000e0000 */
[----:B------:R-:W0:Y:S04]  /*2c900*/  LDG.E R10, desc[UR60][R2.64] ;  /* 0x0000003c020a7981 */ /* 0x000e28000c1e1900 */
[----:B------:R0:W-:Y:S01]  /*2c910*/  STL [R1+0xc], R9 ;  /* 0x00000c0901007387 */ /* 0x0001e20000100800 */
[----:B------:R-:W-:Y:S01]  /*2c920*/  ISETP.NE.AND P0, PT, R12, RZ, PT ;  /* 0x000000ff0c00720c */ /* 0x000fe20003f05270 */
[----:B0-----:R-:W-:-:S05]  /*2c930*/  IMAD R9, R5, R10, RZ ;  /* 0x0000000a05097224 */ /* 0x001fca00078e02ff */
[----:B------:R-:W-:-:S04]  /*2c940*/  IABS R11, R9 ;  /* 0x00000009000b7213 */ /* 0x000fc80000000000 */
[----:B------:R-:W0:Y:S08]  /*2c950*/  I2F.RP R13, R11 ;  /* 0x0000000b000d7306 */ /* 0x000e300000209400 */
[----:B0-----:R-:W0:Y:S02]  /*2c960*/  MUFU.RCP R13, R13 ;  /* 0x0000000d000d7308 */ /* 0x001e240000001000 */
[----:B0-----:R-:W-:-:S06]  /*2c970*/  VIADD R14, R13, 0xffffffe ;  /* 0x0ffffffe0d0e7836 */ /* 0x001fcc0000000000 */
[----:B------:R0:W1:Y:S01]  /*2c980*/  F2I.FTZ.U32.TRUNC.NTZ R3, R14 ;  /* 0x0000000e00037305 */ /* 0x000062000021f000 */
[----:B------:R-:W-:Y:S05]  /*2c990*/  @!P0 BRA `(.L_x_1591) ;  /* 0x0000000000088947 */ /* 0x000fea0003800000 */
[----:B------:R-:W-:-:S05]  /*2c9a0*/  VIADD R13, R8, 0xffffffff ;  /* 0xffffffff080d7836 */ /* 0x000fca0000000000 */
[----:B------:R2:W3:Y:S02]  /*2c9b0*/  SHFL.IDX PT, R4, R6, R13, 0x1f ;  /* 0x00001f0d06047589 */ /* 0x0004e400000e0000 */
.L_x_1591:
[----:B-1----:R-:W-:Y:S01]  /*2c9c0*/  IMAD.MOV R2, RZ, RZ, -R3 ;  /* 0x000000ffff027224 */ /* 0x002fe200078e0a03 */
[----:B--2---:R-:W-:Y:S01]  /*2c9d0*/  IABS R6, R9 ;  /* 0x0000000900067213 */ /* 0x004fe20000000000 */
[----:B---3--:R-:W-:Y:S02]  /*2c9e0*/  IMAD R4, R4, UR5, R7 ;  /* 0x0000000504047c24 */ /* 0x008fe4000f8e0207 */
[----:B------:R-:W-:Y:S02]  /*2c9f0*/  IMAD R7, R2, R11, RZ ;  /* 0x0000000b02077224 */ /* 0x000fe400078e02ff */
[----:B------:R-:W-:Y:S01]  /*2ca00*/  IMAD.MOV.U32 R2, RZ, RZ, RZ ;  /* 0x000000ffff027224 */ /* 0x000fe200078e00ff */
[----:B------:R1:W-:Y:S01]  /*2ca10*/  STL [R1], R4 ;  /* 0x0000000401007387 */ /* 0x0003e20000100800 */
[----:B------:R-:W-:Y:S02]  /*2ca20*/  IMAD.MOV R6, RZ, RZ, -R6 ;  /* 0x000000ffff067224 */ /* 0x000fe400078e0a06 */
[----:B------:R-:W-:Y:S01]  /*2ca30*/  IMAD.HI.U32 R3, R3, R7, R2 ;  /* 0x0000000703037227 */ /* 0x000fe200078e0002 */
[----:B------:R-:W-:-:S04]  /*2ca40*/  IADD3 R2, -R4, UR6, RZ ;  /* 0x0000000604027c10 */ /* 0x000fc8000fffe1ff */
[----:B-1----:R-:W-:-:S05]  /*2ca50*/  IABS R4, R2 ;  /* 0x0000000200047213 */ /* 0x002fca0000000000 */
[----:B------:R-:W-:Y:S01]  /*2ca60*/  IMAD.HI.U32 R7, R3, R4, RZ ;  /* 0x0000000403077227 */ /* 0x000fe200078e00ff */
[----:B------:R-:W-:-:S03]  /*2ca70*/  LOP3.LUT R3, R2, R9, RZ, 0x3c, !PT ;  /* 0x0000000902037212 */ /* 0x000fc600078e3cff */
[----:B------:R-:W-:Y:S01]  /*2ca80*/  IMAD R4, R7, R6, R4 ;  /* 0x0000000607047224 */ /* 0x000fe200078e0204 */
[----:B------:R-:W-:-:S04]  /*2ca90*/  ISETP.GE.AND P2, PT, R3, RZ, PT ;  /* 0x000000ff0300720c */ /* 0x000fc80003f46270 */
[----:B------:R-:W-:-:S13]  /*2caa0*/  ISETP.GT.U32.AND P1, PT, R11, R4, PT ;  /* 0x000000040b00720c */ /* 0x000fda0003f24070 */
        /* <DEDUP_REMOVED lines=9> */
[----:B------:R-:W-:Y:S02]  /*2cb40*/  IMAD.MOV R3, RZ, RZ, -R4 ;  /* 0x000000ffff037224 */ /* 0x000fe400078e0a04 */
[----:B------:R-:W-:Y:S02]  /*2cb50*/  IMAD R9, R9, R7, R2 ;  /* 0x0000000709097224 */ /* 0x000fe400078e0202 */
[----:B------:R-:W-:Y:S01]  /*2cb60*/  IMAD.MOV.U32 R2, RZ, RZ, RZ ;  /* 0x000000ffff027224 */ /* 0x000fe200078e00ff */
[----:B------:R-:W-:-:S04]  /*2cb70*/  VIADDMNMX R10, R3, UR5, R10, PT ;  /* 0x00000005030a7c46 */ /* 0x000fc8000b80010a */
[----:B------:R-:W-:-:S04]  /*2cb80*/  IABS R6, R10 ;  /* 0x0000000a00067213 */ /* 0x000fc80000000000 */
[----:B------:R-:W1:Y:S08]  /*2cb90*/  I2F.RP R8, R6 ;  /* 0x0000000600087306 */ /* 0x000e700000209400 */
[----:B-1----:R-:W1:Y:S02]  /*2cba0*/  MUFU.RCP R8, R8 ;  /* 0x0000000800087308 */ /* 0x002e640000001000 */
[----:B-1----:R-:W-:Y:S01]  /*2cbb0*/  VIADD R3, R8, 0xffffffe ;  /* 0x0ffffffe08037836 */ /* 0x002fe20000000000 */
[----:B------:R-:W-:-:S05]  /*2cbc0*/  IABS R8, R10 ;  /* 0x0000000a00087213 */ /* 0x000fca0000000000 */
[----:B------:R-:W1:Y:S02]  /*2cbd0*/  F2I.FTZ.U32.TRUNC.NTZ R3, R3 ;  /* 0x0000000300037305 */ /* 0x000e64000021f000 */
[----:B-1----:R-:W-:-:S04]  /*2cbe0*/  IMAD.MOV R7, RZ, RZ, -R3 ;  /* 0x000000ffff077224 */ /* 0x002fc800078e0a03 */
[----:B------:R-:W-:-:S04]  /*2cbf0*/  IMAD R7, R7, R6, RZ ;  /* 0x0000000607077224 */ /* 0x000fc800078e02ff */
[----:B------:R-:W-:Y:S01]  /*2cc00*/  IMAD.HI.U32 R2, R3, R7, R2 ;  /* 0x0000000703027227 */ /* 0x000fe200078e0002 */
[----:B------:R-:W-:-:S03]  /*2cc10*/  IABS R7, R9 ;  /* 0x0000000900077213 */ /* 0x000fc60000000000 */
        /* <DEDUP_REMOVED lines=8> */
[C---:B------:R-:W-:Y:S01]  /*2cca0*/  LOP3.LUT R3, R9.reuse, R10, RZ, 0x3c, !PT ;  /* 0x0000000a09037212 */ /* 0x040fe200078e3cff */
[----:B------:R-:W-:-:S03]  /*2ccb0*/  IMAD.IADD R9, R9, 0x1, R4 ;  /* 0x0000000109097824 */ /* 0x000fc600078e0204 */
[----:B------:R-:W-:-:S07]  /*2ccc0*/  ISETP.GE.AND P2, PT, R3, RZ, PT ;  /* 0x000000ff0300720c */ /* 0x000fce0003f46270 */
[----:B------:R-:W-:-:S06]  /*2ccd0*/  @P0 VIADD R2, R2, 0x1 ;  /* 0x0000000102020836 */ /* 0x000fcc0000000000 */
[----:B------:R-:W-:Y:S01]  /*2cce0*/  @!P2 IMAD.MOV R2, RZ, RZ, -R2 ;  /* 0x000000ffff02a224 */ /* 0x000fe200078e0a02 */
[----:B------:R-:W-:Y:S01]  /*2ccf0*/  @!P1 LOP3.LUT R2, RZ, R10, RZ, 0x33, !PT ;  /* 0x0000000aff029212 */ /* 0x000fe200078e33ff */
[----:B------:R-:W-:-:S04]  /*2cd00*/  IMAD.MOV R10, RZ, RZ, -R10 ;  /* 0x000000ffff0a7224 */ /* 0x000fc800078e0a0a */
[----:B------:R-:W-:Y:S01]  /*2cd10*/  IMAD R3, R2, R10, R9 ;  /* 0x0000000a02037224 */ /* 0x000fe200078e0209 */
[----:B------:R-:W-:-:S04]  /*2cd20*/  LOP3.LUT R2, RZ, R2, RZ, 0x33, !PT ;  /* 0x00000002ff027212 */ /* 0x000fc800078e33ff */
[----:B------:R1:W-:Y:S01]  /*2cd30*/  STL [R1+0x8], R3 ;  /* 0x0000080301007387 */ /* 0x0003e20000100800 */
[----:B------:R-:W-:-:S05]  /*2cd40*/  IMAD.IADD R2, R5, 0x1, R2 ;  /* 0x0000000105027824 */ /* 0x000fca00078e0202 */
[----:B------:R1:W-:Y:S01]  /*2cd50*/  STL [R1+0x4], R2 ;  /* 0x0000040201007387 */ /* 0x0003e20000100800 */
[----:B------:R-:W-:Y:S05]  /*2cd60*/  BRA `(.L_x_1592) ;  /* 0x0000000000107947 */ /* 0x000fea0003800000 */
.L_x_1587:
[----:B------:R-:W-:Y:S01]  /*2cd70*/  IMAD.U32 R2, RZ, RZ, UR6 ;  /* 0x00000006ff027e24 */ /* 0x000fe2000f8e00ff */
[----:B------:R0:W-:Y:S04]  /*2cd80*/  STL [R1+0x4], RZ ;  /* 0x000004ff01007387 */ /* 0x0001e80000100800 */
[----:B------:R0:W-:Y:S04]  /*2cd90*/  STL [R1+0x8], RZ ;  /* 0x000008ff01007387 */ /* 0x0001e80000100800 */
[----:B------:R0:W-:Y:S02]  /*2cda0*/  STL [R1], R2 ;  /* 0x0000000201007387 */ /* 0x0001e40000100800 */
.L_x_1592:
[----:B------:R-:W2:Y:S04]  /*2cdb0*/  LDL R4, [R1] ;  /* 0x0000000001047983 */ /* 0x000ea80000100800 */
[----:B------:R-:W2:Y:S04]  /*2cdc0*/  LDL R5, [R1+0x4] ;  /* 0x0000040001057983 */ /* 0x000ea80000100800 */
[----:B------:R-:W2:Y:S04]  /*2cdd0*/  LDL R6, [R1+0x8] ;  /* 0x0000080001067983 */ /* 0x000ea80000100800 */
[----:B------:R-:W2:Y:S01]  /*2cde0*/  LDL R7, [R1+0xc] ;  /* 0x00000c0001077983 */ /* 0x000ea20000100800 */
[----:B------:R-:W-:-:S13]  /*2cdf0*/  ISETP.NE.AND P0, PT, R0, RZ, PT ;  /* 0x000000ff0000720c */ /* 0x000fda0003f05270 */
[----:B-1----:R-:W1:Y:S01]  /*2ce00*/  @!P0 S2R R3, SR_CgaCtaId ;  /* 0x0000000000038919 */ /* 0x002e620000008800 */
[----:B------:R-:W-:-:S04]  /*2ce10*/  @!P0 MOV R0, 0x400 ;  /* 0x0000040000008802 */ /* 0x000fc80000000f00 */
[----:B-1----:R-:W-:-:S05]  /*2ce20*/  @!P0 LEA R0, R3, R0, 0x18 ;  /* 0x0000000003008211 */ /* 0x002fca00078ec0ff */
[----:B--2---:R1:W-:Y:S01]  /*2ce30*/  @!P0 STS.128 [R0+0x298d0], R4 ;  /* 0x0298d00400008388 */ /* 0x0043e20000000c00 */
[----:B------:R-:W-:Y:S06]  /*2ce40*/  BAR.ARV 0x5, 0x180 ;  /* 0x0146000000007b1d */ /* 0x000fec0000002000 */
.L_x_1585:
[----:B-1----:R-:W3:Y:S01]  /*2ce50*/  LDL R0, [R1+0xc] ;  /* 0x00000c0001007983 */ /* 0x002ee20000100800 */
[----:B------:R-:W-:Y:S01]  /*2ce60*/  ULDC UR4, c[0x0][0xc14] ;  /* 0x0003050000047ab9 */ /* 0x000fe20000000800 */
[----:B------:R-:W-:Y:S01]  /*2ce70*/  IMAD.MOV.U32 R19, RZ, RZ, RZ ;  /* 0x000000ffff137224 */ /* 0x000fe200078e00ff */
[----:B---3--:R-:W-:Y:S01]  /*2ce80*/  ISETP.GE.AND P0, PT, R0, UR4, PT ;  /* 0x0000000400007c0c */ /* 0x008fe2000bf06270 */
[----:B------:R-:W-:-:S05]  /*2ce90*/  IMAD.MOV.U32 R0, RZ, RZ, 0x1 ;  /* 0x00000001ff007424 */ /* 0x000fca00078e00ff */
[----:B------:R1:W-:Y:S04]  /*2cea0*/  STL [R1+0x14], R0 ;  /* 0x0000140001007387 */ /* 0x0003e80000100800 */
[----:B------:R1:W-:Y:S03]  /*2ceb0*/  STL [R1+0x34], RZ ;  /* 0x000034ff01007387 */ /* 0x0003e60000100800 */
[----:B------:R-:W-:Y:S05]  /*2cec0*/  @P0 BRA `(.L_x_1593) ;  /* 0x0000005c00600947 */ /* 0x000fea0003800000 */
[----:B-1----:R-:W1:Y:S01]  /*2ced0*/  S2R R0, SR_TID.X ;  /* 0x0000000000007919 */ /* 0x002e620000002100 */
[----:B------:R-:W-:Y:S01]  /*2cee0*/  BSSY B7, `(.L_x_1593) ;  /* 0x00005d6000077945 */ /* 0x000fe20003800000 */
[----:B------:R-:W-:Y:S01]  /*2cef0*/  IMAD.MOV.U32 R19, RZ, RZ, RZ ;  /* 0x000000ffff137224 */ /* 0x000fe200078e00ff */
[----:B------:R-:W-:Y:S01]  /*2cf00*/  ULDC.64 UR40, c[0x0][0x198] ;  /* 0x0000660000287ab9 */ /* 0x000fe20000000a00 */
[----:B--2---:R-:W2:Y:S01]  /*2cf10*/  S2R R6, SR_TID.X ;  /* 0x0000000000067919 */ /* 0x004ea20000002100 */
[----:B------:R-:W-:Y:S02]  /*2cf20*/  ULOP3.LUT UR37, UR36, 0x1, URZ, 0xfc, !UPT ;  /* 0x0000000124257892 */ /* 0x000fe4000f8efc3f */
[----:B------:R-:W-:Y:S01]  /*2cf30*/  ULOP3.LUT UR39, UR36, 0x2, URZ, 0xfc, !UPT ;  /* 0x0000000224277892 */ /* 0x000fe2000f8efc3f */
[----:B------:R-:W-:Y:S01]  /*2cf40*/  ULDC UR38, c[0x0][0xc] ;  /* 0x0000030000267ab9 */ /* 0x000fe20000000800 */
[----:B-1----:R-:W-:Y:S01]  /*2cf50*/  LOP3.LUT R0, R0, 0x7f, RZ, 0xc0, !PT ;  /* 0x0000007f00007812 */ /* 0x002fe200078ec0ff */
[C---:B--2---:R-:W-:Y:S01]  /*2cf60*/  IMAD.SHL.U32 R4, R6.reuse, 0x20, RZ ;  /* 0x0000002006047824 */ /* 0x044fe200078e00ff */
        /* <DEDUP_REMOVED lines=10> */
[----:B------:R-:W-:Y:S01]  /*2d010*/  LOP3.LUT R2, R2, 0x30, R3, 0xf8, !PT ;  /* 0x0000003002027812 */ /* 0x000fe200078ef803 */
[----:B------:R-:W-:Y:S01]  /*2d020*/  IMAD.SHL.U32 R3, R6, 0x10, RZ ;  /* 0x0000001006037824 */ /* 0x000fe200078e00ff */
[----:B------:R-:W-:-:S04]  /*2d030*/  LOP3.LUT R4, R4, 0x10, R6, 0xf8, !PT ;  /* 0x0000001004047812 */ /* 0x000fc800078ef806 */
[----:B------:R-:W-:Y:S02]  /*2d040*/  LOP3.LUT R3, R2, 0x70, R3, 0x78, !PT ;  /* 0x0000007002037812 */ /* 0x000fe400078e7803 */
[----:B------:R-:W-:Y:S02]  /*2d050*/  LOP3.LUT R4, R4, 0x10, R7, 0x78, !PT ;  /* 0x0000001004047812 */ /* 0x000fe400078e7807 */
[----:B------:R-:W-:Y:S02]  /*2d060*/  LOP3.LUT R2, R3, 0xc00, R0, 0xf8, !PT ;  /* 0x00000c0003027812 */ /* 0x000fe400078ef800 */
[----:B------:R-:W-:-:S03]  /*2d070*/  LOP3.LUT R0, R5, R4, RZ, 0xfc, !PT ;  /* 0x0000000405007212 */ /* 0x000fc600078efcff */
[----:B------:R-:W-:Y:S04]  /*2d080*/  STL [R1+0x2c], R2 ;  /* 0x00002c0201007387 */ /* 0x000fe80000100800 */
[----:B------:R0:W-:Y:S04]  /*2d090*/  STL [R1+0x28], R0 ;  /* 0x0000280001007387 */ /* 0x0001e80000100800 */
[----:B------:R1:W-:Y:S01]  /*2d0a0*/  STL [R1+0x34], RZ ;  /* 0x000034ff01007387 */ /* 0x0003e20000100800 */
[----:B0-----:R-:W-:-:S05]  /*2d0b0*/  IMAD.MOV.U32 R0, RZ, RZ, 0x40 ;  /* 0x00000040ff007424 */ /* 0x001fca00078e00ff */
[----:B------:R-:W-:Y:S01]  /*2d0c0*/  SEL R2, R0, 0xffffffc0, !P0 ;  /* 0xffffffc000027807 */ /* 0x000fe20004000000 */
[----:B------:R-:W-:-:S05]  /*2d0d0*/  IMAD.MOV.U32 R0, RZ, RZ, 0x1 ;  /* 0x00000001ff007424 */ /* 0x000fca00078e00ff */
[----:B------:R1:W-:Y:S04]  /*2d0e0*/  STL [R1+0x18], R0 ;  /* 0x0000180001007387 */ /* 0x0003e80000100800 */
[----:B------:R1:W-:Y:S04]  /*2d0f0*/  STL [R1+0x10], RZ ;  /* 0x000010ff01007387 */ /* 0x0003e80000100800 */
[----:B------:R1:W-:Y:S02]  /*2d100*/  STL [R1+0x14], R0 ;  /* 0x0000140001007387 */ /* 0x0003e40000100800 */
.L_x_1714:
[----:B------:R-:W2:Y:S01]  /*2d110*/  LDL R14, [R1+0xc] ;  /* 0x00000c00010e7983 */ /* 0x000ea20000100800 */
[----:B------:R-:W-:Y:S05]  /*2d120*/  YIELD ;  /* 0x0000000000007946 */ /* 0x000fea0003800000 */
[----:B------:R-:W-:Y:S01]  /*2d130*/  ULDC.64 UR4, c[0x0][0xa28] ;  /* 0x00028a0000047ab9 */ /* 0x000fe20000000a00 */
[----:B------:R-:W-:Y:S01]  /*2d140*/  IMAD.MOV.U32 R8, RZ, RZ, RZ ;  /* 0x000000ffff087224 */ /* 0x000fe200078e00ff */
[----:B------:R-:W-:Y:S01]  /*2d150*/  ISETP.NE.U32.AND P0, PT, RZ, UR4, PT ;  /* 0x00000004ff007c0c */ /* 0x000fe2000bf05070 */
[----:B0-----:R-:W0:Y:S01]  /*2d160*/  LDC.64 R10, c[0x0][0xa00] ;  /* 0x00028000ff0a7b82 */ /* 0x001e220000000a00 */
[----:B-1----:R-:W-:Y:S01]  /*2d170*/  IMAD.MOV.U32 R0, RZ, RZ, RZ ;  /* 0x000000ffff007224 */ /* 0x002fe200078e00ff */
[----:B------:R-:W-:Y:S01]  /*2d180*/  ULDC.64 UR6, c[0x0][0xa08] ;  /* 0x0002820000067ab9 */ /* 0x000fe20000000a00 */
[----:B------:R-:W-:Y:S01]  /*2d190*/  ISETP.NE.AND.EX P0, PT, RZ, UR5, PT, P0 ;  /* 0x00000005ff007c0c */ /* 0x000fe2000bf05300 */
[----:B------:R-:W-:Y:S01]  /*2d1a0*/  ULDC.64 UR4, c[0x0][0xa18] ;  /* 0x0002860000047ab9 */ /* 0x000fe20000000a00 */
[----:B------:R-:W-:-:S03]  /*2d1b0*/  ULDC.64 UR8, c[0x0][0xa10] ;  /* 0x0002840000087ab9 */ /* 0x000fc60000000a00 */
[----:B------:R-:W1:Y:S08]  /*2d1c0*/  LDC.64 R4, c[0x0][0xa08] ;  /* 0x00028200ff047b82 */ /* 0x000e700000000a00 */
[----:B------:R-:W2:Y:S02]  /*2d1d0*/  @P0 LDC.64 R2, c[0x0][0xa28] ;  /* 0x00028a00ff020b82 */ /* 0x000ea40000000a00 */
[----:B--2---:R-:W-:-:S05]  /*2d1e0*/  @P0 IMAD.WIDE R2, R14, 0x4, R2 ;  /* 0x000000040e020825 */ /* 0x004fca00078e0202 */
[----:B------:R2:W5:Y:S01]  /*2d1f0*/  @P0 LDG.E R8, desc[UR60][R2.64] ;  /* 0x0000003c02080981 */ /* 0x000562000c1e1900 */
[----:B------:R-:W-:Y:S01]  /*2d200*/  ISETP.NE.U32.AND P0, PT, RZ, UR4, PT ;  /* 0x00000004ff007c0c */ /* 0x000fe2000bf05070 */
[----:B0-----:R-:W-:Y:S01]  /*2d210*/  IMAD.WIDE R10, R14, 0x4, R10 ;  /* 0x000000040e0a7825 */ /* 0x001fe200078e020a */
[----:B------:R-:W-:Y:S02]  /*2d220*/  ISETP.NE.U32.AND P2, PT, RZ, UR6, PT ;  /* 0x00000006ff007c0c */ /* 0x000fe4000bf45070 */
[----:B------:R-:W-:Y:S01]  /*2d230*/  ISETP.NE.AND.EX P0, PT, RZ, UR5, PT, P0 ;  /* 0x00000005ff007c0c */ /* 0x000fe2000bf05300 */
[----:B------:R-:W-:Y:S01]  /*2d240*/  ULDC.64 UR4, c[0x0][0xa00] ;  /* 0x0002800000047ab9 */ /* 0x000fe20000000a00 */
[----:B------:R-:W-:Y:S01]  /*2d250*/  ISETP.NE.U32.AND P4, PT, RZ, UR8, PT ;  /* 0x00000008ff007c0c */ /* 0x000fe2000bf85070 */
[----:B------:R-:W-:Y:S01]  /*2d260*/  IMAD.MOV.U32 R7, RZ, RZ, RZ ;  /* 0x000000ffff077224 */ /* 0x000fe200078e00ff */
[----:B------:R-:W-:Y:S01]  /*2d270*/  ISETP.NE.U32.AND P1, PT, RZ, UR4, PT ;  /* 0x00000004ff007c0c */ /* 0x000fe2000bf25070 */
[----:B--2---:R-:W0:Y:S01]  /*2d280*/  LDC.64 R2, c[0x0][0xa10] ;  /* 0x00028400ff027b82 */ /* 0x004e220000000a00 */
[----:B------:R-:W-:-:S02]  /*2d290*/  IMAD.MOV.U32 R18, RZ, RZ, RZ ;  /* 0x000000ffff127224 */ /* 0x000fc400078e00ff */
[----:B------:R-:W-:Y:S01]  /*2d2a0*/  ISETP.NE.AND.EX P3, PT, RZ, UR5, PT, P1 ;  /* 0x00000005ff007c0c */ /* 0x000fe2000bf65310 */
[----:B-1----:R-:W-:Y:S01]  /*2d2b0*/  IMAD.WIDE R4, R14, 0x4, R4 ;  /* 0x000000040e047825 */ /* 0x002fe200078e0204 */
[----:B------:R-:W-:Y:S02]  /*2d2c0*/  ISETP.NE.AND.EX P1, PT, RZ, UR7, PT, P2 ;  /* 0x00000007ff007c0c */ /* 0x000fe4000bf25320 */
[----:B------:R-:W-:Y:S01]  /*2d2d0*/  ISETP.NE.AND.EX P2, PT, RZ, UR9, PT, P4 ;  /* 0x00000009ff007c0c */ /* 0x000fe2000bf45340 */
[----:B------:R-:W1:Y:S08]  /*2d2e0*/  @P0 LDC.64 R12, c[0x0][0xa18] ;  /* 0x00028600ff0c0b82 */ /* 0x000e700000000a00 */
[----:B------:R-:W2:Y:S01]  /*2d2f0*/  @P3 LDG.E R0, desc[UR60][R10.64] ;  /* 0x0000003c0a003981 */ /* 0x000ea2000c1e1900 */
[----:B------:R-:W-:-:S03]  /*2d300*/  ULDC UR4, c[0x0][0x288] ;  /* 0x0000a20000047ab9 */ /* 0x000fc60000000800 */
[----:B------:R3:W5:Y:S01]  /*2d310*/  @P1 LDG.E R7, desc[UR60][R4.64] ;  /* 0x0000003c04071981 */ /* 0x000762000c1e1900 */
[----:B0-----:R-:W-:-:S05]  /*2d320*/  IMAD.WIDE R2, R14, 0x4, R2 ;  /* 0x000000040e027825 */ /* 0x001fca00078e0202 */
[----:B------:R3:W5:Y:S01]  /*2d330*/  @P2 LDG.E R18, desc[UR60][R2.64] ;  /* 0x0000003c02122981 */ /* 0x000762000c1e1900 */
[----:B-1----:R-:W-:-:S03]  /*2d340*/  @P0 IMAD.WIDE R12, R14, 0x4, R12 ;  /* 0x000000040e0c0825 */ /* 0x002fc600078e020c */
[----:B--2---:R0:W-:Y:S02]  /*2d350*/  STL [R1+0x1c], R0 ;  /* 0x00001c0001007387 */ /* 0x0041e40000100800 */
[----:B0-----:R-:W-:Y:S01]  /*2d360*/  IMAD.U32 R0, RZ, RZ, UR4 ;  /* 0x00000004ff007e24 */ /* 0x001fe2000f8e00ff */
[----:B------:R-:W-:-:S05]  /*2d370*/  ULDC.64 UR4, c[0x0][0x3f8] ;  /* 0x0000fe0000047ab9 */ /* 0x000fca0000000a00 */
        /* <DEDUP_REMOVED lines=9> */
[----:B------:R-:W-:Y:S01]  /*2d410*/  IMAD.U32 R6, RZ, RZ, UR4 ;  /* 0x00000004ff067e24 */ /* 0x000fe2000f8e00ff */
[----:B---3--:R-:W-:Y:S06]  /*2d420*/  @P0 BRA `(.L_x_1594) ;  /* 0x0000000000100947 */ /* 0x008fec0003800000 */
[----:B------:R-:W-:Y:S05]  /*2d430*/  @!P3 BRA `(.L_x_1594) ;  /* 0x00000000000cb947 */ /* 0x000fea0003800000 */
[----:B------:R-:W2:Y:S04]  /*2d440*/  LDG.E R12, desc[UR60][R10.64] ;  /* 0x0000003c0a0c7981 */ /* 0x000ea8000c1e1900 */
[----:B-----5:R-:W2:Y:S02]  /*2d450*/  LDG.E R0, desc[UR60][R10.64+0x4] ;  /* 0x0000043c0a007981 */ /* 0x020ea4000c1e1900 */
[----:B--2---:R-:W-:-:S07]  /*2d460*/  IMAD.IADD R0, R0, 0x1, -R12 ;  /* 0x0000000100007824 */ /* 0x004fce00078e0a0c */
.L_x_1594:
[----:B-----5:R-:W-:Y:S01]  /*2d470*/  IMAD.IADD R7, R7, 0x1, R8 ;  /* 0x0000000107077824 */ /* 0x020fe200078e0208 */
[----:B------:R-:W-:Y:S02]  /*2d480*/  ULDC.64 UR4, c[0x0][0xa20] ;  /* 0x0002880000047ab9 */ /* 0x000fe40000000a00 */
[----:B------:R-:W-:Y:S02]  /*2d490*/  ISETP.NE.U32.AND P0, PT, RZ, UR4, PT ;  /* 0x00000004ff007c0c */ /* 0x000fe4000bf05070 */
[----:B------:R0:W-:Y:S02]  /*2d4a0*/  STL [R1+0x24], R7 ;  /* 0x0000240701007387 */ /* 0x0001e40000100800 */
[----:B------:R-:W-:-:S13]  /*2d4b0*/  ISETP.NE.AND.EX P0, PT, RZ, UR5, PT, P0 ;  /* 0x00000005ff007c0c */ /* 0x000fda000bf05300 */
[----:B0-----:R-:W-:Y:S05]  /*2d4c0*/  @!P0 BRA `(.L_x_1595) ;  /* 0x0000000000108947 */ /* 0x001fea0003800000 */
[----:B------:R-:W0:Y:S02]  /*2d4d0*/  LDC.64 R6, c[0x0][0xa20] ;  /* 0x00028800ff067b82 */ /* 0x000e240000000a00 */
[----:B0-----:R-:W-:-:S06]  /*2d4e0*/  IMAD.WIDE R6, R14, 0x4, R6 ;  /* 0x000000040e067825 */ /* 0x001fcc00078e0206 */
[----:B------:R0:W5:Y:S01]  /*2d4f0*/  LDG.E R6, desc[UR60][R6.64] ;  /* 0x0000003c06067981 */ /* 0x000162000c1e1900 */
[----:B------:R-:W-:Y:S05]  /*2d500*/  BRA `(.L_x_1596) ;  /* 0x0000000000107947 */ /* 0x000fea0003800000 */
.L_x_1595:
[----:B------:R-:W-:Y:S05]  /*2d510*/  @!P1 BRA `(.L_x_1596) ;  /* 0x00000000000c9947 */ /* 0x000fea0003800000 */
[----:B------:R-:W2:Y:S04]  /*2d520*/  LDG.E R6, desc[UR60][R4.64] ;  /* 0x0000003c04067981 */ /* 0x000ea8000c1e1900 */
[----:B------:R-:W2:Y:S02]  /*2d530*/  LDG.E R4, desc[UR60][R4.64+0x4] ;  /* 0x0000043c04047981 */ /* 0x000ea4000c1e1900 */
[----:B--2---:R-:W-:-:S07]  /*2d540*/  IMAD.IADD R6, R4, 0x1, -R6 ;  /* 0x0000000104067824 */ /* 0x004fce00078e0a06 */
.L_x_1596:
[----:B------:R-:W2:Y:S04]  /*2d550*/  @P2 LDG.E R4, desc[UR60][R2.64] ;  /* 0x0000003c02042981 */ /* 0x000ea8000c1e1900 */
[----:B------:R-:W3:Y:S04]  /*2d560*/  LDL R10, [R1+0x4] ;  /* 0x00000400010a7983 */ /* 0x000ee80000100800 */
[----:B------:R-:W2:Y:S01]  /*2d570*/  @P2 LDG.E R2, desc[UR60][R2.64+0x4] ;  /* 0x0000043c02022981 */ /* 0x000ea2000c1e1900 */
[----:B-----5:R-:W-:Y:S02]  /*2d580*/  IMAD.IADD R8, R6, 0x1, -R8 ;  /* 0x0000000106087824 */ /* 0x020fe400078e0a08 */
[----:B--2---:R-:W-:-:S04]  /*2d590*/  @P2 IMAD.IADD R9, R2, 0x1, -R4 ;  /* 0x0000000102092824 */ /* 0x004fc800078e0a04 */
[----:B------:R-:W-:-:S04]  /*2d5a0*/  IMAD.IADD R6, R8, 0x1, R9 ;  /* 0x0000000108067824 */ /* 0x000fc800078e0209 */
[----:B------:R-:W-:-:S04]  /*2d5b0*/  VIADD R20, R6, 0x9f ;  /* 0x0000009f06147836 */ /* 0x000fc80000000000 */
[----:B------:R-:W-:-:S05]  /*2d5c0*/  IMAD.HI R20, R20, 0x66666667, RZ ;  /* 0x6666666714147827 */ /* 0x000fca00078e02ff */
[----:B------:R-:W-:-:S04]  /*2d5d0*/  SHF.R.U32.HI R2, RZ, 0x1f, R20 ;  /* 0x0000001fff027819 */ /* 0x000fc80000011614 */
[----:B------:R-:W-:Y:S02]  /*2d5e0*/  LEA.HI.SX32 R20, R20, R2, 0x1a ;  /* 0x0000000214147211 */ /* 0x000fe400078fd2ff */
[----:B------:R-:W1:Y:S01]  /*2d5f0*/  LDC.64 R2, c[0x0][0x9e0] ;  /* 0x00027800ff027b82 */ /* 0x000e620000000a00 */
[----:B---3--:R-:W-:-:S04]  /*2d600*/  LEA R17, R10, 0x80, 0x7 ;  /* 0x000000800a117811 */ /* 0x008fc800078e38ff */
[----:B------:R-:W-:Y:S02]  /*2d610*/  IADD3 R17, R6, R17, -R0 ;  /* 0x0000001106117210 */ /* 0x000fe40007ffe800 */
[----:B-1----:R-:W-:-:S03]  /*2d620*/  ISETP.GE.AND P1, PT, R3, 0x1, PT ;  /* 0x000000010300780c */ /* 0x002fc60003f26270 */
[----:B------:R-:W-:-:S10]  /*2d630*/  IMAD.IADD R2, R17, 0x1, R2 ;  /* 0x0000000111027824 */ /* 0x000fd400078e0202 */
[----:B------:R-:W-:Y:S05]  /*2d640*/  @!P1 BRA `(.L_x_1597) ;  /* 0x0000000000489947 */ /* 0x000fea0003800000 */
[C---:B------:R-:W-:Y:S01]  /*2d650*/  ISETP.GT.AND P0, PT, R17.reuse, RZ, PT ;  /* 0x000000ff1100720c */ /* 0x040fe20003f04270 */
[----:B------:R-:W-:Y:S01]  /*2d660*/  BSSY B0, `(.L_x_1598) ;  /* 0x000000e000007945 */ /* 0x000fe20003800000 */
[----:B0-----:R-:W-:-:S11]  /*2d670*/  VIADD R7, R17, 0xffffffff ;  /* 0xffffffff11077836 */ /* 0x001fd60000000000 */
        /* <DEDUP_REMOVED lines=8> */
.L_x_1599:
[----:B------:R-:W-:-:S13]  /*2d700*/  ISETP.NE.AND P0, PT, R3, 0x1, PT ;  /* 0x000000010300780c */ /* 0x000fda0003f05270 */
[----:B------:R-:W0:Y:S02]  /*2d710*/  @P0 LDC.64 R4, c[0x0][0x9e8] ;  /* 0x00027a00ff040b82 */ /* 0x000e240000000a00 */
[----:B0-----:R-:W-:-:S05]  /*2d720*/  @P0 IMAD.HI.U32 R4, R7, R4, RZ ;  /* 0x0000000407040227 */ /* 0x001fca00078e00ff */
[----:B------:R-:W-:-:S07]  /*2d730*/  @P0 SHF.R.U32.HI R7, RZ, R5, R4 ;  /* 0x00000005ff070219 */ /* 0x000fce0000011604 */
.L_x_1600:
[----:B------:R-:W-:Y:S05]  /*2d740*/  BSYNC B0 ;  /* 0x0000000000007941 */ /* 0x000fea0003800000 */
.L_x_1598:
[----:B------:R-:W-:-:S05]  /*2d750*/  IMAD R7, R7, R3, R3 ;  /* 0x0000000307077224 */ /* 0x000fca00078e0203 */
[----:B------:R-:W-:-:S07]  /*2d760*/  VIMNMX R2, R2, R7, PT ;  /* 0x0000000702027248 */ /* 0x000fce0003fe0100 */
.L_x_1597:
        /* <DEDUP_REMOVED lines=10> */
[----:B0-----:R-:W0:Y:S02]  /*2d810*/  @P0 LDC.64 R6, c[0x0][0x9e8] ;  /* 0x00027a00ff060b82 */ /* 0x001e240000000a00 */
[----:B0-----:R-:W-:-:S05]  /*2d820*/  @P0 IMAD.HI.U32 R6, R5, R6, RZ ;  /* 0x0000000605060227 */ /* 0x001fca00078e00ff */
[----:B------:R-:W-:-:S04]  /*2d830*/  @P0 SHF.R.U32.HI R5, RZ, R7, R6 ;  /* 0x00000007ff050219 */ /* 0x000fc80000011606 */
[----:B------:R-:W-:Y:S01]  /*2d840*/  LOP3.LUT R5, RZ, R5, RZ, 0x33, !PT ;  /* 0x00000005ff057212 */ /* 0x000fe200078e33ff */
[----:B------:R-:W-:Y:S06]  /*2d850*/  BRA `(.L_x_1604) ;  /* 0x0000000000147947 */ /* 0x000fec0003800000 */
.L_x_1603:
[----:B------:R-:W-:Y:S01]  /*2d860*/  ISETP.NE.AND P0, PT, R3, 0x1, PT ;  /* 0x000000010300780c */ /* 0x000fe20003f05270 */
[----:B------:R-:W-:-:S12]  /*2d870*/  IMAD.MOV.U32 R5, RZ, RZ, R4 ;  /* 0x000000ffff057224 */ /* 0x000fd800078e0004 */
[----:B0-----:R-:W0:Y:S02]  /*2d880*/  @P0 LDC.64 R6, c[0x0][0x9e8] ;  /* 0x00027a00ff060b82 */ /* 0x001e240000000a00 */
[----:B0-----:R-:W-:-:S05]  /*2d890*/  @P0 IMAD.HI.U32 R6, R4, R6, RZ ;  /* 0x0000000604060227 */ /* 0x001fca00078e00ff */
[----:B------:R-:W-:-:S07]  /*2d8a0*/  @P0 SHF.R.U32.HI R5, RZ, R7, R6 ;  /* 0x00000007ff050219 */ /* 0x000fce0000011606 */
.L_x_1604:
[----:B------:R-:W-:Y:S05]  /*2d8b0*/  BSYNC B0 ;  /* 0x0000000000007941 */ /* 0x000fea0003800000 */
.L_x_1602:
[----:B------:R-:W-:-:S05]  /*2d8c0*/  IMAD R3, R5, R3, RZ ;  /* 0x0000000305037224 */ /* 0x000fca00078e02ff */
[----:B------:R-:W-:-:S07]  /*2d8d0*/  VIMNMX R0, R0, R3, !PT ;  /* 0x0000000300007248 */ /* 0x000fce0007fe0100 */
.L_x_1601:
[----:B------:R-:W-:Y:S01]  /*2d8e0*/  VIADD R2, R2, 0x9f ;  /* 0x0000009f02027836 */ /* 0x000fe20000000000 */
[----:B------:R-:W-:Y:S01]  /*2d8f0*/  BSSY B0, `(.L_x_1605) ;  /* 0x0000138000007945 */ /* 0x000fe20003800000 */
[----:B------:R-:W-:-:S04]  /*2d900*/  IMAD.HI R0, R0, 0x66666667, RZ ;  /* 0x6666666700007827 */ /* 0x000fc800078e02ff */
[----:B------:R-:W-:-:S05]  /*2d910*/  IMAD.HI R2, R2, 0x66666667, RZ ;  /* 0x6666666702027827 */ /* 0x000fca00078e02ff */
[----:B------:R-:W-:-:S04]  /*2d920*/  SHF.R.U32.HI R3, RZ, 0x1f, R2 ;  /* 0x0000001fff037819 */ /* 0x000fc80000011602 */
[----:B------:R-:W-:Y:S02]  /*2d930*/  LEA.HI.SX32 R3, R2, R3, 0x1a ;  /* 0x0000000302037211 */ /* 0x000fe400078fd2ff */
[----:B------:R-:W-:-:S04]  /*2d940*/  SHF.R.U32.HI R2, RZ, 0x1f, R0 ;  /* 0x0000001fff027819 */ /* 0x000fc80000011600 */
[----:B------:R-:W-:-:S04]  /*2d950*/  LEA.HI.SX32 R0, R0, R2, 0x1a ;  /* 0x0000000200007211 */ /* 0x000fc800078fd2ff */
[----:B------:R-:W-:Y:S02]  /*2d960*/  VIMNMX R2, RZ, R0, !PT ;  /* 0x00000000ff027248 */ /* 0x000fe40007fe0100 */
[----:B------:R-:W-:-:S03]  /*2d970*/  VIMNMX R0, R20, R3, PT ;  /* 0x0000000314007248 */ /* 0x000fc60003fe0100 */
[--C-:B------:R-:W-:Y:S02]  /*2d980*/  IMAD R2, R2, 0xa0, -R8.reuse ;  /* 0x000000a002027824 */ /* 0x100fe400078e0a08 */
[----:B------:R-:W-:-:S03]  /*2d990*/  IMAD R8, R0, 0xa0, -R8 ;  /* 0x000000a000087824 */ /* 0x000fc600078e0a08 */
[----:B------:R-:W-:Y:S02]  /*2d9a0*/  VIMNMX R0, RZ, R2, !PT ;  /* 0x00000002ff007248 */ /* 0x000fe40007fe0100 */
[----:B------:R-:W-:-:S03]  /*2d9b0*/  VIMNMX R9, R8, R9, PT ;  /* 0x0000000908097248 */ /* 0x000fc60003fe0100 */
[----:B------:R-:W-:Y:S01]  /*2d9c0*/  IMAD.WIDE.U32 R2, R0, -0x33333333, RZ ;  /* 0xcccccccd00027825 */ /* 0x000fe200078e00ff */
[----:B------:R-:W-:-:S04]  /*2d9d0*/  ISETP.GT.AND P0, PT, R9, R0, PT ;  /* 0x000000000900720c */ /* 0x000fc80003f04270 */
[----:B------:R-:W-:-:S09]  /*2d9e0*/  SHF.R.U32.HI R3, RZ, 0x7, R3 ;  /* 0x00000007ff037819 */ /* 0x000fd20000011603 */
[----:B------:R-:W-:Y:S02]  /*2d9f0*/  @P0 VIADD R0, R9, 0x9f ;  /* 0x0000009f09000836 */ /* 0x000fe40000000000 */
[----:B------:R-:W-:Y:S02]  /*2da00*/  IMAD.MOV.U32 R9, RZ, RZ, R3 ;  /* 0x000000ffff097224 */ /* 0x000fe400078e0003 */
[----:B------:R-:W-:-:S05]  /*2da10*/  @P0 IMAD.HI R0, R0, 0x66666667, RZ ;  /* 0x6666666700000827 */ /* 0x000fca00078e02ff */
[----:B------:R-:W-:-:S04]  /*2da20*/  @P0 SHF.R.U32.HI R2, RZ, 0x1f, R0 ;  /* 0x0000001fff020819 */ /* 0x000fc80000011600 */
[----:B------:R-:W-:Y:S02]  /*2da30*/  @P0 LEA.HI.SX32 R9, R0, R2, 0x1a ;  /* 0x0000000200090211 */ /* 0x000fe400078fd2ff */
[----:B------:R-:W-:Y:S02]  /*2da40*/  PLOP3.LUT P0, PT, PT, PT, PT, 0x80, 0x0 ;  /* 0x000000000000781c */ /* 0x000fe40003f0f070 */
[----:B------:R-:W-:-:S13]  /*2da50*/  ISETP.GT.AND P1, PT, R9, R3, PT ;  /* 0x000000030900720c */ /* 0x000fda0003f24270 */
[----:B------:R-:W-:Y:S05]  /*2da60*/  @!P1 BRA `(.L_x_1606) ;  /* 0x0000001000809947 */ /* 0x000fea0003800000 */
[----:B------:R-:W2:Y:S01]  /*2da70*/  LDL R6, [R1+0x8] ;  /* 0x0000080001067983 */ /* 0x000ea20000100800 */
[----:B------:R-:W1:Y:S01]  /*2da80*/  LDC R0, c[0x0][0x428] ;  /* 0x00010a00ff007b82 */ /* 0x000e620000000800 */
[----:B------:R-:W-:Y:S01]  /*2da90*/  UMOV UR4, 0xffffffff ;  /* 0xffffffff00047882 */ /* 0x000fe20000000000 */
[----:B-1----:R-:W-:-:S13]  /*2daa0*/  ISETP.NE.AND P0, PT, R0, 0x1, PT ;  /* 0x000000010000780c */ /* 0x002fda0003f05270 */
[----:B------:R-:W2:Y:S08]  /*2dab0*/  @P0 LDC R0, c[0x0][0x42c] ;  /* 0x00010b00ff000b82 */ /* 0x000eb00000000800 */
[----:B------:R-:W1:Y:S01]  /*2dac0*/  @P0 LDC R5, c[0x0][0x430] ;  /* 0x00010c00ff050b82 */ /* 0x000e620000000800 */
[----:B--2---:R-:W-:-:S04]  /*2dad0*/  @P0 IMAD.HI.U32 R0, R6, R0, RZ ;  /* 0x0000000006000227 */ /* 0x004fc800078e00ff */
[----:B------:R-:W-:Y:S01]  /*2dae0*/  IMAD.MOV.U32 R2, RZ, RZ, R6 ;  /* 0x000000ffff027224 */ /* 0x000fe200078e0006 */
[----:B-1----:R-:W-:Y:S02]  /*2daf0*/  @P0 SHF.R.U32.HI R2, RZ, R5, R0 ;  /* 0x00000005ff020219 */ /* 0x002fe40000011600 */
[----:B------:R-:W-:Y:S01]  /*2db00*/  SEL R0, R14, RZ, !P2 ;  /* 0x000000ff0e007207 */ /* 0x000fe20005000000 */
[----:B------:R-:W-:Y:S06]  /*2db10*/  BRA.DIV UR4, `(.L_x_1607) ;  /* 0x0000006e04c87947 */ /* 0x000fec000b800000 */
[----:B------:R-:W1:Y:S02]  /*2db20*/  S2R R5, SR_TID.X ;  /* 0x0000000000057919 */ /* 0x000e640000002100 */
[----:B-1----:R-:W-:-:S04]  /*2db30*/  SHF.R.U32.HI R5, RZ, 0x5, R5 ;  /* 0x00000005ff057819 */ /* 0x002fc80000011605 */
[----:B------:R-:W-:-:S05]  /*2db40*/  LOP3.LUT R5, R5, 0x3, RZ, 0xc0, !PT ;  /* 0x0000000305057812 */ /* 0x000fca00078ec0ff */
[----:B------:R1:W2:Y:S02]  /*2db50*/  SHFL.IDX PT, R14, R5, RZ, 0x1f ;  /* 0x00001fff050e7589 */ /* 0x0002a400000e0000 */
.L_x_1797:
[----:B--2---:R-:W-:Y:S02]  /*2db60*/  ISETP.NE.AND P0, PT, R14, RZ, PT ;  /* 0x000000ff0e00720c */ /* 0x004fe40003f05270 */
[----:B------:R-:W-:-:S11]  /*2db70*/  PLOP3.LUT P6, PT, PT, PT, PT, 0x8, 0x0 ;  /* 0x000000000000781c */ /* 0x000fd60003fce170 */
[----:B------:R-:W-:Y:S05]  /*2db80*/  @P0 BRA `(.L_x_1608) ;  /* 0x00000000000c0947 */ /* 0x000fea0003800000 */
[----:B------:R-:W-:-:S03]  /*2db90*/  UMOV UR4, 0xffffffff ;  /* 0xffffffff00047882 */ /* 0x000fc60000000000 */
[----:B------:R-:W-:Y:S05]  /*2dba0*/  BRA.DIV UR4, `(.L_x_1609) ;  /* 0x0000006e04d87947 */ /* 0x000fea000b800000 */
[----:B------:R-:W-:-:S13]  /*2dbb0*/  ELECT P6, URZ, PT ;  /* 0x00000000003f782f */ /* 0x000fda00038c0000 */
.L_x_1608:
[----:B-1----:R-:W2:Y:S01]  /*2dbc0*/  LDL R5, [R1+0x34] ;  /* 0x0000340001057983 */ /* 0x002ea20000100800 */
        /* <DEDUP_REMOVED lines=11> */
.L_x_1800:
[----:B------:R-:W-:Y:S05]  /*2dc80*/  BSYNC B1 ;  /* 0x0000000000017941 */ /* 0x000fea0003800000 */
.L_x_1610:
[----:B------:R-:W-:Y:S04]  /*2dc90*/  BSSY B1, `(.L_x_1612) ;  /* 0x0000070000017945 */ /* 0x000fe80003800000 */
[----:B------:R-:W-:Y:S05]  /*2dca0*/  @!P6 BRA `(.L_x_1613) ;  /* 0x0000000400b8e947 */ /* 0x000fea0003800000 */
[----:B------:R-:W2:Y:S04]  /*2dcb0*/  LDL R8, [R1+0x10] ;  /* 0x0000100001087983 */ /* 0x000ea80000100800 */
[----:B0-----:R-:W3:Y:S01]  /*2dcc0*/  LDL R7, [R1+0x18] ;  /* 0x0000180001077983 */ /* 0x001ee20000100800 */
[----:B------:R-:W0:Y:S01]  /*2dcd0*/  S2R R6, SR_TID.X ;  /* 0x0000000000067919 */ /* 0x000e220000002100 */
[----:B------:R-:W-:Y:S01]  /*2dce0*/  BSSY B2, `(.L_x_1614) ;  /* 0x0000007000027945 */ /* 0x000fe20003800000 */
[----:B0-----:R-:W-:-:S04]  /*2dcf0*/  LOP3.LUT R6, R6, 0x7f, RZ, 0xc0, !PT ;  /* 0x0000007f06067812 */ /* 0x001fc800078ec0ff */
[----:B------:R-:W-:Y:S01]  /*2dd00*/  ISETP.NE.AND P1, PT, R6, RZ, PT ;  /* 0x000000ff0600720c */ /* 0x000fe20003f25270 */
[----:B--2---:R-:W-:Y:S01]  /*2dd10*/  IMAD R8, R8, 0x8, R12 ;  /* 0x0000000808087824 */ /* 0x004fe200078e020c */
[----:B---3--:R-:W-:-:S04]  /*2dd20*/  SHF.L.U32 R11, R7, 0x1f, RZ ;  /* 0x0000001f070b7819 */ /* 0x008fc800000006ff */
[----:B------:R-:W0:Y:S02]  /*2dd30*/  SYNCS.PHASECHK.TRANS64.TRYWAIT P0, [R8+URZ+0x298a0], R11 ;  /* 0x0298a00b080075a7 */ /* 0x000e24000800017f */
[----:B0-----:R-:W-:Y:S05]  /*2dd40*/  @!P0 BRA `(.L_x_1615) ;  /* 0x0000006c00a48947 */ /* 0x001fea0003800000 */
.L_x_1801:
[----:B------:R-:W-:Y:S05]  /*2dd50*/  BSYNC B2 ;  /* 0x0000000000027941 */ /* 0x000fea0003800000 */
.L_x_1614:
[----:B------:R-:W-:Y:S04]  /*2dd60*/  BSSY B2, `(.L_x_1616) ;  /* 0x0000009000027945 */ /* 0x000fe80003800000 */
[----:B------:R-:W-:Y:S05]  /*2dd70*/  @P1 BRA `(.L_x_1617) ;  /* 0x00000000001c1947 */ /* 0x000fea0003800000 */
[----:B-1----:R-:W1:Y:S02]  /*2dd80*/  S2R R5, SR_TID.X ;  /* 0x0000000000057919 */ /* 0x002e640000002100 */
[----:B-1----:R-:W-:Y:S01]  /*2dd90*/  LOP3.LUT R6, R5, 0x1f, RZ, 0xc0, !PT ;  /* 0x0000001f05067812 */ /* 0x002fe200078ec0ff */
[----:B------:R-:W-:-:S03]  /*2dda0*/  IMAD.MOV.U32 R5, RZ, RZ, 0x7800 ;  /* 0x00007800ff057424 */ /* 0x000fc600078e00ff */
[----:B------:R-:W-:Y:S01]  /*2ddb0*/  ISETP.NE.AND P0, PT, R6, RZ, PT ;  /* 0x000000ff0600720c */ /* 0x000fe20003f05270 */
[----:B------:R2:W-:-:S12]  /*2ddc0*/  SYNCS.ARRIVE.TRANS64 RZ, [R8+URZ+0x29890], R5 ;  /* 0x0298900508ff79a7 */ /* 0x0005d8000800003f */
[----:B--2---:R-:W-:Y:S05]  /*2ddd0*/  @!P0 BRA `(.L_x_1617) ;  /* 0x0000000000048947 */ /* 0x004fea0003800000 */
[----:B------:R-:W-:Y:S01]  /*2dde0*/  BPT.TRAP 0x1 ;  /* 0x000000040000795c */ /* 0x000fe20000300000 */
.L_x_1617:
[----:B------:R-:W-:Y:S05]  /*2ddf0*/  BSYNC B2 ;  /* 0x0000000000027941 */ /* 0x000fea0003800000 */
.L_x_1616:
[----:B-1----:R-:W2:Y:S01]  /*2de00*/  LDL R5, [R1+0x10] ;  /* 0x0000100001057983 */ /* 0x002ea20000100800 */
        /* <DEDUP_REMOVED lines=10> */
[----:B------:R-:W-:Y:S02]  /*2deb0*/  VIADD R5, R8, 0x29890 ;  /* 0x0002989008057836 */ /* 0x000fe40000000000 */
[----:B------:R-:W-:-:S07]  /*2dec0*/  VIADD R7, R10, 0x1a400 ;  /* 0x0001a4000a077836 */ /* 0x000fce0000000000 */
.L_x_1618:
        /* <DEDUP_REMOVED lines=15> */
.L_x_1619:
        /* <DEDUP_REMOVED lines=15> */
.L_x_1620:
        /* <DEDUP_REMOVED lines=13> */
.L_x_1802:
[----:B------:R-:W-:Y:S05]  /*2e180*/  BSYNC B2 ;  /* 0x0000000000027941 */ /* 0x000fea0003800000 */
.L_x_1621:
[----:B------:R-:W-:Y:S01]  /*2e190*/  BSSY B2, `(.L_x_1623) ;  /* 0x000000b000027945 */ /* 0x000fe20003800000 */
[----:B------:R-:W-:Y:S02]  /*2e1a0*/  IMAD.MOV.U32 R10, RZ, RZ, 0x0 ;  /* 0x00000000ff0a7424 */ /* 0x000fe400078e00ff */
[----:B01----:R-:W-:Y:S01]  /*2e1b0*/  IMAD.MOV.U32 R11, RZ, RZ, 0x12f00000 ;  /* 0x12f00000ff0b7424 */ /* 0x003fe200078e00ff */
[----:B------:R-:W-:Y:S06]  /*2e1c0*/  @P1 BRA `(.L_x_1624) ;  /* 0x00000000001c1947 */ /* 0x000fec0003800000 */
[----:B------:R-:W0:Y:S02]  /*2e1d0*/  S2R R5, SR_TID.X ;  /* 0x0000000000057919 */ /* 0x000e240000002100 */
[----:B0-----:R-:W-:Y:S01]  /*2e1e0*/  LOP3.LUT R7, R5, 0x1f, RZ, 0xc0, !PT ;  /* 0x0000001f05077812 */ /* 0x001fe200078ec0ff */
[----:B------:R-:W-:-:S03]  /*2e1f0*/  IMAD.MOV.U32 R5, RZ, RZ, 0x5000 ;  /* 0x00005000ff057424 */ /* 0x000fc600078e00ff */
[----:B------:R-:W-:Y:S01]  /*2e200*/  ISETP.NE.AND P0, PT, R7, RZ, PT ;  /* 0x000000ff0700720c */ /* 0x000fe20003f05270 */
[----:B------:R0:W-:-:S12]  /*2e210*/  SYNCS.ARRIVE.TRANS64 RZ, [R8+URZ+0x298b0], R5 ;  /* 0x0298b00508ff79a7 */ /* 0x0001d8000800003f */
[----:B0-----:R-:W-:Y:S05]  /*2e220*/  @!P0 BRA `(.L_x_1624) ;  /* 0x0000000000048947 */ /* 0x001fea0003800000 */
[----:B------:R-:W-:Y:S01]  /*2e230*/  BPT.TRAP 0x1 ;  /* 0x000000040000795c */ /* 0x000fe20000300000 */
.L_x_1624:
[----:B------:R-:W-:Y:S05]  /*2e240*/  BSYNC B2 ;  /* 0x0000000000027941 */ /* 0x000fea0003800000 */
.L_x_1623:
[----:B------:R-:W2:Y:S01]  /*2e250*/  LDL R5, [R1+0x10] ;  /* 0x0000100001057983 */ /* 0x000ea20000100800 */
        /* <DEDUP_REMOVED lines=9> */
.L_x_1625:
        /* <DEDUP_REMOVED lines=10> */
.L_x_1613:
[----:B------:R-:W-:Y:S05]  /*2e390*/  BSYNC B1 ;  /* 0x0000000000017941 */ /* 0x000fea0003800000 */
.L_x_1612:
[----:B------:R-:W1:Y:S04]  /*2e3a0*/  LDL.LU R10, [R1+0x10] ;  /* 0x00001000010a7983 */ /* 0x000e680000300800 */
[----:B0-----:R-:W2:Y:S01]  /*2e3b0*/  LDL.LU R7, [R1+0x18] ;  /* 0x0000180001077983 */ /* 0x001ea20000300800 */
[----:B------:R-:W-:Y:S01]  /*2e3c0*/  PLOP3.LUT P0, PT, PT, PT, PT, 0x8, 0x0 ;  /* 0x000000000000781c */ /* 0x000fe20003f0e170 */
[----:B-1----:R-:W-:-:S05]  /*2e3d0*/  VIADD R5, R10, 0x1 ;  /* 0x000000010a057836 */ /* 0x002fca0000000000 */
        /* <DEDUP_REMOVED lines=8> */
[----:B-1----:R-:W-:Y:S05]  /*2e460*/  @!P2 BRA `(.L_x_1606) ;  /* 0x000000080000a947 */ /* 0x002fea0003800000 */
[C---:B------:R-:W-:Y:S02]  /*2e470*/  IMAD R18, R9.reuse, 0xa0, R18 ;  /* 0x000000a009127824 */ /* 0x040fe400078e0212 */
[----:B------:R-:W-:Y:S02]  /*2e480*/  VIADD R10, R9, 0xffffffff ;  /* 0xffffffff090a7836 */ /* 0x000fe40000000000 */
[----:B------:R-:W-:-:S07]  /*2e490*/  VIADD R9, R18, 0xfffffec0 ;  /* 0xfffffec012097836 */ /* 0x000fce0000000000 */
.L_x_1640:
[----:B------:R-:W-:Y:S05]  /*2e4a0*/  YIELD ;  /* 0x0000000000007946 */ /* 0x000fea0003800000 */
[----:B------:R-:W-:Y:S04]  /*2e4b0*/  BSSY B1, `(.L_x_1626) ;  /* 0x000006e000017945 */ /* 0x000fe80003800000 */
[----:B-1----:R-:W-:Y:S05]  /*2e4c0*/  @!P6 BRA `(.L_x_1627) ;  /* 0x0000000400b0e947 */ /* 0x002fea0003800000 */
[----:B------:R-:W2:Y:S04]  /*2e4d0*/  LDL R7, [R1+0x10] ;  /* 0x0000100001077983 */ /* 0x000ea80000100800 */
[----:B------:R-:W3:Y:S01]  /*2e4e0*/  LDL R6, [R1+0x18] ;  /* 0x0000180001067983 */ /* 0x000ee20000100800 */
        /* <DEDUP_REMOVED lines=8> */
.L_x_1803:
[----:B------:R-:W-:Y:S05]  /*2e570*/  BSYNC B2 ;  /* 0x0000000000027941 */ /* 0x000fea0003800000 */
.L_x_1628:
        /* <DEDUP_REMOVED lines=9> */
.L_x_1631:
[----:B------:R-:W-:Y:S05]  /*2e610*/  BSYNC B2 ;  /* 0x0000000000027941 */ /* 0x000fea0003800000 */
.L_x_1630:
        /* <DEDUP_REMOVED lines=9> */
[----:B------:R-:W-:-:S02]  /*2e6b0*/  VIADD R5, R8, 0x29890 ;  /* 0x0002989008057836 */ /* 0x000fc40000000000 */
[----:B------:R-:W-:-:S09]  /*2e6c0*/  VIADD R11, R6, 0x1a400 ;  /* 0x0001a400060b7836 */ /* 0x000fd20000000000 */
.L_x_1632:
        /* <DEDUP_REMOVED lines=15> */
.L_x_1633:
        /* <DEDUP_REMOVED lines=15> */
.L_x_1634:
        /* <DEDUP_REMOVED lines=13> */
.L_x_1804:
[----:B------:R-:W-:Y:S05]  /*2e980*/  BSYNC B2 ;  /* 0x0000000000027941 */ /* 0x000fea0003800000 */
.L_x_1635:
        /* <DEDUP_REMOVED lines=11> */
.L_x_1638:
[----:B------:R-:W-:Y:S05]  /*2ea40*/  BSYNC B2 ;  /* 0x0000000000027941 */ /* 0x000fea0003800000 */
.L_x_1637:
        /* <DEDUP_REMOVED lines=10> */
.L_x_1639:
        /* <DEDUP_REMOVED lines=10> */
.L_x_1627:
[----:B------:R-:W-:Y:S05]  /*2eb90*/  BSYNC B1 ;  /* 0x0000000000017941 */ /* 0x000fea0003800000 */
.L_x_1626:
[----:B------:R-:W2:Y:S04]  /*2eba0*/  LDL.LU R6, [R1+0x10] ;  /* 0x0000100001067983 */ /* 0x000ea80000300800 */
[----:B------:R-:W3:Y:S01]  /*2ebb0*/  LDL.LU R7, [R1+0x18] ;  /* 0x0000180001077983 */ /* 0x000ee20000300800 */
[----:B------:R-:W-:Y:S02]  /*2ebc0*/  VIADD R10, R10, 0xffffffff ;  /* 0xffffffff0a0a7836 */ /* 0x000fe40000000000 */
[----:B------:R-:W-:-:S03]  /*2ebd0*/  VIADD R9, R9, 0xffffff60 ;  /* 0xffffff6009097836 */ /* 0x000fc60000000000 */
[----:B------:R-:W-:Y:S01]  /*2ebe0*/  ISETP.GT.AND P2, PT, R10, R3, PT ;  /* 0x000000030a00720c */ /* 0x000fe20003f44270 */
[----:B--2---:R-:W-:-:S05]  /*2ebf0*/  VIADD R5, R6, 0x1 ;  /* 0x0000000106057836 */ /* 0x004fca0000000000 */
[----:B------:R-:W-:-:S04]  /*2ec00*/  ISETP.NE.AND P1, PT, R5, 0x2, PT ;  /* 0x000000020500780c */ /* 0x000fc80003f25270 */
[----:B------:R-:W-:Y:S02]  /*2ec10*/  SEL R6, RZ, 0x1, P1 ;  /* 0x00000001ff067807 */ /* 0x000fe40000800000 */
[----:B------:R-:W-:Y:S02]  /*2ec20*/  SEL R5, R5, RZ, P1 ;  /* 0x000000ff05057207 */ /* 0x000fe40000800000 */
[----:B---3--:R-:W-:-:S03]  /*2ec30*/  LOP3.LUT R7, R7, R6, RZ, 0x3c, !PT ;  /* 0x0000000607077212 */ /* 0x008fc600078e3cff */
[----:B------:R1:W-:Y:S04]  /*2ec40*/  STL [R1+0x10], R5 ;  /* 0x0000100501007387 */ /* 0x0003e80000100800 */
[----:B------:R1:W-:Y:S01]  /*2ec50*/  STL [R1+0x18], R7 ;  /* 0x0000180701007387 */ /* 0x0003e20000100800 */
[----:B------:R-:W-:Y:S05]  /*2ec60*/  @P2 BRA `(.L_x_1640) ;  /* 0xfffffff8000c2947 */ /* 0x000fea000383ffff */
.L_x_1606:
[----:B------:R-:W-:Y:S05]  /*2ec70*/  BSYNC B0 ;  /* 0x0000000000007941 */ /* 0x000fea0003800000 */
.L_x_1605:
[----:B------:R-:W2:Y:S01]  /*2ec80*/  LDC.64 R2, c[0x0][0x9e0] ;  /* 0x00027800ff027b82 */ /* 0x000ea20000000a00 */
[----:B------:R-:W-:Y:S07]  /*2ec90*/  @!P0 WARPSYNC.ALL ;  /* 0x0000000000008948 */ /* 0x000fee0003800000 */
[----:B------:R-:W-:Y:S01]  /*2eca0*/  @!P0 BAR.SYNC.DEFER_BLOCKING 0xc, 0x180 ;  /* 0x0306000000008b1d */ /* 0x000fe20000010000 */
[----:B--2---:R-:W-:Y:S01]  /*2ecb0*/  ISETP.GE.AND P0, PT, R3, 0x1, PT ;  /* 0x000000010300780c */ /* 0x004fe20003f06270 */
[----:B------:R-:W-:-:S12]  /*2ecc0*/  IMAD.IADD R2, R17, 0x1, R2 ;  /* 0x0000000111027824 */ /* 0x000fd800078e0202 */
[----:B------:R-:W-:Y:S05]  /*2ecd0*/  @!P0 BRA `(.L_x_1641) ;  /* 0x0000000000488947 */ /* 0x000fea0003800000 */
[C---:B------:R-:W-:Y:S01]  /*2ece0*/  ISETP.GT.AND P1, PT, R17.reuse, RZ, PT ;  /* 0x000000ff1100720c */ /* 0x040fe20003f24270 */
[----:B------:R-:W-:Y:S01]  /*2ecf0*/  BSSY B0, `(.L_x_1642) ;  /* 0x000000e000007945 */ /* 0x000fe20003800000 */
[----:B------:R-:W-:-:S11]  /*2ed00*/  VIADD R0, R17, 0xffffffff ;  /* 0xffffffff11007836 */ /* 0x000fd60000000000 */
[----:B------:R-:W-:Y:S05]  /*2ed10*/  @P1 BRA `(.L_x_1643) ;  /* 0x00000000001c1947 */ /* 0x000fea0003800000 */
[----:B------:R-:W-:Y:S01]  /*2ed20*/  ISETP.NE.AND P1, PT, R3, 0x1, PT ;  /* 0x000000010300780c */ /* 0x000fe20003f25270 */
[----:B------:R-:W-:-:S12]  /*2ed30*/  IMAD.MOV R0, RZ, RZ, -R17 ;  /* 0x000000ffff007224 */ /* 0x000fd800078e0a11 */
[----:B01----:R-:W0:Y:S02]  /*2ed40*/  @P1 LDC.64 R6, c[0x0][0x9e8] ;  /* 0x00027a00ff061b82 */ /* 0x003e240000000a00 */
[----:B0-----:R-:W-:-:S05]  /*2ed50*/  @P1 IMAD.HI.U32 R6, R0, R6, RZ ;  /* 0x0000000600061227 */ /* 0x001fca00078e00ff */
[----:B------:R-:W-:-:S04]  /*2ed60*/  @P1 SHF.R.U32.HI R0, RZ, R7, R6 ;  /* 0x00000007ff001219 */ /* 0x000fc80000011606 */
[----:B------:R-:W-:Y:S01]  /*2ed70*/  LOP3.LUT R0, RZ, R0, RZ, 0x33, !PT ;  /* 0x00000000ff007212 */ /* 0x000fe200078e33ff */
[----:B------:R-:W-:Y:S06]  /*2ed80*/  BRA `(.L_x_1644) ;  /* 0x0000000000107947 */ /* 0x000fec0003800000 */
.L_x_1643:
[----:B------:R-:W-:-:S13]  /*2ed90*/  ISETP.NE.AND P1, PT, R3, 0x1, PT ;  /* 0x000000010300780c */ /* 0x000fda0003f25270 */
[----:B01----:R-:W0:Y:S02]  /*2eda0*/  @P1 LDC.64 R6, c[0x0][0x9e8] ;  /* 0x00027a00ff061b82 */ /* 0x003e240000000a00 */
[----:B0-----:R-:W-:-:S05]  /*2edb0*/  @P1 IMAD.HI.U32 R6, R0, R6, RZ ;  /* 0x0000000600061227 */ /* 0x001fca00078e00ff */
[----:B------:R-:W-:-:S07]  /*2edc0*/  @P1 SHF.R.U32.HI R0, RZ, R7, R6 ;  /* 0x00000007ff001219 */ /* 0x000fce0000011606 */
.L_x_1644:
[----:B------:R-:W-:Y:S05]  /*2edd0*/  BSYNC B0 ;  /* 0x0000000000007941 */ /* 0x000fea0003800000 */
.L_x_1642:
[----:B------:R-:W-:-:S05]  /*2ede0*/  IMAD R0, R0, R3, R3 ;  /* 0x0000000300007224 */ /* 0x000fca00078e0203 */
[----:B------:R-:W-:-:S07]  /*2edf0*/  VIMNMX R2, R2, R0, PT ;  /* 0x0000000002027248 */ /* 0x000fce0003fe0100 */
.L_x_1641:
[----:B------:R-:W-:Y:S01]  /*2ee00*/  VIADD R0, R2, 0x9f ;  /* 0x0000009f02007836 */ /* 0x000fe20000000000 */
[----:B------:R-:W-:-:S03]  /*2ee10*/  ULDC UR4, c[0x0][0x9dc] ;  /* 0x0002770000047ab9 */ /* 0x000fc60000000800 */
[----:B------:R-:W-:-:S05]  /*2ee20*/  IMAD.HI R0, R0, 0x66666667, RZ ;  /* 0x6666666700007827 */ /* 0x000fca00078e02ff */
        /* <DEDUP_REMOVED lines=10> */
[----:B01----:R-:W0:Y:S02]  /*2eed0*/  @P0 LDC.64 R6, c[0x0][0x9e8] ;  /* 0x00027a00ff060b82 */ /* 0x003e240000000a00 */
[----:B0-----:R-:W-:-:S05]  /*2eee0*/  @P0 IMAD.HI.U32 R6, R4, R6, RZ ;  /* 0x0000000604060227 */ /* 0x001fca00078e00ff */
[----:B------:R-:W-:-:S04]  /*2eef0*/  @P0 SHF.R.U32.HI R4, RZ, R7, R6 ;  /* 0x00000007ff040219 */ /* 0x000fc80000011606 */
[----:B------:R-:W-:Y:S01]  /*2ef00*/  LOP3.LUT R4, RZ, R4, RZ, 0x33, !PT ;  /* 0x00000004ff047212 */ /* 0x000fe200078e33ff */
[----:B------:R-:W-:Y:S06]  /*2ef10*/  BRA `(.L_x_1648) ;  /* 0x0000000000107947 */ /* 0x000fec0003800000 */
.L_x_1647:
[----:B------:R-:W-:-:S13]  /*2ef20*/  ISETP.NE.AND P0, PT, R3, 0x1, PT ;  /* 0x000000010300780c */ /* 0x000fda0003f05270 */
[----:B01----:R-:W0:Y:S02]  /*2ef30*/  @P0 LDC.64 R6, c[0x0][0x9e8] ;  /* 0x00027a00ff060b82 */ /* 0x003e240000000a00 */
[----:B0-----:R-:W-:-:S05]  /*2ef40*/  @P0 IMAD.HI.U32 R6, R4, R6, RZ ;  /* 0x0000000604060227 */ /* 0x001fca00078e00ff */
[----:B------:R-:W-:-:S07]  /*2ef50*/  @P0 SHF.R.U32.HI R4, RZ, R7, R6 ;  /* 0x00000007ff040219 */ /* 0x000fce0000011606 */
.L_x_1648:
[----:B------:R-:W-:Y:S05]  /*2ef60*/  BSYNC B0 ;  /* 0x0000000000007941 */ /* 0x000fea0003800000 */
.L_x_1646:
[----:B------:R-:W-:-:S05]  /*2ef70*/  IMAD R3, R4, R3, RZ ;  /* 0x0000000304037224 */ /* 0x000fca00078e02ff */
[----:B------:R-:W-:-:S07]  /*2ef80*/  VIMNMX R0, R0, R3, !PT ;  /* 0x0000000300007248 */ /* 0x000fce0007fe0100 */
.L_x_1645:
[----:B------:R-:W-:Y:S01]  /*2ef90*/  IMAD.HI R0, R0, 0x66666667, RZ ;  /* 0x6666666700007827 */ /* 0x000fe200078e02ff */
[----:B------:R-:W-:Y:S04]  /*2efa0*/  BSSY B6, `(.L_x_1649) ;  /* 0x00002f4000067945 */ /* 0x000fe80003800000 */
[----:B------:R-:W-:-:S04]  /*2efb0*/  SHF.R.U32.HI R3, RZ, 0x1f, R0 ;  /* 0x0000001fff037819 */ /* 0x000fc80000011600 */
[----:B------:R-:W-:-:S04]  /*2efc0*/  LEA.HI.SX32 R3, R0, R3, 0x1a ;  /* 0x0000000300037211 */ /* 0x000fc800078fd2ff */
[----:B------:R-:W-:-:S04]  /*2efd0*/  VIMNMX R2, RZ, R3, !PT ;  /* 0x00000003ff027248 */ /* 0x000fc80007fe0100 */
[----:B------:R-:W-:Y:S01]  /*2efe0*/  ISETP.GT.AND P0, PT, R17, R2, PT ;  /* 0x000000021100720c */ /* 0x000fe20003f04270 */
[----:B------:R2:W-:-:S12]  /*2eff0*/  STL [R1+0x20], R2 ;  /* 0x0000200201007387 */ /* 0x0005d80000100800 */
[----:B--2---:R-:W-:Y:S05]  /*2f000*/  @P0 BRA `(.L_x_1650) ;  /* 0x0000000000480947 */ /* 0x004fea0003800000 */
[----:B------:R-:W2:Y:S02]  /*2f010*/  S2R R2, SR_TID.X ;  /* 0x0000000000027919 */ /* 0x000ea40000002100 */
[----:B--2---:R-:W-:-:S04]  /*2f020*/  LOP3.LUT R2, R2, 0x7f, RZ, 0xc0, !PT ;  /* 0x0000007f02027812 */ /* 0x004fc800078ec0ff */
[----:B------:R-:W-:-:S13]  /*2f030*/  ISETP.NE.AND P0, PT, R2, RZ, PT ;  /* 0x000000ff0200720c */ /* 0x000fda0003f05270 */
[----:B------:R-:W-:Y:S05]  /*2f040*/  @P0 BRA `(.L_x_1651) ;  /* 0x0000002c00a40947 */ /* 0x000fea0003800000 */
[----:B-1----:R-:W1:Y:S01]  /*2f050*/  S2R R5, SR_LANEID ;  /* 0x0000000000057919 */ /* 0x002e620000000000 */
        /* <DEDUP_REMOVED lines=8> */
[----:B0-----:R-:W0:Y:S01]  /*2f0e0*/  POPC R7, R4 ;  /* 0x0000000400077309 */ /* 0x001e220000000000 */
[----:B--2---:R-:W0:Y:S02]  /*2f0f0*/  SHFL.IDX PT, R0, R3, R0, 0x1f ;  /* 0x00001f0003007589 */ /* 0x004e2400000e0000 */
[----:B0-----:R-:W-:-:S05]  /*2f100*/  IADD3 R0, R0, UR38, R7 ;  /* 0x0000002600007c10 */ /* 0x001fca000fffe007 */
[----:B------:R2:W-:Y:S01]  /*2f110*/  STL [R1], R0 ;  /* 0x0000000001007387 */ /* 0x0005e20000100800 */
[----:B------:R-:W-:Y:S05]  /*2f120*/  BRA `(.L_x_1651) ;  /* 0x0000002c006c7947 */ /* 0x000fea0003800000 */
.L_x_1650:
[----:B------:R-:W2:Y:S01]  /*2f130*/  S2R R0, SR_CgaCtaId ;  /* 0x0000000000007919 */ /* 0x000ea20000008800 */
[----:B------:R-:W-:-:S04]  /*2f140*/  MOV R2, 0x400 ;  /* 0x0000040000027802 */ /* 0x000fc80000000f00 */
[----:B--2---:R-:W-:-:S05]  /*2f150*/  LEA R18, R0, R2, 0x18 ;  /* 0x0000000200127211 */ /* 0x004fca00078ec0ff */
[----:B------:R2:W-:Y:S01]  /*2f160*/  STL [R1+0x30], R18 ;  /* 0x0000301201007387 */ /* 0x0005e20000100800 */
[----:B------:R-:W-:-:S05]  /*2f170*/  VIADD R0, R18, 0x1a400 ;  /* 0x0001a40012007836 */ /* 0x000fca0000000000 */
[----:B------:R-:W-:-:S13]  /*2f180*/  LOP3.LUT P0, RZ, R0, 0x1bf, RZ, 0xc0, !PT ;  /* 0x000001bf00ff7812 */ /* 0x000fda000780c0ff */
[----:B--2---:R-:W-:Y:S05]  /*2f190*/  @!P0 BRA `(.L_x_1652) ;  /* 0x0000000000408947 */ /* 0x004fea0003800000 */
[----:B------:R-:W-:Y:S01]  /*2f1a0*/  MOV R2, 0x0 ;  /* 0x0000000000027802 */ /* 0x000fe20000000f00 */
[----:B------:R-:W-:Y:S01]  /*2f1b0*/  ULDC.64 UR6, c[0x4][0xa0] ;  /* 0x0100280000067ab9 */ /* 0x000fe20000000a00 */
[----:B------:R-:W-:Y:S01]  /*2f1c0*/  ULDC.64 UR8, c[0x4][0xa8] ;  /* 0x01002a0000087ab9 */ /* 0x000fe20000000a00 */
[----:B------:R-:W-:Y:S01]  /*2f1d0*/  ULDC.64 UR4, c[0x4][0x8] ;  /* 0x0100020000047ab9 */ /* 0x000fe20000000a00 */
[----:B------:R-:W-:Y:S02]  /*2f1e0*/  IMAD.U32 R4, RZ, RZ, UR6 ;  /* 0x00000006ff047e24 */ /* 0x000fe4000f8e00ff */
[----:B------:R-:W2:Y:S01]  /*2f1f0*/  LDC.64 R2, c[0x4][R2] ;  /* 0x0100000002027b82 */ /* 0x000ea20000000a00 */
[----:B-1----:R-:W-:Y:S02]  /*2f200*/  IMAD.U32 R5, RZ, RZ, UR7 ;  /* 0x00000007ff057e24 */ /* 0x002fe4000f8e00ff */
[----:B------:R-:W-:Y:S02]  /*2f210*/  IMAD.U32 R6, RZ, RZ, UR8 ;  /* 0x00000008ff067e24 */ /* 0x000fe4000f8e00ff */
[----:B0-----:R-:W-:-:S02]  /*2f220*/  IMAD.U32 R7, RZ, RZ, UR9 ;  /* 0x00000009ff077e24 */ /* 0x001fc4000f8e00ff */
[----:B------:R-:W-:Y:S02]  /*2f230*/  IMAD.U32 R10, RZ, RZ, UR4 ;  /* 0x00000004ff0a7e24 */ /* 0x000fe4000f8e00ff */
[----:B------:R-:W-:Y:S02]  /*2f240*/  IMAD.U32 R11, RZ, RZ, UR5 ;  /* 0x00000005ff0b7e24 */ /* 0x000fe4000f8e00ff */
[----:B------:R-:W-:Y:S02]  /*2f250*/  IMAD.MOV.U32 R8, RZ, RZ, 0x70 ;  /* 0x00000070ff087424 */ /* 0x000fe400078e00ff */
[----:B------:R-:W-:Y:S02]  /*2f260*/  IMAD.MOV.U32 R12, RZ, RZ, 0x1 ;  /* 0x00000001ff0c7424 */ /* 0x000fe400078e00ff */
[----:B------:R-:W-:-:S07]  /*2f270*/  IMAD.MOV.U32 R13, RZ, RZ, RZ ;  /* 0x000000ffff0d7224 */ /* 0x000fce00078e00ff */
[----:B------:R-:W-:-:S07]  /*2f280*/  LEPC R20, `(.L_x_1652) ;  /* 0x000000001014794e */ /* 0x000fce0000000000 */
[----:B--2---:R-:W-:Y:S05]  /*2f290*/  CALL.ABS.NOINC R2 ;  /* 0x0000000002007343 */ /* 0x004fea0003c00000 */
.L_x_1652:
[----:B------:R-:W-:Y:S01]  /*2f2a0*/  VIADD R18, R18, 0xa400 ;  /* 0x0000a40012127836 */ /* 0x000fe20000000000 */
[----:B------:R-:W-:-:S04]  /*2f2b0*/  LOP3.LUT R16, R16, 0xfffffffe, RZ, 0xc0, !PT ;  /* 0xfffffffe10107812 */ /* 0x000fc800078ec0ff */
[----:B------:R-:W-:-:S13]  /*2f2c0*/  LOP3.LUT P0, RZ, R18, 0x3ff, RZ, 0xc0, !PT ;  /* 0x000003ff12ff7812 */ /* 0x000fda000780c0ff */
[----:B------:R-:W-:Y:S01]  /*2f2d0*/  @P0 LOP3.LUT R16, R16, 0x1, RZ, 0xfc, !PT ;  /* 0x0000000110100812 */ /* 0x000fe200078efcff */
[----:B------:R-:W-:Y:S06]  /*2f2e0*/  @!P0 BRA `(.L_x_1653) ;  /* 0x0000000000408947 */ /* 0x000fec0003800000 */
        /* <DEDUP_REMOVED lines=16> */
.L_x_1653:
[----:B------:R-:W2:Y:S02]  /*2f3f0*/  LDL R2, [R1+0x30] ;  /* 0x0000300001027983 */ /* 0x000ea40000100800 */
[----:B--2---:R-:W-:-:S05]  /*2f400*/  VIADD R0, R2, 0x400 ;  /* 0x0000040002007836 */ /* 0x004fca0000000000 */
        /* <DEDUP_REMOVED lines=18> */
.L_x_1654:
        /* <DEDUP_REMOVED lines=18> */
.L_x_1655:
[----:B------:R-:W2:Y:S01]  /*2f650*/  LDL.LU R3, [R1+0x1c] ;  /* 0x00001c0001037983 */ /* 0x000ea20000300800 */
[----:B------:R-:W3:Y:S01]  /*2f660*/  LDC R0, c[0x0][0x428] ;  /* 0x00010a00ff007b82 */ /* 0x000ee20000000800 */
[----:B------:R-:W-:Y:S02]  /*2f670*/  ULDC.64 UR4, c[0x0][0x9f8] ;  /* 0x00027e0000047ab9 */ /* 0x000fe40000000a00 */
[----:B------:R-:W2:Y:S04]  /*2f680*/  LDL.LU R2, [R1+0x4] ;  /* 0x0000040001027983 */ /* 0x000ea80000300800 */
[----:B-1----:R-:W4:Y:S04]  /*2f690*/  LDL R5, [R1+0x8] ;  /* 0x0000080001057983 */ /* 0x002f280000100800 */
[----:B------:R-:W5:Y:S01]  /*2f6a0*/  LDL R18, [R1+0xc] ;  /* 0x00000c0001127983 */ /* 0x000f620000100800 */
[----:B---3--:R-:W-:Y:S01]  /*2f6b0*/  ISETP.NE.AND P0, PT, R0, 0x1, PT ;  /* 0x000000010000780c */ /* 0x008fe20003f05270 */
[----:B--2---:R-:W-:-:S12]  /*2f6c0*/  IMAD R4, R2, 0x80, R3 ;  /* 0x0000008002047824 */ /* 0x004fd800078e0203 */
[----:B------:R-:W1:Y:S01]  /*2f6d0*/  @P0 LDC R3, c[0x0][0x42c] ;  /* 0x00010b00ff030b82 */ /* 0x000e620000000800 */
[----:B----4-:R-:W-:Y:S02]  /*2f6e0*/  IMAD.MOV.U32 R0, RZ, RZ, R5 ;  /* 0x000000ffff007224 */ /* 0x010fe400078e0005 */
[----:B-----5:R-:W-:-:S05]  /*2f6f0*/  IMAD.MOV.U32 R6, RZ, RZ, R18 ;  /* 0x000000ffff067224 */ /* 0x020fca00078e0012 */
[----:B------:R-:W2:Y:S01]  /*2f700*/  @P0 LDC R2, c[0x0][0x430] ;  /* 0x00010c00ff020b82 */ /* 0x000ea20000000800 */
[----:B-1----:R-:W-:Y:S02]  /*2f710*/  @P0 IMAD.HI.U32 R3, R5, R3, RZ ;  /* 0x0000000305030227 */ /* 0x002fe400078e00ff */
[----:B------:R-:W1:Y:S03]  /*2f720*/  S2R R5, SR_TID.X ;  /* 0x0000000000057919 */ /* 0x000e660000002100 */
[----:B--2---:R-:W-:Y:S02]  /*2f730*/  @P0 SHF.R.U32.HI R0, RZ, R2, R3 ;  /* 0x00000002ff000219 */ /* 0x004fe40000011603 */
[----:B------:R-:W-:-:S04]  /*2f740*/  ISETP.NE.U32.AND P0, PT, RZ, UR4, PT ;  /* 0x00000004ff007c0c */ /* 0x000fc8000bf05070 */
[----:B------:R-:W-:Y:S01]  /*2f750*/  ISETP.NE.AND.EX P0, PT, RZ, UR5, PT, P0 ;  /* 0x00000005ff007c0c */ /* 0x000fe2000bf05300 */
[----:B------:R-:W-:-:S12]  /*2f760*/  ULDC.64 UR4, c[0x0][0xa00] ;  /* 0x0002800000047ab9 */ /* 0x000fd80000000a00 */
[----:B------:R-:W2:Y:S01]  /*2f770*/  @P0 LDC.64 R2, c[0x0][0x9f8] ;  /* 0x00027e00ff020b82 */ /* 0x000ea20000000a00 */
[----:B-1----:R-:W-:Y:S01]  /*2f780*/  LOP3.LUT R5, R5, 0x7f, RZ, 0xc0, !PT ;  /* 0x0000007f05057812 */ /* 0x002fe200078ec0ff */
[----:B--2---:R-:W-:-:S05]  /*2f790*/  @P0 IMAD.WIDE R2, R18, 0x4, R2 ;  /* 0x0000000412020825 */ /* 0x004fca00078e0202 */
[----:B------:R1:W2:Y:S01]  /*2f7a0*/  @P0 LDG.E R6, desc[UR60][R2.64] ;  /* 0x0000003c02060981 */ /* 0x0002a2000c1e1900 */
[----:B------:R-:W-:Y:S02]  /*2f7b0*/  ISETP.NE.AND P1, PT, R5, RZ, PT ;  /* 0x000000ff0500720c */ /* 0x000fe40003f25270 */
[----:B------:R-:W-:Y:S02]  /*2f7c0*/  ISETP.NE.U32.AND P0, PT, RZ, UR4, PT ;  /* 0x00000004ff007c0c */ /* 0x000fe4000bf05070 */
[----:B------:R-:W-:Y:S02]  /*2f7d0*/  PLOP3.LUT P3, PT, P1, PT, PT, 0x8, 0x0 ;  /* 0x000000000000781c */ /* 0x000fe40000f6e170 */
[----:B------:R-:W-:-:S04]  /*2f7e0*/  ISETP.NE.AND.EX P2, PT, RZ, UR5, PT, P0 ;  /* 0x00000005ff007c0c */ /* 0x000fc8000bf45300 */
[----:B-1----:R-:W-:-:S03]  /*2f7f0*/  SEL R3, R18, RZ, !P2 ;  /* 0x000000ff12037207 */ /* 0x002fc60005000000 */
[----:B------:R-:W-:-:S05]  /*2f800*/  VOTEU.ALL UP1, P1 ;  /* 0x00000000003f7886 */ /* 0x000fca0000820000 */
[----:B------:R-:W-:-:S04]  /*2f810*/  @!UP1 UIADD3 UR8, UP0, UR40, 0x270, URZ ;  /* 0x0000027028089890 */ /* 0x000fc8000ff1e03f */
[----:B------:R-:W-:-:S03]  /*2f820*/  @!UP1 UIADD3.X UR9, URZ, UR41, URZ, UP0, !UPT ;  /* 0x000000293f099290 */ /* 0x000fc600087fe43f */
[----:B------:R-:W-:Y:S01]  /*2f830*/  VOTEU.ALL UP0, P1 ;  /* 0x00000000003f7886 */ /* 0x000fe20000800000 */
[----:B--2---:R1:W-:Y:S08]  /*2f840*/  STL [R1+0x4], R6 ;  /* 0x0000040601007387 */ /* 0x0043f00000100800 */
.L_x_1656:
        /* <DEDUP_REMOVED lines=10> */
[----:B--2---:R-:W-:Y:S05]  /*2f8f0*/  @P3 BRA.U.ANY `(.L_x_1656) ;  /* 0xfffffffd00d43947 */ /* 0x004fea000393ffff */
[----:B------:R-:W-:Y:S01]  /*2f900*/  PLOP3.LUT P2, PT, P1, PT, PT, 0x8, 0x0 ;  /* 0x000000000000781c */ /* 0x000fe20000f4e170 */
[----:B------:R-:W-:Y:S01]  /*2f910*/  VOTEU.ALL UP0, P1 ;  /* 0x00000000003f7886 */ /* 0x000fe20000800000 */
[----:B------:R-:W-:-:S11]  /*2f920*/  UMOV UR4, 0x40 ;  /* 0x0000004000047882 */ /* 0x000fd60000000000 */
.L_x_1657:
        /* <DEDUP_REMOVED lines=13> */
.L_x_1658:
        /* <DEDUP_REMOVED lines=10> */
[----:B------:R-:W2:Y:S01]  /*2faa0*/  LDL R18, [R1+0x4] ;  /* 0x0000040001127983 */ /* 0x000ea20000100800 */
[----:B01----:R-:W0:Y:S01]  /*2fab0*/  LDC.64 R6, c[0x0][0x3f8] ;  /* 0x0000fe00ff067b82 */ /* 0x003e220000000a00 */
        /* <DEDUP_REMOVED lines=12> */
.L_x_1807:
[----:B--2---:R-:W-:Y:S02]  /*2fb80*/  ISETP.NE.AND P0, PT, R14, RZ, PT ;  /* 0x000000ff0e00720c */ /* 0x004fe40003f05270 */
[----:B------:R-:W-:-:S11]  /*2fb90*/  PLOP3.LUT P6, PT, PT, PT, PT, 0x8, 0x0 ;  /* 0x000000000000781c */ /* 0x000fd60003fce170 */
[----:B------:R-:W-:Y:S05]  /*2fba0*/  @P0 BRA `(.L_x_1660) ;  /* 0x00000008003c0947 */ /* 0x000fea0003800000 */
[----:B------:R-:W-:-:S03]  /*2fbb0*/  UMOV UR4, 0xffffffff ;  /* 0xffffffff00047882 */ /* 0x000fc60000000000 */
[----:B------:R-:W-:Y:S05]  /*2fbc0*/  BRA.DIV UR4, `(.L_x_1661) ;  /* 0x0000005204887947 */ /* 0x000fea000b800000 */
[----:B------:R-:W-:-:S13]  /*2fbd0*/  ELECT P6, URZ, PT ;  /* 0x00000000003f782f */ /* 0x000fda00038c0000 */
.L_x_1810:
[----:B------:R-:W-:Y:S05]  /*2fbe0*/  @!P6 BRA `(.L_x_1662) ;  /* 0x000000040090e947 */ /* 0x000fea0003800000 */
[----:B------:R-:W-:Y:S01]  /*2fbf0*/  ISETP.NE.U32.AND P0, PT, R6, RZ, PT ;  /* 0x000000ff0600720c */ /* 0x000fe20003f05070 */
[----:B-1----:R-:W-:-:S03]  /*2fc00*/  VIADD R8, R17, 0xffffffff ;  /* 0xffffffff11087836 */ /* 0x002fc60000000000 */
[----:B------:R-:W-:-:S13]  /*2fc10*/  ISETP.NE.AND.EX P0, PT, R7, RZ, PT, P0 ;  /* 0x000000ff0700720c */ /* 0x000fda0003f05300 */
[----:B------:R-:W-:Y:S05]  /*2fc20*/  @!P0 BRA `(.L_x_1663) ;  /* 0x00000000004c8947 */ /* 0x000fea0003800000 */
[----:B------:R-:W1:Y:S01]  /*2fc30*/  LDC R9, c[0x0][0x41c] ;  /* 0x00010700ff097b82 */ /* 0x000e620000000800 */
[----:B------:R-:W-:Y:S01]  /*2fc40*/  IMAD.MOV.U32 R2, RZ, RZ, R8 ;  /* 0x000000ffff027224 */ /* 0x000fe200078e0008 */
[----:B------:R-:W-:Y:S01]  /*2fc50*/  ULDC.64 UR4, c[0x0][0x408] ;  /* 0x0001020000047ab9 */ /* 0x000fe20000000a00 */
[----:B------:R-:W-:Y:S01]  /*2fc60*/  IMAD.MOV.U32 R12, RZ, RZ, R5 ;  /* 0x000000ffff0c7224 */ /* 0x000fe200078e0005 */
[----:B-1----:R-:W-:-:S13]  /*2fc70*/  ISETP.NE.AND P0, PT, R9, 0x1, PT ;  /* 0x000000010900780c */ /* 0x002fda0003f05270 */
[----:B------:R-:W1:Y:S02]  /*2fc80*/  @P0 LDC.64 R10, c[0x0][0x420] ;  /* 0x00010800ff0a0b82 */ /* 0x000e640000000a00 */
[----:B-1----:R-:W-:-:S05]  /*2fc90*/  @P0 IMAD.HI.U32 R10, R8, R10, RZ ;  /* 0x0000000a080a0227 */ /* 0x002fca00078e00ff */
[----:B------:R-:W-:-:S04]  /*2fca0*/  @P0 SHF.R.U32.HI R2, RZ, R11, R10 ;  /* 0x0000000bff020219 */ /* 0x000fc8000001160a */
[--C-:B------:R-:W-:Y:S01]  /*2fcb0*/  SHF.R.S32.HI R11, RZ, 0x1f, R2.reuse ;  /* 0x0000001fff0b7819 */ /* 0x100fe20000011402 */
[--C-:B0-----:R-:W-:Y:S02]  /*2fcc0*/  IMAD.MOV R5, RZ, RZ, -R2.reuse ;  /* 0x000000ffff057224 */ /* 0x101fe400078e0a02 */
[----:B------:R-:W-:Y:S02]  /*2fcd0*/  IMAD.MOV.U32 R10, RZ, RZ, R2 ;  /* 0x000000ffff0a7224 */ /* 0x000fe400078e0002 */
        /* <DEDUP_REMOVED lines=8> */
.L_x_1663:
[----:B-1----:R-:W2:Y:S01]  /*2fd60*/  LDL R6, [R1+0x14] ;  /* 0x0000140001067983 */ /* 0x002ea20000100800 */
[----:B0-----:R-:W-:Y:S01]  /*2fd70*/  MOV R5, 0x400 ;  /* 0x0000040000057802 */ /* 0x001fe20000000f00 */
[----:B------:R-:W0:Y:S01]  /*2fd80*/  S2R R9, SR_CgaCtaId ;  /* 0x0000000000097919 */ /* 0x000e220000008800 */
[----:B------:R-:W1:Y:S02]  /*2fd90*/  S2R R7, SR_TID.X ;  /* 0x0000000000077919 */ /* 0x000e640000002100 */
[----:B0-----:R-:W-:-:S05]  /*2fda0*/  LEA R5, R9, R5, 0x18 ;  /* 0x0000000509057211 */ /* 0x001fca00078ec0ff */
[----:B------:R-:W-:Y:S01]  /*2fdb0*/  IMAD R5, R19, 0x8, R5 ;  /* 0x0000000813057824 */ /* 0x000fe200078e0205 */
[----:B-1----:R-:W-:-:S04]  /*2fdc0*/  LOP3.LUT R7, R7, 0x7f, RZ, 0xc0, !PT ;  /* 0x0000007f07077812 */ /* 0x002fc800078ec0ff */
[----:B------:R-:W-:Y:S02]  /*2fdd0*/  ISETP.NE.AND P0, PT, R7, RZ, PT ;  /* 0x000000ff0700720c */ /* 0x000fe40003f05270 */
[----:B--2---:R-:W-:-:S04]  /*2fde0*/  SHF.L.U32 R6, R6, 0x1f, RZ ;  /* 0x0000001f06067819 */ /* 0x004fc800000006ff */
[----:B------:R-:W0:Y:S02]  /*2fdf0*/  SYNCS.PHASECHK.TRANS64.TRYWAIT P2, [R5+URZ+0x29880], R6 ;  /* 0x02988006050075a7 */ /* 0x000e24000804017f */
[----:B0-----:R-:W-:Y:S05]  /*2fe00*/  @!P2 BRA `(.L_x_1664) ;  /* 0x000000500018a947 */ /* 0x001fea0003800000 */
.L_x_1811:
        /* <DEDUP_REMOVED lines=8> */
.L_x_1665:
[----:B------:R-:W2:Y:S01]  /*2fe90*/  LDL R9, [R1+0x24] ;  /* 0x0000240001097983 */ /* 0x000ea20000100800 */
[----:B------:R-:W-:Y:S01]  /*2fea0*/  MOV R7, 0x400 ;  /* 0x0000040000077802 */ /* 0x000fe20000000f00 */
[----:B------:R-:W1:Y:S01]  /*2feb0*/  S2R R10, SR_CgaCtaId ;  /* 0x00000000000a7919 */ /* 0x000e620000008800 */
[----:B------:R-:W-:Y:S01]  /*2fec0*/  R2UR UR9, R5 ;  /* 0x00000000050972ca */ /* 0x000fe200000e0000 */
[----:B------:R-:W-:Y:S01]  /*2fed0*/  UIADD3 UR4, UP0, UR40, 0x470, URZ ;  /* 0x0000047028047890 */ /* 0x000fe2000ff1e03f */
[----:B------:R-:W-:Y:S02]  /*2fee0*/  R2UR UR12, R0 ;  /* 0x00000000000c72ca */ /* 0x000fe400000e0000 */
[----:B-----5:R-:W-:Y:S01]  /*2fef0*/  R2UR UR13, R2 ;  /* 0x00000000020d72ca */ /* 0x020fe200000e0000 */
[----:B------:R-:W-:Y:S01]  /*2ff00*/  UIADD3.X UR5, URZ, UR41, URZ, UP0, !UPT ;  /* 0x000000293f057290 */ /* 0x000fe200087fe43f */
[----:B-1----:R-:W-:-:S05]  /*2ff10*/  LEA R7, R10, R7, 0x18 ;  /* 0x000000070a077211 */ /* 0x002fca00078ec0ff */
[----:B------:R-:W-:-:S05]  /*2ff20*/  IMAD R7, R19, 0x5000, R7 ;  /* 0x0000500013077824 */ /* 0x000fca00078e0207 */
[----:B------:R-:W-:Y:S01]  /*2ff30*/  R2UR UR8, R7 ;  /* 0x00000000070872ca */ /* 0x000fe200000e0000 */
[----:B------:R-:W-:Y:S01]  /*2ff40*/  UIADD3 UR9, UR9, 0x29870, URZ ;  /* 0x0002987009097890 */ /* 0x000fe2000fffe03f */
[----:B------:R-:W-:Y:S01]  /*2ff50*/  UMOV UR6, 0x0 ;  /* 0x0000000000067882 */ /* 0x000fe20000000000 */
[----:B------:R-:W-:Y:S01]  /*2ff60*/  UMOV UR7, 0x14f00000 ;  /* 0x14f0000000077882 */ /* 0x000fe20000000000 */
[----:B------:R-:W-:-:S09]  /*2ff70*/  UMOV UR10, URZ ;  /* 0x0000003f000a7c82 */ /* 0x000fd20008000000 */
[----:B------:R-:W-:Y:S01]  /*2ff80*/  UIADD3 UR8, UR8, 0xa400, URZ ;  /* 0x0000a40008087890 */ /* 0x000fe2000fffe03f */
[----:B--2---:R-:W-:-:S05]  /*2ff90*/  IMAD R8, R8, 0xa0, R9 ;  /* 0x000000a008087824 */ /* 0x004fca00078e0209 */
[----:B------:R-:W-:-:S13]  /*2ffa0*/  R2UR UR11, R8 ;  /* 0x00000000080b72ca */ /* 0x000fda00000e0000 */
[----:B------:R1:W-:Y:S01]  /*2ffb0*/  UTMALDG.4D [UR8], [UR4], desc[UR6] ;  /* 0x00000608040075b4 */ /* 0x0003e20008019000 */
[----:B------:R-:W2:Y:S02]  /*2ffc0*/  SYNCS.PHASECHK.TRANS64.TRYWAIT P2, [R5+URZ+0x29840], R6 ;  /* 0x02984006050075a7 */ /* 0x000ea4000804017f */
[----:B-12---:R-:W-:Y:S05]  /*2ffd0*/  @!P2 BRA `(.L_x_1666) ;  /* 0x0000004c00b8a947 */ /* 0x006fea0003800000 */
.L_x_1812:
        /* <DEDUP_REMOVED lines=8> */
.L_x_1667:
[----:B------:R-:W2:Y:S01]  /*30060*/  S2R R7, SR_CgaCtaId ;  /* 0x0000000000077919 */ /* 0x000ea20000008800 */
[----:B01----:R-:W-:Y:S01]  /*30070*/  MOV R6, 0x400 ;  /* 0x0000040000067802 */ /* 0x003fe20000000f00 */
[----:B------:R-:W-:Y:S01]  /*30080*/  UIADD3 UR4, UP0, UR40, 0x370, URZ ;  /* 0x0000037028047890 */ /* 0x000fe2000ff1e03f */
[----:B------:R-:W-:Y:S01]  /*30090*/  R2UR UR9, R5 ;  /* 0x00000000050972ca */ /* 0x000fe200000e0000 */
[----:B------:R-:W-:Y:S01]  /*300a0*/  UMOV UR10, URZ ;  /* 0x0000003f000a7c82 */ /* 0x000fe20008000000 */
[----:B------:R-:W-:Y:S01]  /*300b0*/  R2UR UR11, R8 ;  /* 0x00000000080b72ca */ /* 0x000fe200000e0000 */
[----:B------:R-:W-:Y:S01]  /*300c0*/  UIADD3.X UR5, URZ, UR41, URZ, UP0, !UPT ;  /* 0x000000293f057290 */ /* 0x000fe200087fe43f */
[----:B------:R-:W-:Y:S01]  /*300d0*/  R2UR UR12, R0 ;  /* 0x00000000000c72ca */ /* 0x000fe200000e0000 */
[----:B------:R-:W-:Y:S01]  /*300e0*/  UMOV UR6, 0x0 ;  /* 0x0000000000067882 */ /* 0x000fe20000000000 */
[----:B------:R-:W-:Y:S01]  /*300f0*/  R2UR UR13, R2 ;  /* 0x00000000020d72ca */ /* 0x000fe200000e0000 */
[----:B------:R-:W-:Y:S01]  /*30100*/  UMOV UR7, 0x14f00000 ;  /* 0x14f0000000077882 */ /* 0x000fe20000000000 */
[----:B------:R-:W-:-:S05]  /*30110*/  UMOV UR17, 0x40 ;  /* 0x0000004000117882 */ /* 0x000fca0000000000 */
[----:B------:R-:W-:Y:S01]  /*30120*/  UIADD3 UR9, UR9, 0x29830, URZ ;  /* 0x0002983009097890 */ /* 0x000fe2000fffe03f */
[----:B--2---:R-:W-:-:S05]  /*30130*/  LEA R6, R7, R6, 0x18 ;  /* 0x0000000607067211 */ /* 0x004fca00078ec0ff */
[----:B------:R-:W-:-:S05]  /*30140*/  IMAD R5, R19, 0x7800, R6 ;  /* 0x0000780013057824 */ /* 0x000fca00078e0206 */
[----:B------:R-:W-:-:S13]  /*30150*/  R2UR UR8, R5 ;  /* 0x00000000050872ca */ /* 0x000fda00000e0000 */
        /* <DEDUP_REMOVED lines=12> */
[----:B--2---:R-:W-:Y:S01]  /*30220*/  NOP ;  /* 0x0000000000007918 */ /* 0x004fe20000000000 */
.L_x_1662:
[----:B------:R-:W2:Y:S01]  /*30230*/  LDL.LU R6, [R1+0x8] ;  /* 0x0000080001067983 */ /* 0x000ea20000300800 */
[----:B------:R-:W-:Y:S01]  /*30240*/  MOV R7, 0x400 ;  /* 0x0000040000077802 */ /* 0x000fe20000000f00 */
[----:B-1----:R-:W1:Y:S01]  /*30250*/  S2R R8, SR_CgaCtaId ;  /* 0x0000000000087919 */ /* 0x002e620000008800 */
[----:B------:R-:W-:Y:S05]  /*30260*/  WARPSYNC.ALL ;  /* 0x0000000000007948 */ /* 0x000fea0003800000 */
[----:B------:R-:W-:-:S13]  /*30270*/  ELECT P0, URZ, PT ;  /* 0x00000000003f782f */ /* 0x000fda0003800000 */
[----:B------:R-:W-:Y:S01]  /*30280*/  @P0 R2UR UR13, R3 ;  /* 0x00000000030d02ca */ /* 0x000fe200000e0000 */
[----:B------:R-:W-:Y:S01]  /*30290*/  UIADD3 UR4, UP0, UR40, 0x270, URZ ;  /* 0x0000027028047890 */ /* 0x000fe2000ff1e03f */
[----:B------:R-:W-:-:S03]  /*302a0*/  @P0 R2UR UR11, R4 ;  /* 0x00000000040b02ca */ /* 0x000fc600000e0000 */
[----:B------:R-:W-:Y:S01]  /*302b0*/  UIADD3.X UR5, URZ, UR41, URZ, UP0, !UPT ;  /* 0x000000293f057290 */ /* 0x000fe200087fe43f */
[----:B-1----:R-:W-:-:S04]  /*302c0*/  LEA R7, R8, R7, 0x18 ;  /* 0x0000000708077211 */ /* 0x002fc800078ec0ff */
[----:B------:R-:W-:Y:S01]  /*302d0*/  R2UR UR24, R7 ;  /* 0x00000000071872ca */ /* 0x000fe200000e0000 */
[----:B0-----:R-:W-:Y:S01]  /*302e0*/  @P0 IMAD.MOV.U32 R5, RZ, RZ, 0x6000 ;  /* 0x00006000ff050424 */ /* 0x001fe200078e00ff */
        /* <DEDUP_REMOVED lines=20> */
[----:B0-----:R-:W-:Y:S02]  /*30430*/  @P0 R2UR UR13, R3 ;  /* 0x00000000030d02ca */ /* 0x001fe400000e0000 */
[----:B------:R-:W-:Y:S02]  /*30440*/  @P0 R2UR UR12, R6 ;  /* 0x00000000060c02ca */ /* 0x000fe400000e0000 */
[----:B------:R-:W-:Y:S01]  /*30450*/  @P0 R2UR UR11, R4 ;  /* 0x00000000040b02ca */ /* 0x000fe200000e0000 */
[----:B------:R-:W-:Y:S01]  /*30460*/  UIADD3 UR8, UR24, 0x18400, URZ ;  /* 0x0001840018087890 */ /* 0x000fe2000fffe03f */
[----:B------:R-:W-:-:S11]  /*30470*/  UMOV UR10, 0x80 ;  /* 0x00000080000a7882 */ /* 0x000fd60000000000 */
[----:B------:R3:W-:Y:S02]  /*30480*/  UTMALDG.4D [UR8], [UR4], desc[UR22] ;  /* 0x00001608040075b4 */ /* 0x0007e40008019000 */
[----:B---3--:R-:W-:Y:S01]  /*30490*/  NOP ;  /* 0x0000000000007918 */ /* 0x008fe20000000000 */
.L_x_1660:
[----:B------:R-:W2:Y:S01]  /*304a0*/  LDL.LU R6, [R1+0x34] ;  /* 0x0000340001067983 */ /* 0x000ea20000300800 */
[----:B------:R-:W-:Y:S01]  /*304b0*/  MOV R4, 0x400 ;  /* 0x0000040000047802 */ /* 0x000fe20000000f00 */
[----:B------:R-:W-:Y:S01]  /*304c0*/  BSSY B0, `(.L_x_1668) ;  /* 0x000000b000007945 */ /* 0x000fe20003800000 */
[----:B0-----:R-:W0:Y:S02]  /*304d0*/  S2R R5, SR_CgaCtaId ;  /* 0x0000000000057919 */ /* 0x001e240000008800 */
[----:B0-----:R-:W-:Y:S01]  /*304e0*/  LEA R4, R5, R4, 0x18 ;  /* 0x0000000405047211 */ /* 0x001fe200078ec0ff */
[----:B--2---:R-:W-:-:S05]  /*304f0*/  VIADD R6, R6, 0x1 ;  /* 0x0000000106067836 */ /* 0x004fca0000000000 */
[----:B------:R-:W-:Y:S01]  /*30500*/  LEA.HI R3, R6, R6, RZ, 0x1 ;  /* 0x0000000606037211 */ /* 0x000fe200078f08ff */
[----:B------:R0:W-:Y:S03]  /*30510*/  STL [R1+0x34], R6 ;  /* 0x0000340601007387 */ /* 0x0001e60000100800 */
[----:B------:R-:W-:-:S05]  /*30520*/  LOP3.LUT R3, R3, 0xfffffffe, RZ, 0xc0, !PT ;  /* 0xfffffffe03037812 */ /* 0x000fca00078ec0ff */
[----:B------:R-:W-:-:S05]  /*30530*/  IMAD.IADD R3, R6, 0x1, -R3 ;  /* 0x0000000106037824 */ /* 0x000fca00078e0a03 */
[----:B------:R-:W-:-:S04]  /*30540*/  SHF.L.U32 R3, R3, 0x1f, RZ ;  /* 0x0000001f03037819 */ /* 0x000fc800000006ff */
[----:B------:R-:W2:Y:S02]  /*30550*/  SYNCS.PHASECHK.TRANS64.TRYWAIT P0, [R4+URZ+0x29820], R3 ;  /* 0x02982003040075a7 */ /* 0x000ea4000800017f */
[----:B0-2---:R-:W-:Y:S05]  /*30560*/  @!P0 BRA `(.L_x_1669) ;  /* 0x0000004800688947 */ /* 0x005fea0003800000 */
.L_x_1813:
[----:B------:R-:W-:Y:S05]  /*30570*/  BSYNC B0 ;  /* 0x0000000000007941 */ /* 0x000fea0003800000 */
.L_x_1668:
[----:B0-----:R-:W2:Y:S01]  /*30580*/  LDL R4, [R1+0x20] ;  /* 0x0000200001047983 */ /* 0x001ea20000100800 */
[----:B------:R-:W-:-:S05]  /*30590*/  VIADD R17, R17, 0xfffffffe ;  /* 0xfffffffe11117836 */ /* 0x000fca0000000000 */
[----:B--2---:R-:W-:-:S13]  /*305a0*/  ISETP.GE.AND P0, PT, R17, R4, PT ;  /* 0x000000041100720c */ /* 0x004fda0003f06270 */
[----:B------:R-:W-:Y:S05]  /*305b0*/  @!P0 BRA `(.L_x_1670) ;  /* 0x00000010002c8947 */ /* 0x000fea0003800000 */
[----:B------:R0:W5:Y:S01]  /*305c0*/  LDL.LU R7, [R1+0x14] ;  /* 0x0000140001077983 */ /* 0x0001620000300800 */
[----:B------:R-:W-:-:S07]  /*305d0*/  IMAD.MOV.U32 R6, RZ, RZ, R19 ;  /* 0x000000ffff067224 */ /* 0x000fce00078e0013 */
.L_x_1692:
[----:B------:R-:W-:Y:S01]  /*305e0*/  VIADD R19, R6, 0x1 ;  /* 0x0000000106137836 */ /* 0x000fe20000000000 */
[----:B------:R-:W-:Y:S05]  /*305f0*/  YIELD ;  /* 0x0000000000007946 */ /* 0x000fea0003800000 */
[----:B------:R-:W-:Y:S01]  /*30600*/  ISETP.NE.AND P0, PT, R19, 0x2, PT ;  /* 0x000000021300780c */ /* 0x000fe20003f05270 */
[----:B------:R-:W-:Y:S03]  /*30610*/  BSSY B0, `(.L_x_1671) ;  /* 0x0000091000007945 */ /* 0x000fe60003800000 */
[----:B------:R-:W-:-:S02]  /*30620*/  SEL R3, RZ, 0x1, P0 ;  /* 0x00000001ff037807 */ /* 0x000fc40000000000 */
[----:B------:R-:W-:Y:S02]  /*30630*/  SEL R19, R19, RZ, P0 ;  /* 0x000000ff13137207 */ /* 0x000fe40000000000 */
[----:B--2--5:R-:W-:-:S05]  /*30640*/  LOP3.LUT R9, R7, R3, RZ, 0x3c, !PT ;  /* 0x0000000307097212 */ /* 0x024fca00078e3cff */
[----:B------:R2:W-:Y:S01]  /*30650*/  STL [R1+0x14], R9 ;  /* 0x0000140901007387 */ /* 0x0005e20000100800 */
[----:B------:R-:W-:Y:S05]  /*30660*/  @!P6 BRA `(.L_x_1672) ;  /* 0x00000008002ce947 */ /* 0x000fea0003800000 */
[----:B------:R-:W-:Y:S01]  /*30670*/  ULDC.64 UR4, c[0x0][0x3f8] ;  /* 0x0000fe0000047ab9 */ /* 0x000fe20000000a00 */
[----:B-1----:R-:W-:Y:S01]  /*30680*/  IMAD.MOV.U32 R8, RZ, RZ, R17 ;  /* 0x000000ffff087224 */ /* 0x002fe200078e0011 */
[----:B------:R-:W-:-:S04]  /*30690*/  ISETP.NE.U32.AND P0, PT, RZ, UR4, PT ;  /* 0x00000004ff007c0c */ /* 0x000fc8000bf05070 */
[----:B------:R-:W-:-:S13]  /*306a0*/  ISETP.NE.AND.EX P0, PT, RZ, UR5, PT, P0 ;  /* 0x00000005ff007c0c */ /* 0x000fda000bf05300 */
[----:B------:R-:W-:Y:S05]  /*306b0*/  @!P0 BRA `(.L_x_1673) ;  /* 0x00000000004c8947 */ /* 0x000fea0003800000 */
[----:B------:R-:W3:Y:S01]  /*306c0*/  LDL R11, [R1+0x1c] ;  /* 0x00001c00010b7983 */ /* 0x000ee20000100800 */
[----:B------:R-:W1:Y:S01]  /*306d0*/  LDC R5, c[0x0][0x41c] ;  /* 0x00010700ff057b82 */ /* 0x000e620000000800 */
[----:B------:R-:W-:Y:S02]  /*306e0*/  ULDC.64 UR6, c[0x0][0x408] ;  /* 0x0001020000067ab9 */ /* 0x000fe40000000a00 */
[----:B------:R-:W4:Y:S01]  /*306f0*/  LDL R10, [R1+0x4] ;  /* 0x00000400010a7983 */ /* 0x000f220000100800 */
        /* <DEDUP_REMOVED lines=8> */
[----:B---3--:R-:W-:-:S04]  /*30780*/  IMAD R4, R11, UR6, RZ ;  /* 0x000000060b047c24 */ /* 0x008fc8000f8e02ff */
[C---:B----4-:R-:W-:Y:S02]  /*30790*/  IMAD R4, R10.reuse, UR7, R4 ;  /* 0x000000070a047c24 */ /* 0x050fe4000f8e0204 */
[----:B------:R-:W-:-:S04]  /*307a0*/  IMAD.WIDE.U32 R2, R10, UR6, R2 ;  /* 0x000000060a027c25 */ /* 0x000fc8000f8e0002 */
[----:B------:R-:W-:Y:S01]  /*307b0*/  IMAD.IADD R3, R4, 0x1, R3 ;  /* 0x0000000104037824 */ /* 0x000fe200078e0203 */
[----:B------:R-:W-:-:S04]  /*307c0*/  LEA R4, P0, R2, UR4, 0x2 ;  /* 0x0000000402047c11 */ /* 0x000fc8000f8010ff */
[----:B------:R-:W-:-:S05]  /*307d0*/  LEA.HI.X R5, R2, UR5, R3, 0x2, P0 ;  /* 0x0000000502057c11 */ /* 0x000fca00080f1403 */
[----:B------:R1:W5:Y:S04]  /*307e0*/  LDG.E R2, desc[UR60][R4.64] ;  /* 0x0000003c04027981 */ /* 0x000368000c1e1900 */
.L_x_1673:
[----:B-1----:R-:W1:Y:S01]  /*307f0*/  S2R R4, SR_CgaCtaId ;  /* 0x0000000000047919 */ /* 0x002e620000008800 */
[----:B------:R-:W-:Y:S01]  /*30800*/  MOV R3, 0x400 ;  /* 0x0000040000037802 */ /* 0x000fe20000000f00 */
[----:B------:R-:W-:Y:S01]  /*30810*/  BSSY B1, `(.L_x_1674) ;  /* 0x0000009000017945 */ /* 0x000fe20003800000 */
[----:B------:R-:W3:Y:S02]  /*30820*/  S2R R5, SR_TID.X ;  /* 0x0000000000057919 */ /* 0x000ee40000002100 */
[----:B-1----:R-:W-:Y:S02]  /*30830*/  LEA R3, R4, R3, 0x18 ;  /* 0x0000000304037211 */ /* 0x002fe400078ec0ff */
[----:B---3--:R-:W-:-:S03]  /*30840*/  LOP3.LUT R5, R5, 0x7f, RZ, 0xc0, !PT ;  /* 0x0000007f05057812 */ /* 0x008fc600078ec0ff */
[----:B------:R-:W-:Y:S01]  /*30850*/  IMAD R4, R19, 0x8, R3 ;  /* 0x0000000813047824 */ /* 0x000fe200078e0203 */
[----:B------:R-:W-:Y:S02]  /*30860*/  SHF.L.U32 R3, R9, 0x1f, RZ ;  /* 0x0000001f09037819 */ /* 0x000fe400000006ff */
[----:B------:R-:W-:Y:S02]  /*30870*/  ISETP.NE.AND P2, PT, R5, RZ, PT ;  /* 0x000000ff0500720c */ /* 0x000fe40003f45270 */
[----:B------:R-:W1:Y:S02]  /*30880*/  SYNCS.PHASECHK.TRANS64.TRYWAIT P0, [R4+URZ+0x29880], R3 ;  /* 0x02988003040075a7 */ /* 0x000e64000800017f */
[----:B-1----:R-:W-:Y:S09]  /*30890*/  @!P0 BRA `(.L_x_1675) ;  /* 0x0000004400bc8947 */ /* 0x002ff20003800000 */
.L_x_1814:
[----:B------:R-:W-:Y:S05]  /*308a0*/  BSYNC B1 ;  /* 0x0000000000017941 */ /* 0x000fea0003800000 */
.L_x_1674:
[----:B------:R-:W-:Y:S04]  /*308b0*/  BSSY B1, `(.L_x_1676) ;  /* 0x0000009000017945 */ /* 0x000fe80003800000 */
[----:B------:R-:W-:Y:S05]  /*308c0*/  @P2 BRA `(.L_x_1677) ;  /* 0x00000000001c2947 */ /* 0x000fea0003800000 */
[----:B------:R-:W2:Y:S02]  /*308d0*/  S2R R5, SR_TID.X ;  /* 0x0000000000057919 */ /* 0x000ea40000002100 */
[----:B--2---:R-:W-:Y:S01]  /*308e0*/  LOP3.LUT R9, R5, 0x1f, RZ, 0xc0, !PT ;  /* 0x0000001f05097812 */ /* 0x004fe200078ec0ff */
[----:B------:R-:W-:-:S03]  /*308f0*/  IMAD.MOV.U32 R5, RZ, RZ, 0x5000 ;  /* 0x00005000ff057424 */ /* 0x000fc600078e00ff */
[----:B------:R-:W-:Y:S01]  /*30900*/  ISETP.NE.AND P0, PT, R9, RZ, PT ;  /* 0x000000ff0900720c */ /* 0x000fe20003f05270 */
[----:B------:R3:W-:-:S12]  /*30910*/  SYNCS.ARRIVE.TRANS64 RZ, [R4+URZ+0x29870], R5 ;  /* 0x0298700504ff79a7 */ /* 0x0007d8000800003f */
[----:B---3--:R-:W-:Y:S05]  /*30920*/  @!P0 BRA `(.L_x_1677) ;  /* 0x0000000000048947 */ /* 0x008fea0003800000 */
[----:B------:R-:W-:Y:S01]  /*30930*/  BPT.TRAP 0x1 ;  /* 0x000000040000795c */ /* 0x000fe20000300000 */
.L_x_1677:
[----:B------:R-:W-:Y:S05]  /*30940*/  BSYNC B1 ;  /* 0x0000000000017941 */ /* 0x000fea0003800000 */
.L_x_1676:
[----:B------:R-:W3:Y:S01]  /*30950*/  LDL R5, [R1+0x24] ;  /* 0x0000240001057983 */ /* 0x000ee20000100800 */
[----:B------:R-:W-:Y:S01]  /*30960*/  IMAD.MOV.U32 R12, RZ, RZ, RZ ;  /* 0x000000ffff0c7224 */ /* 0x000fe200078e00ff */
[----:B--2---:R-:W-:Y:S01]  /*30970*/  MOV R9, 0x400 ;  /* 0x0000040000097802 */ /* 0x004fe20000000f00 */
[----:B------:R-:W-:Y:S01]  /*30980*/  UIADD3 UR4, UP0, UR40, 0x470, URZ ;  /* 0x0000047028047890 */ /* 0x000fe2000ff1e03f */
[----:B------:R-:W2:Y:S01]  /*30990*/  S2R R10, SR_CgaCtaId ;  /* 0x00000000000a7919 */ /* 0x000ea20000008800 */
[----:B------:R-:W-:Y:S01]  /*309a0*/  PLOP3.LUT P0, PT, PT, PT, PT, 0x80, 0x0 ;  /* 0x000000000000781c */ /* 0x000fe20003f0f070 */
[----:B------:R-:W-:Y:S01]  /*309b0*/  UMOV UR6, 0x0 ;  /* 0x0000000000067882 */ /* 0x000fe20000000000 */
[----:B------:R-:W-:Y:S01]  /*309c0*/  R2UR UR10, R12 ;  /* 0x000000000c0a72ca */ /* 0x000fe200000e0000 */
[----:B------:R-:W-:Y:S01]  /*309d0*/  UIADD3.X UR5, URZ, UR41, URZ, UP0, !UPT ;  /* 0x000000293f057290 */ /* 0x000fe200087fe43f */
[----:B------:R-:W-:Y:S01]  /*309e0*/  UMOV UR7, 0x14f00000 ;  /* 0x14f0000000077882 */ /* 0x000fe20000000000 */
[----:B--2---:R-:W-:-:S05]  /*309f0*/  LEA R9, R10, R9, 0x18 ;  /* 0x000000090a097211 */ /* 0x004fca00078ec0ff */
[----:B------:R-:W-:Y:S02]  /*30a00*/  IMAD R9, R19, 0x5000, R9 ;  /* 0x0000500013097824 */ /* 0x000fe400078e0209 */
[----:B---3--:R-:W-:Y:S02]  /*30a10*/  IMAD R5, R8, 0xa0, R5 ;  /* 0x000000a008057824 */ /* 0x008fe400078e0205 */
[----:B------:R-:W-:Y:S02]  /*30a20*/  VIADD R8, R9, 0xa400 ;  /* 0x0000a40009087836 */ /* 0x000fe40000000000 */
[----:B------:R-:W-:-:S07]  /*30a30*/  VIADD R9, R4, 0x29870 ;  /* 0x0002987004097836 */ /* 0x000fce0000000000 */
.L_x_1678:
        /* <DEDUP_REMOVED lines=10> */
[----:B------:R-:W2:Y:S01]  /*30ae0*/  SYNCS.PHASECHK.TRANS64.TRYWAIT P0, [R4+URZ+0x29840], R3 ;  /* 0x02984003040075a7 */ /* 0x000ea2000800017f */
[----:B------:R-:W-:Y:S04]  /*30af0*/  BSSY B1, `(.L_x_1679) ;  /* 0x0000002000017945 */ /* 0x000fe80003800000 */
[----:B--2---:R-:W-:Y:S05]  /*30b00*/  @!P0 BRA `(.L_x_1680) ;  /* 0x0000004400348947 */ /* 0x004fea0003800000 */
.L_x_1815:
[----:B------:R-:W-:Y:S05]  /*30b10*/  BSYNC B1 ;  /* 0x0000000000017941 */ /* 0x000fea0003800000 */
.L_x_1679:
        /* <DEDUP_REMOVED lines=11> */
.L_x_1682:
[----:B------:R-:W-:Y:S05]  /*30bd0*/  BSYNC B1 ;  /* 0x0000000000017941 */ /* 0x000fea0003800000 */
.L_x_1681:
[----:B------:R-:W3:Y:S01]  /*30be0*/  S2R R8, SR_CgaCtaId ;  /* 0x0000000000087919 */ /* 0x000ee20000008800 */
[----:B-12---:R-:W-:Y:S01]  /*30bf0*/  MOV R3, 0x400 ;  /* 0x0000040000037802 */ /* 0x006fe20000000f00 */
[----:B------:R-:W-:Y:S01]  /*30c00*/  UIADD3 UR4, UP0, UR40, 0x370, URZ ;  /* 0x0000037028047890 */ /* 0x000fe2000ff1e03f */
[----:B------:R-:W-:Y:S01]  /*30c10*/  R2UR UR10, R12 ;  /* 0x000000000c0a72ca */ /* 0x000fe200000e0000 */
[----:B------:R-:W-:Y:S01]  /*30c20*/  VIADD R4, R4, 0x29830 ;  /* 0x0002983004047836 */ /* 0x000fe20000000000 */
[----:B------:R-:W-:Y:S01]  /*30c30*/  R2UR UR6, R10 ;  /* 0x000000000a0672ca */ /* 0x000fe200000e0000 */
[----:B------:R-:W-:Y:S01]  /*30c40*/  UIADD3.X UR5, URZ, UR41, URZ, UP0, !UPT ;  /* 0x000000293f057290 */ /* 0x000fe200087fe43f */
[----:B------:R-:W-:Y:S02]  /*30c50*/  R2UR UR7, R11 ;  /* 0x000000000b0772ca */ /* 0x000fe400000e0000 */
[----:B------:R-:W-:Y:S02]  /*30c60*/  PLOP3.LUT P0, PT, PT, PT, PT, 0x80, 0x0 ;  /* 0x000000000000781c */ /* 0x000fe40003f0f070 */
[----:B---3--:R-:W-:-:S05]  /*30c70*/  LEA R3, R8, R3, 0x18 ;  /* 0x0000000308037211 */ /* 0x008fca00078ec0ff */
[----:B------:R-:W-:-:S04]  /*30c80*/  IMAD R3, R19, 0x7800, R3 ;  /* 0x0000780013037824 */ /* 0x000fc800078e0203 */
[----:B------:R-:W-:-:S07]  /*30c90*/  VIADD R8, R3, 0x1a400 ;  /* 0x0001a40003087836 */ /* 0x000fce0000000000 */
.L_x_1683:
        /* <DEDUP_REMOVED lines=15> */
.L_x_1684:
        /* <DEDUP_REMOVED lines=15> */
.L_x_1685:
        /* <DEDUP_REMOVED lines=9> */
[----:B---3--:R-:W-:Y:S05]  /*30f10*/  @P0 BRA.U.ANY `(.L_x_1685) ;  /* 0xfffffffd00d80947 */ /* 0x008fea000393ffff */
.L_x_1672:
[----:B------:R-:W-:Y:S05]  /*30f20*/  BSYNC B0 ;  /* 0x0000000000007941 */ /* 0x000fea0003800000 */
.L_x_1671:
[----:B------:R-:W-:-:S06]  /*30f30*/  UISETP.NE.AND UP0, UPT, UR37, 0x3, UPT ;  /* 0x000000032500788c */ /* 0x000fcc000bf05270 */
[----:B------:R-:W-:-:S13]  /*30f40*/  PLOP3.LUT P0, PT, PT, PT, UP0, 0x80, 0x0 ;  /* 0x000000000000781c */ /* 0x000fda0003f0f008 */
[----:B------:R-:W-:Y:S05]  /*30f50*/  @!P0 BRA `(.L_x_1686) ;  /* 0x0000000000048947 */ /* 0x000fea0003800000 */
[----:B------:R-:W-:Y:S01]  /*30f60*/  BPT.TRAP 0x1 ;  /* 0x000000040000795c */ /* 0x000fe20000300000 */
.L_x_1686:
[----:B------:R-:W3:Y:S01]  /*30f70*/  S2R R5, SR_CgaCtaId ;  /* 0x0000000000057919 */ /* 0x000ee20000008800 */
[----:B------:R-:W-:Y:S01]  /*30f80*/  IMAD.U32 R3, RZ, RZ, UR39 ;  /* 0x00000027ff037e24 */ /* 0x000fe2000f8e00ff */
[----:B------:R-:W-:Y:S01]  /*30f90*/  MOV R4, 0x400 ;  /* 0x0000040000047802 */ /* 0x000fe20000000f00 */
[----:B------:R-:W-:Y:S03]  /*30fa0*/  BSSY B0, `(.L_x_1687) ;  /* 0x0000008000007945 */ /* 0x000fe60003800000 */
[----:B------:R-:W-:Y:S02]  /*30fb0*/  ISETP.NE.AND P0, PT, R3, 0x3, PT ;  /* 0x000000030300780c */ /* 0x000fe40003f05270 */
[----:B------:R-:W-:-:S04]  /*30fc0*/  LOP3.LUT R3, R7, 0x1, RZ, 0x3c, !PT ;  /* 0x0000000107037812 */ /* 0x000fc800078e3cff */
[----:B------:R-:W-:Y:S02]  /*30fd0*/  SHF.L.U32 R3, R3, 0x1f, RZ ;  /* 0x0000001f03037819 */ /* 0x000fe400000006ff */
[----:B---3--:R-:W-:-:S05]  /*30fe0*/  LEA R4, R5, R4, 0x18 ;  /* 0x0000000405047211 */ /* 0x008fca00078ec0ff */
[----:B------:R-:W-:-:S04]  /*30ff0*/  IMAD R20, R6, 0x8, R4 ;  /* 0x0000000806147824 */ /* 0x000fc800078e0204 */
[----:B------:R-:W3:Y:S02]  /*31000*/  SYNCS.PHASECHK.TRANS64.TRYWAIT P2, [R20+URZ+0x29870], R3 ;  /* 0x02987003140075a7 */ /* 0x000ee4000804017f */
[----:B---3--:R-:W-:Y:S05]  /*31010*/  @!P2 BRA `(.L_x_1688) ;  /* 0x000000400004a947 */ /* 0x008fea0003800000 */
.L_x_1816:
[----:B------:R-:W-:Y:S05]  /*31020*/  BSYNC B0 ;  /* 0x0000000000007941 */ /* 0x000fea0003800000 */
.L_x_1687:
[----:B------:R-:W-:Y:S05]  /*31030*/  @!P0 BRA `(.L_x_1689) ;  /* 0x0000000000048947 */ /* 0x000fea0003800000 */
[----:B------:R-:W-:Y:S01]  /*31040*/  BPT.TRAP 0x1 ;  /* 0x000000040000795c */ /* 0x000fe20000300000 */
.L_x_1689:
[----:B---3--:R-:W-:Y:S01]  /*31050*/  SHF.L.U32 R3, R7, 0x1f, RZ ;  /* 0x0000001f07037819 */ /* 0x008fe200000006ff */
[----:B------:R-:W-:-:S03]  /*31060*/  IMAD R12, R6, 0x5000, RZ ;  /* 0x00005000060c7824 */ /* 0x000fc600078e02ff */
[----:B------:R-:W3:Y:S02]  /*31070*/  SYNCS.PHASECHK.TRANS64.TRYWAIT P2, [R20+URZ+0x29860], R3 ;  /* 0x02986003140075a7 */ /* 0x000ee4000804017f */
[----:B---3--:R-:W-:Y:S05]  /*31080*/  @!P2 BRA `(.L_x_1690) ;  /* 0x0000003c00fca947 */ /* 0x008fea0003800000 */
.L_x_1817:
[----:B------:R-:W3:Y:S04]  /*31090*/  LDL R4, [R1+0x2c] ;  /* 0x00002c0001047983 */ /* 0x000ee80000100800 */
[----:B------:R-:W4:Y:S01]  /*310a0*/  LDL R15, [R1+0x28] ;  /* 0x00002800010f7983 */ /* 0x000f220000100800 */
[----:B------:R-:W-:Y:S01]  /*310b0*/  MOV R13, 0x400 ;  /* 0x00000400000d7802 */ /* 0x000fe20000000f00 */
[----:B------:R-:W-:Y:S05]  /*310c0*/  WARPSYNC.ALL ;  /* 0x0000000000007948 */ /* 0x000fea0003800000 */
[----:B------:R-:W5:Y:S01]  /*310d0*/  S2R R14, SR_CgaCtaId ;  /* 0x00000000000e7919 */ /* 0x000f620000008800 */
[----:B------:R-:W-:Y:S01]  /*310e0*/  IMAD.MOV.U32 R18, RZ, RZ, 0x40 ;  /* 0x00000040ff127424 */ /* 0x000fe200078e00ff */
[----:B--2---:R-:W2:Y:S01]  /*310f0*/  S2R R9, SR_TID.X ;  /* 0x0000000000097919 */ /* 0x004ea20000002100 */
[----:B-----5:R-:W-:-:S02]  /*31100*/  LEA R13, R14, R13, 0x18 ;  /* 0x0000000d0e0d7211 */ /* 0x020fc400078ec0ff */
[----:B--2---:R-:W-:-:S04]  /*31110*/  LOP3.LUT P2, RZ, R9, 0x4, RZ, 0xc0, !PT ;  /* 0x0000000409ff7812 */ /* 0x004fc8000784c0ff */
[----:B------:R-:W-:Y:S02]  /*31120*/  SEL R18, R18, 0xffffffc0, !P2 ;  /* 0xffffffc012127807 */ /* 0x000fe40005000000 */
[C---:B---3--:R-:W-:Y:S02]  /*31130*/  LOP3.LUT R3, R12.reuse, R4, RZ, 0xfc, !PT ;  /* 0x000000040c037212 */ /* 0x048fe400078efcff */
[----:B----4-:R-:W-:-:S03]  /*31140*/  LOP3.LUT R21, R12, R15, RZ, 0xfc, !PT ;  /* 0x0000000f0c157212 */ /* 0x010fc600078efcff */
[----:B------:R-:W-:-:S04]  /*31150*/  IMAD.IADD R3, R13, 0x1, R3 ;  /* 0x000000010d037824 */ /* 0x000fc800078e0203 */
[----:B------:R-:W-:Y:S01]  /*31160*/  IMAD.IADD R18, R18, 0x1, R3 ;  /* 0x0000000112127824 */ /* 0x000fe200078e0203 */
[----:B------:R-:W1:Y:S01]  /*31170*/  LDSM.16.MT88.4 R4, [R3+0xa400] ;  /* 0x00a400000304783b */ /* 0x000e620000004200 */
        /* <DEDUP_REMOVED lines=12> */
[----:B------:R-:W1:Y:S02]  /*31240*/  LDSM.16.MT88.4 R4, [R3+0xb400] ;  /* 0x00b400000304783b */ /* 0x000e640000004200 */
        /* <DEDUP_REMOVED lines=55> */
.L_x_1691:
[----:B------:R-:W3:Y:S01]  /*315c0*/  LDL R3, [R1+0x20] ;  /* 0x0000200001037983 */ /* 0x000ee20000100800 */
[----:B-1----:R1:W-:Y:S01]  /*315d0*/  SYNCS.ARRIVE.TRANS64.A1T0 RZ, [R20+URZ+0x29850], RZ ;  /* 0x029850ff14ff79a7 */ /* 0x0023e2000810003f */
[----:B------:R-:W-:Y:S02]  /*315e0*/  IMAD.MOV.U32 R6, RZ, RZ, R19 ;  /* 0x000000ffff067224 */ /* 0x000fe400078e0013 */
[----:B------:R4:W5:Y:S01]  /*315f0*/  LDL R7, [R1+0x14] ;  /* 0x0000140001077983 */ /* 0x0009620000100800 */
[----:B-1----:R-:W-:-:S05]  /*31600*/  @!P1 VIADD R20, R20, 0x29880 ;  /* 0x0002988014149836 */ /* 0x002fca0000000000 */
[----:B------:R-:W-:Y:S01]  /*31610*/  @!P1 PRMT R20, RZ, 0x654, R20 ;  /* 0x00000654ff149816 */ /* 0x000fe20000000014 */
[----:B------:R-:W-:Y:S06]  /*31620*/  BAR.SYNC.DEFER_BLOCKING 0x2, 0x80 ;  /* 0x0082000000007b1d */ /* 0x000fec0000010000 */
[----:B------:R4:W-:Y:S01]  /*31630*/  @!P1 SYNCS.ARRIVE.TRANS64.RED.A1T0 RZ, [R20+URZ], RZ ;  /* 0x000000ff14ff99a7 */ /* 0x0009e2000810043f */
[C---:B---3--:R-:W-:Y:S01]  /*31640*/  ISETP.GT.AND P0, PT, R17.reuse, R3, PT ;  /* 0x000000031100720c */ /* 0x048fe20003f04270 */
[----:B------:R-:W-:-:S12]  /*31650*/  VIADD R17, R17, 0xffffffff ;  /* 0xffffffff11117836 */ /* 0x000fd80000000000 */
[----:B----4-:R-:W-:Y:S05]  /*31660*/  @P0 BRA `(.L_x_1692) ;  /* 0xffffffec00dc0947 */ /* 0x010fea000383ffff */
.L_x_1670:
[----:B------:R-:W-:Y:S04]  /*31670*/  BSSY B0, `(.L_x_1693) ;  /* 0x000000f000007945 */ /* 0x000fe80003800000 */
[----:B------:R-:W-:Y:S05]  /*31680*/  @P1 BRA `(.L_x_1694) ;  /* 0x0000000000341947 */ /* 0x000fea0003800000 */
[----:B------:R-:W3:Y:S01]  /*31690*/  S2R R5, SR_LANEID ;  /* 0x0000000000057919 */ /* 0x000ee20000000000 */
[----:B------:R-:W-:Y:S01]  /*316a0*/  VOTEU.ANY UR4, UPT, PT ;  /* 0x0000000000047886 */ /* 0x000fe200038e0100 */
[----:B------:R-:W4:Y:S01]  /*316b0*/  LDC.64 R2, c[0x0][0xc38] ;  /* 0x00030e00ff027b82 */ /* 0x000f220000000a00 */
[----:B------:R-:W3:Y:S02]  /*316c0*/  FLO.U32 R0, UR4 ;  /* 0x0000000400007d00 */ /* 0x000ee400080e0000 */
[----:B---3--:R-:W-:-:S06]  /*316d0*/  ISETP.EQ.U32.AND P0, PT, R0, R5, PT ;  /* 0x000000050000720c */ /* 0x008fcc0003f02070 */
[----:B------:R-:W4:Y:S07]  /*316e0*/  POPC R5, UR4 ;  /* 0x0000000400057d09 */ /* 0x000f2e0008000000 */
[----:B----4-:R-:W3:Y:S01]  /*316f0*/  @P0 ATOMG.E.ADD.STRONG.GPU PT, R3, desc[UR60][R2.64], R5 ;  /* 0x00000005020309a8 */ /* 0x010ee200081ee1fc */
[----:B------:R-:W4:Y:S02]  /*31700*/  S2R R4, SR_LTMASK ;  /* 0x0000000000047919 */ /* 0x000f240000003900 */
[----:B----4-:R-:W-:-:S04]  /*31710*/  LOP3.LUT R4, R4, UR4, RZ, 0xc0, !PT ;  /* 0x0000000404047c12 */ /* 0x010fc8000f8ec0ff */
[----:B-----5:R-:W4:Y:S01]  /*31720*/  POPC R7, R4 ;  /* 0x0000000400077309 */ /* 0x020f220000000000 */
[----:B---3--:R-:W4:Y:S02]  /*31730*/  SHFL.IDX PT, R0, R3, R0, 0x1f ;  /* 0x00001f0003007589 */ /* 0x008f2400000e0000 */
[----:B----4-:R-:W-:-:S05]  /*31740*/  IADD3 R0, R0, UR38, R7 ;  /* 0x0000002600007c10 */ /* 0x010fca000fffe007 */
[----:B------:R3:W-:Y:S02]  /*31750*/  STL [R1], R0 ;  /* 0x0000000001007387 */ /* 0x0007e40000100800 */
.L_x_1694:
[----:B------:R-:W-:Y:S05]  /*31760*/  BSYNC B0 ;  /* 0x0000000000007941 */ /* 0x000fea0003800000 */
.L_x_1693:
[----:B------:R-:W-:-:S06]  /*31770*/  UISETP.NE.AND UP0, UPT, UR37, 0x3, UPT ;  /* 0x000000032500788c */ /* 0x000fcc000bf05270 */
[----:B------:R-:W-:-:S13]  /*31780*/  PLOP3.LUT P0, PT, PT, PT, UP0, 0x80, 0x0 ;  /* 0x000000000000781c */ /* 0x000fda0003f0f008 */
[----:B------:R-:W-:Y:S05]  /*31790*/  @!P0 BRA `(.L_x_1695) ;  /* 0x0000000000048947 */ /* 0x000fea0003800000 */
[----:B------:R-:W-:Y:S01]  /*317a0*/  BPT.TRAP 0x1 ;  /* 0x000000040000795c */ /* 0x000fe20000300000 */
.L_x_1695:
[----:B---3--:R-:W3:Y:S01]  /*317b0*/  LDL R0, [R1+0x14] ;  /* 0x0000140001007983 */ /* 0x008ee20000100800 */
[----:B------:R-:W-:Y:S01]  /*317c0*/  MOV R2, 0x400 ;  /* 0x0000040000027802 */ /* 0x000fe20000000f00 */
[----:B------:R-:W-:Y:S01]  /*317d0*/  BSSY B0, `(.L_x_1696) ;  /* 0x000000a000007945 */ /* 0x000fe20003800000 */
[----:B------:R-:W4:Y:S02]  /*317e0*/  S2R R3, SR_CgaCtaId ;  /* 0x0000000000037919 */ /* 0x000f240000008800 */
[----:B----4-:R-:W-:-:S05]  /*317f0*/  LEA R2, R3, R2, 0x18 ;  /* 0x0000000203027211 */ /* 0x010fca00078ec0ff */
[----:B------:R-:W-:Y:S02]  /*31800*/  IMAD R17, R19, 0x8, R2 ;  /* 0x0000000813117824 */ /* 0x000fe400078e0202 */
[----:B------:R-:W-:-:S05]  /*31810*/  IMAD.U32 R2, RZ, RZ, UR39 ;  /* 0x00000027ff027e24 */ /* 0x000fca000f8e00ff */
[----:B------:R-:W-:Y:S02]  /*31820*/  ISETP.NE.AND P2, PT, R2, 0x3, PT ;  /* 0x000000030200780c */ /* 0x000fe40003f45270 */
[----:B---3--:R-:W-:-:S04]  /*31830*/  LOP3.LUT R0, R0, 0x1, RZ, 0x3c, !PT ;  /* 0x0000000100007812 */ /* 0x008fc800078e3cff */
[----:B------:R-:W-:-:S04]  /*31840*/  SHF.L.U32 R0, R0, 0x1f, RZ ;  /* 0x0000001f00007819 */ /* 0x000fc800000006ff */
[----:B------:R-:W3:Y:S02]  /*31850*/  SYNCS.PHASECHK.TRANS64.TRYWAIT P0, [R17+URZ+0x29870], R0 ;  /* 0x02987000110075a7 */ /* 0x000ee4000800017f */
[----:B---3--:R-:W-:Y:S05]  /*31860*/  @!P0 BRA `(.L_x_1697) ;  /* 0x0000003800188947 */ /* 0x008fea0003800000 */
.L_x_1818:
[----:B------:R-:W-:Y:S05]  /*31870*/  BSYNC B0 ;  /* 0x0000000000007941 */ /* 0x000fea0003800000 */
.L_x_1696:
[----:B------:R-:W-:Y:S05]  /*31880*/  @!P2 BRA `(.L_x_1698) ;  /* 0x000000000004a947 */ /* 0x000fea0003800000 */
[----:B------:R-:W-:Y:S01]  /*31890*/  BPT.TRAP 0x1 ;  /* 0x000000040000795c */ /* 0x000fe20000300000 */
.L_x_1698:
[----:B---3--:R-:W3:Y:S02]  /*318a0*/  LDL R0, [R1+0x14] ;  /* 0x0000140001007983 */ /* 0x008ee40000100800 */
[----:B---3--:R-:W-:-:S04]  /*318b0*/  SHF.L.U32 R0, R0, 0x1f, RZ ;  /* 0x0000001f00007819 */ /* 0x008fc800000006ff */
[----:B------:R-:W3:Y:S02]  /*318c0*/  SYNCS.PHASECHK.TRANS64.TRYWAIT P0, [R17+URZ+0x29860], R0 ;  /* 0x02986000110075a7 */ /* 0x000ee4000800017f */
[----:B---3--:R-:W-:Y:S05]  /*318d0*/  @!P0 BRA `(.L_x_1699) ;  /* 0x0000003800108947 */ /* 0x008fea0003800000 */
.L_x_1819:
[----:B------:R-:W4:Y:S04]  /*318e0*/  LDL R2, [R1+0x2c] ;  /* 0x00002c0001027983 */ /* 0x000f280000100800 */
[----:B--2---:R-:W2:Y:S01]  /*318f0*/  LDL R10, [R1+0x28] ;  /* 0x00002800010a7983 */ /* 0x004ea20000100800 */
[----:B---3--:R-:W-:Y:S01]  /*31900*/  IMAD R0, R19, 0x5000, RZ ;  /* 0x0000500013007824 */ /* 0x008fe200078e02ff */
[----:B-1----:R-:W-:Y:S01]  /*31910*/  MOV R8, 0x400 ;  /* 0x0000040000087802 */ /* 0x002fe20000000f00 */
[----:B------:R-:W-:Y:S05]  /*31920*/  WARPSYNC.ALL ;  /* 0x0000000000007948 */ /* 0x000fea0003800000 */
[----:B------:R-:W1:Y:S01]  /*31930*/  S2R R9, SR_CgaCtaId ;  /* 0x0000000000097919 */ /* 0x000e620000008800 */
[----:B------:R-:W3:Y:S01]  /*31940*/  S2R R3, SR_TID.X ;  /* 0x0000000000037919 */ /* 0x000ee20000002100 */
[----:B-1----:R-:W-:-:S02]  /*31950*/  LEA R8, R9, R8, 0x18 ;  /* 0x0000000809087211 */ /* 0x002fc400078ec0ff */
[----:B---3--:R-:W-:Y:S01]  /*31960*/  LOP3.LUT P0, RZ, R3, 0x4, RZ, 0xc0, !PT ;  /* 0x0000000403ff7812 */ /* 0x008fe2000780c0ff */
[----:B------:R-:W-:-:S05]  /*31970*/  IMAD.MOV.U32 R3, RZ, RZ, 0x40 ;  /* 0x00000040ff037424 */ /* 0x000fca00078e00ff */
[----:B------:R-:W-:Y:S02]  /*31980*/  SEL R3, R3, 0xffffffc0, !P0 ;  /* 0xffffffc003037807 */ /* 0x000fe40004000000 */
[C---:B----4-:R-:W-:Y:S02]  /*31990*/  LOP3.LUT R2, R0.reuse, R2, RZ, 0xfc, !PT ;  /* 0x0000000200027212 */ /* 0x050fe400078efcff */
[----:B--2---:R-:W-:-:S03]  /*319a0*/  LOP3.LUT R0, R0, R10, RZ, 0xfc, !PT ;  /* 0x0000000a00007212 */ /* 0x004fc600078efcff */
[----:B------:R-:W-:-:S04]  /*319b0*/  IMAD.IADD R2, R8, 0x1, R2 ;  /* 0x0000000108027824 */ /* 0x000fc800078e0202 */
[----:B------:R-:W-:Y:S01]  /*319c0*/  IMAD.IADD R3, R3, 0x1, R2 ;  /* 0x0000000103037824 */ /* 0x000fe200078e0202 */
[----:B-----5:R-:W1:Y:S01]  /*319d0*/  LDSM.16.MT88.4 R4, [R2+0xa400] ;  /* 0x00a400000204783b */ /* 0x020e620000004200 */
        /* <DEDUP_REMOVED lines=68> */
.L_x_1700:
[----:B------:R-:W3:Y:S01]  /*31e20*/  LDL.LU R2, [R1+0x14] ;  /* 0x0000140001027983 */ /* 0x000ee20000300800 */
[----:B-1----:R-:W-:Y:S01]  /*31e30*/  SYNCS.ARRIVE.TRANS64.A1T0 RZ, [R17+URZ+0x29850], RZ ;  /* 0x029850ff11ff79a7 */ /* 0x002fe2000810003f */
[----:B--2---:R-:W-:Y:S02]  /*31e40*/  @!P1 VIADD R0, R17, 0x29880 ;  /* 0x0002988011009836 */ /* 0x004fe40000000000 */
[----:B------:R-:W-:-:S03]  /*31e50*/  VIADD R19, R19, 0x1 ;  /* 0x0000000113137836 */ /* 0x000fc60000000000 */
[----:B------:R-:W-:Y:S01]  /*31e60*/  @!P1 PRMT R0, RZ, 0x654, R0 ;  /* 0x00000654ff009816 */ /* 0x000fe20000000000 */
[----:B------:R-:W-:Y:S01]  /*31e70*/  BAR.SYNC.DEFER_BLOCKING 0x2, 0x80 ;  /* 0x0082000000007b1d */ /* 0x000fe20000010000 */
[----:B------:R-:W-:-:S04]  /*31e80*/  ISETP.NE.AND P0, PT, R19, 0x2, PT ;  /* 0x000000021300780c */ /* 0x000fc80003f05270 */
[----:B------:R-:W-:Y:S01]  /*31e90*/  SEL R19, R19, RZ, P0 ;  /* 0x000000ff13137207 */ /* 0x000fe20000000000 */
[----:B------:R1:W-:Y:S02]  /*31ea0*/  @!P1 SYNCS.ARRIVE.TRANS64.RED.A1T0 RZ, [R0+URZ], RZ ;  /* 0x000000ff00ff99a7 */ /* 0x0003e4000810043f */
[----:B-1----:R-:W-:-:S04]  /*31eb0*/  SEL R0, RZ, 0x1, P0 ;  /* 0x00000001ff007807 */ /* 0x002fc80000000000 */
[----:B---3--:R-:W-:-:S05]  /*31ec0*/  LOP3.LUT R2, R2, R0, RZ, 0x3c, !PT ;  /* 0x0000000002027212 */ /* 0x008fca00078e3cff */
[----:B------:R1:W-:Y:S02]  /*31ed0*/  STL [R1+0x14], R2 ;  /* 0x0000140201007387 */ /* 0x0003e40000100800 */
.L_x_1651:
[----:B------:R-:W-:Y:S05]  /*31ee0*/  BSYNC B6 ;  /* 0x0000000000067941 */ /* 0x000fea0003800000 */
.L_x_1649:
[----:B------:R-:W-:-:S13]  /*31ef0*/  LOP3.LUT P0, RZ, R16, 0x2, RZ, 0xc0, !PT ;  /* 0x0000000210ff7812 */ /* 0x000fda000780c0ff */
[----:B------:R-:W-:Y:S05]  /*31f00*/  @!P0 BRA `(.L_x_1701) ;  /* 0x0000000000288947 */ /* 0x000fea0003800000 */
[----:B------:R-:W-:Y:S05]  /*31f10*/  WARPSYNC.ALL ;  /* 0x0000000000007948 */ /* 0x000fea0003800000 */
[----:B------:R-:W3:Y:S08]  /*31f20*/  S2UR UR5, SR_CgaCtaId ;  /* 0x00000000000579c3 */ /* 0x000ef00000008800 */
[----:B------:R-:W-:Y:S06]  /*31f30*/  BAR.SYNC.DEFER_BLOCKING 0x5, 0x180 ;  /* 0x0146000000007b1d */ /* 0x000fec0000010000 */
[----:B------:R-:W-:-:S02]  /*31f40*/  UMOV UR4, 0x400 ;  /* 0x0000040000047882 */ /* 0x000fc40000000000 */
[----:B---3--:R-:W-:-:S09]  /*31f50*/  ULEA UR4, UR5, UR4, 0x18 ;  /* 0x0000000405047291 */ /* 0x008fd2000f8ec03f */
[----:B01----:R-:W0:Y:S04]  /*31f60*/  LDS.128 R4, [UR4+0x298d0] ;  /* 0x0298d004ff047984 */ /* 0x003e280008000c00 */
[----:B0-----:R0:W-:Y:S04]  /*31f70*/  STL.64 [R1], R4 ;  /* 0x0000000401007387 */ /* 0x0011e80000100a00 */
[----:B------:R0:W-:Y:S01]  /*31f80*/  STL.64 [R1+0x8], R6 ;  /* 0x0000080601007387 */ /* 0x0001e20000100a00 */
[----:B------:R-:W-:Y:S06]  /*31f90*/  BAR.ARV 0x4, 0x180 ;  /* 0x0106000000007b1d */ /* 0x000fec0000002000 */
[----:B------:R-:W-:Y:S05]  /*31fa0*/  BRA `(.L_x_1702) ;  /* 0x0000000c00147947 */ /* 0x000fea0003800000 */
.L_x_1701:
[----:B--2---:R-:W0:Y:S01]  /*31fb0*/  S2R R0, SR_TID.X ;  /* 0x0000000000007919 */ /* 0x004e220000002100 */
[----:B------:R-:W-:Y:S01]  /*31fc0*/  UMOV UR4, 0xffffffff ;  /* 0xffffffff00047882 */ /* 0x000fe20000000000 */
[----:B01----:R-:W-:-:S04]  /*31fd0*/  LOP3.LUT R7, R0, 0x1f, RZ, 0xc0, !PT ;  /* 0x0000001f00077812 */ /* 0x003fc800078ec0ff */
        /* <DEDUP_REMOVED lines=16> */
[----:B0-----:R-:W-:Y:S02]  /*320e0*/  IMAD.MOV.U32 R3, RZ, RZ, RZ ;  /* 0x000000ffff037224 */ /* 0x001fe400078e00ff */
        /* <DEDUP_REMOVED lines=17> */
[----:B------:R0:W1:Y:S02]  /*32200*/  SHFL.IDX PT, R14, R2, 0x1f, 0x1f ;  /* 0x03e01f00020e7f89 */ /* 0x00006400000e0000 */
.L_x_1829:
[----:B------:R-:W-:Y:S02]  /*32210*/  ULDC UR4, c[0x0][0xc10] ;  /* 0x0003040000047ab9 */ /* 0x000fe40000000800 */
[----:B------:R-:W-:-:S04]  /*32220*/  IMAD.U32 R5, RZ, RZ, UR4 ;  /* 0x00000004ff057e24 */ /* 0x000fc8000f8e00ff */
[----:B-1----:R-:W-:-:S04]  /*32230*/  IMAD R7, R14, R5, RZ ;  /* 0x000000050e077224 */ /* 0x002fc800078e02ff */
[----:B------:R-:W-:-:S05]  /*32240*/  IMAD.IADD R4, R4, 0x1, R7 ;  /* 0x0000000104047824 */ /* 0x000fca00078e0207 */
[----:B------:R-:W-:-:S13]  /*32250*/  ISETP.GT.AND P6, PT, R4, R0, PT ;  /* 0x000000000400720c */ /* 0x000fda0003fc4270 */
[----:B------:R-:W-:Y:S05]  /*32260*/  @P6 BRA `(.L_x_1704) ;  /* 0x0000000000a46947 */ /* 0x000fea0003800000 */
.L_x_1709:
        /* <DEDUP_REMOVED lines=16> */
.L_x_1707:
[----:B------:R-:W-:Y:S05]  /*32370*/  BSYNC B0 ;  /* 0x0000000000007941 */ /* 0x000fea0003800000 */
.L_x_1706:
[----:B------:R-:W-:-:S03]  /*32380*/  UMOV UR4, 0xffffffff ;  /* 0xffffffff00047882 */ /* 0x000fc60000000000 */
[----:B------:R-:W-:Y:S05]  /*32390*/  BRA.DIV UR4, `(.L_x_1708) ;  /* 0x0000003204a07947 */ /* 0x000fea000b800000 */
[----:B-----5:R-:W1:Y:S02]  /*323a0*/  SHFL.UP PT, R14, R3, 0x1, RZ ;  /* 0x04200000030e7989 */ /* 0x020e6400000e00ff */
        /* <DEDUP_REMOVED lines=12> */
[----:B0-----:R-:W-:-:S05]  /*32470*/  SEL R2, R14, RZ, P5 ;  /* 0x000000ff0e027207 */ /* 0x001fca0002800000 */
[----:B------:R-:W-:-:S05]  /*32480*/  IMAD.IADD R2, R7, 0x1, R2 ;  /* 0x0000000107027824 */ /* 0x000fca00078e0202 */
[----:B------:R0:W1:Y:S02]  /*32490*/  SHFL.IDX PT, R14, R2, 0x1f, 0x1f ;  /* 0x03e01f00020e7f89 */ /* 0x00006400000e0000 */
.L_x_1837:
[----:B------:R-:W-:Y:S02]  /*324a0*/  ULDC UR4, c[0x0][0xc10] ;  /* 0x0003040000047ab9 */ /* 0x000fe40000000800 */
[----:B------:R-:W-:-:S04]  /*324b0*/  IMAD.U32 R5, RZ, RZ, UR4 ;  /* 0x00000004ff057e24 */ /* 0x000fc8000f8e00ff */
[----:B-1----:R-:W-:-:S04]  /*324c0*/  IMAD R7, R14, R5, RZ ;  /* 0x000000050e077224 */ /* 0x002fc800078e02ff */
[----:B------:R-:W-:-:S05]  /*324d0*/  IMAD.IADD R4, R7, 0x1, R4 ;  /* 0x0000000107047824 */ /* 0x000fca00078e0204 */
[----:B------:R-:W-:-:S13]  /*324e0*/  ISETP.GT.AND P6, PT, R4, R0, PT ;  /* 0x000000000400720c */ /* 0x000fda0003fc4270 */
[----:B------:R-:W-:Y:S05]  /*324f0*/  @!P6 BRA `(.L_x_1709) ;  /* 0xfffffffc005ce947 */ /* 0x000fea000383ffff */
.L_x_1704:
        /* <DEDUP_REMOVED lines=8> */
.L_x_1841:
[----:B------:R-:W-:Y:S01]  /*32580*/  ISETP.NE.AND P0, PT, R6, RZ, PT ;  /* 0x000000ff0600720c */ /* 0x000fe20003f05270 */
[----:B------:R-:W-:-:S12]  /*32590*/  IMAD.MOV.U32 R9, RZ, RZ, RZ ;  /* 0x000000ffff097224 */ /* 0x000fd800078e00ff */
[----:B------:R-:W-:Y:S05]  /*325a0*/  @!P0 BRA `(.L_x_1711) ;  /* 0x0000000000108947 */ /* 0x000fea0003800000 */
[----:B------:R-:W-:Y:S01]  /*325b0*/  UMOV UR4, 0xffffffff ;  /* 0xffffffff00047882 */ /* 0x000fe20000000000 */
[----:B------:R-:W-:Y:S02]  /*325c0*/  VIADD R12, R7, 0xffffffff ;  /* 0xffffffff070c7836 */ /* 0x000fe40000000000 */
[----:B------:R-:W-:Y:S05]  /*325d0*/  BRA.DIV UR4, `(.L_x_1712) ;  /* 0x0000003604147947 */ /* 0x000fea000b800000 */
[----:B------:R3:W4:Y:S02]  /*325e0*/  SHFL.IDX PT, R9, R2, R12, 0x1f ;  /* 0x00001f0c02097589 */ /* 0x00072400000e0000 */
.L_x_1711:
[----:B------:R-:W5:Y:S01]  /*325f0*/  LDL.LU R6, [R1+0xc] ;  /* 0x00000c0001067983 */ /* 0x000f620000300800 */
[----:B01-3--:R-:W0:Y:S01]  /*32600*/  LDC.64 R2, c[0x0][0xc68] ;  /* 0x00031a00ff027b82 */ /* 0x00be220000000a00 */
[----:B-----5:R-:W-:-:S04]  /*32610*/  IMAD.IADD R6, R7, 0x1, R6 ;  /* 0x0000000107067824 */ /* 0x020fc800078e0206 */
[----:B0-----:R-:W-:Y:S01]  /*32620*/  IMAD.WIDE R2, R6, 0x4, R2 ;  /* 0x0000000406027825 */ /* 0x001fe200078e0202 */
[----:B------:R2:W-:Y:S04]  /*32630*/  STL [R1+0xc], R6 ;  /* 0x00000c0601007387 */ /* 0x0005e80000100800 */
[----:B------:R-:W2:Y:S01]  /*32640*/  LDG.E R7, desc[UR60][R2.64] ;  /* 0x0000003c02077981 */ /* 0x000ea2000c1e1900 */
[----:B----4-:R-:W-:-:S04]  /*32650*/  IMAD R9, R9, R5, R8 ;  /* 0x0000000509097224 */ /* 0x010fc800078e0208 */
[----:B------:R-:W-:Y:S01]  /*32660*/  IMAD.IADD R0, R0, 0x1, -R9 ;  /* 0x0000000100007824 */ /* 0x000fe200078e0a09 */
[----:B------:R0:W-:Y:S01]  /*32670*/  STL [R1], R9 ;  /* 0x0000000901007387 */ /* 0x0001e20000100800 */
[----:B--2---:R-:W-:-:S05]  /*32680*/  IMAD R6, R4, R7, RZ ;  /* 0x0000000704067224 */ /* 0x004fca00078e02ff */
[----:B------:R-:W-:-:S04]  /*32690*/  IABS R10, R6 ;  /* 0x00000006000a7213 */ /* 0x000fc80000000000 */
[----:B------:R-:W1:Y:S08]  /*326a0*/  I2F.RP R2, R10 ;  /* 0x0000000a00027306 */ /* 0x000e700000209400 */
[----:B-1----:R-:W1:Y:S02]  /*326b0*/  MUFU.RCP R2, R2 ;  /* 0x0000000200027308 */ /* 0x002e640000001000 */
[----:B-1----:R-:W-:-:S06]  /*326c0*/  VIADD R2, R2, 0xffffffe ;  /* 0x0ffffffe02027836 */ /* 0x002fcc0000000000 */
[----:B------:R-:W1:Y:S02]  /*326d0*/  F2I.FTZ.U32.TRUNC.NTZ R3, R2 ;  /* 0x0000000200037305 */ /* 0x000e64000021f000 */
[----:B-1----:R-:W-:-:S04]  /*326e0*/  IMAD.MOV R2, RZ, RZ, -R3 ;  /* 0x000000ffff027224 */ /* 0x002fc800078e0a03 */
[----:B------:R-:W-:Y:S02]  /*326f0*/  IMAD R8, R2, R10, RZ ;  /* 0x0000000a02087224 */ /* 0x000fe400078e02ff */
[----:B------:R-:W-:-:S04]  /*32700*/  IMAD.MOV.U32 R2, RZ, RZ, RZ ;  /* 0x000000ffff027224 */ /* 0x000fc800078e00ff */
[----:B------:R-:W-:Y:S01]  /*32710*/  IMAD.HI.U32 R2, R3, R8, R2 ;  /* 0x0000000803027227 */ /* 0x000fe200078e0002 */
[----:B------:R-:W-:Y:S02]  /*32720*/  IABS R3, R0 ;  /* 0x0000000000037213 */ /* 0x000fe40000000000 */
[----:B------:R-:W-:-:S03]  /*32730*/  IABS R8, R6 ;  /* 0x0000000600087213 */ /* 0x000fc60000000000 */
[----:B------:R-:W-:-:S04]  /*32740*/  IMAD.HI.U32 R2, R2, R3, RZ ;  /* 0x0000000302027227 */ /* 0x000fc800078e00ff */
[----:B------:R-:W-:-:S04]  /*32750*/  IMAD.MOV R8, RZ, RZ, -R8 ;  /* 0x000000ffff087224 */ /* 0x000fc800078e0a08 */
        /* <DEDUP_REMOVED lines=10> */
[----:B------:R-:W-:-:S05]  /*32800*/  @!P1 LOP3.LUT R2, RZ, R6, RZ, 0x33, !PT ;  /* 0x00000006ff029212 */ /* 0x000fca00078e33ff */
[----:B------:R-:W-:Y:S02]  /*32810*/  IMAD R8, R7, R2, RZ ;  /* 0x0000000207087224 */ /* 0x000fe400078e02ff */
[----:B------:R-:W-:Y:S02]  /*32820*/  IMAD.MOV R2, RZ, RZ, -R2 ;  /* 0x000000ffff027224 */ /* 0x000fe400078e0a02 */
[----:B------:R-:W-:Y:S02]  /*32830*/  IMAD.MOV R3, RZ, RZ, -R8 ;  /* 0x000000ffff037224 */ /* 0x000fe400078e0a08 */
[----:B------:R-:W-:-:S03]  /*32840*/  IMAD R0, R6, R2, R0 ;  /* 0x0000000206007224 */ /* 0x000fc600078e0200 */
[----:B------:R-:W-:-:S04]  /*32850*/  VIADDMNMX R5, R3, R5, R7, PT ;  /* 0x0000000503057246 */ /* 0x000fc80003800107 */
        /* <DEDUP_REMOVED lines=13> */
[----:B------:R-:W-:Y:S01]  /*32930*/  IMAD R6, R2, R6, R3 ;  /* 0x0000000602067224 */ /* 0x000fe200078e0203 */
[----:B------:R-:W-:-:S04]  /*32940*/  LOP3.LUT R3, R0, R5, RZ, 0x3c, !PT ;  /* 0x0000000500037212 */ /* 0x000fc800078e3cff */
[----:B------:R-:W-:Y:S02]  /*32950*/  ISETP.GT.U32.AND P1, PT, R7, R6, PT ;  /* 0x000000060700720c */ /* 0x000fe40003f24070 */
[----:B------:R-:W-:Y:S01]  /*32960*/  ISETP.GE.AND P2, PT, R3, RZ, PT ;  /* 0x000000ff0300720c */ /* 0x000fe20003f46270 */
[----:B------:R-:W-:-:S10]  /*32970*/  IMAD.IADD R3, R0, 0x1, R8 ;  /* 0x0000000100037824 */ /* 0x000fd400078e0208 */
        /* <DEDUP_REMOVED lines=14> */
.L_x_1705:
        /* <DEDUP_REMOVED lines=10> */
.L_x_1713:
[----:B-1----:R-:W2:Y:S04]  /*32b00*/  LDL R3, [R1+0x8] ;  /* 0x0000080001037983 */ /* 0x002ea80000100800 */
[----:B------:R-:W3:Y:S04]  /*32b10*/  LDL R2, [R1+0xc] ;  /* 0x00000c0001027983 */ /* 0x000ee80000100800 */
[----:B------:R-:W4:Y:S04]  /*32b20*/  LDL R4, [R1] ;  /* 0x0000000001047983 */ /* 0x000f280000100800 */
[----:B0-----:R-:W4:Y:S01]  /*32b30*/  LDL R5, [R1+0x4] ;  /* 0x0000040001057983 */ /* 0x001f220000100800 */
[----:B------:R-:W-:Y:S05]  /*32b40*/  WARPSYNC.ALL ;  /* 0x0000000000007948 */ /* 0x000fea0003800000 */
[----:B------:R-:W0:Y:S02]  /*32b50*/  S2R R0, SR_TID.X ;  /* 0x0000000000007919 */ /* 0x000e240000002100 */
[----:B0-----:R-:W-:Y:S01]  /*32b60*/  LOP3.LUT R0, R0, 0x1f, RZ, 0xc0, !PT ;  /* 0x0000001f00007812 */ /* 0x001fe200078ec0ff */
[----:B------:R-:W-:Y:S03]  /*32b70*/  BAR.SYNC.DEFER_BLOCKING 0x4, 0x180 ;  /* 0x0106000000007b1d */ /* 0x000fe60000010000 */
[----:B------:R-:W-:-:S13]  /*32b80*/  ISETP.NE.AND P0, PT, R0, RZ, PT ;  /* 0x000000ff0000720c */ /* 0x000fda0003f05270 */
[----:B------:R-:W-:Y:S01]  /*32b90*/  @!P0 MOV R0, 0x400 ;  /* 0x0000040000008802 */ /* 0x000fe20000000f00 */
[----:B--2---:R-:W-:Y:S02]  /*32ba0*/  IMAD.MOV.U32 R6, RZ, RZ, R3 ;  /* 0x000000ffff067224 */ /* 0x004fe400078e0003 */
[----:B------:R-:W0:Y:S01]  /*32bb0*/  @!P0 S2R R3, SR_CgaCtaId ;  /* 0x0000000000038919 */ /* 0x000e220000008800 */
[----:B---3--:R-:W-:Y:S01]  /*32bc0*/  IMAD.MOV.U32 R7, RZ, RZ, R2 ;  /* 0x000000ffff077224 */ /* 0x008fe200078e0002 */
[----:B0-----:R-:W-:-:S05]  /*32bd0*/  @!P0 LEA R0, R3, R0, 0x18 ;  /* 0x0000000003008211 */ /* 0x001fca00078ec0ff */
[----:B----4-:R1:W-:Y:S01]  /*32be0*/  @!P0 STS.128 [R0+0x298d0], R4 ;  /* 0x0298d00400008388 */ /* 0x0103e20000000c00 */
[----:B------:R-:W-:Y:S06]  /*32bf0*/  BAR.ARV 0x5, 0x180 ;  /* 0x0146000000007b1d */ /* 0x000fec0000002000 */
.L_x_1702:
[----:B-12---:R-:W2:Y:S01]  /*32c00*/  LDL R0, [R1+0xc] ;  /* 0x00000c0001007983 */ /* 0x006ea20000100800 */
[----:B------:R-:W-:Y:S02]  /*32c10*/  ULDC UR4, c[0x0][0xc14] ;  /* 0x0003050000047ab9 */ /* 0x000fe40000000800 */
[----:B--2---:R-:W-:-:S13]  /*32c20*/  ISETP.GE.AND P0, PT, R0, UR4, PT ;  /* 0x0000000400007c0c */ /* 0x004fda000bf06270 */
[----:B------:R-:W-:Y:S05]  /*32c30*/  @!P0 BRA `(.L_x_1714) ;  /* 0xffffffa400348947 */ /* 0x000fea000383ffff */
[----:B------:R-:W-:Y:S05]  /*32c40*/  BSYNC B7 ;  /* 0x0000000000077941 */ /* 0x000fea0003800000 */
.L_x_1593:
[----:B-1----:R-:W3:Y:S01]  /*32c50*/  LDL.LU R0, [R1+0x34] ;  /* 0x0000340001007983 */ /* 0x002ee20000300800 */
[----:B------:R-:W-:Y:S01]  /*32c60*/  BSSY B0, `(.L_x_1715) ;  /* 0x000000b000007945 */ /* 0x000fe20003800000 */
[----:B0-2---:R-:W0:Y:S01]  /*32c70*/  S2R R5, SR_CgaCtaId ;  /* 0x0000000000057919 */ /* 0x005e220000008800 */
[----:B---3--:R-:W-:-:S05]  /*32c80*/  VIADD R0, R0, 0x1 ;  /* 0x0000000100007836 */ /* 0x008fca0000000000 */
        /* <DEDUP_REMOVED lines=8> */
.L_x_1844:
[----:B------:R-:W-:Y:S05]  /*32d10*/  BSYNC B0 ;  /* 0x0000000000007941 */ /* 0x000fea0003800000 */
.L_x_1715:
[----:B------:R-:W-:-:S03]  /*32d20*/  UMOV UR4, 0xffffffff ;  /* 0xffffffff00047882 */ /* 0x000fc60000000000 */
[----:B------:R-:W-:Y:S05]  /*32d30*/  BRA.DIV UR4, `(.L_x_1717) ;  /* 0x0000002e04787947 */ /* 0x000fea000b800000 */
[----:B------:R-:W1:Y:S02]  /*32d40*/  S2R R2, SR_TID.X ;  /* 0x0000000000027919 */ /* 0x000e640000002100 */
[----:B-1----:R-:W-:-:S04]  /*32d50*/  SHF.R.U32.HI R2, RZ, 0x5, R2 ;  /* 0x00000005ff027819 */ /* 0x002fc80000011602 */
[----:B------:R-:W-:-:S05]  /*32d60*/  LOP3.LUT R2, R2, 0x3, RZ, 0xc0, !PT ;  /* 0x0000000302027812 */ /* 0x000fca00078ec0ff */
[----:B------:R1:W2:Y:S02]  /*32d70*/  SHFL.IDX PT, R14, R2, RZ, 0x1f ;  /* 0x00001fff020e7589 */ /* 0x0002a400000e0000 */
.L_x_1847:
[----:B--2---:R-:W-:-:S13]  /*32d80*/  ISETP.NE.AND P0, PT, R14, RZ, PT ;  /* 0x000000ff0e00720c */ /* 0x004fda0003f05270 */
[----:B------:R-:W-:Y:S05]  /*32d90*/  @P0 BRA `(.L_x_1317) ;  /* 0x0000000000a80947 */ /* 0x000fea0003800000 */
[----:B------:R-:W-:-:S03]  /*32da0*/  UMOV UR4, 0xffffffff ;  /* 0xffffffff00047882 */ /* 0x000fc60000000000 */
[----:B------:R-:W-:Y:S05]  /*32db0*/  BRA.DIV UR4, `(.L_x_1718) ;  /* 0x0000002e048c7947 */ /* 0x000fea000b800000 */
[----:B------:R-:W-:-:S13]  /*32dc0*/  ELECT P6, URZ, PT ;  /* 0x00000000003f782f */ /* 0x000fda00038c0000 */
.L_x_1850:
[----:B------:R-:W-:Y:S05]  /*32dd0*/  @!P6 BRA `(.L_x_1317) ;  /* 0x000000000098e947 */ /* 0x000fea0003800000 */
[----:B------:R-:W-:-:S06]  /*32de0*/  ULOP3.LUT UR4, UR36, 0x2, URZ, 0xfc, !UPT ;  /* 0x0000000224047892 */ /* 0x000fcc000f8efc3f */
[----:B-1----:R-:W-:-:S05]  /*32df0*/  IMAD.U32 R2, RZ, RZ, UR4 ;  /* 0x00000004ff027e24 */ /* 0x002fca000f8e00ff */
[----:B------:R-:W-:-:S13]  /*32e00*/  ISETP.NE.AND P0, PT, R2, 0x3, PT ;  /* 0x000000030200780c */ /* 0x000fda0003f05270 */
[----:B------:R-:W-:Y:S05]  /*32e10*/  @!P0 BRA `(.L_x_1719) ;  /* 0x0000000000048947 */ /* 0x000fea0003800000 */
[----:B------:R-:W-:Y:S01]  /*32e20*/  BPT.TRAP 0x1 ;  /* 0x000000040000795c */ /* 0x000fe20000300000 */
.L_x_1719:
[----:B------:R-:W2:Y:S01]  /*32e30*/  LDL.LU R7, [R1+0x14] ;  /* 0x0000140001077983 */ /* 0x000ea20000300800 */
[----:B------:R-:W-:Y:S02]  /*32e40*/  VIADD R2, R0, 0x29840 ;  /* 0x0002984000027836 */ /* 0x000fe40000000000 */
[C---:B0-----:R-:W-:Y:S02]  /*32e50*/  VIADD R3, R19.reuse, 0x1 ;  /* 0x0000000113037836 */ /* 0x041fe40000000000 */
[----:B------:R-:W-:-:S03]  /*32e60*/  IMAD R6, R19, 0x8, R2 ;  /* 0x0000000813067824 */ /* 0x000fc600078e0202 */
[----:B------:R-:W-:-:S04]  /*32e70*/  ISETP.NE.AND P2, PT, R3, 0x2, PT ;  /* 0x000000020300780c */ /* 0x000fc80003f45270 */
[----:B------:R-:W-:Y:S02]  /*32e80*/  SEL R4, RZ, 0x1, P2 ;  /* 0x00000001ff047807 */ /* 0x000fe40001000000 */
[----:B------:R-:W-:Y:S02]  /*32e90*/  SEL R3, R3, RZ, P2 ;  /* 0x000000ff03037207 */ /* 0x000fe40001000000 */
[C---:B--2---:R-:W-:Y:S02]  /*32ea0*/  SHF.L.U32 R5, R7.reuse, 0x1f, RZ ;  /* 0x0000001f07057819 */ /* 0x044fe400000006ff */
[----:B------:R-:W-:Y:S01]  /*32eb0*/  LOP3.LUT R4, R7, R4, RZ, 0x3c, !PT ;  /* 0x0000000407047212 */ /* 0x000fe200078e3cff */
[----:B------:R-:W-:Y:S01]  /*32ec0*/  IMAD R7, R3, 0x8, R2 ;  /* 0x0000000803077824 */ /* 0x000fe200078e0202 */
[----:B------:R-:W0:Y:S02]  /*32ed0*/  SYNCS.PHASECHK.TRANS64.TRYWAIT P1, [R6+URZ], R5 ;  /* 0x00000005060075a7 */ /* 0x000e24000802017f */
[----:B------:R-:W-:Y:S01]  /*32ee0*/  SHF.L.U32 R2, R4, 0x1f, RZ ;  /* 0x0000001f04027819 */ /* 0x000fe200000006ff */
[----:B0-----:R-:W-:Y:S06]  /*32ef0*/  @!P1 BRA `(.L_x_1720) ;  /* 0x0000002c005c9947 */ /* 0x001fec0003800000 */
.L_x_1851:
[----:B------:R-:W1:Y:S02]  /*32f00*/  SYNCS.PHASECHK.TRANS64.TRYWAIT P1, [R7+URZ], R2 ;  /* 0x00000002070075a7 */ /* 0x000e64000802017f */
[----:B-1----:R-:W-:Y:S05]  /*32f10*/  @!P1 BRA `(.L_x_1721) ;  /* 0x0000002c00689947 */ /* 0x002fea0003800000 */
.L_x_1852:
[----:B------:R-:W-:Y:S05]  /*32f20*/  @!P0 BRA `(.L_x_1722) ;  /* 0x0000000000048947 */ /* 0x000fea0003800000 */
[----:B------:R-:W-:Y:S01]  /*32f30*/  BPT.TRAP 0x1 ;  /* 0x000000040000795c */ /* 0x000fe20000300000 */
.L_x_1722:
[----:B------:R-:W-:-:S04]  /*32f40*/  IMAD R4, R19, 0x8, R0 ;  /* 0x0000000813047824 */ /* 0x000fc800078e0200 */
[----:B------:R-:W2:Y:S02]  /*32f50*/  SYNCS.PHASECHK.TRANS64.TRYWAIT P1, [R4+URZ+0x29860], R5 ;  /* 0x02986005040075a7 */ /* 0x000ea4000802017f */
[----:B--2---:R-:W-:Y:S05]  /*32f60*/  @!P1 BRA `(.L_x_1723) ;  /* 0x0000002c00689947 */ /* 0x004fea0003800000 */
.L_x_1853:
[----:B------:R-:W-:Y:S05]  /*32f70*/  @!P0 BRA `(.L_x_1724) ;  /* 0x0000000000048947 */ /* 0x000fea0003800000 */
[----:B------:R-:W-:Y:S01]  /*32f80*/  BPT.TRAP 0x1 ;  /* 0x000000040000795c */ /* 0x000fe20000300000 */
.L_x_1724:
[----:B------:R-:W-:-:S04]  /*32f90*/  IMAD R3, R3, 0x8, R0 ;  /* 0x0000000803037824 */ /* 0x000fc800078e0200 */
[----:B------:R-:W3:Y:S02]  /*32fa0*/  SYNCS.PHASECHK.TRANS64.TRYWAIT P1, [R3+URZ+0x29860], R2 ;  /* 0x02986002030075a7 */ /* 0x000ee4000802017f */
[----:B---3--:R-:W-:Y:S05]  /*32fb0*/  @!P1 BRA `(.L_x_1725) ;  /* 0x0000002c00689947 */ /* 0x008fea0003800000 */
.L_x_1854:
[----:B------:R-:W-:Y:S05]  /*32fc0*/  @!P0 BRA `(.L_x_1726) ;  /* 0x0000000000048947 */ /* 0x000fea0003800000 */
[----:B------:R-:W-:Y:S01]  /*32fd0*/  BPT.TRAP 0x1 ;  /* 0x000000040000795c */ /* 0x000fe20000300000 */
.L_x_1726:
[----:B------:R-:W4:Y:S02]  /*32fe0*/  SYNCS.PHASECHK.TRANS64.TRYWAIT P0, [R4+URZ+0x29880], R5 ;  /* 0x02988005040075a7 */ /* 0x000f24000800017f */
[----:B----4-:R-:W-:Y:S05]  /*32ff0*/  @!P0 BRA `(.L_x_1727) ;  /* 0x0000002c006c8947 */ /* 0x010fea0003800000 */
.L_x_1728:
[----:B------:R0:W0:Y:S02]  /*33000*/  SYNCS.PHASECHK.TRANS64.TRYWAIT P0, [R3+URZ+0x29880], R2 ;  /* 0x02988002030075a7 */ /* 0x000024000800017f */
[----:B0-----:R-:W-:Y:S05]  /*33010*/  @!P0 NANOSLEEP.SYNCS 0x989680 ;  /* 0x009896800000895d */ /* 0x001fea0003900000 */
[----:B------:R-:W0:Y:S02]  /*33020*/  @!P0 SYNCS.PHASECHK.TRANS64 P0, [R3+URZ+0x29880], R2 ;  /* 0x02988002030085a7 */ /* 0x000e24000800007f */
[----:B0-----:R-:W-:Y:S05]  /*33030*/  @!P0 BRA `(.L_x_1728) ;  /* 0xfffffffc00f08947 */ /* 0x001fea000383ffff */
.L_x_1317:
[----:B------:R-:W-:Y:S05]  /*33040*/  BSYNC B8 ;  /* 0x0000000000087941 */ /* 0x000fea0003800000 */
.L_x_1314:
[----:B------:R-:W-:Y:S05]  /*33050*/  EXIT ;  /* 0x000000000000794d */ /* 0x000fea0003800000 */
.L_x_1343:
[----:B-1----:R1:W2:Y:S02]  /*33060*/  SYNCS.PHASECHK.TRANS64.TRYWAIT P5, [R38+URZ+0x29890], R39 ;  /* 0x02989027260075a7 */ /* 0x0022a400080a017f */
[----:B--2---:R-:W-:Y:S05]  /*33070*/  @!P5 NANOSLEEP.SYNCS 0x989680 ;  /* 0x009896800000d95d */ /* 0x004fea0003900000 */
[----:B------:R-:W2:Y:S02]  /*33080*/  @!P5 SYNCS.PHASECHK.TRANS64 P5, [R38+URZ+0x29890], R39 ;  /* 0x029890272600d5a7 */ /* 0x000ea400080a007f */
[----:B--2---:R-:W-:Y:S05]  /*33090*/  @!P5 BRA `(.L_x_1343) ;  /* 0xfffffffc00f0d947 */ /* 0x004fea000383ffff */
[----:B------:R-:W-:Y:S05]  /*330a0*/  BRA `(.L_x_1729) ;  /* 0xfffffd0400ac7947 */ /* 0x000fea000383ffff */
.L_x_1397:
[----:B-1----:R1:W3:Y:S02]  /*330b0*/  SYNCS.PHASECHK.TRANS64.TRYWAIT P5, [R38+URZ+0x29890], R39 ;  /* 0x02989027260075a7 */ /* 0x0022e400080a017f */
[----:B---3--:R-:W-:Y:S05]  /*330c0*/  @!P5 NANOSLEEP.SYNCS 0x989680 ;  /* 0x009896800000d95d */ /* 0x008fea0003900000 */
[----:B------:R-:W3:Y:S02]  /*330d0*/  @!P5 SYNCS.PHASECHK.TRANS64 P5, [R38+URZ+0x29890], R39 ;  /* 0x029890272600d5a7 */ /* 0x000ee400080a007f */
[----:B---3--:R-:W-:Y:S05]  /*330e0*/  @!P5 BRA `(.L_x_1397) ;  /* 0xfffffffc00f0d947 */ /* 0x008fea000383ffff */
[----:B------:R-:W-:Y:S05]  /*330f0*/  BRA `(.L_x_1730) ;  /* 0xfffffd6400107947 */ /* 0x000fea000383ffff */
.L_x_1422:
[----:B0-----:R0:W1:Y:S02]  /*33100*/  SYNCS.PHASECHK.TRANS64.TRYWAIT P2, [R38+URZ+0x29890], R39 ;  /* 0x02989027260075a7 */ /* 0x001064000804017f */
[----:B-1----:R-:W-:Y:S05]  /*33110*/  @!P2 NANOSLEEP.SYNCS 0x989680 ;  /* 0x009896800000a95d */ /* 0x002fea0003900000 */
[----:B------:R-:W1:Y:S02]  /*33120*/  @!P2 SYNCS.PHASECHK.TRANS64 P2, [R38+URZ+0x29890], R39 ;  /* 0x029890272600a5a7 */ /* 0x000e64000804007f */
[----:B-1----:R-:W-:Y:S05]  /*33130*/  @!P2 BRA `(.L_x_1422) ;  /* 0xfffffffc00f0a947 */ /* 0x002fea000383ffff */
[----:B------:R-:W-:Y:S05]  /*33140*/  BRA `(.L_x_1731) ;  /* 0xfffffdc000ac7947 */ /* 0x000fea000383ffff */
.L_x_1428:
[----:B0-----:R0:W1:Y:S02]  /*33150*/  SYNCS.PHASECHK.TRANS64.TRYWAIT P1, [R38+URZ+0x298b0], R39 ;  /* 0x0298b027260075a7 */ /* 0x001064000802017f */
[----:B-1----:R-:W-:Y:S05]  /*33160*/  @!P1 NANOSLEEP.SYNCS 0x989680 ;  /* 0x009896800000995d */ /* 0x002fea0003900000 */
[----:B------:R-:W1:Y:S02]  /*33170*/  @!P1 SYNCS.PHASECHK.TRANS64 P1, [R38+URZ+0x298b0], R39 ;  /* 0x0298b027260095a7 */ /* 0x000e64000802007f */
[----:B-1----:R-:W-:Y:S05]  /*33180*/  @!P1 BRA `(.L_x_1428) ;  /* 0xfffffffc00f09947 */ /* 0x002fea000383ffff */
[----:B------:R-:W-:Y:S05]  /*33190*/  BRA `(.L_x_1732) ;  /* 0xfffffdc400ac7947 */ /* 0x000fea000383ffff */
.L_x_1444:
[----:B------:R-:W-:Y:S01]  /*331a0*/  BSSY B0, `(.L_x_1733) ;  /* 0x0000008000007945 */ /* 0x000fe20003800000 */
[----:B------:R-:W-:Y:S02]  /*331b0*/  IMAD.MOV.U32 R13, RZ, RZ, R229 ;  /* 0x000000ffff0d7224 */ /* 0x000fe400078e00e5 */
[----:B------:R-:W-:Y:S02]  /*331c0*/  IMAD.MOV.U32 R12, RZ, RZ, RZ ;  /* 0x000000ffff0c7224 */ /* 0x000fe400078e00ff */
[----:B------:R-:W-:Y:S02]  /*331d0*/  IMAD.MOV.U32 R11, RZ, RZ, 0x1f ;  /* 0x0000001fff0b7424 */ /* 0x000fe400078e00ff */
[----:B------:R-:W-:-:S07]  /*331e0*/  IMAD.MOV.U32 R15, RZ, RZ, -0x1 ;  /* 0xffffffffff0f7424 */ /* 0x000fce00078e00ff */
[----:B-----5:R-:W-:Y:S05]  /*331f0*/  WARPSYNC.COLLECTIVE R15, `(.L_x_1734) ;  /* 0x000000000f087348 */ /* 0x020fea0003c00000 */
[----:B------:R0:W1:Y:S02]  /*33200*/  SHFL.IDX P6, R14, R13, R12, R11 ;  /* 0x0000000c0d0e7389 */ /* 0x00006400000c000b */
[----:B01---5:R-:W-:Y:S01]  /*33210*/  ENDCOLLECTIVE ;  /* 0x000000000000791b */ /* 0x023fe20003800000 */
.L_x_1734:
[----:B------:R-:W-:Y:S05]  /*33220*/  BSYNC B0 ;  /* 0x0000000000007941 */ /* 0x000fea0003800000 */
.L_x_1733:
[----:B------:R-:W-:Y:S01]  /*33230*/  IMAD.MOV.U32 R194, RZ, RZ, R14 ;  /* 0x000000ffffc27224 */ /* 0x000fe200078e000e */
[----:B------:R-:W-:Y:S06]  /*33240*/  BRA `(.L_x_1735) ;  /* 0xfffffdd400147947 */ /* 0x000fec000383ffff */
.L_x_1456:
[----:B------:R-:W-:Y:S01]  /*33250*/  BSSY B1, `(.L_x_1736) ;  /* 0x0000007000017945 */ /* 0x000fe20003800000 */
[----:B------:R-:W-:Y:S02]  /*33260*/  IMAD.MOV.U32 R12, RZ, RZ, RZ ;  /* 0x000000ffff0c7224 */ /* 0x000fe400078e00ff */
[----:B------:R-:W-:Y:S02]  /*33270*/  IMAD.MOV.U32 R11, RZ, RZ, 0x1e1f ;  /* 0x00001e1fff0b7424 */ /* 0x000fe400078e00ff */
[----:B-1----:R-:W-:-:S07]  /*33280*/  IMAD.MOV.U32 R15, RZ, RZ, -0x1 ;  /* 0xffffffffff0f7424 */ /* 0x002fce00078e00ff */
[----:B0----5:R-:W-:Y:S05]  /*33290*/  WARPSYNC.COLLECTIVE R15, `(.L_x_1737) ;  /* 0x000000000f087348 */ /* 0x021fea0003c00000 */
[----:B------:R1:W2:Y:S02]  /*332a0*/  SHFL.IDX P6, R14, R13, R12, R11 ;  /* 0x0000000c0d0e7389 */ /* 0x0002a400000c000b */
[----:B012--5:R-:W-:Y:S01]  /*332b0*/  ENDCOLLECTIVE ;  /* 0x000000000000791b */ /* 0x027fe20003800000 */
.L_x_1737:
[----:B------:R-:W-:Y:S05]  /*332c0*/  BSYNC B1 ;  /* 0x0000000000017941 */ /* 0x000fea0003800000 */
.L_x_1736:
[----:B------:R-:W-:Y:S05]  /*332d0*/  BRA `(.L_x_1738) ;  /* 0xfffffddc00fc7947 */ /* 0x000fea000383ffff */
.L_x_1457:
[----:B------:R-:W-:Y:S01]  /*332e0*/  BSSY B1, `(.L_x_1739) ;  /* 0x0000008000017945 */ /* 0x000fe20003800000 */
[----:B------:R-:W-:Y:S02]  /*332f0*/  IMAD.MOV.U32 R13, RZ, RZ, R4 ;  /* 0x000000ffff0d7224 */ /* 0x000fe400078e0004 */
[----:B------:R-:W-:Y:S02]  /*33300*/  IMAD.MOV.U32 R12, RZ, RZ, RZ ;  /* 0x000000ffff0c7224 */ /* 0x000fe400078e00ff */
[----:B------:R-:W-:Y:S02]  /*33310*/  IMAD.MOV.U32 R11, RZ, RZ, 0x1e1f ;  /* 0x00001e1fff0b7424 */ /* 0x000fe400078e00ff */
[----:B-1----:R-:W-:-:S07]  /*33320*/  IMAD.MOV.U32 R15, RZ, RZ, -0x1 ;  /* 0xffffffffff0f7424 */ /* 0x002fce00078e00ff */
[----:B0----5:R-:W-:Y:S05]  /*33330*/  WARPSYNC.COLLECTIVE R15, `(.L_x_1740) ;  /* 0x000000000f087348 */ /* 0x021fea0003c00000 */
[----:B------:R1:W2:Y:S02]  /*33340*/  SHFL.IDX P6, R14, R13, R12, R11 ;  /* 0x0000000c0d0e7389 */ /* 0x0002a400000c000b */
[----:B012--5:R-:W-:Y:S01]  /*33350*/  ENDCOLLECTIVE ;  /* 0x000000000000791b */ /* 0x027fe20003800000 */
.L_x_1740:
[----:B------:R-:W-:Y:S05]  /*33360*/  BSYNC B1 ;  /* 0x0000000000017941 */ /* 0x000fea0003800000 */
.L_x_1739:
[----:B------:R-:W-:Y:S05]  /*33370*/  BRA `(.L_x_1741) ;  /* 0xfffffddc00dc7947 */ /* 0x000fea000383ffff */
.L_x_1458:
        /* <DEDUP_REMOVED lines=8> */
.L_x_1743:
[----:B------:R-:W-:Y:S05]  /*33400*/  BSYNC B1 ;  /* 0x0000000000017941 */ /* 0x000fea0003800000 */
.L_x_1742:
[----:B------:R-:W-:Y:S05]  /*33410*/  BRA `(.L_x_1744) ;  /* 0xfffffddc00bc7947 */ /* 0x000fea000383ffff */
.L_x_1459:
        /* <DEDUP_REMOVED lines=8> */
.L_x_1746:
[----:B------:R-:W-:Y:S05]  /*334a0*/  BSYNC B1 ;  /* 0x0000000000017941 */ /* 0x000fea0003800000 */
.L_x_1745:
[----:B------:R-:W-:Y:S05]  /*334b0*/  BRA `(.L_x_1747) ;  /* 0xfffffddc009c7947 */ /* 0x000fea000383ffff */
.L_x_1461:
[----:B--2---:R2:W3:Y:S02]  /*334c0*/  SYNCS.PHASECHK.TRANS64.TRYWAIT P1, [R17+URZ+0x29800], R0 ;  /* 0x02980000110075a7 */ /* 0x0044e4000802017f */
[----:B---3--:R-:W-:Y:S05]  /*334d0*/  @!P1 NANOSLEEP.SYNCS 0x989680 ;  /* 0x009896800000995d */ /* 0x008fea0003900000 */
[----:B------:R-:W3:Y:S02]  /*334e0*/  @!P1 SYNCS.PHASECHK.TRANS64 P1, [R17+URZ+0x29800], R0 ;  /* 0x02980000110095a7 */ /* 0x000ee4000802007f */
[----:B---3--:R-:W-:Y:S05]  /*334f0*/  @!P1 BRA `(.L_x_1461) ;  /* 0xfffffffc00f09947 */ /* 0x008fea000383ffff */
[----:B------:R-:W-:Y:S05]  /*33500*/  BRA `(.L_x_1748) ;  /* 0xfffffddc00a87947 */ /* 0x000fea000383ffff */
.L_x_1475:
[----:B------:R-:W-:Y:S01]  /*33510*/  BSSY B1, `(.L_x_1749) ;  /* 0x0000007000017945 */ /* 0x000fe20003800000 */
[----:B------:R-:W-:Y:S02]  /*33520*/  IMAD.MOV.U32 R12, RZ, RZ, RZ ;  /* 0x000000ffff0c7224 */ /* 0x000fe400078e00ff */
[----:B------:R-:W-:Y:S02]  /*33530*/  IMAD.MOV.U32 R11, RZ, RZ, 0x1e1f ;  /* 0x00001e1fff0b7424 */ /* 0x000fe400078e00ff */
[----:B------:R-:W-:-:S07]  /*33540*/  IMAD.MOV.U32 R15, RZ, RZ, -0x1 ;  /* 0xffffffffff0f7424 */ /* 0x000fce00078e00ff */
[----:B0----5:R-:W-:Y:S05]  /*33550*/  WARPSYNC.COLLECTIVE R15, `(.L_x_1750) ;  /* 0x000000000f087348 */ /* 0x021fea0003c00000 */
[----:B------:R1:W2:Y:S02]  /*33560*/  SHFL.IDX P6, R14, R13, R12, R11 ;  /* 0x0000000c0d0e7389 */ /* 0x0002a400000c000b */
[----:B012--5:R-:W-:Y:S01]  /*33570*/  ENDCOLLECTIVE ;  /* 0x000000000000791b */ /* 0x027fe20003800000 */
.L_x_1750:
[----:B------:R-:W-:Y:S05]  /*33580*/  BSYNC B1 ;  /* 0x0000000000017941 */ /* 0x000fea0003800000 */
.L_x_1749:
[----:B------:R-:W-:Y:S05]  /*33590*/  BRA `(.L_x_1751) ;  /* 0xfffffe1000907947 */ /* 0x000fea000383ffff */
.L_x_1476:
[----:B------:R-:W-:Y:S01]  /*335a0*/  BSSY B1, `(.L_x_1752) ;  /* 0x0000008000017945 */ /* 0x000fe20003800000 */
[----:B------:R-:W-:Y:S02]  /*335b0*/  IMAD.MOV.U32 R13, RZ, RZ, R8 ;  /* 0x000000ffff0d7224 */ /* 0x000fe400078e0008 */
[----:B------:R-:W-:Y:S02]  /*335c0*/  IMAD.MOV.U32 R12, RZ, RZ, RZ ;  /* 0x000000ffff0c7224 */ /* 0x000fe400078e00ff */
[----:B------:R-:W-:Y:S02]  /*335d0*/  IMAD.MOV.U32 R11, RZ, RZ, 0x1e1f ;  /* 0x00001e1fff0b7424 */ /* 0x000fe400078e00ff */
[----:B------:R-:W-:-:S07]  /*335e0*/  IMAD.MOV.U32 R15, RZ, RZ, -0x1 ;  /* 0xffffffffff0f7424 */ /* 0x000fce00078e00ff */
[----:B0----5:R-:W-:Y:S05]  /*335f0*/  WARPSYNC.COLLECTIVE R15, `(.L_x_1753) ;  /* 0x000000000f087348 */ /* 0x021fea0003c00000 */
[----:B------:R1:W2:Y:S02]  /*33600*/  SHFL.IDX P6, R14, R13, R12, R11 ;  /* 0x0000000c0d0e7389 */ /* 0x0002a400000c000b */
[----:B012--5:R-:W-:Y:S01]  /*33610*/  ENDCOLLECTIVE ;  /* 0x000000000000791b */ /* 0x027fe20003800000 */
.L_x_1753:
[----:B------:R-:W-:Y:S05]  /*33620*/  BSYNC B1 ;  /* 0x0000000000017941 */ /* 0x000fea0003800000 */
.L_x_1752:
[----:B------:R-:W-:Y:S05]  /*33630*/  BRA `(.L_x_1754) ;  /* 0xfffffe1000707947 */ /* 0x000fea000383ffff */
.L_x_1477:
        /* <DEDUP_REMOVED lines=8> */
.L_x_1756:
[----:B------:R-:W-:Y:S05]  /*336c0*/  BSYNC B1 ;  /* 0x0000000000017941 */ /* 0x000fea0003800000 */
.L_x_1755:
[----:B------:R-:W-:Y:S05]  /*336d0*/  BRA `(.L_x_1757) ;  /* 0xfffffe1000507947 */ /* 0x000fea000383ffff */
.L_x_1478:
        /* <DEDUP_REMOVED lines=8> */
.L_x_1759:
[----:B------:R-:W-:Y:S05]  /*33760*/  BSYNC B1 ;  /* 0x0000000000017941 */ /* 0x000fea0003800000 */
.L_x_1758:
[----:B------:R-:W-:Y:S05]  /*33770*/  BRA `(.L_x_1760) ;  /* 0xfffffe1000307947 */ /* 0x000fea000383ffff */
.L_x_1480:
[----:B-1----:R1:W2:Y:S02]  /*33780*/  SYNCS.PHASECHK.TRANS64.TRYWAIT P1, [R17+URZ+0x29800], R0 ;  /* 0x02980000110075a7 */ /* 0x0022a4000802017f */
[----:B--2---:R-:W-:Y:S05]  /*33790*/  @!P1 NANOSLEEP.SYNCS 0x989680 ;  /* 0x009896800000995d */ /* 0x004fea0003900000 */
[----:B------:R-:W2:Y:S02]  /*337a0*/  @!P1 SYNCS.PHASECHK.TRANS64 P1, [R17+URZ+0x29800], R0 ;  /* 0x02980000110095a7 */ /* 0x000ea4000802007f */
[----:B--2---:R-:W-:Y:S05]  /*337b0*/  @!P1 BRA `(.L_x_1480) ;  /* 0xfffffffc00f09947 */ /* 0x004fea000383ffff */
[----:B------:R-:W-:Y:S05]  /*337c0*/  BRA `(.L_x_1761) ;  /* 0xfffffe10003c7947 */ /* 0x000fea000383ffff */
.L_x_1488:
[----:B--2---:R2:W3:Y:S02]  /*337d0*/  SYNCS.PHASECHK.TRANS64.TRYWAIT P1, [R3+URZ+0x29830], R0 ;  /* 0x02983000030075a7 */ /* 0x0044e4000802017f */
[----:B---3--:R-:W-:Y:S05]  /*337e0*/  @!P1 NANOSLEEP.SYNCS 0x989680 ;  /* 0x009896800000995d */ /* 0x008fea0003900000 */
[----:B------:R-:W3:Y:S02]  /*337f0*/  @!P1 SYNCS.PHASECHK.TRANS64 P1, [R3+URZ+0x29830], R0 ;  /* 0x02983000030095a7 */ /* 0x000ee4000802007f */
[----:B---3--:R-:W-:Y:S05]  /*33800*/  @!P1 BRA `(.L_x_1488) ;  /* 0xfffffffc00f09947 */ /* 0x008fea000383ffff */
[----:B------:R-:W-:Y:S05]  /*33810*/  BRA `(.L_x_1487) ;  /* 0xfffffe4000847947 */ /* 0x000fea000383ffff */
.L_x_1506:
[----:B-1----:R1:W2:Y:S02]  /*33820*/  SYNCS.PHASECHK.TRANS64.TRYWAIT P2, [R21+URZ+0x29830], R8 ;  /* 0x02983008150075a7 */ /* 0x0022a4000804017f */
[----:B--2---:R-:W-:Y:S05]  /*33830*/  @!P2 NANOSLEEP.SYNCS 0x989680 ;  /* 0x009896800000a95d */ /* 0x004fea0003900000 */
[----:B------:R-:W2:Y:S02]  /*33840*/  @!P2 SYNCS.PHASECHK.TRANS64 P2, [R21+URZ+0x29830], R8 ;  /* 0x029830081500a5a7 */ /* 0x000ea4000804007f */
[----:B--2---:R-:W-:Y:S05]  /*33850*/  @!P2 BRA `(.L_x_1506) ;  /* 0xfffffffc00f0a947 */ /* 0x004fea000383ffff */
[----:B------:R-:W-:Y:S05]  /*33860*/  BRA `(.L_x_1505) ;  /* 0xfffffe88006c7947 */ /* 0x000fea000383ffff */
.L_x_1510:
[----:B-1----:R1:W2:Y:S02]  /*33870*/  SYNCS.PHASECHK.TRANS64.TRYWAIT P1, [R21+URZ+0x29850], R8 ;  /* 0x02985008150075a7 */ /* 0x0022a4000802017f */
[----:B--2---:R-:W-:Y:S05]  /*33880*/  @!P1 NANOSLEEP.SYNCS 0x989680 ;  /* 0x009896800000995d */ /* 0x004fea0003900000 */
[----:B------:R-:W2:Y:S02]  /*33890*/  @!P1 SYNCS.PHASECHK.TRANS64 P1, [R21+URZ+0x29850], R8 ;  /* 0x02985008150095a7 */ /* 0x000ea4000802007f */
[----:B--2---:R-:W-:Y:S05]  /*338a0*/  @!P1 BRA `(.L_x_1510) ;  /* 0xfffffffc00f09947 */ /* 0x004fea000383ffff */
[----:B------:R-:W-:Y:S05]  /*338b0*/  BRA `(.L_x_1507) ;  /* 0xfffffe9800987947 */ /* 0x000fea000383ffff */
.L_x_1530:
[----:B-1----:R1:W2:Y:S02]  /*338c0*/  SYNCS.PHASECHK.TRANS64.TRYWAIT P2, [R0+URZ+0x29830], R3 ;  /* 0x02983003000075a7 */ /* 0x0022a4000804017f */
[----:B--2---:R-:W-:Y:S05]  /*338d0*/  @!P2 NANOSLEEP.SYNCS 0x989680 ;  /* 0x009896800000a95d */ /* 0x004fea0003900000 */
[----:B------:R-:W2:Y:S02]  /*338e0*/  @!P2 SYNCS.PHASECHK.TRANS64 P2, [R0+URZ+0x29830], R3 ;  /* 0x029830030000a5a7 */ /* 0x000ea4000804007f */
[----:B--2---:R-:W-:Y:S05]  /*338f0*/  @!P2 BRA `(.L_x_1530) ;  /* 0xfffffffc00f0a947 */ /* 0x004fea000383ffff */
[----:B------:R-:W-:Y:S05]  /*33900*/  BRA `(.L_x_1529) ;  /* 0xfffffed800587947 */ /* 0x000fea000383ffff */
.L_x_1535:
[----:B-1----:R1:W2:Y:S02]  /*33910*/  SYNCS.PHASECHK.TRANS64.TRYWAIT P1, [R3+URZ+0x29850], R0 ;  /* 0x02985000030075a7 */ /* 0x0022a4000802017f */
[----:B--2---:R-:W-:Y:S05]  /*33920*/  @!P1 NANOSLEEP.SYNCS 0x989680 ;  /* 0x009896800000995d */ /* 0x004fea0003900000 */
[----:B------:R-:W2:Y:S02]  /*33930*/  @!P1 SYNCS.PHASECHK.TRANS64 P1, [R3+URZ+0x29850], R0 ;  /* 0x02985000030095a7 */ /* 0x000ea4000802007f */
[----:B--2---:R-:W-:Y:S05]  /*33940*/  @!P1 BRA `(.L_x_1535) ;  /* 0xfffffffc00f09947 */ /* 0x004fea000383ffff */
[----:B------:R-:W-:Y:S05]  /*33950*/  BRA `(.L_x_1534) ;  /* 0xfffffee8009c7947 */ /* 0x000fea000383ffff */
.L_x_1543:
[----:B-1----:R1:W2:Y:S02]  /*33960*/  SYNCS.PHASECHK.TRANS64.TRYWAIT P2, [R0+URZ+0x29830], R3 ;  /* 0x02983003000075a7 */ /* 0x0022a4000804017f */
[----:B--2---:R-:W-:Y:S05]  /*33970*/  @!P2 NANOSLEEP.SYNCS 0x989680 ;  /* 0x009896800000a95d */ /* 0x004fea0003900000 */
[----:B------:R-:W2:Y:S02]  /*33980*/  @!P2 SYNCS.PHASECHK.TRANS64 P2, [R0+URZ+0x29830], R3 ;  /* 0x029830030000a5a7 */ /* 0x000ea4000804007f */
[----:B--2---:R-:W-:Y:S05]  /*33990*/  @!P2 BRA `(.L_x_1543) ;  /* 0xfffffffc00f0a947 */ /* 0x004fea000383ffff */
[----:B------:R-:W-:Y:S05]  /*339a0*/  BRA `(.L_x_1542) ;  /* 0xffffff0800e07947 */ /* 0x000fea000383ffff */
.L_x_1547:
[----:B-1----:R1:W2:Y:S02]  /*339b0*/  SYNCS.PHASECHK.TRANS64.TRYWAIT P1, [R3+URZ+0x29850], R0 ;  /* 0x02985000030075a7 */ /* 0x0022a4000802017f */
[----:B--2---:R-:W-:Y:S05]  /*339c0*/  @!P1 NANOSLEEP.SYNCS 0x989680 ;  /* 0x009896800000995d */ /* 0x004fea0003900000 */
[----:B------:R-:W2:Y:S02]  /*339d0*/  @!P1 SYNCS.PHASECHK.TRANS64 P1, [R3+URZ+0x29850], R0 ;  /* 0x02985000030095a7 */ /* 0x000ea4000802007f */
[----:B--2---:R-:W-:Y:S05]  /*339e0*/  @!P1 BRA `(.L_x_1547) ;  /* 0xfffffffc00f09947 */ /* 0x004fea000383ffff */
[----:B------:R-:W-:Y:S05]  /*339f0*/  BRA `(.L_x_1544) ;  /* 0xffffff1c00207947 */ /* 0x000fea000383ffff */
.L_x_1561:
[----:B-1----:R1:W2:Y:S02]  /*33a00*/  SYNCS.PHASECHK.TRANS64.TRYWAIT P0, [R15+URZ+0x29850], R4 ;  /* 0x029850040f0075a7 */ /* 0x0022a4000800017f */
[----:B--2---:R-:W-:Y:S05]  /*33a10*/  @!P0 NANOSLEEP.SYNCS 0x989680 ;  /* 0x009896800000895d */ /* 0x004fea0003900000 */
[----:B------:R-:W2:Y:S02]  /*33a20*/  @!P0 SYNCS.PHASECHK.TRANS64 P0, [R15+URZ+0x29850], R4 ;  /* 0x029850040f0085a7 */ /* 0x000ea4000800007f */
[----:B--2---:R-:W-:Y:S05]  /*33a30*/  @!P0 BRA `(.L_x_1561) ;  /* 0xfffffffc00f08947 */ /* 0x004fea000383ffff */
[----:B------:R-:W-:Y:S05]  /*33a40*/  BRA `(.L_x_1560) ;  /* 0xffffff5800447947 */ /* 0x000fea000383ffff */
.L_x_1565:
[----:B------:R-:W-:Y:S01]  /*33a50*/  IMAD.MOV.U32 R12, RZ, RZ, R0 ;  /* 0x000000ffff0c7224 */ /* 0x000fe200078e0000 */
[----:B------:R-:W-:Y:S01]  /*33a60*/  SEL R5, R36, R37, P0 ;  /* 0x0000002524057207 */ /* 0x000fe20000000000 */
        /* <DEDUP_REMOVED lines=8> */
.L_x_1762:
        /* <DEDUP_REMOVED lines=8> */
[----:B------:R-:W-:Y:S01]  /*33b70*/  SEL R47, R49, R48, P0 ;  /* 0x00000030312f7207 */ /* 0x000fe20000000000 */
[----:B------:R-:W-:Y:S01]  /*33b80*/  IMAD.MOV.U32 R12, RZ, RZ, R2 ;  /* 0x000000ffff0c7224 */ /* 0x000fe200078e0002 */
        /* <DEDUP_REMOVED lines=9> */
.L_x_1763:
        /* <DEDUP_REMOVED lines=19> */
.L_x_1764:
        /* <DEDUP_REMOVED lines=8> */
.L_x_1765:
[----:B------:R-:W-:Y:S02]  /*33dd0*/  IMAD.MOV.U32 R13, RZ, RZ, R9 ;  /* 0x000000ffff0d7224 */ /* 0x000fe400078e0009 */
[----:B------:R-:W-:Y:S02]  /*33de0*/  IMAD.MOV.U32 R12, RZ, RZ, R0 ;  /* 0x000000ffff0c7224 */ /* 0x000fe400078e0000 */
[----:B------:R-:W-:-:S07]  /*33df0*/  IMAD.MOV.U32 R7, RZ, RZ, R14 ;  /* 0x000000ffff077224 */ /* 0x000fce00078e000e */
[----:B------:R-:W-:Y:S05]  /*33e00*/  WARPSYNC.COLLECTIVE R15, `(.L_x_1766) ;  /* 0x000000000f087348 */ /* 0x000fea0003c00000 */
[----:B------:R0:W1:Y:S02]  /*33e10*/  SHFL.IDX P6, R14, R13, R12, R11 ;  /* 0x0000000c0d0e7389 */ /* 0x00006400000c000b */
[----:B01----:R-:W-:Y:S01]  /*33e20*/  ENDCOLLECTIVE ;  /* 0x000000000000791b */ /* 0x003fe20003800000 */
.L_x_1766:
        /* <DEDUP_REMOVED lines=8> */
.L_x_1767:
[----:B------:R-:W-:Y:S02]  /*33eb0*/  IMAD.MOV.U32 R13, RZ, RZ, R25 ;  /* 0x000000ffff0d7224 */ /* 0x000fe400078e0019 */
[----:B------:R-:W-:Y:S02]  /*33ec0*/  IMAD.MOV.U32 R12, RZ, RZ, R0 ;  /* 0x000000ffff0c7224 */ /* 0x000fe400078e0000 */
[----:B------:R-:W-:-:S07]  /*33ed0*/  IMAD.MOV.U32 R21, RZ, RZ, R14 ;  /* 0x000000ffff157224 */ /* 0x000fce00078e000e */
[----:B------:R-:W-:Y:S05]  /*33ee0*/  WARPSYNC.COLLECTIVE R15, `(.L_x_1768) ;  /* 0x000000000f087348 */ /* 0x000fea0003c00000 */
[----:B------:R0:W1:Y:S02]  /*33ef0*/  SHFL.IDX P6, R14, R13, R12, R11 ;  /* 0x0000000c0d0e7389 */ /* 0x00006400000c000b */
[----:B01----:R-:W-:Y:S01]  /*33f00*/  ENDCOLLECTIVE ;  /* 0x000000000000791b */ /* 0x003fe20003800000 */
.L_x_1768:
        /* <DEDUP_REMOVED lines=8> */
.L_x_1769:
[----:B------:R-:W-:Y:S02]  /*33f90*/  IMAD.MOV.U32 R13, RZ, RZ, R29 ;  /* 0x000000ffff0d7224 */ /* 0x000fe400078e001d */
[----:B------:R-:W-:Y:S02]  /*33fa0*/  IMAD.MOV.U32 R12, RZ, RZ, R0 ;  /* 0x000000ffff0c7224 */ /* 0x000fe400078e0000 */
[----:B------:R-:W-:-:S07]  /*33fb0*/  IMAD.MOV.U32 R27, RZ, RZ, R14 ;  /* 0x000000ffff1b7224 */ /* 0x000fce00078e000e */
[----:B------:R-:W-:Y:S05]  /*33fc0*/  WARPSYNC.COLLECTIVE R15, `(.L_x_1770) ;  /* 0x000000000f087348 */ /* 0x000fea0003c00000 */
[----:B------:R0:W1:Y:S02]  /*33fd0*/  SHFL.IDX P6, R14, R13, R12, R11 ;  /* 0x0000000c0d0e7389 */ /* 0x00006400000c000b */
[----:B01----:R-:W-:Y:S01]  /*33fe0*/  ENDCOLLECTIVE ;  /* 0x000000000000791b */ /* 0x003fe20003800000 */
.L_x_1770:
        /* <DEDUP_REMOVED lines=8> */
.L_x_1771:
[----:B------:R-:W-:Y:S02]  /*34070*/  IMAD.MOV.U32 R13, RZ, RZ, R33 ;  /* 0x000000ffff0d7224 */ /* 0x000fe400078e0021 */
[----:B------:R-:W-:Y:S02]  /*34080*/  IMAD.MOV.U32 R12, RZ, RZ, R0 ;  /* 0x000000ffff0c7224 */ /* 0x000fe400078e0000 */
[----:B------:R-:W-:-:S07]  /*34090*/  IMAD.MOV.U32 R31, RZ, RZ, R14 ;  /* 0x000000ffff1f7224 */ /* 0x000fce00078e000e */
[----:B------:R-:W-:Y:S05]  /*340a0*/  WARPSYNC.COLLECTIVE R15, `(.L_x_1772) ;  /* 0x000000000f087348 */ /* 0x000fea0003c00000 */
[----:B------:R0:W1:Y:S02]  /*340b0*/  SHFL.IDX P6, R14, R13, R12, R11 ;  /* 0x0000000c0d0e7389 */ /* 0x00006400000c000b */
[----:B01----:R-:W-:Y:S01]  /*340c0*/  ENDCOLLECTIVE ;  /* 0x000000000000791b */ /* 0x003fe20003800000 */
.L_x_1772:
        /* <DEDUP_REMOVED lines=8> */
.L_x_1773:
[----:B------:R-:W-:Y:S02]  /*34150*/  IMAD.MOV.U32 R13, RZ, RZ, R37 ;  /* 0x000000ffff0d7224 */ /* 0x000fe400078e0025 */
[----:B------:R-:W-:Y:S02]  /*34160*/  IMAD.MOV.U32 R12, RZ, RZ, R0 ;  /* 0x000000ffff0c7224 */ /* 0x000fe400078e0000 */
[----:B------:R-:W-:-:S07]  /*34170*/  IMAD.MOV.U32 R35, RZ, RZ, R14 ;  /* 0x000000ffff237224 */ /* 0x000fce00078e000e */
[----:B------:R-:W-:Y:S05]  /*34180*/  WARPSYNC.COLLECTIVE R15, `(.L_x_1774) ;  /* 0x000000000f087348 */ /* 0x000fea0003c00000 */
[----:B------:R0:W1:Y:S02]  /*34190*/  SHFL.IDX P6, R14, R13, R12, R11 ;  /* 0x0000000c0d0e7389 */ /* 0x00006400000c000b */
[----:B01----:R-:W-:Y:S01]  /*341a0*/  ENDCOLLECTIVE ;  /* 0x000000000000791b */ /* 0x003fe20003800000 */
.L_x_1774:
        /* <DEDUP_REMOVED lines=8> */
.L_x_1775:
[----:B------:R-:W-:Y:S02]  /*34230*/  IMAD.MOV.U32 R13, RZ, RZ, R41 ;  /* 0x000000ffff0d7224 */ /* 0x000fe400078e0029 */
[----:B------:R-:W-:Y:S02]  /*34240*/  IMAD.MOV.U32 R12, RZ, RZ, R0 ;  /* 0x000000ffff0c7224 */ /* 0x000fe400078e0000 */
[----:B------:R-:W-:-:S07]  /*34250*/  IMAD.MOV.U32 R20, RZ, RZ, R14 ;  /* 0x000000ffff147224 */ /* 0x000fce00078e000e */
[----:B------:R-:W-:Y:S05]  /*34260*/  WARPSYNC.COLLECTIVE R15, `(.L_x_1776) ;  /* 0x000000000f087348 */ /* 0x000fea0003c00000 */
[----:B------:R0:W1:Y:S02]  /*34270*/  SHFL.IDX P6, R14, R13, R12, R11 ;  /* 0x0000000c0d0e7389 */ /* 0x00006400000c000b */
[----:B01----:R-:W-:Y:S01]  /*34280*/  ENDCOLLECTIVE ;  /* 0x000000000000791b */ /* 0x003fe20003800000 */
.L_x_1776:
[----:B------:R-:W-:Y:S02]  /*34290*/  IMAD.MOV.U32 R13, RZ, RZ, R43 ;  /* 0x000000ffff0d7224 */ /* 0x000fe400078e002b */
[----:B------:R-:W-:Y:S02]  /*342a0*/  IMAD.MOV.U32 R12, RZ, RZ, R2 ;  /* 0x000000ffff0c7224 */ /* 0x000fe400078e0002 */
[----:B------:R-:W-:-:S07]  /*342b0*/  IMAD.MOV.U32 R41, RZ, RZ, R14 ;  /* 0x000000ffff297224 */ /* 0x000fce00078e000e */
[----:B------:R-:W-:Y:S05]  /*342c0*/  WARPSYNC.COLLECTIVE R15, `(.L_x_1777) ;  /* 0x000000000f087348 */ /* 0x000fea0003c00000 */
[----:B------:R0:W1:Y:S02]  /*342d0*/  SHFL.IDX P6, R14, R13, R12, R11 ;  /* 0x0000000c0d0e7389 */ /* 0x00006400000c000b */
[----:B01----:R-:W-:Y:S01]  /*342e0*/  ENDCOLLECTIVE ;  /* 0x000000000000791b */ /* 0x003fe20003800000 */
.L_x_1777:
[----:B------:R-:W-:Y:S02]  /*342f0*/  IMAD.MOV.U32 R13, RZ, RZ, R45 ;  /* 0x000000ffff0d7224 */ /* 0x000fe400078e002d */
[----:B------:R-:W-:Y:S02]  /*34300*/  IMAD.MOV.U32 R12, RZ, RZ, R0 ;  /* 0x000000ffff0c7224 */ /* 0x000fe400078e0000 */
[----:B------:R-:W-:-:S07]  /*34310*/  IMAD.MOV.U32 R40, RZ, RZ, R14 ;  /* 0x000000ffff287224 */ /* 0x000fce00078e000e */
[----:B------:R-:W-:Y:S05]  /*34320*/  WARPSYNC.COLLECTIVE R15, `(.L_x_1778) ;  /* 0x000000000f087348 */ /* 0x000fea0003c00000 */
[----:B------:R0:W1:Y:S02]  /*34330*/  SHFL.IDX P6, R14, R13, R12, R11 ;  /* 0x0000000c0d0e7389 */ /* 0x00006400000c000b */
[----:B01----:R-:W-:Y:S01]  /*34340*/  ENDCOLLECTIVE ;  /* 0x000000000000791b */ /* 0x003fe20003800000 */
.L_x_1778:
[----:B------:R-:W-:Y:S02]  /*34350*/  SEL R48, R41, R40, P0 ;  /* 0x0000002829307207 */ /* 0x000fe40000000000 */
[----:B------:R-:W-:Y:S01]  /*34360*/  SEL R50, R40, R41, P0 ;  /* 0x0000002928327207 */ /* 0x000fe20000000000 */
[----:B------:R-:W-:Y:S02]  /*34370*/  IMAD.MOV.U32 R13, RZ, RZ, R47 ;  /* 0x000000ffff0d7224 */ /* 0x000fe400078e002f */
[----:B------:R-:W-:Y:S02]  /*34380*/  IMAD.MOV.U32 R12, RZ, RZ, R2 ;  /* 0x000000ffff0c7224 */ /* 0x000fe400078e0002 */
[----:B------:R-:W-:Y:S02]  /*34390*/  IMAD.MOV.U32 R47, RZ, RZ, RZ ;  /* 0x000000ffff2f7224 */ /* 0x000fe400078e00ff */
[----:B------:R-:W-:-:S07]  /*343a0*/  IMAD.MOV.U32 R45, RZ, RZ, R14 ;  /* 0x000000ffff2d7224 */ /* 0x000fce00078e000e */
[----:B------:R-:W-:Y:S05]  /*343b0*/  WARPSYNC.COLLECTIVE R15, `(.L_x_1779) ;  /* 0x000000000f087348 */ /* 0x000fea0003c00000 */
[----:B------:R0:W1:Y:S02]  /*343c0*/  SHFL.IDX P6, R14, R13, R12, R11 ;  /* 0x0000000c0d0e7389 */ /* 0x00006400000c000b */
[----:B01----:R-:W-:Y:S01]  /*343d0*/  ENDCOLLECTIVE ;  /* 0x000000000000791b */ /* 0x003fe20003800000 */
.L_x_1779:
[----:B------:R-:W-:Y:S02]  /*343e0*/  IMAD.MOV.U32 R13, RZ, RZ, R49 ;  /* 0x000000ffff0d7224 */ /* 0x000fe400078e0031 */
[----:B------:R-:W-:Y:S02]  /*343f0*/  IMAD.MOV.U32 R12, RZ, RZ, R0 ;  /* 0x000000ffff0c7224 */ /* 0x000fe400078e0000 */
[----:B------:R-:W-:-:S07]  /*34400*/  IMAD.MOV.U32 R42, RZ, RZ, R14 ;  /* 0x000000ffff2a7224 */ /* 0x000fce00078e000e */
[----:B------:R-:W-:Y:S05]  /*34410*/  WARPSYNC.COLLECTIVE R15, `(.L_x_1780) ;  /* 0x000000000f087348 */ /* 0x000fea0003c00000 */
[----:B------:R0:W1:Y:S02]  /*34420*/  SHFL.IDX P6, R14, R13, R12, R11 ;  /* 0x0000000c0d0e7389 */ /* 0x00006400000c000b */
[----:B01----:R-:W-:Y:S01]  /*34430*/  ENDCOLLECTIVE ;  /* 0x000000000000791b */ /* 0x003fe20003800000 */
.L_x_1780:
        /* <DEDUP_REMOVED lines=8> */
.L_x_1781:
[----:B------:R-:W-:Y:S02]  /*344c0*/  IMAD.MOV.U32 R13, RZ, RZ, R53 ;  /* 0x000000ffff0d7224 */ /* 0x000fe400078e0035 */
[----:B------:R-:W-:Y:S02]  /*344d0*/  IMAD.MOV.U32 R12, RZ, RZ, R0 ;  /* 0x000000ffff0c7224 */ /* 0x000fe400078e0000 */
[----:B------:R-:W-:-:S07]  /*344e0*/  IMAD.MOV.U32 R44, RZ, RZ, R14 ;  /* 0x000000ffff2c7224 */ /* 0x000fce00078e000e */
[----:B------:R-:W-:Y:S05]  /*344f0*/  WARPSYNC.COLLECTIVE R15, `(.L_x_1782) ;  /* 0x000000000f087348 */ /* 0x000fea0003c00000 */
[----:B------:R0:W1:Y:S02]  /*34500*/  SHFL.IDX P6, R14, R13, R12, R11 ;  /* 0x0000000c0d0e7389 */ /* 0x00006400000c000b */
[----:B01----:R-:W-:Y:S01]  /*34510*/  ENDCOLLECTIVE ;  /* 0x000000000000791b */ /* 0x003fe20003800000 */
.L_x_1782:
[----:B------:R-:W-:Y:S01]  /*34520*/  SEL R9, R49, R44, P0 ;  /* 0x0000002c31097207 */ /* 0x000fe20000000000 */
[----:B------:R-:W-:Y:S02]  /*34530*/  IMAD.MOV.U32 R13, RZ, RZ, R55 ;  /* 0x000000ffff0d7224 */ /* 0x000fe400078e0037 */
[----:B------:R-:W-:Y:S02]  /*34540*/  IMAD.MOV.U32 R12, RZ, RZ, R2 ;  /* 0x000000ffff0c7224 */ /* 0x000fe400078e0002 */
[----:B------:R-:W-:-:S07]  /*34550*/  IMAD.MOV.U32 R53, RZ, RZ, R14 ;  /* 0x000000ffff357224 */ /* 0x000fce00078e000e */
[----:B------:R-:W-:Y:S05]  /*34560*/  WARPSYNC.COLLECTIVE R15, `(.L_x_1783) ;  /* 0x000000000f087348 */ /* 0x000fea0003c00000 */
[----:B------:R0:W1:Y:S02]  /*34570*/  SHFL.IDX P6, R14, R13, R12, R11 ;  /* 0x0000000c0d0e7389 */ /* 0x00006400000c000b */
[----:B01----:R-:W-:Y:S01]  /*34580*/  ENDCOLLECTIVE ;  /* 0x000000000000791b */ /* 0x003fe20003800000 */
.L_x_1783:
[----:B------:R-:W-:Y:S02]  /*34590*/  IMAD.MOV.U32 R13, RZ, RZ, R57 ;  /* 0x000000ffff0d7224 */ /* 0x000fe400078e0039 */
[----:B------:R-:W-:Y:S02]  /*345a0*/  IMAD.MOV.U32 R12, RZ, RZ, R0 ;  /* 0x000000ffff0c7224 */ /* 0x000fe400078e0000 */
[----:B------:R-:W-:-:S07]  /*345b0*/  IMAD.MOV.U32 R46, RZ, RZ, R14 ;  /* 0x000000ffff2e7224 */ /* 0x000fce00078e000e */
[----:B------:R-:W-:Y:S05]  /*345c0*/  WARPSYNC.COLLECTIVE R15, `(.L_x_1784) ;  /* 0x000000000f087348 */ /* 0x000fea0003c00000 */
[----:B------:R0:W1:Y:S02]  /*345d0*/  SHFL.IDX P6, R14, R13, R12, R11 ;  /* 0x0000000c0d0e7389 */ /* 0x00006400000c000b */
[----:B01----:R-:W-:Y:S01]  /*345e0*/  ENDCOLLECTIVE ;  /* 0x000000000000791b */ /* 0x003fe20003800000 */
.L_x_1784:
        /* <DEDUP_REMOVED lines=8> */
.L_x_1785:
[----:B------:R-:W-:Y:S02]  /*34670*/  IMAD.MOV.U32 R13, RZ, RZ, R61 ;  /* 0x000000ffff0d7224 */ /* 0x000fe400078e003d */
[----:B------:R-:W-:Y:S02]  /*34680*/  IMAD.MOV.U32 R12, RZ, RZ, R0 ;  /* 0x000000ffff0c7224 */ /* 0x000fe400078e0000 */
[----:B------:R-:W-:-:S07]  /*34690*/  IMAD.MOV.U32 R52, RZ, RZ, R14 ;  /* 0x000000ffff347224 */ /* 0x000fce00078e000e */
[----:B------:R-:W-:Y:S05]  /*346a0*/  WARPSYNC.COLLECTIVE R15, `(.L_x_1786) ;  /* 0x000000000f087348 */ /* 0x000fea0003c00000 */
[----:B------:R0:W1:Y:S02]  /*346b0*/  SHFL.IDX P6, R14, R13, R12, R11 ;  /* 0x0000000c0d0e7389 */ /* 0x00006400000c000b */
[----:B01----:R-:W-:Y:S01]  /*346c0*/  ENDCOLLECTIVE ;  /* 0x000000000000791b */ /* 0x003fe20003800000 */
.L_x_1786:
        /* <DEDUP_REMOVED lines=8> */
.L_x_1787:
[----:B------:R-:W-:Y:S02]  /*34750*/  IMAD.MOV.U32 R13, RZ, RZ, R67 ;  /* 0x000000ffff0d7224 */ /* 0x000fe400078e0043 */
[----:B------:R-:W-:Y:S02]  /*34760*/  IMAD.MOV.U32 R12, RZ, RZ, R0 ;  /* 0x000000ffff0c7224 */ /* 0x000fe400078e0000 */
[----:B------:R-:W-:-:S07]  /*34770*/  IMAD.MOV.U32 R54, RZ, RZ, R14 ;  /* 0x000000ffff367224 */ /* 0x000fce00078e000e */
[----:B------:R-:W-:Y:S05]  /*34780*/  WARPSYNC.COLLECTIVE R15, `(.L_x_1788) ;  /* 0x000000000f087348 */ /* 0x000fea0003c00000 */
[----:B------:R0:W1:Y:S02]  /*34790*/  SHFL.IDX P6, R14, R13, R12, R11 ;  /* 0x0000000c0d0e7389 */ /* 0x00006400000c000b */
[----:B01----:R-:W-:Y:S01]  /*347a0*/  ENDCOLLECTIVE ;  /* 0x000000000000791b */ /* 0x003fe20003800000 */
.L_x_1788:
        /* <DEDUP_REMOVED lines=8> */
.L_x_1789:
[----:B------:R-:W-:Y:S02]  /*34830*/  IMAD.MOV.U32 R13, RZ, RZ, R71 ;  /* 0x000000ffff0d7224 */ /* 0x000fe400078e0047 */
[----:B------:R-:W-:Y:S02]  /*34840*/  IMAD.MOV.U32 R12, RZ, RZ, R0 ;  /* 0x000000ffff0c7224 */ /* 0x000fe400078e0000 */
[----:B------:R-:W-:-:S07]  /*34850*/  IMAD.MOV.U32 R56, RZ, RZ, R14 ;  /* 0x000000ffff387224 */ /* 0x000fce00078e000e */
[----:B------:R-:W-:Y:S05]  /*34860*/  WARPSYNC.COLLECTIVE R15, `(.L_x_1790) ;  /* 0x000000000f087348 */ /* 0x000fea0003c00000 */
[----:B------:R0:W1:Y:S02]  /*34870*/  SHFL.IDX P6, R14, R13, R12, R11 ;  /* 0x0000000c0d0e7389 */ /* 0x00006400000c000b */
[----:B01----:R-:W-:Y:S01]  /*34880*/  ENDCOLLECTIVE ;  /* 0x000000000000791b */ /* 0x003fe20003800000 */
.L_x_1790:
[----:B------:R-:W-:Y:S01]  /*34890*/  SEL R39, R56, R67, P0 ;  /* 0x0000004338277207 */ /* 0x000fe20000000000 */
[----:B------:R-:W-:Y:S02]  /*348a0*/  IMAD.MOV.U32 R13, RZ, RZ, R73 ;  /* 0x000000ffff0d7224 */ /* 0x000fe400078e0049 */
[----:B------:R-:W-:Y:S02]  /*348b0*/  IMAD.MOV.U32 R12, RZ, RZ, R2 ;  /* 0x000000ffff0c7224 */ /* 0x000fe400078e0002 */
[----:B------:R-:W-:-:S07]  /*348c0*/  IMAD.MOV.U32 R71, RZ, RZ, R14 ;  /* 0x000000ffff477224 */ /* 0x000fce00078e000e */
[----:B------:R-:W-:Y:S05]  /*348d0*/  WARPSYNC.COLLECTIVE R15, `(.L_x_1791) ;  /* 0x000000000f087348 */ /* 0x000fea0003c00000 */
[----:B------:R0:W1:Y:S02]  /*348e0*/  SHFL.IDX P6, R14, R13, R12, R11 ;  /* 0x0000000c0d0e7389 */ /* 0x00006400000c000b */
[----:B01----:R-:W-:Y:S01]  /*348f0*/  ENDCOLLECTIVE ;  /* 0x000000000000791b */ /* 0x003fe20003800000 */
.L_x_1791:
[----:B------:R-:W-:Y:S02]  /*34900*/  IMAD.MOV.U32 R13, RZ, RZ, R75 ;  /* 0x000000ffff0d7224 */ /* 0x000fe400078e004b */
[----:B------:R-:W-:Y:S02]  /*34910*/  IMAD.MOV.U32 R12, RZ, RZ, R0 ;  /* 0x000000ffff0c7224 */ /* 0x000fe400078e0000 */
[----:B------:R-:W-:-:S07]  /*34920*/  IMAD.MOV.U32 R58, RZ, RZ, R14 ;  /* 0x000000ffff3a7224 */ /* 0x000fce00078e000e */
[----:B------:R-:W-:Y:S05]  /*34930*/  WARPSYNC.COLLECTIVE R15, `(.L_x_1792) ;  /* 0x000000000f087348 */ /* 0x000fea0003c00000 */
[----:B------:R0:W1:Y:S02]  /*34940*/  SHFL.IDX P6, R14, R13, R12, R11 ;  /* 0x0000000c0d0e7389 */ /* 0x00006400000c000b */
[----:B01----:R-:W-:Y:S01]  /*34950*/  ENDCOLLECTIVE ;  /* 0x000000000000791b */ /* 0x003fe20003800000 */
.L_x_1792:
[----:B------:R-:W-:Y:S02]  /*34960*/  IMAD.MOV.U32 R13, RZ, RZ, R77 ;  /* 0x000000ffff0d7224 */ /* 0x000fe400078e004d */
[----:B------:R-:W-:Y:S02]  /*34970*/  IMAD.MOV.U32 R12, RZ, RZ, R2 ;  /* 0x000000ffff0c7224 */ /* 0x000fe400078e0002 */
[----:B------:R-:W-:-:S07]  /*34980*/  IMAD.MOV.U32 R75, RZ, RZ, R14 ;  /* 0x000000ffff4b7224 */ /* 0x000fce00078e000e */
[----:B------:R-:W-:Y:S05]  /*34990*/  WARPSYNC.COLLECTIVE R15, `(.L_x_1793) ;  /* 0x000000000f087348 */ /* 0x000fea0003c00000 */
[----:B------:R0:W1:Y:S02]  /*349a0*/  SHFL.IDX P6, R14, R13, R12, R11 ;  /* 0x0000000c0d0e7389 */ /* 0x00006400000c000b */
[----:B01----:R-:W-:Y:S01]  /*349b0*/  ENDCOLLECTIVE ;  /* 0x000000000000791b */ /* 0x003fe20003800000 */
.L_x_1793:
[----:B------:R-:W-:Y:S02]  /*349c0*/  SEL R12, R37, R20, P0 ;  /* 0x00000014250c7207 */ /* 0x000fe40000000000 */
[----:B------:R-:W-:Y:S02]  /*349d0*/  SEL R11, R44, R49, P0 ;  /* 0x000000312c0b7207 */ /* 0x000fe40000000000 */
[----:B------:R-:W-:Y:S02]  /*349e0*/  SEL R13, R71, R58, P0 ;  /* 0x0000003a470d7207 */ /* 0x000fe40000000000 */
[----:B------:R-:W-:Y:S01]  /*349f0*/  SEL R15, R58, R71, P0 ;  /* 0x000000473a0f7207 */ /* 0x000fe20000000000 */
[----:B------:R-:W-:Y:S01]  /*34a00*/  IMAD.MOV.U32 R60, RZ, RZ, R14 ;  /* 0x000000ffff3c7224 */ /* 0x000fe200078e000e */
[----:B------:R-:W-:Y:S02]  /*34a10*/  SEL R14, R20, R37, P0 ;  /* 0x00000025140e7207 */ /* 0x000fe40000000000 */
[----:B------:R-:W-:Y:S01]  /*34a20*/  SEL R37, R67, R56, P0 ;  /* 0x0000003843257207 */ /* 0x000fe20000000000 */
[----:B------:R-:W-:Y:S06]  /*34a30*/  BRA `(.L_x_1794) ;  /* 0xffffff5c00f07947 */ /* 0x000fec000383ffff */
.L_x_1607:
        /* <DEDUP_REMOVED lines=11> */
.L_x_1796:
[----:B------:R-:W-:Y:S05]  /*34af0*/  BSYNC B1 ;  /* 0x0000000000017941 */ /* 0x000fea0003800000 */
.L_x_1795:
[----:B------:R-:W-:Y:S05]  /*34b00*/  BRA `(.L_x_1797) ;  /* 0xffffff9000147947 */ /* 0x000fea000383ffff */
.L_x_1609:
[----:B------:R-:W-:Y:S01]  /*34b10*/  BSSY B1, `(.L_x_1798) ;  /* 0x0000006000017945 */ /* 0x000fe20003800000 */
[----:B------:R-:W-:-:S07]  /*34b20*/  IMAD.MOV.U32 R15, RZ, RZ, -0x1 ;  /* 0xffffffffff0f7424 */ /* 0x000fce00078e00ff */
[----:B01----:R-:W-:Y:S05]  /*34b30*/  WARPSYNC.COLLECTIVE R15, `(.L_x_1799) ;  /* 0x000000000f0c7348 */ /* 0x003fea0003c00000 */
[----:B------:R-:W-:Y:S02]  /*34b40*/  ELECT P6, UR62, PT ;  /* 0x00000000003e782f */ /* 0x000fe400038c0000 */
[----:B------:R-:W-:Y:S01]  /*34b50*/  MOV R14, UR62 ;  /* 0x0000003e000e7c02 */ /* 0x000fe20008000f00 */
[----:B01----:R-:W-:Y:S10]  /*34b60*/  ENDCOLLECTIVE ;  /* 0x000000000000791b */ /* 0x003ff40003800000 */
.L_x_1799:
[----:B------:R-:W-:Y:S05]  /*34b70*/  BSYNC B1 ;  /* 0x0000000000017941 */ /* 0x000fea0003800000 */
.L_x_1798:
[----:B------:R-:W-:Y:S05]  /*34b80*/  BRA `(.L_x_1608) ;  /* 0xffffff90000c7947 */ /* 0x000fea000383ffff */
.L_x_1611:
[----:B-1----:R1:W2:Y:S02]  /*34b90*/  SYNCS.PHASECHK.TRANS64.TRYWAIT P0, [R12+URZ+0x29820], R5 ;  /* 0x029820050c0075a7 */ /* 0x0022a4000800017f */
[----:B--2---:R-:W-:Y:S05]  /*34ba0*/  @!P0 NANOSLEEP.SYNCS 0x989680 ;  /* 0x009896800000895d */ /* 0x004fea0003900000 */
[----:B------:R-:W2:Y:S02]  /*34bb0*/  @!P0 SYNCS.PHASECHK.TRANS64 P0, [R12+URZ+0x29820], R5 ;  /* 0x029820050c0085a7 */ /* 0x000ea4000800007f */
[----:B--2---:R-:W-:Y:S05]  /*34bc0*/  @!P0 BRA `(.L_x_1611) ;  /* 0xfffffffc00f08947 */ /* 0x004fea000383ffff */
[----:B------:R-:W-:Y:S05]  /*34bd0*/  BRA `(.L_x_1800) ;  /* 0xffffff9000287947 */ /* 0x000fea000383ffff */
.L_x_1615:
[----:B0-----:R0:W2:Y:S02]  /*34be0*/  SYNCS.PHASECHK.TRANS64.TRYWAIT P0, [R8+URZ+0x298a0], R11 ;  /* 0x0298a00b080075a7 */ /* 0x0010a4000800017f */
[----:B--2---:R-:W-:Y:S05]  /*34bf0*/  @!P0 NANOSLEEP.SYNCS 0x989680 ;  /* 0x009896800000895d */ /* 0x004fea0003900000 */
[----:B------:R-:W2:Y:S02]  /*34c00*/  @!P0 SYNCS.PHASECHK.TRANS64 P0, [R8+URZ+0x298a0], R11 ;  /* 0x0298a00b080085a7 */ /* 0x000ea4000800007f */
[----:B--2---:R-:W-:Y:S05]  /*34c10*/  @!P0 BRA `(.L_x_1615) ;  /* 0xfffffffc00f08947 */ /* 0x004fea000383ffff */
[----:B------:R-:W-:Y:S05]  /*34c20*/  BRA `(.L_x_1801) ;  /* 0xffffff9000487947 */ /* 0x000fea000383ffff */
.L_x_1622:
[----:B-1----:R1:W2:Y:S02]  /*34c30*/  SYNCS.PHASECHK.TRANS64.TRYWAIT P0, [R8+URZ+0x298c0], R11 ;  /* 0x0298c00b080075a7 */ /* 0x0022a4000800017f */
[----:B--2---:R-:W-:Y:S05]  /*34c40*/  @!P0 NANOSLEEP.SYNCS 0x989680 ;  /* 0x009896800000895d */ /* 0x004fea0003900000 */
[----:B------:R-:W2:Y:S02]  /*34c50*/  @!P0 SYNCS.PHASECHK.TRANS64 P0, [R8+URZ+0x298c0], R11 ;  /* 0x0298c00b080085a7 */ /* 0x000ea4000800007f */
[----:B--2---:R-:W-:Y:S05]  /*34c60*/  @!P0 BRA `(.L_x_1622) ;  /* 0xfffffffc00f08947 */ /* 0x004fea000383ffff */
[----:B------:R-:W-:Y:S05]  /*34c70*/  BRA `(.L_x_1802) ;  /* 0xffffff9400407947 */ /* 0x000fea000383ffff */
.L_x_1629:
[----:B0-----:R0:W1:Y:S02]  /*34c80*/  SYNCS.PHASECHK.TRANS64.TRYWAIT P1, [R8+URZ+0x298a0], R7 ;  /* 0x0298a007080075a7 */ /* 0x001064000802017f */
[----:B-1----:R-:W-:Y:S05]  /*34c90*/  @!P1 NANOSLEEP.SYNCS 0x989680 ;  /* 0x009896800000995d */ /* 0x002fea0003900000 */
[----:B------:R-:W1:Y:S02]  /*34ca0*/  @!P1 SYNCS.PHASECHK.TRANS64 P1, [R8+URZ+0x298a0], R7 ;  /* 0x0298a007080095a7 */ /* 0x000e64000802007f */
[----:B-1----:R-:W-:Y:S05]  /*34cb0*/  @!P1 BRA `(.L_x_1629) ;  /* 0xfffffffc00f09947 */ /* 0x002fea000383ffff */
[----:B------:R-:W-:Y:S05]  /*34cc0*/  BRA `(.L_x_1803) ;  /* 0xffffff9800287947 */ /* 0x000fea000383ffff */
.L_x_1636:
[----:B-1----:R1:W2:Y:S02]  /*34cd0*/  SYNCS.PHASECHK.TRANS64.TRYWAIT P1, [R8+URZ+0x298c0], R7 ;  /* 0x0298c007080075a7 */ /* 0x0022a4000802017f */
[----:B--2---:R-:W-:Y:S05]  /*34ce0*/  @!P1 NANOSLEEP.SYNCS 0x989680 ;  /* 0x009896800000995d */ /* 0x004fea0003900000 */
[----:B------:R-:W2:Y:S02]  /*34cf0*/  @!P1 SYNCS.PHASECHK.TRANS64 P1, [R8+URZ+0x298c0], R7 ;  /* 0x0298c007080095a7 */ /* 0x000ea4000802007f */
[----:B--2---:R-:W-:Y:S05]  /*34d00*/  @!P1 BRA `(.L_x_1636) ;  /* 0xfffffffc00f09947 */ /* 0x004fea000383ffff */
[----:B------:R-:W-:Y:S05]  /*34d10*/  BRA `(.L_x_1804) ;  /* 0xffffff9c00187947 */ /* 0x000fea000383ffff */
.L_x_1659:
        /* <DEDUP_REMOVED lines=11> */
.L_x_1806:
[----:B------:R-:W-:Y:S05]  /*34dd0*/  BSYNC B0 ;  /* 0x0000000000007941 */ /* 0x000fea0003800000 */
.L_x_1805:
[----:B------:R-:W-:Y:S05]  /*34de0*/  BRA `(.L_x_1807) ;  /* 0xffffffac00647947 */ /* 0x000fea000383ffff */
.L_x_1661:
[----:B------:R-:W-:Y:S01]  /*34df0*/  BSSY B0, `(.L_x_1808) ;  /* 0x0000006000007945 */ /* 0x000fe20003800000 */
[----:B------:R-:W-:-:S07]  /*34e00*/  IMAD.MOV.U32 R15, RZ, RZ, -0x1 ;  /* 0xffffffffff0f7424 */ /* 0x000fce00078e00ff */
[----:B01----:R-:W-:Y:S05]  /*34e10*/  WARPSYNC.COLLECTIVE R15, `(.L_x_1809) ;  /* 0x000000000f0c7348 */ /* 0x003fea0003c00000 */
[----:B------:R-:W-:Y:S02]  /*34e20*/  ELECT P6, UR62, PT ;  /* 0x00000000003e782f */ /* 0x000fe400038c0000 */
[----:B------:R-:W-:Y:S01]  /*34e30*/  MOV R14, UR62 ;  /* 0x0000003e000e7c02 */ /* 0x000fe20008000f00 */
[----:B01----:R-:W-:Y:S10]  /*34e40*/  ENDCOLLECTIVE ;  /* 0x000000000000791b */ /* 0x003ff40003800000 */
.L_x_1809:
[----:B------:R-:W-:Y:S05]  /*34e50*/  BSYNC B0 ;  /* 0x0000000000007941 */ /* 0x000fea0003800000 */
.L_x_1808:
[----:B------:R-:W-:Y:S05]  /*34e60*/  BRA `(.L_x_1810) ;  /* 0xffffffac005c7947 */ /* 0x000fea000383ffff */
.L_x_1664:
[----:B0-----:R0:W1:Y:S02]  /*34e70*/  SYNCS.PHASECHK.TRANS64.TRYWAIT P2, [R5+URZ+0x29880], R6 ;  /* 0x02988006050075a7 */ /* 0x001064000804017f */
[----:B-1----:R-:W-:Y:S05]  /*34e80*/  @!P2 NANOSLEEP.SYNCS 0x989680 ;  /* 0x009896800000a95d */ /* 0x002fea0003900000 */
[----:B------:R-:W1:Y:S02]  /*34e90*/  @!P2 SYNCS.PHASECHK.TRANS64 P2, [R5+URZ+0x29880], R6 ;  /* 0x029880060500a5a7 */ /* 0x000e64000804007f */
[----:B-1----:R-:W-:Y:S05]  /*34ea0*/  @!P2 BRA `(.L_x_1664) ;  /* 0xfffffffc00f0a947 */ /* 0x002fea000383ffff */
[----:B------:R-:W-:Y:S05]  /*34eb0*/  BRA `(.L_x_1811) ;  /* 0xffffffac00d47947 */ /* 0x000fea000383ffff */
.L_x_1666:
[----:B-1----:R1:W2:Y:S02]  /*34ec0*/  SYNCS.PHASECHK.TRANS64.TRYWAIT P2, [R5+URZ+0x29840], R6 ;  /* 0x02984006050075a7 */ /* 0x0022a4000804017f */
[----:B--2---:R-:W-:Y:S05]  /*34ed0*/  @!P2 NANOSLEEP.SYNCS 0x989680 ;  /* 0x009896800000a95d */ /* 0x004fea0003900000 */
[----:B------:R-:W2:Y:S02]  /*34ee0*/  @!P2 SYNCS.PHASECHK.TRANS64 P2, [R5+URZ+0x29840], R6 ;  /* 0x029840060500a5a7 */ /* 0x000ea4000804007f */
[----:B--2---:R-:W-:Y:S05]  /*34ef0*/  @!P2 BRA `(.L_x_1666) ;  /* 0xfffffffc00f0a947 */ /* 0x004fea000383ffff */
[----:B------:R-:W-:Y:S05]  /*34f00*/  BRA `(.L_x_1812) ;  /* 0xffffffb000347947 */ /* 0x000fea000383ffff */
.L_x_1669:
[----:B0-----:R-:W0:Y:S01]  /*34f10*/  S2R R5, SR_CgaCtaId ;  /* 0x0000000000057919 */ /* 0x001e220000008800 */
[----:B------:R-:W-:-:S04]  /*34f20*/  MOV R4, 0x400 ;  /* 0x0000040000047802 */ /* 0x000fc80000000f00 */
[----:B0-----:R-:W-:-:S04]  /*34f30*/  LEA R4, R5, R4, 0x18 ;  /* 0x0000000405047211 */ /* 0x001fc800078ec0ff */
[----:B------:R0:W2:Y:S03]  /*34f40*/  SYNCS.PHASECHK.TRANS64.TRYWAIT P0, [R4+URZ+0x29820], R3 ;  /* 0x02982003040075a7 */ /* 0x0000a6000800017f */
[----:B--2---:R-:W-:Y:S05]  /*34f50*/  @!P0 NANOSLEEP.SYNCS 0x989680 ;  /* 0x009896800000895d */ /* 0x004fea0003900000 */
[----:B------:R-:W2:Y:S02]  /*34f60*/  @!P0 SYNCS.PHASECHK.TRANS64 P0, [R4+URZ+0x29820], R3 ;  /* 0x02982003040085a7 */ /* 0x000ea4000800007f */
[----:B--2---:R-:W-:Y:S05]  /*34f70*/  @!P0 BRA `(.L_x_1669) ;  /* 0xfffffffc00e48947 */ /* 0x004fea000383ffff */
[----:B------:R-:W-:Y:S05]  /*34f80*/  BRA `(.L_x_1813) ;  /* 0xffffffb400787947 */ /* 0x000fea000383ffff */
.L_x_1675:
[----:B-1----:R1:W3:Y:S02]  /*34f90*/  SYNCS.PHASECHK.TRANS64.TRYWAIT P0, [R4+URZ+0x29880], R3 ;  /* 0x02988003040075a7 */ /* 0x0022e4000800017f */
[----:B---3--:R-:W-:Y:S05]  /*34fa0*/  @!P0 NANOSLEEP.SYNCS 0x989680 ;  /* 0x009896800000895d */ /* 0x008fea0003900000 */
[----:B------:R-:W3:Y:S02]  /*34fb0*/  @!P0 SYNCS.PHASECHK.TRANS64 P0, [R4+URZ+0x29880], R3 ;  /* 0x02988003040085a7 */ /* 0x000ee4000800007f */
[----:B---3--:R-:W-:Y:S05]  /*34fc0*/  @!P0 BRA `(.L_x_1675) ;  /* 0xfffffffc00f08947 */ /* 0x008fea000383ffff */
[----:B------:R-:W-:Y:S05]  /*34fd0*/  BRA `(.L_x_1814) ;  /* 0xffffffb800307947 */ /* 0x000fea000383ffff */
.L_x_1680:
[----:B--2---:R2:W3:Y:S02]  /*34fe0*/  SYNCS.PHASECHK.TRANS64.TRYWAIT P0, [R4+URZ+0x29840], R3 ;  /* 0x02984003040075a7 */ /* 0x0044e4000800017f */
[----:B---3--:R-:W-:Y:S05]  /*34ff0*/  @!P0 NANOSLEEP.SYNCS 0x989680 ;  /* 0x009896800000895d */ /* 0x008fea0003900000 */
[----:B------:R-:W3:Y:S02]  /*35000*/  @!P0 SYNCS.PHASECHK.TRANS64 P0, [R4+URZ+0x29840], R3 ;  /* 0x02984003040085a7 */ /* 0x000ee4000800007f */
[----:B---3--:R-:W-:Y:S05]  /*35010*/  @!P0 BRA `(.L_x_1680) ;  /* 0xfffffffc00f08947 */ /* 0x008fea000383ffff */
[----:B------:R-:W-:Y:S05]  /*35020*/  BRA `(.L_x_1815) ;  /* 0xffffffb800b87947 */ /* 0x000fea000383ffff */
.L_x_1688:
[----:B---3--:R3:W4:Y:S02]  /*35030*/  SYNCS.PHASECHK.TRANS64.TRYWAIT P2, [R20+URZ+0x29870], R3 ;  /* 0x02987003140075a7 */ /* 0x008724000804017f */
[----:B----4-:R-:W-:Y:S05]  /*35040*/  @!P2 NANOSLEEP.SYNCS 0x989680 ;  /* 0x009896800000a95d */ /* 0x010fea0003900000 */
[----:B------:R-:W4:Y:S02]  /*35050*/  @!P2 SYNCS.PHASECHK.TRANS64 P2, [R20+URZ+0x29870], R3 ;  /* 0x029870031400a5a7 */ /* 0x000f24000804007f */
[----:B----4-:R-:W-:Y:S05]  /*35060*/  @!P2 BRA `(.L_x_1688) ;  /* 0xfffffffc00f0a947 */ /* 0x010fea000383ffff */
[----:B------:R-:W-:Y:S05]  /*35070*/  BRA `(.L_x_1816) ;  /* 0xffffffbc00e87947 */ /* 0x000fea000383ffff */
.L_x_1690:
[----:B---3--:R3:W4:Y:S02]  /*35080*/  SYNCS.PHASECHK.TRANS64.TRYWAIT P2, [R20+URZ+0x29860], R3 ;  /* 0x02986003140075a7 */ /* 0x008724000804017f */
[----:B----4-:R-:W-:Y:S05]  /*35090*/  @!P2 NANOSLEEP.SYNCS 0x989680 ;  /* 0x009896800000a95d */ /* 0x010fea0003900000 */
[----:B------:R-:W4:Y:S02]  /*350a0*/  @!P2 SYNCS.PHASECHK.TRANS64 P2, [R20+URZ+0x29860], R3 ;  /* 0x029860031400a5a7 */ /* 0x000f24000804007f */
[----:B----4-:R-:W-:Y:S05]  /*350b0*/  @!P2 BRA `(.L_x_1690) ;  /* 0xfffffffc00f0a947 */ /* 0x010fea000383ffff */
[----:B------:R-:W-:Y:S05]  /*350c0*/  BRA `(.L_x_1817) ;  /* 0xffffffbc00f07947 */ /* 0x000fea000383ffff */
.L_x_1697:
[----:B---3--:R3:W4:Y:S02]  /*350d0*/  SYNCS.PHASECHK.TRANS64.TRYWAIT P0, [R17+URZ+0x29870], R0 ;  /* 0x02987000110075a7 */ /* 0x008724000800017f */
[----:B----4-:R-:W-:Y:S05]  /*350e0*/  @!P0 NANOSLEEP.SYNCS 0x989680 ;  /* 0x009896800000895d */ /* 0x010fea0003900000 */
[----:B------:R-:W4:Y:S02]  /*350f0*/  @!P0 SYNCS.PHASECHK.TRANS64 P0, [R17+URZ+0x29870], R0 ;  /* 0x02987000110085a7 */ /* 0x000f24000800007f */
[----:B----4-:R-:W-:Y:S05]  /*35100*/  @!P0 BRA `(.L_x_1697) ;  /* 0xfffffffc00f08947 */ /* 0x010fea000383ffff */
[----:B------:R-:W-:Y:S05]  /*35110*/  BRA `(.L_x_1818) ;  /* 0xffffffc400d47947 */ /* 0x000fea000383ffff */
.L_x_1699:
[----:B---3--:R3:W4:Y:S02]  /*35120*/  SYNCS.PHASECHK.TRANS64.TRYWAIT P0, [R17+URZ+0x29860], R0 ;  /* 0x02986000110075a7 */ /* 0x008724000800017f */
[----:B----4-:R-:W-:Y:S05]  /*35130*/  @!P0 NANOSLEEP.SYNCS 0x989680 ;  /* 0x009896800000895d */ /* 0x010fea0003900000 */
[----:B------:R-:W4:Y:S02]  /*35140*/  @!P0 SYNCS.PHASECHK.TRANS64 P0, [R17+URZ+0x29860], R0 ;  /* 0x02986000110085a7 */ /* 0x000f24000800007f */
[----:B----4-:R-:W-:Y:S05]  /*35150*/  @!P0 BRA `(.L_x_1699) ;  /* 0xfffffffc00f08947 */ /* 0x010fea000383ffff */
[----:B------:R-:W-:Y:S05]  /*35160*/  BRA `(.L_x_1819) ;  /* 0xffffffc400dc7947 */ /* 0x000fea000383ffff */
.L_x_1703:
[----:B------:R-:W2:Y:S01]  /*35170*/  LDL R3, [R1] ;  /* 0x0000000001037983 */ /* 0x000ea20000100800 */
[----:B------:R-:W-:Y:S01]  /*35180*/  BSSY B0, `(.L_x_1820) ;  /* 0x0000008000007945 */ /* 0x000fe20003800000 */
[----:B------:R-:W-:Y:S02]  /*35190*/  IMAD.MOV.U32 R12, RZ, RZ, RZ ;  /* 0x000000ffff0c7224 */ /* 0x000fe400078e00ff */
[----:B------:R-:W-:Y:S02]  /*351a0*/  IMAD.MOV.U32 R11, RZ, RZ, 0x1f ;  /* 0x0000001fff0b7424 */ /* 0x000fe400078e00ff */
[----:B------:R-:W-:Y:S02]  /*351b0*/  IMAD.MOV.U32 R15, RZ, RZ, -0x1 ;  /* 0xffffffffff0f7424 */ /* 0x000fe400078e00ff */
[----:B--2---:R-:W-:-:S07]  /*351c0*/  IMAD.MOV.U32 R13, RZ, RZ, R3 ;  /* 0x000000ffff0d7224 */ /* 0x004fce00078e0003 */
[----:B------:R-:W-:Y:S05]  /*351d0*/  WARPSYNC.COLLECTIVE R15, `(.L_x_1821) ;  /* 0x000000000f087348 */ /* 0x000fea0003c00000 */
[----:B------:R0:W1:Y:S02]  /*351e0*/  SHFL.IDX P6, R14, R13, R12, R11 ;  /* 0x0000000c0d0e7389 */ /* 0x00006400000c000b */
[----:B01----:R-:W-:Y:S01]  /*351f0*/  ENDCOLLECTIVE ;  /* 0x000000000000791b */ /* 0x003fe20003800000 */
.L_x_1821:
[----:B------:R-:W-:Y:S05]  /*35200*/  BSYNC B0 ;  /* 0x0000000000007941 */ /* 0x000fea0003800000 */
.L_x_1820:
[----:B------:R0:W5:Y:S01]  /*35210*/  LDL R2, [R1+0xc] ;  /* 0x00000c0001027983 */ /* 0x0001620000100800 */
[----:B------:R-:W-:Y:S02]  /*35220*/  IMAD.MOV.U32 R13, RZ, RZ, R3 ;  /* 0x000000ffff0d7224 */ /* 0x000fe400078e0003 */
[----:B------:R-:W-:Y:S02]  /*35230*/  IMAD.MOV.U32 R12, RZ, RZ, 0x1 ;  /* 0x00000001ff0c7424 */ /* 0x000fe400078e00ff */
[----:B------:R-:W-:Y:S02]  /*35240*/  IMAD.MOV.U32 R11, RZ, RZ, 0x1f ;  /* 0x0000001fff0b7424 */ /* 0x000fe400078e00ff */
[----:B------:R-:W-:Y:S02]  /*35250*/  IMAD.MOV.U32 R15, RZ, RZ, -0x1 ;  /* 0xffffffffff0f7424 */ /* 0x000fe400078e00ff */
[----:B0-----:R-:W-:-:S07]  /*35260*/  IMAD.MOV.U32 R0, RZ, RZ, R14 ;  /* 0x000000ffff007224 */ /* 0x001fce00078e000e */
[----:B-----5:R-:W-:Y:S05]  /*35270*/  WARPSYNC.COLLECTIVE R15, `(.L_x_1822) ;  /* 0x000000000f087348 */ /* 0x020fea0003c00000 */
[----:B------:R0:W1:Y:S02]  /*35280*/  SHFL.IDX P6, R14, R13, R12, R11 ;  /* 0x0000000c0d0e7389 */ /* 0x00006400000c000b */
[----:B01---5:R-:W-:Y:S01]  /*35290*/  ENDCOLLECTIVE ;  /* 0x000000000000791b */ /* 0x023fe20003800000 */
.L_x_1822:
        /* <DEDUP_REMOVED lines=12> */
[----:B0-----:R-:W-:Y:S02]  /*35360*/  IMAD.MOV.U32 R3, RZ, RZ, RZ ;  /* 0x000000ffff037224 */ /* 0x001fe400078e00ff */
[----:B--2---:R-:W-:Y:S01]  /*35370*/  @!P1 IMAD.MOV.U32 R3, RZ, RZ, R2 ;  /* 0x000000ffff039224 */ /* 0x004fe200078e0002 */
[----:B------:R-:W-:-:S03]  /*35380*/  ISETP.NE.AND P1, PT, R7, RZ, PT ;  /* 0x000000ff0700720c */ /* 0x000fc60003f25270 */
[----:B------:R-:W-:-:S10]  /*35390*/  IMAD.MOV.U32 R13, RZ, RZ, R3 ;  /* 0x000000ffff0d7224 */ /* 0x000fd400078e0003 */
[----:B------:R-:W-:Y:S05]  /*353a0*/  WARPSYNC.COLLECTIVE R15, `(.L_x_1823) ;  /* 0x000000000f087348 */ /* 0x000fea0003c00000 */
[----:B------:R0:W1:Y:S02]  /*353b0*/  SHFL.UP P6, R14, R13, R12, R11 ;  /* 0x0400000c0d0e7389 */ /* 0x00006400000c000b */
[----:B01----:R-:W-:Y:S01]  /*353c0*/  ENDCOLLECTIVE ;  /* 0x000000000000791b */ /* 0x003fe20003800000 */
.L_x_1823:
[----:B------:R-:W-:Y:S01]  /*353d0*/  IMAD.MOV.U32 R12, RZ, RZ, 0x2 ;  /* 0x00000002ff0c7424 */ /* 0x000fe200078e00ff */
[----:B------:R-:W-:-:S05]  /*353e0*/  SEL R14, R14, RZ, P1 ;  /* 0x000000ff0e0e7207 */ /* 0x000fca0000800000 */
[----:B------:R-:W-:-:S04]  /*353f0*/  IMAD.IADD R2, R3, 0x1, R14 ;  /* 0x0000000103027824 */ /* 0x000fc800078e020e */
[----:B------:R-:W-:-:S07]  /*35400*/  IMAD.MOV.U32 R13, RZ, RZ, R2 ;  /* 0x000000ffff0d7224 */ /* 0x000fce00078e0002 */
[----:B------:R-:W-:Y:S05]  /*35410*/  WARPSYNC.COLLECTIVE R15, `(.L_x_1824) ;  /* 0x000000000f087348 */ /* 0x000fea0003c00000 */
[----:B------:R0:W1:Y:S02]  /*35420*/  SHFL.UP P6, R14, R13, R12, R11 ;  /* 0x0400000c0d0e7389 */ /* 0x00006400000c000b */
[----:B01----:R-:W-:Y:S01]  /*35430*/  ENDCOLLECTIVE ;  /* 0x000000000000791b */ /* 0x003fe20003800000 */
.L_x_1824:
[----:B------:R-:W-:Y:S01]  /*35440*/  IMAD.MOV.U32 R12, RZ, RZ, 0x4 ;  /* 0x00000004ff0c7424 */ /* 0x000fe200078e00ff */
[----:B------:R-:W-:-:S05]  /*35450*/  SEL R5, R14, RZ, P2 ;  /* 0x000000ff0e057207 */ /* 0x000fca0001000000 */
[----:B------:R-:W-:-:S04]  /*35460*/  IMAD.IADD R2, R2, 0x1, R5 ;  /* 0x0000000102027824 */ /* 0x000fc800078e0205 */
[----:B------:R-:W-:-:S07]  /*35470*/  IMAD.MOV.U32 R13, RZ, RZ, R2 ;  /* 0x000000ffff0d7224 */ /* 0x000fce00078e0002 */
[----:B------:R-:W-:Y:S05]  /*35480*/  WARPSYNC.COLLECTIVE R15, `(.L_x_1825) ;  /* 0x000000000f087348 */ /* 0x000fea0003c00000 */
[----:B------:R0:W1:Y:S02]  /*35490*/  SHFL.UP P6, R14, R13, R12, R11 ;  /* 0x0400000c0d0e7389 */ /* 0x00006400000c000b */
[----:B01----:R-:W-:Y:S01]  /*354a0*/  ENDCOLLECTIVE ;  /* 0x000000000000791b */ /* 0x003fe20003800000 */
.L_x_1825:
[----:B------:R-:W-:Y:S01]  /*354b0*/  IMAD.MOV.U32 R12, RZ, RZ, 0x8 ;  /* 0x00000008ff0c7424 */ /* 0x000fe200078e00ff */
[----:B------:R-:W-:-:S05]  /*354c0*/  SEL R5, R14, RZ, P3 ;  /* 0x000000ff0e057207 */ /* 0x000fca0001800000 */
[----:B------:R-:W-:-:S04]  /*354d0*/  IMAD.IADD R2, R2, 0x1, R5 ;  /* 0x0000000102027824 */ /* 0x000fc800078e0205 */
[----:B------:R-:W-:-:S07]  /*354e0*/  IMAD.MOV.U32 R13, RZ, RZ, R2 ;  /* 0x000000ffff0d7224 */ /* 0x000fce00078e0002 */
[----:B------:R-:W-:Y:S05]  /*354f0*/  WARPSYNC.COLLECTIVE R15, `(.L_x_1826) ;  /* 0x000000000f087348 */ /* 0x000fea0003c00000 */
[----:B------:R0:W1:Y:S02]  /*35500*/  SHFL.UP P6, R14, R13, R12, R11 ;  /* 0x0400000c0d0e7389 */ /* 0x00006400000c000b */
[----:B01----:R-:W-:Y:S01]  /*35510*/  ENDCOLLECTIVE ;  /* 0x000000000000791b */ /* 0x003fe20003800000 */
.L_x_1826:
[----:B------:R-:W-:Y:S01]  /*35520*/  IMAD.MOV.U32 R12, RZ, RZ, 0x10 ;  /* 0x00000010ff0c7424 */ /* 0x000fe200078e00ff */
[----:B------:R-:W-:-:S05]  /*35530*/  SEL R5, R14, RZ, P4 ;  /* 0x000000ff0e057207 */ /* 0x000fca0002000000 */
[----:B------:R-:W-:-:S04]  /*35540*/  IMAD.IADD R2, R2, 0x1, R5 ;  /* 0x0000000102027824 */ /* 0x000fc800078e0205 */
[----:B------:R-:W-:-:S07]  /*35550*/  IMAD.MOV.U32 R13, RZ, RZ, R2 ;  /* 0x000000ffff0d7224 */ /* 0x000fce00078e0002 */
[----:B------:R-:W-:Y:S05]  /*35560*/  WARPSYNC.COLLECTIVE R15, `(.L_x_1827) ;  /* 0x000000000f087348 */ /* 0x000fea0003c00000 */
[----:B------:R0:W1:Y:S02]  /*35570*/  SHFL.UP P6, R14, R13, R12, R11 ;  /* 0x0400000c0d0e7389 */ /* 0x00006400000c000b */
[----:B01----:R-:W-:Y:S01]  /*35580*/  ENDCOLLECTIVE ;  /* 0x000000000000791b */ /* 0x003fe20003800000 */
.L_x_1827:
[----:B------:R-:W-:Y:S02]  /*35590*/  IMAD.MOV.U32 R12, RZ, RZ, 0x1f ;  /* 0x0000001fff0c7424 */ /* 0x000fe400078e00ff */
[----:B------:R-:W-:Y:S01]  /*355a0*/  IMAD.MOV.U32 R11, RZ, RZ, 0x1f ;  /* 0x0000001fff0b7424 */ /* 0x000fe200078e00ff */
[----:B------:R-:W-:-:S05]  /*355b0*/  SEL R5, R14, RZ, P5 ;  /* 0x000000ff0e057207 */ /* 0x000fca0002800000 */
[----:B------:R-:W-:-:S04]  /*355c0*/  IMAD.IADD R2, R2, 0x1, R5 ;  /* 0x0000000102027824 */ /* 0x000fc800078e0205 */
[----:B------:R-:W-:-:S07]  /*355d0*/  IMAD.MOV.U32 R13, RZ, RZ, R2 ;  /* 0x000000ffff0d7224 */ /* 0x000fce00078e0002 */
[----:B------:R-:W-:Y:S05]  /*355e0*/  WARPSYNC.COLLECTIVE R15, `(.L_x_1828) ;  /* 0x000000000f087348 */ /* 0x000fea0003c00000 */
[----:B------:R0:W1:Y:S02]  /*355f0*/  SHFL.IDX P6, R14, R13, R12, R11 ;  /* 0x0000000c0d0e7389 */ /* 0x00006400000c000b */
[----:B01----:R-:W-:Y:S01]  /*35600*/  ENDCOLLECTIVE ;  /* 0x000000000000791b */ /* 0x003fe20003800000 */
.L_x_1828:
[----:B------:R-:W-:Y:S05]  /*35610*/  BRA `(.L_x_1829) ;  /* 0xffffffc800fc7947 */ /* 0x000fea000383ffff */
.L_x_1708:
[----:B------:R-:W-:Y:S01]  /*35620*/  BSSY B0, `(.L_x_1830) ;  /* 0x0000008000007945 */ /* 0x000fe20003800000 */
[----:B-----5:R-:W-:Y:S02]  /*35630*/  IMAD.MOV.U32 R13, RZ, RZ, R3 ;  /* 0x000000ffff0d7224 */ /* 0x020fe400078e0003 */
[----:B------:R-:W-:Y:S02]  /*35640*/  IMAD.MOV.U32 R12, RZ, RZ, 0x1 ;  /* 0x00000001ff0c7424 */ /* 0x000fe400078e00ff */
[----:B------:R-:W-:Y:S02]  /*35650*/  IMAD.MOV.U32 R11, RZ, RZ, RZ ;  /* 0x000000ffff0b7224 */ /* 0x000fe400078e00ff */
[----:B------:R-:W-:-:S07]  /*35660*/  IMAD.MOV.U32 R15, RZ, RZ, -0x1 ;  /* 0xffffffffff0f7424 */ /* 0x000fce00078e00ff */
[----:B0-----:R-:W-:Y:S05]  /*35670*/  WARPSYNC.COLLECTIVE R15, `(.L_x_1831) ;  /* 0x000000000f087348 */ /* 0x001fea0003c00000 */
[----:B------:R1:W2:Y:S02]  /*35680*/  SHFL.UP P6, R14, R13, R12, R11 ;  /* 0x0400000c0d0e7389 */ /* 0x0002a400000c000b */
[----:B012---:R-:W-:Y:S01]  /*35690*/  ENDCOLLECTIVE ;  /* 0x000000000000791b */ /* 0x007fe20003800000 */
.L_x_1831:
[----:B------:R-:W-:Y:S05]  /*356a0*/  BSYNC B0 ;  /* 0x0000000000007941 */ /* 0x000fea0003800000 */
.L_x_1830:
[----:B------:R-:W-:Y:S01]  /*356b0*/  SEL R14, R14, RZ, P1 ;  /* 0x000000ff0e0e7207 */ /* 0x000fe20000800000 */
[----:B------:R-:W-:Y:S02]  /*356c0*/  IMAD.MOV.U32 R12, RZ, RZ, 0x2 ;  /* 0x00000002ff0c7424 */ /* 0x000fe400078e00ff */
[----:B------:R-:W-:Y:S02]  /*356d0*/  IMAD.MOV.U32 R11, RZ, RZ, RZ ;  /* 0x000000ffff0b7224 */ /* 0x000fe400078e00ff */
[----:B------:R-:W-:Y:S02]  /*356e0*/  IMAD.IADD R13, R3, 0x1, R14 ;  /* 0x00000001030d7824 */ /* 0x000fe400078e020e */
[----:B------:R-:W-:-:S07]  /*356f0*/  IMAD.MOV.U32 R15, RZ, RZ, -0x1 ;  /* 0xffffffffff0f7424 */ /* 0x000fce00078e00ff */
[----:B------:R-:W-:Y:S05]  /*35700*/  WARPSYNC.COLLECTIVE R15, `(.L_x_1832) ;  /* 0x000000000f087348 */ /* 0x000fea0003c00000 */
[----:B------:R0:W1:Y:S02]  /*35710*/  SHFL.UP P6, R14, R13, R12, R11 ;  /* 0x0400000c0d0e7389 */ /* 0x00006400000c000b */
[----:B01----:R-:W-:Y:S01]  /*35720*/  ENDCOLLECTIVE ;  /* 0x000000000000791b */ /* 0x003fe20003800000 */
.L_x_1832:
[----:B------:R-:W-:Y:S01]  /*35730*/  IMAD.MOV.U32 R12, RZ, RZ, 0x4 ;  /* 0x00000004ff0c7424 */ /* 0x000fe200078e00ff */
[----:B------:R-:W-:-:S05]  /*35740*/  SEL R14, R14, RZ, P2 ;  /* 0x000000ff0e0e7207 */ /* 0x000fca0001000000 */
[----:B------:R-:W-:-:S04]  /*35750*/  IMAD.IADD R5, R13, 0x1, R14 ;  /* 0x000000010d057824 */ /* 0x000fc800078e020e */
[----:B------:R-:W-:-:S07]  /*35760*/  IMAD.MOV.U32 R13, RZ, RZ, R5 ;  /* 0x000000ffff0d7224 */ /* 0x000fce00078e0005 */
[----:B------:R-:W-:Y:S05]  /*35770*/  WARPSYNC.COLLECTIVE R15, `(.L_x_1833) ;  /* 0x000000000f087348 */ /* 0x000fea0003c00000 */
[----:B------:R0:W1:Y:S02]  /*35780*/  SHFL.UP P6, R14, R13, R12, R11 ;  /* 0x0400000c0d0e7389 */ /* 0x00006400000c000b */
[----:B01----:R-:W-:Y:S01]  /*35790*/  ENDCOLLECTIVE ;  /* 0x000000000000791b */ /* 0x003fe20003800000 */
.L_x_1833:
[----:B------:R-:W-:Y:S01]  /*357a0*/  IMAD.MOV.U32 R12, RZ, RZ, 0x8 ;  /* 0x00000008ff0c7424 */ /* 0x000fe200078e00ff */
[----:B------:R-:W-:-:S05]  /*357b0*/  SEL R6, R14, RZ, P3 ;  /* 0x000000ff0e067207 */ /* 0x000fca0001800000 */
[----:B------:R-:W-:-:S04]  /*357c0*/  IMAD.IADD R6, R5, 0x1, R6 ;  /* 0x0000000105067824 */ /* 0x000fc800078e0206 */
[----:B------:R-:W-:-:S07]  /*357d0*/  IMAD.MOV.U32 R13, RZ, RZ, R6 ;  /* 0x000000ffff0d7224 */ /* 0x000fce00078e0006 */
[----:B------:R-:W-:Y:S05]  /*357e0*/  WARPSYNC.COLLECTIVE R15, `(.L_x_1834) ;  /* 0x000000000f087348 */ /* 0x000fea0003c00000 */
[----:B------:R0:W1:Y:S02]  /*357f0*/  SHFL.UP P6, R14, R13, R12, R11 ;  /* 0x0400000c0d0e7389 */ /* 0x00006400000c000b */
[----:B01----:R-:W-:Y:S01]  /*35800*/  ENDCOLLECTIVE ;  /* 0x000000000000791b */ /* 0x003fe20003800000 */
.L_x_1834:
[----:B------:R-:W-:Y:S01]  /*35810*/  IMAD.MOV.U32 R12, RZ, RZ, 0x10 ;  /* 0x00000010ff0c7424 */ /* 0x000fe200078e00ff */
[----:B------:R-:W-:-:S05]  /*35820*/  SEL R7, R14, RZ, P4 ;  /* 0x000000ff0e077207 */ /* 0x000fca0002000000 */
[----:B------:R-:W-:-:S04]  /*35830*/  IMAD.IADD R7, R6, 0x1, R7 ;  /* 0x0000000106077824 */ /* 0x000fc800078e0207 */
[----:B------:R-:W-:-:S07]  /*35840*/  IMAD.MOV.U32 R13, RZ, RZ, R7 ;  /* 0x000000ffff0d7224 */ /* 0x000fce00078e0007 */
[----:B------:R-:W-:Y:S05]  /*35850*/  WARPSYNC.COLLECTIVE R15, `(.L_x_1835) ;  /* 0x000000000f087348 */ /* 0x000fea0003c00000 */
[----:B------:R0:W1:Y:S02]  /*35860*/  SHFL.UP P6, R14, R13, R12, R11 ;  /* 0x0400000c0d0e7389 */ /* 0x00006400000c000b */
[----:B01----:R-:W-:Y:S01]  /*35870*/  ENDCOLLECTIVE ;  /* 0x000000000000791b */ /* 0x003fe20003800000 */
.L_x_1835:
        /* <DEDUP_REMOVED lines=8> */
.L_x_1836:
[----:B------:R-:W-:Y:S05]  /*35900*/  BRA `(.L_x_1837) ;  /* 0xffffffc800e47947 */ /* 0x000fea000383ffff */
.L_x_1710:
[----:B------:R-:W-:Y:S01]  /*35910*/  BSSY B0, `(.L_x_1838) ;  /* 0x0000006000007945 */ /* 0x000fe20003800000 */
[----:B------:R-:W-:Y:S01]  /*35920*/  PLOP3.LUT P6, PT, P6, PT, PT, 0x8, 0x0 ;  /* 0x000000000000781c */ /* 0x000fe200037ce170 */
[----:B------:R-:W-:-:S12]  /*35930*/  IMAD.MOV.U32 R15, RZ, RZ, -0x1 ;  /* 0xffffffffff0f7424 */ /* 0x000fd800078e00ff */
[----:B0-----:R-:W-:Y:S05]  /*35940*/  WARPSYNC.COLLECTIVE R15, `(.L_x_1839) ;  /* 0x000000000f087348 */ /* 0x001fea0003c00000 */
[----:B------:R-:W-:Y:S01]  /*35950*/  VOTE.ANY R14, PT, P6 ;  /* 0x00000000000e7806 */ /* 0x000fe200030e0100 */
[----:B0-----:R-:W-:Y:S06]  /*35960*/  ENDCOLLECTIVE ;  /* 0x000000000000791b */ /* 0x001fec0003800000 */
.L_x_1839:
[----:B------:R-:W-:Y:S05]  /*35970*/  BSYNC B0 ;  /* 0x0000000000007941 */ /* 0x000fea0003800000 */
.L_x_1838:
[----:B------:R-:W-:Y:S02]  /*35980*/  IMAD.MOV.U32 R6, RZ, RZ, R14 ;  /* 0x000000ffff067224 */ /* 0x000fe400078e000e */
[----:B------:R-:W-:Y:S02]  /*35990*/  IMAD.MOV.U32 R13, RZ, RZ, R3 ;  /* 0x000000ffff0d7224 */ /* 0x000fe400078e0003 */
[----:B------:R-:W0:Y:S01]  /*359a0*/  POPC R7, R6 ;  /* 0x0000000600077309 */ /* 0x000e220000000000 */
[----:B------:R-:W-:Y:S02]  /*359b0*/  IMAD.MOV.U32 R11, RZ, RZ, 0x1f ;  /* 0x0000001fff0b7424 */ /* 0x000fe400078e00ff */
[----:B------:R-:W-:Y:S02]  /*359c0*/  IMAD.MOV.U32 R15, RZ, RZ, -0x1 ;  /* 0xffffffffff0f7424 */ /* 0x000fe400078e00ff */
[----:B0-----:R-:W-:-:S07]  /*359d0*/  IMAD.MOV.U32 R12, RZ, RZ, R7 ;  /* 0x000000ffff0c7224 */ /* 0x001fce00078e0007 */
[----:B------:R-:W-:Y:S05]  /*359e0*/  WARPSYNC.COLLECTIVE R15, `(.L_x_1840) ;  /* 0x000000000f087348 */ /* 0x000fea0003c00000 */
[----:B------:R0:W1:Y:S02]  /*359f0*/  SHFL.IDX P6, R14, R13, R12, R11 ;  /* 0x0000000c0d0e7389 */ /* 0x00006400000c000b */
[----:B01----:R-:W-:Y:S01]  /*35a00*/  ENDCOLLECTIVE ;  /* 0x000000000000791b */ /* 0x003fe20003800000 */
.L_x_1840:
[----:B------:R-:W-:Y:S01]  /*35a10*/  IMAD.MOV.U32 R4, RZ, RZ, R14 ;  /* 0x000000ffff047224 */ /* 0x000fe200078e000e */
[----:B------:R-:W-:Y:S06]  /*35a20*/  BRA `(.L_x_1841) ;  /* 0xffffffc800d47947 */ /* 0x000fec000383ffff */
.L_x_1712:
[----:B------:R-:W-:Y:S01]  /*35a30*/  BSSY B0, `(.L_x_1842) ;  /* 0x0000007000007945 */ /* 0x000fe20003800000 */
[----:B------:R-:W-:Y:S02]  /*35a40*/  IMAD.MOV.U32 R13, RZ, RZ, R2 ;  /* 0x000000ffff0d7224 */ /* 0x000fe400078e0002 */
[----:B------:R-:W-:Y:S02]  /*35a50*/  IMAD.MOV.U32 R11, RZ, RZ, 0x1f ;  /* 0x0000001fff0b7424 */ /* 0x000fe400078e00ff */
[----:B------:R-:W-:-:S07]  /*35a60*/  IMAD.MOV.U32 R15, RZ, RZ, -0x1 ;  /* 0xffffffffff0f7424 */ /* 0x000fce00078e00ff */
[----:B012---:R-:W-:Y:S05]  /*35a70*/  WARPSYNC.COLLECTIVE R15, `(.L_x_1843) ;  /* 0x000000000f087348 */ /* 0x007fea0003c00000 */
[----:B------:R3:W4:Y:S02]  /*35a80*/  SHFL.IDX P6, R14, R13, R12, R11 ;  /* 0x0000000c0d0e7389 */ /* 0x00072400000c000b */
[----:B01234-:R-:W-:Y:S01]  /*35a90*/  ENDCOLLECTIVE ;  /* 0x000000000000791b */ /* 0x01ffe20003800000 */
.L_x_1843:
[----:B------:R-:W-:Y:S05]  /*35aa0*/  BSYNC B0 ;  /* 0x0000000000007941 */ /* 0x000fea0003800000 */
.L_x_1842:
[----:B------:R-:W-:Y:S01]  /*35ab0*/  IMAD.MOV.U32 R9, RZ, RZ, R14 ;  /* 0x000000ffff097224 */ /* 0x000fe200078e000e */
[----:B------:R-:W-:Y:S06]  /*35ac0*/  BRA `(.L_x_1711) ;  /* 0xffffffc800c87947 */ /* 0x000fec000383ffff */
.L_x_1716:
[----:B0-----:R0:W1:Y:S02]  /*35ad0*/  SYNCS.PHASECHK.TRANS64.TRYWAIT P0, [R0+URZ+0x29820], R3 ;  /* 0x02982003000075a7 */ /* 0x001064000800017f */
[----:B-1----:R-:W-:Y:S05]  /*35ae0*/  @!P0 NANOSLEEP.SYNCS 0x989680 ;  /* 0x009896800000895d */ /* 0x002fea0003900000 */
[----:B------:R-:W1:Y:S02]  /*35af0*/  @!P0 SYNCS.PHASECHK.TRANS64 P0, [R0+URZ+0x29820], R3 ;  /* 0x02982003000085a7 */ /* 0x000e64000800007f */
[----:B-1----:R-:W-:Y:S05]  /*35b00*/  @!P0 BRA `(.L_x_1716) ;  /* 0xfffffffc00f08947 */ /* 0x002fea000383ffff */
[----:B------:R-:W-:Y:S05]  /*35b10*/  BRA `(.L_x_1844) ;  /* 0xffffffd0007c7947 */ /* 0x000fea000383ffff */
.L_x_1717:
        /* <DEDUP_REMOVED lines=11> */
.L_x_1846:
[----:B------:R-:W-:Y:S05]  /*35bd0*/  BSYNC B0 ;  /* 0x0000000000007941 */ /* 0x000fea0003800000 */
.L_x_1845:
[----:B------:R-:W-:Y:S05]  /*35be0*/  BRA `(.L_x_1847) ;  /* 0xffffffd000647947 */ /* 0x000fea000383ffff */
.L_x_1718:
[----:B------:R-:W-:Y:S01]  /*35bf0*/  BSSY B0, `(.L_x_1848) ;  /* 0x0000006000007945 */ /* 0x000fe20003800000 */
[----:B------:R-:W-:-:S07]  /*35c00*/  IMAD.MOV.U32 R15, RZ, RZ, -0x1 ;  /* 0xffffffffff0f7424 */ /* 0x000fce00078e00ff */
[----:B01----:R-:W-:Y:S05]  /*35c10*/  WARPSYNC.COLLECTIVE R15, `(.L_x_1849) ;  /* 0x000000000f0c7348 */ /* 0x003fea0003c00000 */
[----:B------:R-:W-:Y:S02]  /*35c20*/  ELECT P6, UR62, PT ;  /* 0x00000000003e782f */ /* 0x000fe400038c0000 */
[----:B------:R-:W-:Y:S01]  /*35c30*/  MOV R14, UR62 ;  /* 0x0000003e000e7c02 */ /* 0x000fe20008000f00 */
[----:B01----:R-:W-:Y:S10]  /*35c40*/  ENDCOLLECTIVE ;  /* 0x000000000000791b */ /* 0x003ff40003800000 */
.L_x_1849:
[----:B------:R-:W-:Y:S05]  /*35c50*/  BSYNC B0 ;  /* 0x0000000000007941 */ /* 0x000fea0003800000 */
.L_x_1848:
[----:B------:R-:W-:Y:S05]  /*35c60*/  BRA `(.L_x_1850) ;  /* 0xffffffd000587947 */ /* 0x000fea000383ffff */
.L_x_1720:
[----:B0-----:R0:W1:Y:S02]  /*35c70*/  SYNCS.PHASECHK.TRANS64.TRYWAIT P1, [R6+URZ], R5 ;  /* 0x00000005060075a7 */ /* 0x001064000802017f */
[----:B-1----:R-:W-:Y:S05]  /*35c80*/  @!P1 NANOSLEEP.SYNCS 0x989680 ;  /* 0x009896800000995d */ /* 0x002fea0003900000 */
[----:B------:R-:W1:Y:S02]  /*35c90*/  @!P1 SYNCS.PHASECHK.TRANS64 P1, [R6+URZ], R5 ;  /* 0x00000005060095a7 */ /* 0x000e64000802007f */
[----:B-1----:R-:W-:Y:S05]  /*35ca0*/  @!P1 BRA `(.L_x_1720) ;  /* 0xfffffffc00f09947 */ /* 0x002fea000383ffff */
[----:B------:R-:W-:Y:S05]  /*35cb0*/  BRA `(.L_x_1851) ;  /* 0xffffffd000907947 */ /* 0x000fea000383ffff */
.L_x_1721:
[----:B-1----:R1:W2:Y:S02]  /*35cc0*/  SYNCS.PHASECHK.TRANS64.TRYWAIT P1, [R7+URZ], R2 ;  /* 0x00000002070075a7 */ /* 0x0022a4000802017f */
[----:B--2---:R-:W-:Y:S05]  /*35cd0*/  @!P1 NANOSLEEP.SYNCS 0x989680 ;  /* 0x009896800000995d */ /* 0x004fea0003900000 */
[----:B------:R-:W2:Y:S02]  /*35ce0*/  @!P1 SYNCS.PHASECHK.TRANS64 P1, [R7+URZ], R2 ;  /* 0x00000002070095a7 */ /* 0x000ea4000802007f */
[----:B--2---:R-:W-:Y:S05]  /*35cf0*/  @!P1 BRA `(.L_x_1721) ;  /* 0xfffffffc00f09947 */ /* 0x004fea000383ffff */
[----:B------:R-:W-:Y:S05]  /*35d00*/  BRA `(.L_x_1852) ;  /* 0xffffffd000847947 */ /* 0x000fea000383ffff */
.L_x_1723:
[----:B--2---:R2:W3:Y:S02]  /*35d10*/  SYNCS.PHASECHK.TRANS64.TRYWAIT P1, [R4+URZ+0x29860], R5 ;  /* 0x02986005040075a7 */ /* 0x0044e4000802017f */
[----:B---3--:R-:W-:Y:S05]  /*35d20*/  @!P1 NANOSLEEP.SYNCS 0x989680 ;  /* 0x009896800000995d */ /* 0x008fea0003900000 */
[----:B------:R-:W3:Y:S02]  /*35d30*/  @!P1 SYNCS.PHASECHK.TRANS64 P1, [R4+URZ+0x29860], R5 ;  /* 0x02986005040095a7 */ /* 0x000ee4000802007f */
[----:B---3--:R-:W-:Y:S05]  /*35d40*/  @!P1 BRA `(.L_x_1723) ;  /* 0xfffffffc00f09947 */ /* 0x008fea000383ffff */
[----:B------:R-:W-:Y:S05]  /*35d50*/  BRA `(.L_x_1853) ;  /* 0xffffffd000847947 */ /* 0x000fea000383ffff */
.L_x_1725:
[----:B---3--:R3:W4:Y:S02]  /*35d60*/  SYNCS.PHASECHK.TRANS64.TRYWAIT P1, [R3+URZ+0x29860], R2 ;  /* 0x02986002030075a7 */ /* 0x008724000802017f */
[----:B----4-:R-:W-:Y:S05]  /*35d70*/  @!P1 NANOSLEEP.SYNCS 0x989680 ;  /* 0x009896800000995d */ /* 0x010fea0003900000 */
[----:B------:R-:W4:Y:S02]  /*35d80*/  @!P1 SYNCS.PHASECHK.TRANS64 P1, [R3+URZ+0x29860], R2 ;  /* 0x02986002030095a7 */ /* 0x000f24000802007f */
[----:B----4-:R-:W-:Y:S05]  /*35d90*/  @!P1 BRA `(.L_x_1725) ;  /* 0xfffffffc00f09947 */ /* 0x010fea000383ffff */
[----:B------:R-:W-:Y:S05]  /*35da0*/  BRA `(.L_x_1854) ;  /* 0xffffffd000847947 */ /* 0x000fea000383ffff */
.L_x_1727:
[----:B----4-:R4:W0:Y:S02]  /*35db0*/  SYNCS.PHASECHK.TRANS64.TRYWAIT P0, [R4+URZ+0x29880], R5 ;  /* 0x02988005040075a7 */ /* 0x010824000800017f */
[----:B0-----:R-:W-:Y:S05]  /*35dc0*/  @!P0 NANOSLEEP.SYNCS 0x989680 ;  /* 0x009896800000895d */ /* 0x001fea0003900000 */
[----:B------:R-:W0:Y:S02]  /*35dd0*/  @!P0 SYNCS.PHASECHK.TRANS64 P0, [R4+URZ+0x29880], R5 ;  /* 0x02988005040085a7 */ /* 0x000e24000800007f */
[----:B0-----:R-:W-:Y:S05]  /*35de0*/  @!P0 BRA `(.L_x_1727) ;  /* 0xfffffffc00f08947 */ /* 0x001fea000383ffff */
[----:B------:R-:W-:Y:S05]  /*35df0*/  BRA `(.L_x_1728) ;  /* 0xffffffd000807947 */ /* 0x000fea000383ffff */
.L_x_1855:
        /* <DEDUP_REMOVED lines=16> */
.L_x_2673:


//--------------------- .text._ZN7cutlass13device_kernelIN5flash11enable_sm90INS1_16FlashAttnFwdSm90INS1_25CollectiveMainloopFwdSm90ILi2EN4cute5tupleIJNS5_1CILi1EEES8_S8_EEENS6_IJNS7_ILi128EEENS7_ILi160EEENS7_ILi192EEEEEELi128ENS_12float_e4m3_tEfNS_4arch4Sm90ELb1ELb0ELb0ELb0ELb0ELb0ELb0ELb1ELb1ELb0ELb0ELb0EEENS1_21CollectiveEpilogueFwdINS6_IJSA_SA_SB_EEES9_NS_10bfloat16_tESG_Li256ELb0ELb0ELb0ELb1EEENS1_30DynamicPersistentTileSchedulerILi256ELi128ELb0ELb0ELb1EEEEEEEEEvNT_6ParamsE --------------------------
	.section	.text._ZN7cutlass13device_kernelIN5flash11enable_sm90INS1_16FlashAttnFwdSm90INS1_25CollectiveMainloopFwdSm90ILi2EN4cute5tupleIJNS5_1CILi1EEES8_S8_EEENS6_IJNS7_ILi128EEENS7_ILi160EEENS7_ILi192EEEEEELi128ENS_12float_e4m3_tEfNS_4arch4Sm90ELb1ELb0ELb0ELb0ELb0ELb0ELb0ELb1ELb1ELb0ELb0ELb0EEENS1_21CollectiveEpilogueFwdINS6_IJSA_SA_SB_EEES9_NS_10bfloat16_tESG_Li256ELb0ELb0ELb0ELb1EEENS1_30DynamicPersistentTileSchedulerILi256ELi128ELb0ELb0ELb1EEEEEEEEEvNT_6ParamsE,"ax",@progbits
	.align	128
.text._ZN7cutlass13device_kernelIN5flash11enable_sm90INS1_16FlashAttnFwdSm90INS1_25CollectiveMainloopFwdSm90ILi2EN4cute5tupleIJNS5_1CILi1EEES8_S8_EEENS6_IJNS7_ILi128EEENS7_ILi160EEENS7_ILi192EEEEEELi128ENS_12float_e4m3_tEfNS_4arch4Sm90ELb1ELb0ELb0ELb0ELb0ELb0ELb0ELb1ELb1ELb0ELb0ELb0EEENS1_21CollectiveEpilogueFwdINS6_IJSA_SA_SB_EEES9_NS_10bfloat16_tESG_Li256ELb0ELb0ELb0ELb1EEENS1_30DynamicPersistentTileSchedulerILi256ELi128ELb0ELb0ELb1EEEEEEEEEvNT_6ParamsE:
        .type           _ZN7cutlass13device_kernelIN5flash11enable_sm90INS1_16FlashAttnFwdSm90INS1_25CollectiveMainloopFwdSm90ILi2EN4cute5tupleIJNS5_1CILi1EEES8_S8_EEENS6_IJNS7_ILi128EEENS7_ILi160EEENS7_ILi192EEEEEELi128ENS_12float_e4m3_tEfNS_4arch4Sm90ELb1ELb0ELb0ELb0ELb0ELb0ELb0ELb1ELb1ELb0ELb0ELb0EEENS1_21CollectiveEpilogueFwdINS6_IJSA_SA_SB_EEES9_NS_10bfloat16_tESG_Li256ELb0ELb0ELb0ELb1EEENS1_30DynamicPersistentTileSchedulerILi256ELi128ELb0ELb0ELb1EEEEEEEEEvNT_6ParamsE,@function
        .size           _ZN7cutlass13device_kernelIN5flash11enable_sm90INS1_16FlashAttnFwdSm90INS1_25CollectiveMainloopFwdSm90ILi2EN4cute5tupleIJNS5_1CILi1EEES8_S8_EEENS6_IJNS7_ILi128EEENS7_ILi160EEENS7_ILi192EEEEEELi128ENS_12float_e4m3_tEfNS_4arch4Sm90ELb1ELb0ELb0ELb0ELb0ELb0ELb0ELb1ELb1ELb0ELb0ELb0EEENS1_21CollectiveEpilogueFwdINS6_IJSA_SA_SB_EEES9_NS_10bfloat16_tESG_Li256ELb0ELb0ELb0ELb1EEENS1_30DynamicPersistentTileSchedulerILi256ELi128ELb0ELb0ELb1EEEEEEEEEvNT_6ParamsE,(.L_x_2674 - _ZN7cutlass13device_kernelIN5flash11enable_sm90INS1_16FlashAttnFwdSm90INS1_25CollectiveMainloopFwdSm90ILi2EN4cute5tupleIJNS5_1CILi1EEES8_S8_EEENS6_IJNS7_ILi128EEENS7_ILi160EEENS7_ILi192EEEEEELi128ENS_12float_e4m3_tEfNS_4arch4Sm90ELb1ELb0ELb0ELb0ELb0ELb0ELb0ELb1ELb1ELb0ELb0ELb0EEENS1_21CollectiveEpilogueFwdINS6_IJSA_SA_SB_EEES9_NS_10bfloat16_tESG_Li256ELb0ELb0ELb0ELb1EEENS1_30DynamicPersistentTileSchedulerILi256ELi128ELb0ELb0ELb1EEEEEEEEEvNT_6ParamsE)
        .other          _ZN7cutlass13device_kernelIN5flash11enable_sm90INS1_16FlashAttnFwdSm90INS1_25CollectiveMainloopFwdSm90ILi2EN4cute5tupleIJNS5_1CILi1EEES8_S8_EEENS6_IJNS7_ILi128EEENS7_ILi160EEENS7_ILi192EEEEEELi128ENS_12float_e4m3_tEfNS_4arch4Sm90ELb1ELb0ELb0ELb0ELb0ELb0ELb0ELb1ELb1ELb0ELb0ELb0EEENS1_21CollectiveEpilogueFwdINS6_IJSA_SA_SB_EEES9_NS_10bfloat16_tESG_Li256ELb0ELb0ELb0ELb1EEENS1_30DynamicPersistentTileSchedulerILi256ELi128ELb0ELb0ELb1EEEEEEEEEvNT_6ParamsE,@"STO_CUDA_ENTRY STV_DEFAULT"
_ZN7cutlass13device_kernelIN5flash11enable_sm90INS1_16FlashAttnFwdSm90INS1_25CollectiveMainloopFwdSm90ILi2EN4cute5tupleIJNS5_1CILi1EEES8_S8_EEENS6_IJNS7_ILi128EEENS7_ILi160EEENS7_ILi192EEEEEELi128ENS_12float_e4m3_tEfNS_4arch4Sm90ELb1ELb0ELb0ELb0ELb0ELb0ELb0ELb1ELb1ELb0ELb0ELb0EEENS1_21CollectiveEpilogueFwdINS6_IJSA_SA_SB_EEES9_NS_10bfloat16_tESG_Li256ELb0ELb0ELb0ELb1EEENS1_30DynamicPersistentTileSchedulerILi256ELi128ELb0ELb0ELb1EEEEEEEEEvNT_6ParamsE:
        /* <DEDUP_REMOVED lines=24> */
.L_x_1857:
[----:B------:R-:W-:Y:S05]  /*0180*/  BSYNC B0 ;  /* 0x0000000000007941 */ /* 0x000fea0003800000 */
.L_x_1856:
        /* <DEDUP_REMOVED lines=37> */
.L_x_1858:
        /* <DEDUP_REMOVED lines=22> */
.L_x_1859:
        /* <DEDUP_REMOVED lines=18> */
.L_x_1860:
        /* <DEDUP_REMOVED lines=22> */
.L_x_1861:
        /* <DEDUP_REMOVED lines=22> */
.L_x_1862:
[----:B------:R-:W-:Y:S01]  /*0920*/  PLOP3.LUT P0, PT, PT, PT, UP0, 0x80, 0x0 ;  /* 0x000000000000781c */ /* 0x000fe20003f0f008 */
[----:B------:R-:W-:Y:S01]  /*0930*/  UMOV UR61, 0x1 ;  /* 0x00000001003d7882 */ /* 0x000fe20000000000 */
[----:B------:R-:W-:Y:S01]  /*0940*/  NOP ;  /* 0x0000000000007918 */ /* 0x000fe20000000000 */
[----:B------:R-:W-:Y:S01]  /*0950*/  USEL UR61, UR61, 0x2, !UP0 ;  /* 0x000000023d3d7887 */ /* 0x000fe2000c000000 */
[----:B------:R-:W-:Y:S01]  /*0960*/  ULDC.64 UR54, c[0x0][0x208] ;  /* 0x0000820000367ab9 */ /* 0x000fe20000000a00 */
[----:B-123--:R-:W-:Y:S08]  /*0970*/  BAR.SYNC.DEFER_BLOCKING 0x0 ;  /* 0x0000000000007b1d */ /* 0x00eff00000010000 */
[----:B------:R-:W-:Y:S05]  /*0980*/  @!P0 BRA `(.L_x_1863) ;  /* 0x000000cc00e08947 */ /* 0x000fea0003800000 */
.L_x_1864:
        /* <DEDUP_REMOVED lines=28> */
[----:B------:R-:W-:Y:S01]  /*0b50*/  LEA.HI R192, R0, R193, RZ, 0x5 ;  /* 0x000000c100c07211 */ /* 0x000fe200078f28ff */
[----:B------:R-:W-:Y:S01]  /*0b60*/  IMAD.IADD R190, R193, 0x1, -R190 ;  /* 0x00000001c1be7824 */ /* 0x000fe200078e0abe */
[----:B------:R-:W-:Y:S02]  /*0b70*/  LOP3.LUT R5, R5, 0x1ffffffe, RZ, 0xc0, !PT ;  /* 0x1ffffffe05057812 */ /* 0x000fe400078ec0ff */
[----:B------:R-:W-:-:S02]  /*0b80*/  SHF.R.S32.HI R192, RZ, 0x5, R192 ;  /* 0x00000005ffc07819 */ /* 0x000fc400000114c0 */
[----:B------:R-:W-:Y:S01]  /*0b90*/  SHF.R.S32.HI R7, RZ, 0x1f, R190 ;  /* 0x0000001fff077819 */ /* 0x000fe200000114be */
[----:B------:R-:W-:Y:S01]  /*0ba0*/  IMAD.IADD R5, R4, 0x1, -R5 ;  /* 0x0000000104057824 */ /* 0x000fe200078e0a05 */
[----:B------:R-:W-:Y:S01]  /*0bb0*/  LOP3.LUT R4, R3, 0x3fffff0, RZ, 0xc0, !PT ;  /* 0x03fffff003047812 */ /* 0x000fe200078ec0ff */
[----:B-1----:R-:W-:Y:S01]  /*0bc0*/  ULEA UR38, UR52, UR38, 0x18 ;  /* 0x0000002634267291 */ /* 0x002fe2000f8ec03f */
[----:B------:R-:W-:Y:S02]  /*0bd0*/  LEA.HI R6, R7, R190, RZ, 0x2 ;  /* 0x000000be07067211 */ /* 0x000fe400078f10ff */
[----:B------:R-:W-:Y:S01]  /*0be0*/  SHF.R.S32.HI R191, RZ, 0x7, R2 ;  /* 0x00000007ffbf7819 */ /* 0x000fe20000011402 */
[----:B------:R-:W-:Y:S01]  /*0bf0*/  IMAD.IADD R3, R193, 0x1, -R4 ;  /* 0x00000001c1037824 */ /* 0x000fe200078e0a04 */
[--C-:B------:R-:W-:Y:S02]  /*0c00*/  SHF.R.S32.HI R4, RZ, 0x2, R6.reuse ;  /* 0x00000002ff047819 */ /* 0x100fe40000011406 */
[----:B------:R-:W-:Y:S01]  /*0c10*/  SHF.R.S32.HI R9, RZ, 0x1f, R6 ;  /* 0x0000001fff097819 */ /* 0x000fe20000011406 */
[----:B------:R-:W-:Y:S01]  /*0c20*/  IMAD R8, R192, 0x10, R3 ;  /* 0x00000010c0087824 */ /* 0x000fe200078e0203 */
[----:B------:R-:W-:Y:S01]  /*0c30*/  LEA.HI R2, R2, R191, RZ, 0x1 ;  /* 0x000000bf02027211 */ /* 0x000fe200078f08ff */
[----:B------:R-:W-:Y:S01]  /*0c40*/  UMOV UR4, UR38 ;  /* 0x0000002600047c82 */ /* 0x000fe20008000000 */
[----:B--2---:R-:W-:Y:S01]  /*0c50*/  UMOV UR5, UR6 ;  /* 0x0000000600057c82 */ /* 0x004fe20008000000 */
[----:B------:R-:W-:Y:S01]  /*0c60*/  LEA.HI R9, R9, R4, RZ, 0x3 ;  /* 0x0000000409097211 */ /* 0x000fe200078f18ff */
[----:B------:R-:W-:Y:S01]  /*0c70*/  IMAD R3, R8, 0x8, R5 ;  /* 0x0000000808037824 */ /* 0x000fe200078e0205 */
[----:B------:R-:W-:Y:S01]  /*0c80*/  LOP3.LUT R2, R2, 0x3fffffe, RZ, 0xc0, !PT ;  /* 0x03fffffe02027812 */ /* 0x000fe200078ec0ff */
[----:B------:R-:W-:Y:S01]  /*0c90*/  IMAD.U32 R16, RZ, RZ, UR4 ;  /* 0x00000004ff107e24 */ /* 0x000fe2000f8e00ff */
[----:B------:R-:W-:Y:S01]  /*0ca0*/  LOP3.LUT R9, R9, 0xfffffff8, RZ, 0xc0, !PT ;  /* 0xfffffff809097812 */ /* 0x000fe200078ec0ff */
[----:B------:R-:W-:Y:S01]  /*0cb0*/  IMAD.U32 R17, RZ, RZ, UR5 ;  /* 0x00000005ff117e24 */ /* 0x000fe2000f8e00ff */
[----:B------:R-:W-:Y:S01]  /*0cc0*/  LEA.HI R7, R7, R190, RZ, 0x5 ;  /* 0x000000be07077211 */ /* 0x000fe200078f28ff */
[----:B------:R-:W-:Y:S01]  /*0cd0*/  IMAD.SHL.U32 R3, R3, 0x8, RZ ;  /* 0x0000000803037824 */ /* 0x000fe200078e00ff */
[----:B------:R-:W-:Y:S01]  /*0ce0*/  LEA.HI R0, R0, R193, RZ, 0x3 ;  /* 0x000000c100007211 */ /* 0x000fe200078f18ff */
[----:B------:R-:W-:Y:S01]  /*0cf0*/  IMAD.IADD R23, R191, 0x1, -R2 ;  /* 0x00000001bf177824 */ /* 0x000fe200078e0a02 */
[----:B------:R-:W-:Y:S01]  /*0d00*/  SHF.R.S32.HI R7, RZ, 0x5, R7 ;  /* 0x00000005ff077819 */ /* 0x000fe20000011407 */
[----:B------:R-:W-:Y:S01]  /*0d10*/  IMAD.IADD R4, R4, 0x1, -R9 ;  /* 0x0000000104047824 */ /* 0x000fe200078e0a09 */
[----:B------:R-:W-:Y:S01]  /*0d20*/  LOP3.LUT R2, R0, 0x1ffffff8, RZ, 0xc0, !PT ;  /* 0x1ffffff800027812 */ /* 0x000fe200078ec0ff */
[----:B------:R-:W-:Y:S01]  /*0d30*/  IMAD.WIDE R16, R3, 0x2, R16 ;  /* 0x0000000203107825 */ /* 0x000fe200078e0210 */
[----:B------:R-:W-:Y:S01]  /*0d40*/  LOP3.LUT R3, R6, 0x7ffffffc, RZ, 0xc0, !PT ;  /* 0x7ffffffc06037812 */ /* 0x000fe200078ec0ff */
[----:B------:R-:W-:Y:S01]  /*0d50*/  UMOV UR4, UR7 ;  /* 0x0000000700047c82 */ /* 0x000fe20008000000 */
[----:B------:R-:W-:Y:S01]  /*0d60*/  SHF.R.S32.HI R188, RZ, 0x3, R0 ;  /* 0x00000003ffbc7819 */ /* 0x000fe20000011400 */
[----:B------:R-:W-:-:S02]  /*0d70*/  IMAD R4, R7, 0x10, R4 ;  /* 0x0000001007047824 */ /* 0x000fc400078e0204 */
[----:B------:R-:W-:Y:S02]  /*0d80*/  IMAD.IADD R2, R193, 0x1, -R2 ;  /* 0x00000001c1027824 */ /* 0x000fe400078e0a02 */
[----:B------:R-:W-:Y:S02]  /*0d90*/  IMAD R23, R23, 0x40, R4 ;  /* 0x0000004017177824 */ /* 0x000fe400078e0204 */
[----:B------:R-:W-:Y:S02]  /*0da0*/  IMAD.SHL.U32 R18, R2, 0x8, RZ ;  /* 0x0000000802127824 */ /* 0x000fe400078e00ff */
[----:B------:R-:W-:-:S07]  /*0db0*/  IMAD.IADD R22, R190, 0x1, -R3 ;  /* 0x00000001be167824 */ /* 0x000fce00078e0a03 */
.L_x_1914:
        /* <DEDUP_REMOVED lines=20> */
.L_x_1865:
[----:B------:R-:W-:Y:S01]  /*0f00*/  ULDC UR6, c[0x0][0xdc4] ;  /* 0x0003710000067ab9 */ /* 0x000fe20000000800 */
[----:B------:R-:W-:Y:S01]  /*0f10*/  UMOV UR53, UR7 ;  /* 0x0000000700357c82 */ /* 0x000fe20008000000 */
[----:B------:R-:W-:-:S11]  /*0f20*/  UISETP.NE.AND UP0, UPT, UR6, 0x1, UPT ;  /* 0x000000010600788c */ /* 0x000fd6000bf05270 */
[----:B------:R-:W-:Y:S02]  /*0f30*/  @UP0 ULDC.64 UR10, c[0x0][0xdc8] ;  /* 0x00037200000a0ab9 */ /* 0x000fe40000000a00 */
[----:B------:R-:W-:-:S04]  /*0f40*/  UIMAD.WIDE.U32 UR4, UR7, UR10, URZ ;  /* 0x0000000a070472a5 */ /* 0x000fc8000f8e003f */
[----:B------:R-:W-:-:S04]  /*0f50*/  @UP0 USHF.R.U32.HI UR53, URZ, UR11, UR5 ;  /* 0x0000000b3f350299 */ /* 0x000fc80008011605 */
[----:B------:R-:W-:-:S12]  /*0f60*/  UIMAD UR4, UR53, UR6, URZ ;  /* 0x00000006350472a4 */ /* 0x000fd8000f8e023f */
.L_x_1866:
[----:B------:R-:W-:Y:S01]  /*0f70*/  ULDC UR43, c[0x0][0xdb8] ;  /* 0x00036e00002b7ab9 */ /* 0x000fe20000000800 */
[----:B------:R-:W-:Y:S01]  /*0f80*/  UIADD3 UR6, UR7, -UR4, URZ ;  /* 0x8000000407067290 */ /* 0x000fe2000fffe03f */
[----:B------:R-:W-:Y:S01]  /*0f90*/  IMAD.MOV.U32 R7, RZ, RZ, 0x3f800000 ;  /* 0x3f800000ff077424 */ /* 0x000fe200078e00ff */
[----:B------:R-:W-:Y:S01]  /*0fa0*/  UISETP.NE.AND UP1, UPT, UR43, 0x1, UPT ;  /* 0x000000012b00788c */ /* 0x000fe2000bf25270 */
[----:B------:R-:W-:Y:S01]  /*0fb0*/  IMAD.MOV.U32 R0, RZ, RZ, 0x3f800000 ;  /* 0x3f800000ff007424 */ /* 0x000fe200078e00ff */
[----:B------:R-:W-:Y:S01]  /*0fc0*/  ULDC UR12, c[0x0][0xdc4] ;  /* 0x00037100000c7ab9 */ /* 0x000fe20000000800 */
[----:B------:R-:W-:Y:S01]  /*0fd0*/  ULDC.64 UR4, c[0x0][0x990] ;  /* 0x0002640000047ab9 */ /* 0x000fe20000000a00 */
[----:B------:R-:W-:Y:S02]  /*0fe0*/  UIMAD UR12, UR8, UR12, UR6 ;  /* 0x0000000c080c72a4 */ /* 0x000fe4000f8e0206 */
[----:B------:R-:W-:Y:S01]  /*0ff0*/  UISETP.NE.U32.AND UP0, UPT, UR4, URZ, UPT ;  /* 0x0000003f0400728c */ /* 0x000fe2000bf05070 */
[----:B------:R-:W-:Y:S01]  /*1000*/  ULDC.64 UR6, c[0x0][0x998] ;  /* 0x0002660000067ab9 */ /* 0x000fe20000000a00 */
[----:B------:R-:W-:-:S02]  /*1010*/  ULDC UR11, c[0x0][0x428] ;  /* 0x00010a00000b7ab9 */ /* 0x000fc40000000800 */
[----:B------:R-:W-:Y:S01]  /*1020*/  UISETP.NE.AND.EX UP0, UPT, UR5, URZ, UPT, UP0 ;  /* 0x0000003f0500728c */ /* 0x000fe2000bf05300 */
[----:B------:R-:W-:Y:S01]  /*1030*/  @UP1 ULDC UR8, c[0x0][0xdbc] ;  /* 0x00036f0000081ab9 */ /* 0x000fe20000000800 */
[----:B------:R-:W-:Y:S01]  /*1040*/  @UP1 ULDC UR10, c[0x0][0xdc0] ;  /* 0x00037000000a1ab9 */ /* 0x000fe20000000800 */
[----:B------:R-:W-:Y:S02]  /*1050*/  UIMAD.WIDE.U32 UR8, UR12, UR8, URZ ;  /* 0x000000080c0872a5 */ /* 0x000fe4000f8e003f */
[----:B------:R-:W-:Y:S01]  /*1060*/  UMOV UR44, UR12 ;  /* 0x0000000c002c7c82 */ /* 0x000fe20008000000 */
[----:B------:R-:W-:Y:S01]  /*1070*/  UISETP.NE.AND UP2, UPT, UR11, 0x1, UPT ;  /* 0x000000010b00788c */ /* 0x000fe2000bf45270 */
[----:B------:R-:W-:Y:S01]  /*1080*/  PLOP3.LUT P0, PT, PT, PT, UP0, 0x80, 0x0 ;  /* 0x000000000000781c */ /* 0x000fe20003f0f008 */
[----:B------:R-:W-:Y:S02]  /*1090*/  @UP1 USHF.R.U32.HI UR44, URZ, UR10, UR9 ;  /* 0x0000000a3f2c1299 */ /* 0x000fe40008011609 */
[----:B------:R-:W-:-:S02]  /*10a0*/  UISETP.NE.U32.AND UP1, UPT, UR6, URZ, UPT ;  /* 0x0000003f0600728c */ /* 0x000fc4000bf25070 */
[----:B------:R-:W-:Y:S02]  /*10b0*/  @UP0 USHF.R.S32.HI UR8, URZ, 0x1f, UR44 ;  /* 0x0000001f3f080899 */ /* 0x000fe4000801142c */
[----:B------:R-:W-:Y:S01]  /*10c0*/  UISETP.NE.AND.EX UP1, UPT, UR7, URZ, UPT, UP1 ;  /* 0x0000003f0700728c */ /* 0x000fe2000bf25310 */
[----:B------:R-:W-:Y:S01]  /*10d0*/  @UP0 ULDC.64 UR14, c[0x0][0x9a8] ;  /* 0x00026a00000e0ab9 */ /* 0x000fe20000000a00 */
[----:B------:R-:W-:Y:S02]  /*10e0*/  UIADD3 UR11, -UR44, URZ, URZ ;  /* 0x0000003f2c0b7290 */ /* 0x000fe4000fffe13f */
[----:B------:R-:W-:Y:S02]  /*10f0*/  @UP0 UIMAD UR10, UR8, UR14, URZ ;  /* 0x0000000e080a02a4 */ /* 0x000fe4000f8e023f */
[----:B------:R-:W-:Y:S01]  /*1100*/  PLOP3.LUT P1, PT, PT, PT, UP1, 0x80, 0x0 ;  /* 0x000000000000781c */ /* 0x000fe20003f2f018 */
[----:B------:R-:W-:Y:S02]  /*1110*/  @UP0 UIMAD.WIDE.U32 UR8, UR44, UR14, URZ ;  /* 0x0000000e2c0802a5 */ /* 0x000fe4000f8e003f */
        /* <DEDUP_REMOVED lines=33> */
[----:B------:R-:W-:Y:S01]  /*1330*/  ULDC UR40, c[0x0][0x404] ;  /* 0x0001010000287ab9 */ /* 0x000fe20000000800 */
[----:B------:R-:W-:Y:S01]  /*1340*/  IMAD.U32 R3, RZ, RZ, UR5 ;  /* 0x00000005ff037e24 */ /* 0x000fe2000f8e00ff */
[----:B------:R-:W-:Y:S01]  /*1350*/  ULDC UR5, c[0x0][0xdac] ;  /* 0x00036b0000057ab9 */ /* 0x000fe20000000800 */
[----:B------:R-:W-:Y:S01]  /*1360*/  IMAD.U32 R5, RZ, RZ, UR7 ;  /* 0x00000007ff057e24 */ /* 0x000fe2000f8e00ff */
[----:B------:R-:W-:-:S02]  /*1370*/  ULDC.64 UR6, c[0x0][0x3f8] ;  /* 0x0000fe0000067ab9 */ /* 0x000fc40000000a00 */
[----:B------:R1:W2:Y:S04]  /*1380*/  @P0 LDG.E R7, desc[UR54][R2.64] ;  /* 0x0000003602070981 */ /* 0x0002a8000c1e1900 */
[----:B------:R-:W2:Y:S01]  /*1390*/  @P1 LDG.E R0, desc[UR54][R4.64] ;  /* 0x0000003604001981 */ /* 0x000ea2000c1e1900 */
[----:B------:R-:W-:Y:S01]  /*13a0*/  UISETP.NE.U32.AND UP0, UPT, UR6, URZ, UPT ;  /* 0x0000003f0600728c */ /* 0x000fe2000bf05070 */
[----:B------:R-:W-:Y:S01]  /*13b0*/  PLOP3.LUT P0, PT, PT, PT, PT, 0x80, 0x0 ;  /* 0x000000000000781c */ /* 0x000fe20003f0f070 */
[----:B------:R-:W-:Y:S01]  /*13c0*/  UMOV UR58, UR43 ;  /* 0x0000002b003a7c82 */ /* 0x000fe20008000000 */
[----:B------:R-:W-:Y:S01]  /*13d0*/  ULDC UR6, c[0x0][0x2e0] ;  /* 0x0000b80000067ab9 */ /* 0x000fe20000000800 */
[----:B------:R-:W-:Y:S01]  /*13e0*/  UISETP.NE.AND.EX UP0, UPT, UR7, URZ, UPT, UP0 ;  /* 0x0000003f0700728c */ /* 0x000fe2000bf05300 */
[----:B-1----:R-:W-:Y:S01]  /*13f0*/  CS2R R2, SRZ ;  /* 0x0000000000027805 */ /* 0x002fe2000001ff00 */
[----:B------:R-:W-:Y:S01]  /*1400*/  IMAD.MOV.U32 R87, RZ, RZ, RZ ;  /* 0x000000ffff577224 */ /* 0x000fe200078e00ff */
[----:B------:R-:W-:Y:S01]  /*1410*/  ULDC UR7, c[0x0][0x288] ;  /* 0x0000a20000077ab9 */ /* 0x000fe20000000800 */
[----:B------:R-:W-:Y:S01]  /*1420*/  USEL UR40, UR40, 0x1, UP0 ;  /* 0x0000000128287887 */ /* 0x000fe20008000000 */
[----:B------:R-:W-:-:S02]  /*1430*/  CS2R R8, SRZ ;  /* 0x0000000000087805 */ /* 0x000fc4000001ff00 */
[----:B------:R-:W-:Y:S02]  /*1440*/  CS2R R10, SRZ ;  /* 0x00000000000a7805 */ /* 0x000fe4000001ff00 */
[----:B------:R-:W-:Y:S01]  /*1450*/  CS2R R12, SRZ ;  /* 0x00000000000c7805 */ /* 0x000fe2000001ff00 */
[----:B------:R-:W-:Y:S01]  /*1460*/  UIMAD UR40, UR40, UR6, URZ ;  /* 0x00000006282872a4 */ /* 0x000fe2000f8e023f */
        /* <DEDUP_REMOVED lines=26> */
[----:B------:R-:W-:Y:S02]  /*1610*/  IMAD.MOV.U32 R72, RZ, RZ, RZ ;  /* 0x000000ffff487224 */ /* 0x000fe400078e00ff */
[----:B------:R-:W-:Y:S02]  /*1620*/  IMAD.MOV.U32 R101, RZ, RZ, RZ ;  /* 0x000000ffff657224 */ /* 0x000fe400078e00ff */
[----:B--2---:R-:W-:Y:S01]  /*1630*/  FMUL.FTZ R0, R7, R0 ;  /* 0x0000000007007220 */ /* 0x004fe20000410000 */
[----:B------:R-:W-:-:S03]  /*1640*/  CS2R R6, SRZ ;  /* 0x0000000000067805 */ /* 0x000fc6000001ff00 */
[----:B------:R-:W-:Y:S01]  /*1650*/  FMUL.FTZ R0, R0, UR4 ;  /* 0x0000000400007c20 */ /* 0x000fe20008410000 */
[----:B------:R-:W-:-:S04]  /*1660*/  ULOP3.LUT UR4, URZ, UR53, URZ, 0x33, !UPT ;  /* 0x000000353f047292 */ /* 0x000fc8000f8e333f */
[----:B------:R-:W-:Y:S01]  /*1670*/  UIADD3 UR4, UR4, UR5, URZ ;  /* 0x0000000504047290 */ /* 0x000fe2000fffe03f */
[----:B------:R-:W-:Y:S01]  /*1680*/  R2UR UR37, R0 ;  /* 0x00000000002572ca */ /* 0x000fe200000e0000 */
[----:B------:R-:W-:Y:S01]  /*1690*/  UIADD3 UR5, UR40, 0x11f, -UR7 ;  /* 0x0000011f28057890 */ /* 0x000fe2000fffe807 */
[----:B------:R-:W-:Y:S01]  /*16a0*/  IMAD.MOV.U32 R0, RZ, RZ, RZ ;  /* 0x000000ffff007224 */ /* 0x000fe200078e00ff */
[----:B------:R-:W-:Y:S02]  /*16b0*/  USHF.L.U32 UR42, UR4, 0x7, URZ ;  /* 0x00000007042a7899 */ /* 0x000fe4000800063f */
[----:B------:R-:W-:Y:S02]  /*16c0*/  UIADD3 UR4, UR40, 0x9f, URZ ;  /* 0x0000009f28047890 */ /* 0x000fe4000fffe03f */
[----:B------:R-:W-:Y:S02]  /*16d0*/  UIADD3 UR6, UR5, UR42, URZ ;  /* 0x0000002a05067290 */ /* 0x000fe4000fffe03f */
[----:B------:R-:W-:-:S02]  /*16e0*/  UIMAD.WIDE UR4, UR4, 0x66666667, URZ ;  /* 0x66666667040478a5 */ /* 0x000fc4000f8e023f */
[----:B------:R-:W-:Y:S02]  /*16f0*/  UIMAD.WIDE UR6, UR6, 0x66666667, URZ ;  /* 0x66666667060678a5 */ /* 0x000fe4000f8e023f */
[----:B------:R-:W-:Y:S02]  /*1700*/  USHF.R.U32.HI UR4, URZ, 0x1f, UR5 ;  /* 0x0000001f3f047899 */ /* 0x000fe40008011605 */
[----:B------:R-:W-:Y:S02]  /*1710*/  USHF.R.U32.HI UR6, URZ, 0x1f, UR7 ;  /* 0x0000001f3f067899 */ /* 0x000fe40008011607 */
[----:B------:R-:W-:Y:S02]  /*1720*/  ULEA.HI.SX32 UR4, UR5, UR4, 0x1a ;  /* 0x0000000405047291 */ /* 0x000fe4000f8fd23f */
[----:B------:R-:W-:Y:S01]  /*1730*/  ULEA.HI.SX32 UR6, UR7, UR6, 0x1a ;  /* 0x0000000607067291 */ /* 0x000fe2000f8fd23f */
[----:B------:R-:W-:-:S03]  /*1740*/  @UP2 ULDC UR5, c[0x0][0x42c] ;  /* 0x00010b0000052ab9 */ /* 0x000fc60000000800 */
[----:B------:R-:W-:-:S04]  /*1750*/  UISETP.LT.AND UP0, UPT, UR4, UR6, UPT ;  /* 0x000000060400728c */ /* 0x000fc8000bf01270 */
[----:B------:R-:W-:Y:S02]  /*1760*/  USEL UR41, UR4, UR6, UP0 ;  /* 0x0000000604297287 */ /* 0x000fe40008000000 */
[----:B------:R-:W-:Y:S02]  /*1770*/  UIMAD.WIDE.U32 UR4, UR43, UR5, URZ ;  /* 0x000000052b0472a5 */ /* 0x000fe4000f8e003f */
[----:B------:R-:W-:Y:S01]  /*1780*/  UISETP.GE.AND UP0, UPT, UR41, 0x1, UPT ;  /* 0x000000012900788c */ /* 0x000fe2000bf06270 */
[----:B------:R-:W-:Y:S02]  /*1790*/  @UP2 ULDC UR6, c[0x0][0x430] ;  /* 0x00010c0000062ab9 */ /* 0x000fe40000000800 */
[----:B------:R-:W-:-:S03]  /*17a0*/  @UP2 USHF.R.U32.HI UR58, URZ, UR6, UR5 ;  /* 0x000000063f3a2299 */ /* 0x000fc60008011605 */
[----:B------:R-:W-:-:S13]  /*17b0*/  PLOP3.LUT P1, PT, PT, PT, UP0, 0x80, 0x0 ;  /* 0x000000000000781c */ /* 0x000fda0003f2f008 */
[----:B------:R-:W-:Y:S05]  /*17c0*/  @!P1 BRA `(.L_x_1867) ;  /* 0x000000a800189947 */ /* 0x000fea0003800000 */
        /* <DEDUP_REMOVED lines=28> */
.L_x_1868:
        /* <DEDUP_REMOVED lines=9> */
.L_x_1986:
[----:B------:R-:W-:Y:S05]  /*1a20*/  @!P0 BRA `(.L_x_1870) ;  /* 0x0000000000048947 */ /* 0x000fea0003800000 */
[----:B------:R-:W-:Y:S01]  /*1a30*/  BPT.TRAP 0x1 ;  /* 0x000000040000795c */ /* 0x000fe20000300000 */
.L_x_1870:
[----:B------:R-:W-:Y:S02]  /*1a40*/  IMAD.U32 R2, RZ, RZ, UR36 ;  /* 0x00000024ff027e24 */ /* 0x000fe4000f8e00ff */
[----:B-1----:R-:W-:-:S03]  /*1a50*/  IMAD.U32 R3, RZ, RZ, UR39 ;  /* 0x00000027ff037e24 */ /* 0x002fc6000f8e00ff */
[----:B------:R-:W-:Y:S02]  /*1a60*/  LEA R2, R2, UR38, 0x3 ;  /* 0x0000002602027c11 */ /* 0x000fe4000f8e18ff */
[----:B------:R-:W-:-:S04]  /*1a70*/  SHF.L.U32 R3, R3, 0x1f, RZ ;  /* 0x0000001f03037819 */ /* 0x000fc800000006ff */
[----:B------:R1:W2:Y:S01]  /*1a80*/  SYNCS.PHASECHK.TRANS64.TRYWAIT P2, [R2+URZ+0x29830], R3 ;  /* 0x02983003020075a7 */ /* 0x0002a2000804017f */
[----:B------:R-:W-:Y:S05]  /*1a90*/  @!P0 BRA `(.L_x_1871) ;  /* 0x0000000000048947 */ /* 0x000fea0003800000 */
[----:B------:R-:W-:Y:S01]  /*1aa0*/  BPT.TRAP 0x1 ;  /* 0x000000040000795c */ /* 0x000fe20000300000 */
.L_x_1871:
[----:B------:R-:W3:Y:S01]  /*1ab0*/  S2R R0, SR_TID.X ;  /* 0x0000000000007919 */ /* 0x000ee20000002100 */
[----:B------:R-:W-:Y:S01]  /*1ac0*/  IMAD.MOV.U32 R87, RZ, RZ, RZ ;  /* 0x000000ffff577224 */ /* 0x000fe200078e00ff */
[----:B---3--:R-:W-:Y:S01]  /*1ad0*/  LOP3.LUT P1, RZ, R0, 0x7f, RZ, 0xc0, !PT ;  /* 0x0000007f00ff7812 */ /* 0x008fe2000782c0ff */
[----:B--2---:R-:W-:-:S12]  /*1ae0*/  @P2 BRA `(.L_x_1872) ;  /* 0x0000000000082947 */ /* 0x004fd80003800000 */
[----:B------:R-:W2:Y:S02]  /*1af0*/  SYNCS.PHASECHK.TRANS64.TRYWAIT P2, [R2+URZ+0x29830], R3 ;  /* 0x02983003020075a7 */ /* 0x000ea4000804017f */
[----:B--2---:R-:W-:Y:S05]  /*1b00*/  @!P2 BRA `(.L_x_1873) ;  /* 0x000000f4008ca947 */ /* 0x004fea0003800000 */
.L_x_1872:
        /* <DEDUP_REMOVED lines=10> */
[----:B-12---:R-:W-:Y:S01]  /*1bb0*/  @!P1 VIADD R2, R2, 0x29840 ;  /* 0x0002984002029836 */ /* 0x006fe20000000000 */
[----:B------:R-:W-:Y:S01]  /*1bc0*/  UMOV UR28, UR6 ;  /* 0x00000006001c7c82 */ /* 0x000fe20008000000 */
[----:B------:R-:W-:Y:S01]  /*1bd0*/  UMOV UR9, UR29 ;  /* 0x0000001d00097c82 */ /* 0x000fe20008000000 */
[----:B------:R-:W-:Y:S01]  /*1be0*/  ULOP3.LUT UR4, UR4, 0x10000, URZ, 0xfc, !UPT ;  /* 0x0001000004047892 */ /* 0x000fe2000f8efc3f */
[--C-:B------:R-:W-:Y:S01]  /*1bf0*/  IMAD.MOV.U32 R86, RZ, RZ, R87.reuse ;  /* 0x000000ffff567224 */ /* 0x100fe200078e0057 */
[----:B------:R-:W-:Y:S01]  /*1c00*/  UMOV UR8, UR28 ;  /* 0x0000001c00087c82 */ /* 0x000fe20008000000 */
[----:B------:R-:W-:Y:S01]  /*1c10*/  UMOV UR11, 0x80000020 ;  /* 0x80000020000b7882 */ /* 0x000fe20000000000 */
[----:B------:R-:W-:Y:S01]  /*1c20*/  UIMAD UR5, UR36, 0x780, UR4 ;  /* 0x00000780240578a4 */ /* 0x000fe2000f8e0204 */
[----:B------:R-:W-:Y:S01]  /*1c30*/  @!P1 PRMT R2, RZ, 0x654, R2 ;  /* 0x00000654ff029816 */ /* 0x000fe20000000002 */
[----:B------:R-:W-:Y:S01]  /*1c40*/  UMOV UR12, UR28 ;  /* 0x0000001c000c7c82 */ /* 0x000fe20008000000 */
[----:B------:R-:W-:Y:S01]  /*1c50*/  UMOV UR13, UR29 ;  /* 0x0000001d000d7c82 */ /* 0x000fe20008000000 */
[----:B------:R-:W-:Y:S01]  /*1c60*/  UIADD3 UR10, UR5, 0x80, URZ ;  /* 0x00000080050a7890 */ /* 0x000fe2000fffe03f */
[--C-:B------:R-:W-:Y:S01]  /*1c70*/  IMAD.MOV.U32 R85, RZ, RZ, R87.reuse ;  /* 0x000000ffff557224 */ /* 0x100fe200078e0057 */
[----:B------:R-:W-:Y:S01]  /*1c80*/  UIADD3 UR14, UR5, 0x180, URZ ;  /* 0x00000180050e7890 */ /* 0x000fe2000fffe03f */
[--C-:B------:R-:W-:Y:S01]  /*1c90*/  IMAD.MOV.U32 R84, RZ, RZ, R87.reuse ;  /* 0x000000ffff547224 */ /* 0x100fe200078e0057 */
[----:B------:R-:W-:Y:S01]  /*1ca0*/  UMOV UR30, UR5 ;  /* 0x00000005001e7c82 */ /* 0x000fe20008000000 */
[----:B------:R-:W-:Y:S01]  /*1cb0*/  UMOV UR15, 0x80000020 ;  /* 0x80000020000f7882 */ /* 0x000fe20000000000 */
[----:B------:R-:W-:Y:S01]  /*1cc0*/  QGMMA.64x32x32.F32.E4M3.E4M3 R104, gdesc[UR28], RZ, !UPT, gsb0 ;  /* 0x006000001c6879f3 */ /* 0x000fe2000c0008ff */
[----:B------:R-:W-:Y:S01]  /*1cd0*/  UIADD3 UR7, UR5, 0x200, URZ ;  /* 0x0000020005077890 */ /* 0x000fe2000fffe03f */
[----:B------:R-:W-:Y:S01]  /*1ce0*/  IMAD.MOV.U32 R82, RZ, RZ, R87 ;  /* 0x000000ffff527224 */ /* 0x000fe200078e0057 */
[----:B------:R-:W-:-:S02]  /*1cf0*/  UIADD3 UR16, UR6, 0x2, URZ ;  /* 0x0000000206107890 */ /* 0x000fc4000fffe03f */
[----:B------:R-:W-:Y:S02]  /*1d00*/  UIADD3 UR17, UR5, 0x2, URZ ;  /* 0x0000000205117890 */ /* 0x000fe4000fffe03f */
[----:B------:R-:W-:Y:S01]  /*1d10*/  UIADD3 UR18, UR5, 0x400, URZ ;  /* 0x0000040005127890 */ /* 0x000fe2000fffe03f */
[----:B------:R-:W-:Y:S01]  /*1d20*/  UMOV UR19, 0x80000020 ;  /* 0x8000002000137882 */ /* 0x000fe20000000000 */
[----:B------:R-:W-:Y:S01]  /*1d30*/  UIADD3 UR22, UR5, 0x402, URZ ;  /* 0x0000040205167890 */ /* 0x000fe2000fffe03f */
[----:B------:R-:W-:Y:S01]  /*1d40*/  UMOV UR23, 0x80000020 ;  /* 0x8000002000177882 */ /* 0x000fe20000000000 */
        /* <DEDUP_REMOVED lines=29> */
[----:B------:R-:W-:Y:S01]  /*1f20*/  UMOV UR12, UR8 ;  /* 0x00000008000c7c82 */ /* 0x000fe20008000000 */
[----:B------:R-:W-:Y:S01]  /*1f30*/  UMOV UR13, UR9 ;  /* 0x00000009000d7c82 */ /* 0x000fe20008000000 */
[----:B------:R-:W-:Y:S02]  /*1f40*/  UIADD3 UR16, UR6, 0x200, URZ ;  /* 0x0000020006107890 */ /* 0x000fe4000fffe03f */
[----:B------:R-:W-:Y:S01]  /*1f50*/  UIADD3 UR17, UR5, 0x280, URZ ;  /* 0x0000028005117890 */ /* 0x000fe2000fffe03f */
[----:B------:R-:W-:-:S02]  /*1f60*/  WARPGROUP.DEPBAR.LE gsb0, 0x0 ;  /* 0x00008000000079c5 */ /* 0x000fc40000010000 */
        /* <DEDUP_REMOVED lines=104> */
[----:B------:R-:W-:Y:S01]  /*25f0*/  UIMAD UR6, UR41, -0xa0, UR40 ;  /* 0xffffff60290678a4 */ /* 0x000fe2000f8e0228 */
[----:B------:R-:W-:Y:S02]  /*2600*/  WARPGROUP.DEPBAR.LE gsb0, 0x0 ;  /* 0x00008000000079c5 */ /* 0x000fe40000010000 */
[----:B------:R-:W-:-:S06]  /*2610*/  WARPGROUP.ARRIVE ;  /* 0x00000000000079c5 */ /* 0x000fcc0000000000 */
[----:B------:R-:W-:Y:S01]  /*2620*/  QGMMA.64x32x32.F32.E4M3.E4M3 R40, gdesc[UR24], R40, gsb0 ;  /* 0x00600000182879f3 */ /* 0x000fe20008000828 */
[----:B------:R-:W-:Y:S01]  /*2630*/  UMOV UR24, UR7 ;  /* 0x0000000700187c82 */ /* 0x000fe20008000000 */
[----:B------:R-:W-:Y:S01]  /*2640*/  UMOV UR25, 0x80000020 ;  /* 0x8000002000197882 */ /* 0x000fe20000000000 */
[----:B------:R-:W-:Y:S01]  /*2650*/  UMOV UR26, UR10 ;  /* 0x0000000a001a7c82 */ /* 0x000fe20008000000 */
[----:B------:R-:W-:Y:S01]  /*2660*/  UMOV UR27, 0x80000020 ;  /* 0x80000020001b7882 */ /* 0x000fe20000000000 */
[----:B------:R-:W-:Y:S01]  /*2670*/  ULDC UR10, c[0x0][0x288] ;  /* 0x0000a200000a7ab9 */ /* 0x000fe20000000800 */
[----:B------:R-:W-:Y:S02]  /*2680*/  UIADD3 UR7, UR6, 0xa0, URZ ;  /* 0x000000a006077890 */ /* 0x000fe4000fffe03f */
[----:B------:R-:W-:Y:S02]  /*2690*/  UIADD3 UR6, -UR10, 0xa1, UR6 ;  /* 0x000000a10a067890 */ /* 0x000fe4000fffe106 */
[----:B------:R-:W-:-:S02]  /*26a0*/  UIADD3 UR10, UR42, -UR10, UR40 ;  /* 0x8000000a2a0a7290 */ /* 0x000fc4000fffe028 */
[----:B------:R-:W-:Y:S01]  /*26b0*/  IMAD.U32 R3, RZ, RZ, UR7 ;  /* 0x00000007ff037e24 */ /* 0x000fe2000f8e00ff */
[----:B------:R-:W-:Y:S01]  /*26c0*/  UIADD3 UR7, UR41, -0x2, URZ ;  /* 0xfffffffe29077890 */ /* 0x000fe2000fffe03f */
[----:B------:R-:W-:Y:S01]  /*26d0*/  IMAD.U32 R9, RZ, RZ, UR6 ;  /* 0x00000006ff097e24 */ /* 0x000fe2000f8e00ff */
[----:B------:R-:W-:Y:S01]  /*26e0*/  UIMAD.WIDE UR10, UR10, 0x66666667, URZ ;  /* 0x666666670a0a78a5 */ /* 0x000fe2000f8e023f */
[C---:B------:R-:W-:Y:S02]  /*26f0*/  IMAD R6, R22.reuse, -0x2, R3 ;  /* 0xfffffffe16067824 */ /* 0x040fe400078e0203 */
[----:B------:R-:W-:-:S05]  /*2700*/  IMAD R9, R22, -0x2, R9 ;  /* 0xfffffffe16097824 */ /* 0x000fca00078e0209 */
[----:B------:R-:W-:-:S04]  /*2710*/  VIADDMNMX R4, R12, R9, R6, PT ;  /* 0x000000090c047246 */ /* 0x000fc80003800106 */
[C---:B------:R-:W-:Y:S02]  /*2720*/  ISETP.GT.AND P2, PT, R4.reuse, RZ, PT ;  /* 0x000000ff0400720c */ /* 0x040fe40003f44270 */
[C---:B------:R-:W-:Y:S02]  /*2730*/  ISETP.GT.AND P3, PT, R4.reuse, 0x1, PT ;  /* 0x000000010400780c */ /* 0x040fe40003f64270 */
[----:B------:R-:W-:Y:S01]  /*2740*/  ISETP.GT.AND P4, PT, R4, 0x8, PT ;  /* 0x000000080400780c */ /* 0x000fe20003f84270 */
        /* <DEDUP_REMOVED lines=12> */
[----:B------:R-:W-:Y:S01]  /*2810*/  ISETP.GT.AND P2, PT, R4, 0x9, PT ;  /* 0x000000090400780c */ /* 0x000fe20003f44270 */
[----:B------:R-:W-:Y:S01]  /*2820*/  QGMMA.64x32x32.F32.E4M3.E4M3 R88, gdesc[UR24], R88, gsb0 ;  /* 0x00600000185879f3 */ /* 0x000fe20008000858 */
[----:B------:R-:W-:Y:S01]  /*2830*/  UIADD3 UR26, UR5, 0x602, URZ ;  /* 0x00000602051a7890 */ /* 0x000fe2000fffe03f */
[----:B------:R-:W-:Y:S01]  /*2840*/  FSEL R7, R108, -INF , P4 ;  /* 0xff8000006c077808 */ /* 0x000fe20002000000 */
[----:B------:R-:W-:Y:S01]  /*2850*/  UMOV UR27, 0x80000020 ;  /* 0x80000020001b7882 */ /* 0x000fe20000000000 */
[----:B------:R-:W-:-:S02]  /*2860*/  FMNMX.FTZ R0, R3, R105, !PT ;  /* 0x0000006903007209 */ /* 0x000fc40007810000 */
[C---:B------:R-:W-:Y:S02]  /*2870*/  ISETP.GT.AND P3, PT, R4.reuse, 0x10, PT ;  /* 0x000000100400780c */ /* 0x040fe40003f64270 */
[----:B------:R-:W-:Y:S02]  /*2880*/  FSEL R109, R109, -INF , P2 ;  /* 0xff8000006d6d7808 */ /* 0x000fe40001000000 */
[----:B------:R-:W-:Y:S02]  /*2890*/  FMNMX.FTZ R0, R7, R0, !PT ;  /* 0x0000000007007209 */ /* 0x000fe40007810000 */
[----:B------:R-:W-:Y:S02]  /*28a0*/  ISETP.GT.AND P2, PT, R4, 0x11, PT ;  /* 0x000000110400780c */ /* 0x000fe40003f44270 */
[----:B------:R-:W-:Y:S02]  /*28b0*/  FSEL R11, R112, -INF , P3 ;  /* 0xff800000700b7808 */ /* 0x000fe40001800000 */
        /* <DEDUP_REMOVED lines=10> */
[C---:B------:R-:W-:Y:S02]  /*2960*/  ISETP.GT.AND P2, PT, R4.reuse, 0x21, PT ;  /* 0x000000210400780c */ /* 0x040fe40003f44270 */
[----:B------:R-:W-:Y:S02]  /*2970*/  FMNMX.FTZ R0, R117, R0, !PT ;  /* 0x0000000075007209 */ /* 0x000fe40007810000 */
[----:B------:R-:W-:Y:S01]  /*2980*/  ISETP.GT.AND P4, PT, R4, 0x28, PT ;  /* 0x000000280400780c */ /* 0x000fe20003f84270 */
[----:B------:R-:W-:-:S02]  /*2990*/  WARPGROUP.DEPBAR.LE gsb0, 0x0 ;  /* 0x00008000000079c5 */ /* 0x000fc40000010000 */
[----:B------:R-:W-:Y:S01]  /*29a0*/  WARPGROUP.ARRIVE ;  /* 0x00000000000079c5 */ /* 0x000fe20000000000 */
[----:B------:R-:W-:Y:S02]  /*29b0*/  FSEL R15, R88, -INF , P3 ;  /* 0xff800000580f7808 */ /* 0x000fe40001800000 */
[----:B------:R-:W-:Y:S02]  /*29c0*/  FSEL R89, R89, -INF , P2 ;  /* 0xff80000059597808 */ /* 0x000fe40001000000 */
[----:B------:R-:W-:Y:S01]  /*29d0*/  FMNMX.FTZ R0, R15, R0, !PT ;  /* 0x000000000f007209 */ /* 0x000fe20007810000 */
[----:B------:R-:W-:Y:S01]  /*29e0*/  QGMMA.64x32x32.F32.E4M3.E4M3 R56, gdesc[UR24], R56, gsb0 ;  /* 0x00600000183879f3 */ /* 0x000fe20008000838 */
[----:B------:R-:W-:Y:S01]  /*29f0*/  UIADD3 UR26, UR5, 0x682, URZ ;  /* 0x00000682051a7890 */ /* 0x000fe2000fffe03f */
[----:B------:R-:W-:Y:S01]  /*2a00*/  ISETP.GT.AND P2, PT, R4, 0x29, PT ;  /* 0x000000290400780c */ /* 0x000fe20003f44270 */
[----:B------:R-:W-:Y:S01]  /*2a10*/  UMOV UR27, 0x80000020 ;  /* 0x80000020001b7882 */ /* 0x000fe20000000000 */
[----:B------:R-:W-:-:S02]  /*2a20*/  FSEL R21, R92, -INF , P4 ;  /* 0xff8000005c157808 */ /* 0x000fc40002000000 */
[----:B------:R-:W-:Y:S02]  /*2a30*/  FMNMX.FTZ R0, R89, R0, !PT ;  /* 0x0000000059007209 */ /* 0x000fe40007810000 */
[C---:B------:R-:W-:Y:S02]  /*2a40*/  ISETP.GT.AND P3, PT, R4.reuse, 0x30, PT ;  /* 0x000000300400780c */ /* 0x040fe40003f64270 */
[----:B------:R-:W-:Y:S02]  /*2a50*/  FSEL R93, R93, -INF , P2 ;  /* 0xff8000005d5d7808 */ /* 0x000fe40001000000 */
[----:B------:R-:W-:Y:S02]  /*2a60*/  FMNMX.FTZ R0, R21, R0, !PT ;  /* 0x0000000015007209 */ /* 0x000fe40007810000 */
[----:B------:R-:W-:Y:S02]  /*2a70*/  ISETP.GT.AND P2, PT, R4, 0x31, PT ;  /* 0x000000310400780c */ /* 0x000fe40003f44270 */
        /* <DEDUP_REMOVED lines=12> */
[----:B------:R-:W-:-:S02]  /*2b40*/  FMNMX.FTZ R0, R101, R0, !PT ;  /* 0x0000000065007209 */ /* 0x000fc40007810000 */
        /* <DEDUP_REMOVED lines=10> */
[----:B------:R-:W-:Y:S01]  /*2bf0*/  FSEL R73, R60, -INF , P4 ;  /* 0xff8000003c497808 */ /* 0x000fe20002000000 */
[----:B------:R-:W-:Y:S01]  /*2c00*/  USHF.R.U32.HI UR5, URZ, 0x1f, UR11 ;  /* 0x0000001f3f057899 */ /* 0x000fe2000801160b */
[----:B------:R-:W-:-:S02]  /*2c10*/  FMNMX.FTZ R0, R81, R0, !PT ;  /* 0x0000000051007209 */ /* 0x000fc40007810000 */
[C---:B------:R-:W-:Y:S01]  /*2c20*/  ISETP.GT.AND P3, PT, R4.reuse, 0x50, PT ;  /* 0x000000500400780c */ /* 0x040fe20003f64270 */
[----:B------:R-:W-:Y:S01]  /*2c30*/  ULEA.HI.SX32 UR5, UR11, UR5, 0x1a ;  /* 0x000000050b057291 */ /* 0x000fe2000f8fd23f */
[----:B------:R-:W-:Y:S02]  /*2c40*/  FSEL R61, R61, -INF , P2 ;  /* 0xff8000003d3d7808 */ /* 0x000fe40001000000 */
[----:B------:R-:W-:Y:S01]  /*2c50*/  FMNMX.FTZ R0, R73, R0, !PT ;  /* 0x0000000049007209 */ /* 0x000fe20007810000 */
[----:B------:R-:W-:Y:S01]  /*2c60*/  UISETP.LT.AND UP0, UPT, URZ, UR5, UPT ;  /* 0x000000053f00728c */ /* 0x000fe2000bf01270 */
[----:B------:R-:W-:Y:S02]  /*2c70*/  ISETP.GT.AND P2, PT, R4, 0x51, PT ;  /* 0x000000510400780c */ /* 0x000fe40003f44270 */
[----:B------:R-:W-:Y:S01]  /*2c80*/  FSEL R5, R64, -INF , P3 ;  /* 0xff80000040057808 */ /* 0x000fe20001800000 */
[----:B------:R-:W-:Y:S01]  /*2c90*/  USEL UR46, URZ, UR5, !UP0 ;  /* 0x000000053f2e7287 */ /* 0x000fe2000c000000 */
[----:B------:R-:W-:-:S02]  /*2ca0*/  FMNMX.FTZ R0, R61, R0, !PT ;  /* 0x000000003d007209 */ /* 0x000fc40007810000 */
[C---:B------:R-:W-:Y:S01]  /*2cb0*/  ISETP.GT.AND P3, PT, R4.reuse, 0x58, PT ;  /* 0x000000580400780c */ /* 0x040fe20003f64270 */
[----:B------:R-:W-:Y:S01]  /*2cc0*/  UISETP.GE.AND UP0, UPT, UR7, UR46, UPT ;  /* 0x0000002e0700728c */ /* 0x000fe2000bf06270 */
[----:B------:R-:W-:Y:S02]  /*2cd0*/  FSEL R65, R65, -INF , P2 ;  /* 0xff80000041417808 */ /* 0x000fe40001000000 */
[----:B------:R-:W-:Y:S02]  /*2ce0*/  FMNMX.FTZ R0, R5, R0, !PT ;  /* 0x0000000005007209 */ /* 0x000fe40007810000 */
[----:B------:R-:W-:Y:S02]  /*2cf0*/  ISETP.GT.AND P2, PT, R4, 0x59, PT ;  /* 0x000000590400780c */ /* 0x000fe40003f44270 */
[----:B------:R-:W-:Y:S02]  /*2d00*/  FSEL R68, R68, -INF , P3 ;  /* 0xff80000044447808 */ /* 0x000fe40001800000 */
[----:B------:R-:W-:-:S02]  /*2d10*/  FMNMX.FTZ R57, R65, R0, !PT ;  /* 0x0000000041397209 */ /* 0x000fc40007810000 */
[----:B------:R-:W-:Y:S02]  /*2d20*/  ISETP.GT.AND P3, PT, R4, 0x60, PT ;  /* 0x000000600400780c */ /* 0x000fe40003f64270 */
[----:B------:R-:W-:Y:S02]  /*2d30*/  FSEL R69, R69, -INF , P2 ;  /* 0xff80000045457808 */ /* 0x000fe40001000000 */
[----:B------:R-:W-:Y:S02]  /*2d40*/  FMNMX.FTZ R0, R68, R57, !PT ;  /* 0x0000003944007209 */ /* 0x000fe40007810000 */
[----:B------:R-:W-:Y:S02]  /*2d50*/  ISETP.GT.AND P2, PT, R4, 0x61, PT ;  /* 0x000000610400780c */ /* 0x000fe40003f44270 */
[----:B------:R-:W-:Y:S01]  /*2d60*/  FMNMX.FTZ R57, R69, R0, !PT ;  /* 0x0000000045397209 */ /* 0x000fe20007810000 */
[----:B------:R-:W-:Y:S02]  /*2d70*/  WARPGROUP.DEPBAR.LE gsb0, 0x0 ;  /* 0x00008000000079c5 */ /* 0x000fe40000010000 */
[----:B------:R-:W-:Y:S01]  /*2d80*/  WARPGROUP.ARRIVE ;  /* 0x00000000000079c5 */ /* 0x000fe20000000000 */
[----:B------:R-:W-:-:S02]  /*2d90*/  FSEL R40, R40, -INF , P3 ;  /* 0xff80000028287808 */ /* 0x000fc40001800000 */
[----:B------:R-:W-:Y:S02]  /*2da0*/  ISETP.GT.AND P3, PT, R4, 0x68, PT ;  /* 0x000000680400780c */ /* 0x000fe40003f64270 */
[----:B------:R-:W-:Y:S01]  /*2db0*/  FSEL R41, R41, -INF , P2 ;  /* 0xff80000029297808 */ /* 0x000fe20001000000 */
[----:B------:R-:W-:Y:S01]  /*2dc0*/  QGMMA.64x32x32.F32.E4M3.E4M3 R24, gdesc[UR24], R24, gsb0 ;  /* 0x00600000181879f3 */ /* 0x000fe20008000818 */
        /* <DEDUP_REMOVED lines=22> */
[----:B------:R-:W-:Y:S01]  /*2f30*/  FSEL R24, R24, -INF , P3 ;  /* 0xff80000018187808 */ /* 0x000fe20001800000 */
[----:B------:R1:W-:Y:S01]  /*2f40*/  @!P1 SYNCS.ARRIVE.TRANS64.RED.A1T0 RZ, [R2+URZ], RZ ;  /* 0x000000ff02ff99a7 */ /* 0x0003e2000810043f */
[----:B------:R-:W-:-:S02]  /*2f50*/  ISETP.GT.AND P3, PT, R4, 0x88, PT ;  /* 0x000000880400780c */ /* 0x000fc40003f64270 */
[----:B------:R-:W-:Y:S02]  /*2f60*/  FSEL R25, R25, -INF , P2 ;  /* 0xff80000019197808 */ /* 0x000fe40001000000 */
[----:B------:R-:W-:Y:S02]  /*2f70*/  FMNMX.FTZ R0, R24, R57, !PT ;  /* 0x0000003918007209 */ /* 0x000fe40007810000 */
[----:B------:R-:W-:Y:S02]  /*2f80*/  ISETP.GT.AND P2, PT, R4, 0x89, PT ;  /* 0x000000890400780c */ /* 0x000fe40003f44270 */
[----:B------:R-:W-:Y:S02]  /*2f90*/  FSEL R28, R28, -INF , P3 ;  /* 0xff8000001c1c7808 */ /* 0x000fe40001800000 */
[----:B------:R-:W-:Y:S02]  /*2fa0*/  FMNMX.FTZ R57, R25, R0, !PT ;  /* 0x0000000019397209 */ /* 0x000fe40007810000 */
        /* <DEDUP_REMOVED lines=12> */
[----:B------:R-:W-:-:S02]  /*3070*/  FSEL R37, R37, -INF , P2 ;  /* 0xff80000025257808 */ /* 0x000fc40001000000 */
[----:B------:R-:W-:-:S04]  /*3080*/  FMNMX.FTZ R0, R36, R57, !PT ;  /* 0x0000003924007209 */ /* 0x000fc80007810000 */
[----:B------:R-:W-:-:S05]  /*3090*/  FMNMX.FTZ R8, R37, R0, !PT ;  /* 0x0000000025087209 */ /* 0x000fca0007810000 */
[----:B------:R-:W2:Y:S02]  /*30a0*/  SHFL.BFLY PT, R57, R8, 0x2, 0x1f ;  /* 0x0c401f0008397f89 */ /* 0x000ea400000e0000 */
[----:B--2---:R-:W-:-:S05]  /*30b0*/  FMNMX.FTZ R57, R8, R57, !PT ;  /* 0x0000003908397209 */ /* 0x004fca0007810000 */
[----:B------:R-:W2:Y:S02]  /*30c0*/  SHFL.BFLY PT, R0, R57, 0x1, 0x1f ;  /* 0x0c201f0039007f89 */ /* 0x000ea400000e0000 */
[----:B--2---:R-:W-:-:S04]  /*30d0*/  FMNMX.FTZ R0, R57, R0, !PT ;  /* 0x0000000039007209 */ /* 0x004fc80007810000 */
[C---:B------:R-:W-:Y:S01]  /*30e0*/  FSETP.NEU.FTZ.AND P2, PT, R0.reuse, -INF , PT ;  /* 0xff8000000000780b */ /* 0x040fe20003f5d000 */
[----:B------:R-:W-:-:S01]  /*30f0*/  FFMA.FTZ R4, R0, R83, -8 ;  /* 0xc100000000047423 */ /* 0x000fc20000010053 */
[----:B------:R-:W-:-:S04]  /*3100*/  IMAD.MOV.U32 R83, RZ, RZ, R87 ;  /* 0x000000ffff537224 */ /* 0x000fc800078e0057 */
[----:B------:R-:W-:-:S05]  /*3110*/  FSEL R4, R4, RZ, P2 ;  /* 0x000000ff04047208 */ /* 0x000fca0001000000 */
[----:B------:R-:W-:Y:S01]  /*3120*/  FFMA.FTZ R14, R11, UR37, -R4 ;  /* 0x000000250b0e7c23 */ /* 0x000fe20008010804 */
[----:B------:R-:W-:Y:S01]  /*3130*/  IADD3 R11, R9, 0x8, R12 ;  /* 0x00000008090b7810 */ /* 0x000fe20007ffe00c */
[--C-:B------:R-:W-:Y:S01]  /*3140*/  FFMA.FTZ R57, R15, UR37, -R4.reuse ;  /* 0x000000250f397c23 */ /* 0x100fe20008010804 */
[----:B------:R-:W-:-:S01]  /*3150*/  FFMA.FTZ R75, R75, UR37, -R4 ;  /* 0x000000254b4b7c23 */ /* 0x000fc20008010804 */
[--C-:B------:R-:W-:Y:S01]  /*3160*/  FFMA.FTZ R76, R77, UR37, -R4.reuse ;  /* 0x000000254d4c7c23 */ /* 0x100fe20008010804 */
[----:B------:R-:W-:Y:S01]  /*3170*/  VIMNMX R6, R6, R11, PT ;  /* 0x0000000b06067248 */ /* 0x000fe20003fe0100 */
[--C-:B------:R-:W-:Y:S01]  /*3180*/  FFMA.FTZ R11, R13, UR37, -R4.reuse ;  /* 0x000000250d0b7c23 */ /* 0x100fe20008010804 */
[----:B------:R-:W-:-:S01]  /*3190*/  FFMA.FTZ R40, R40, UR37, -R4 ;  /* 0x0000002528287c23 */ /* 0x000fc20008010804 */
[--C-:B------:R-:W-:Y:S01]  /*31a0*/  FFMA.FTZ R45, R45, UR37, -R4.reuse ;  /* 0x000000252d2d7c23 */ /* 0x100fe20008010804 */
[C---:B------:R-:W-:Y:S01]  /*31b0*/  ISETP.GT.AND P2, PT, R6.reuse, RZ, PT ;  /* 0x000000ff0600720c */ /* 0x040fe20003f44270 */
[--C-:B------:R-:W-:Y:S01]  /*31c0*/  FFMA.FTZ R41, R41, UR37, -R4.reuse ;  /* 0x0000002529297c23 */ /* 0x100fe20008010804 */
[C---:B------:R-:W-:Y:S01]  /*31d0*/  ISETP.GT.AND P3, PT, R6.reuse, 0x1, PT ;  /* 0x000000010600780c */ /* 0x040fe20003f64270 */
[----:B------:R2:W-:Y:S01]  /*31e0*/  MUFU.EX2 R9, R14 ;  /* 0x0000000e00097308 */ /* 0x0005e20000000800 */
[----:B------:R-:W-:Y:S01]  /*31f0*/  ISETP.GT.AND P4, PT, R6, 0x8, PT ;  /* 0x000000080600780c */ /* 0x000fe20003f84270 */
[--C-:B------:R-:W-:Y:S01]  /*3200*/  FFMA.FTZ R3, R3, UR37, -R4.reuse ;  /* 0x0000002503037c23 */ /* 0x100fe20008010804 */
[----:B------:R-:W-:Y:S01]  /*3210*/  FSEL R106, R106, -INF , P2 ;  /* 0xff8000006a6a7808 */ /* 0x000fe20001000000 */
[--C-:B------:R-:W-:Y:S01]  /*3220*/  FFMA.FTZ R105, R105, UR37, -R4.reuse ;  /* 0x0000002569697c23 */ /* 0x100fe20008010804 */
[----:B------:R-:W-:Y:S01]  /*3230*/  FSEL R107, R107, -INF , P3 ;  /* 0xff8000006b6b7808 */ /* 0x000fe20001800000 */
[--C-:B------:R-:W-:Y:S01]  /*3240*/  FFMA.FTZ R7, R7, UR37, -R4.reuse ;  /* 0x0000002507077c23 */ /* 0x100fe20008010804 */
[----:B------:R-:W-:Y:S01]  /*3250*/  ISETP.GT.AND P2, PT, R6, 0x9, PT ;  /* 0x000000090600780c */ /* 0x000fe20003f44270 */
[--C-:B------:R-:W-:Y:S01]  /*3260*/  FFMA.FTZ R10, R109, UR37, -R4.reuse ;  /* 0x000000256d0a7c23 */ /* 0x100fe20008010804 */
[----:B------:R-:W-:Y:S01]  /*3270*/  FSEL R110, R110, -INF , P4 ;  /* 0xff8000006e6e7808 */ /* 0x000fe20002000000 */
[--C-:B------:R-:W-:Y:S01]  /*3280*/  FFMA.FTZ R12, R113, UR37, -R4.reuse ;  /* 0x00000025710c7c23 */ /* 0x100fe20008010804 */
[----:B------:R-:W-:Y:S01]  /*3290*/  FMNMX.FTZ R13, R106, R107, !PT ;  /* 0x0000006b6a0d7209 */ /* 0x000fe20007810000 */
[--C-:B--2---:R-:W-:Y:S01]  /*32a0*/  FFMA.FTZ R14, R117, UR37, -R4.reuse ;  /* 0x00000025750e7c23 */ /* 0x104fe20008010804 */
[----:B------:R-:W-:Y:S01]  /*32b0*/  ISETP.GT.AND P3, PT, R6, 0x10, PT ;  /* 0x000000100600780c */ /* 0x000fe20003f64270 */
[--C-:B------:R-:W-:Y:S01]  /*32c0*/  FFMA.FTZ R97, R97, UR37, -R4.reuse ;  /* 0x0000002561617c23 */ /* 0x100fe20008010804 */
[----:B------:R-:W-:Y:S01]  /*32d0*/  FSEL R111, R111, -INF , P2 ;  /* 0xff8000006f6f7808 */ /* 0x000fe20001000000 */
[--C-:B------:R-:W-:Y:S01]  /*32e0*/  FFMA.FTZ R5, R5, UR37, -R4.reuse ;  /* 0x0000002505057c23 */ /* 0x100fe20008010804 */
[----:B------:R-:W-:Y:S01]  /*32f0*/  FMNMX.FTZ R20, R110, R13, !PT ;  /* 0x0000000d6e147209 */ /* 0x000fe20007810000 */
[--C-:B------:R-:W-:Y:S01]  /*3300*/  FFMA.FTZ R24, R24, UR37, -R4.reuse ;  /* 0x0000002518187c23 */ /* 0x100fe20008010804 */
        /* <DEDUP_REMOVED lines=13> */
[----:B------:R2:W-:Y:S01]  /*33e0*/  MUFU.EX2 R13, R57 ;  /* 0x00000039000d7308 */ /* 0x0005e20000000800 */
[----:B------:R-:W-:Y:S01]  /*33f0*/  FSEL R118, R118, -INF , P3 ;  /* 0xff80000076767808 */ /* 0x000fe20001800000 */
[--C-:B------:R-:W-:Y:S01]  /*3400*/  FFMA.FTZ R37, R37, UR37, -R4.reuse ;  /* 0x0000002525257c23 */ /* 0x100fe20008010804 */
[----:B------:R-:W-:Y:S01]  /*3410*/  FMNMX.FTZ R15, R115, R20, !PT ;  /* 0x00000014730f7209 */ /* 0x000fe20007810000 */
[----:B------:R-:W-:Y:S01]  /*3420*/  FFMA.FTZ R20, R89, UR37, -R4 ;  /* 0x0000002559147c23 */ /* 0x000fe20008010804 */
[----:B------:R-:W-:-:S02]  /*3430*/  FSEL R119, R119, -INF , P2 ;  /* 0xff80000077777808 */ /* 0x000fc40001000000 */
[----:B------:R-:W-:Y:S01]  /*3440*/  ISETP.GT.AND P2, PT, R6, 0x20, PT ;  /* 0x000000200600780c */ /* 0x000fe20003f44270 */
[----:B------:R-:W-:Y:S01]  /*3450*/  MUFU.EX2 R3, R3 ;  /* 0x0000000300037308 */ /* 0x000fe20000000800 */
[----:B------:R-:W-:Y:S01]  /*3460*/  FMNMX.FTZ R56, R118, R15, !PT ;  /* 0x0000000f76387209 */ /* 0x000fe20007810000 */
[----:B--2---:R-:W-:Y:S01]  /*3470*/  FFMA.FTZ R57, R21, UR37, -R4 ;  /* 0x0000002515397c23 */ /* 0x004fe20008010804 */
[----:B------:R-:W-:Y:S02]  /*3480*/  ISETP.GT.AND P3, PT, R6, 0x21, PT ;  /* 0x000000210600780c */ /* 0x000fe40003f64270 */
[----:B------:R-:W-:Y:S02]  /*3490*/  FSEL R90, R90, -INF , P2 ;  /* 0xff8000005a5a7808 */ /* 0x000fe40001000000 */
[----:B------:R-:W-:Y:S01]  /*34a0*/  FMNMX.FTZ R15, R119, R56, !PT ;  /* 0x00000038770f7209 */ /* 0x000fe20007810000 */
[----:B------:R-:W2:Y:S01]  /*34b0*/  MUFU.EX2 R8, R105 ;  /* 0x0000006900087308 */ /* 0x000ea20000000800 */
[----:B------:R-:W-:-:S02]  /*34c0*/  ISETP.GT.AND P2, PT, R6, 0x28, PT ;  /* 0x000000280600780c */ /* 0x000fc40003f44270 */
[----:B------:R-:W-:Y:S02]  /*34d0*/  FSEL R91, R91, -INF , P3 ;  /* 0xff8000005b5b7808 */ /* 0x000fe40001800000 */
[----:B------:R-:W-:Y:S02]  /*34e0*/  FMNMX.FTZ R56, R90, R15, !PT ;  /* 0x0000000f5a387209 */ /* 0x000fe40007810000 */
[----:B------:R-:W-:Y:S01]  /*34f0*/  ISETP.GT.AND P3, PT, R6, 0x29, PT ;  /* 0x000000290600780c */ /* 0x000fe20003f64270 */
[----:B------:R3:W-:Y:S01]  /*3500*/  MUFU.EX2 R15, R57 ;  /* 0x00000039000f7308 */ /* 0x0007e20000000800 */
[----:B------:R-:W-:Y:S02]  /*3510*/  FSEL R94, R94, -INF , P2 ;  /* 0xff8000005e5e7808 */ /* 0x000fe40001000000 */
[----:B------:R-:W-:Y:S01]  /*3520*/  FMNMX.FTZ R21, R91, R56, !PT ;  /* 0x000000385b157209 */ /* 0x000fe20007810000 */
[----:B------:R-:W-:-:S01]  /*3530*/  FFMA.FTZ R56, R93, UR37, -R4 ;  /* 0x000000255d387c23 */ /* 0x000fc20008010804 */
[----:B------:R-:W-:-:S02]  /*3540*/  ISETP.GT.AND P2, PT, R6, 0x30, PT ;  /* 0x000000300600780c */ /* 0x000fc40003f44270 */
[----:B------:R-:W-:Y:S01]  /*3550*/  FSEL R95, R95, -INF , P3 ;  /* 0xff8000005f5f7808 */ /* 0x000fe20001800000 */
[----:B------:R-:W4:Y:S01]  /*3560*/  MUFU.EX2 R7, R7 ;  /* 0x0000000700077308 */ /* 0x000f220000000800 */
[----:B------:R-:W-:Y:S01]  /*3570*/  FMNMX.FTZ R60, R94, R21, !PT ;  /* 0x000000155e3c7209 */ /* 0x000fe20007810000 */
[----:B--2---:R-:W-:Y:S01]  /*3580*/  FADD.FTZ R80, R3, R8 ;  /* 0x0000000803507221 */ /* 0x004fe20000010000 */
        /* <DEDUP_REMOVED lines=10> */
[----:B---3--:R-:W-:Y:S02]  /*3630*/  FMNMX.FTZ R57, R99, R60, !PT ;  /* 0x0000003c63397209 */ /* 0x008fe40007810000 */
[----:B------:R-:W-:-:S02]  /*3640*/  FSEL R103, R103, -INF , P3 ;  /* 0xff80000067677808 */ /* 0x000fc40001800000 */
[----:B------:R-:W-:Y:S01]  /*3650*/  ISETP.GT.AND P2, PT, R6, 0x40, PT ;  /* 0x000000400600780c */ /* 0x000fe20003f44270 */
[----:B------:R-:W-:Y:S01]  /*3660*/  MUFU.EX2 R12, R12 ;  /* 0x0000000c000c7308 */ /* 0x000fe20000000800 */
[----:B------:R-:W-:Y:S02]  /*3670*/  FMNMX.FTZ R60, R102, R57, !PT ;  /* 0x00000039663c7209 */ /* 0x000fe40007810000 */
[----:B------:R-:W-:Y:S02]  /*3680*/  ISETP.GT.AND P3, PT, R6, 0x41, PT ;  /* 0x000000410600780c */ /* 0x000fe40003f64270 */
[----:B------:R-:W-:Y:S02]  /*3690*/  FSEL R57, R58, -INF , P2 ;  /* 0xff8000003a397808 */ /* 0x000fe40001000000 */
[----:B------:R-:W-:Y:S01]  /*36a0*/  FMNMX.FTZ R60, R103, R60, !PT ;  /* 0x0000003c673c7209 */ /* 0x000fe20007810000 */
[----:B------:R-:W-:Y:S01]  /*36b0*/  MUFU.EX2 R11, R11 ;  /* 0x0000000b000b7308 */ /* 0x000fe20000000800 */
[----:B------:R-:W-:-:S02]  /*36c0*/  ISETP.GT.AND P2, PT, R6, 0x48, PT ;  /* 0x000000480600780c */ /* 0x000fc40003f44270 */
[----:B------:R-:W-:Y:S02]  /*36d0*/  FSEL R59, R59, -INF , P3 ;  /* 0xff8000003b3b7808 */ /* 0x000fe40001800000 */
[----:B------:R-:W-:Y:S02]  /*36e0*/  FMNMX.FTZ R64, R57, R60, !PT ;  /* 0x0000003c39407209 */ /* 0x000fe40007810000 */
[----:B------:R-:W-:Y:S01]  /*36f0*/  ISETP.GT.AND P3, PT, R6, 0x49, PT ;  /* 0x000000490600780c */ /* 0x000fe20003f64270 */
[----:B------:R3:W-:Y:S01]  /*3700*/  MUFU.EX2 R60, R76 ;  /* 0x0000004c003c7308 */ /* 0x0007e20000000800 */
[----:B------:R-:W-:Y:S02]  /*3710*/  FSEL R72, R62, -INF , P2 ;  /* 0xff8000003e487808 */ /* 0x000fe40001000000 */
[----:B-----5:R-:W-:Y:S02]  /*3720*/  FMNMX.FTZ R75, R59, R64, !PT ;  /* 0x000000403b4b7209 */ /* 0x020fe40007810000 */
[----:B------:R-:W-:-:S02]  /*3730*/  ISETP.GT.AND P2, PT, R6, 0x50, PT ;  /* 0x000000500600780c */ /* 0x000fc40003f44270 */
[----:B------:R-:W-:Y:S01]  /*3740*/  FSEL R74, R63, -INF , P3 ;  /* 0xff8000003f4a7808 */ /* 0x000fe20001800000 */
[----:B------:R-:W-:-:S01]  /*3750*/  FFMA.FTZ R63, R101, UR37, -R4 ;  /* 0x00000025653f7c23 */ /* 0x000fc20008010804 */
[----:B------:R-:W-:Y:S01]  /*3760*/  FMNMX.FTZ R77, R72, R75, !PT ;  /* 0x0000004b484d7209 */ /* 0x000fe20007810000 */
[----:B------:R-:W-:Y:S01]  /*3770*/  MUFU.EX2 R14, R14 ;  /* 0x0000000e000e7308 */ /* 0x000fe20000000800 */
[----:B------:R-:W-:Y:S02]  /*3780*/  ISETP.GT.AND P3, PT, R6, 0x51, PT ;  /* 0x000000510600780c */ /* 0x000fe40003f64270 */
[----:B------:R-:W-:Y:S01]  /*3790*/  FSEL R75, R66, -INF , P2 ;  /* 0xff800000424b7808 */ /* 0x000fe20001000000 */
[----:B------:R-:W-:-:S01]  /*37a0*/  FFMA.FTZ R66, R79, UR37, -R4 ;  /* 0x000000254f427c23 */ /* 0x000fc20008010804 */
[----:B------:R-:W-:Y:S02]  /*37b0*/  FMNMX.FTZ R62, R74, R77, !PT ;  /* 0x0000004d4a3e7209 */ /* 0x000fe40007810000 */
[----:B---3--:R-:W-:Y:S01]  /*37c0*/  FSEL R76, R67, -INF , P3 ;  /* 0xff800000434c7808 */ /* 0x008fe20001800000 */
[----:B------:R-:W-:Y:S01]  /*37d0*/  MUFU.EX2 R20, R20 ;  /* 0x0000001400147308 */ /* 0x000fe20000000800 */
[----:B------:R-:W-:-:S02]  /*37e0*/  ISETP.GT.AND P2, PT, R6, 0x58, PT ;  /* 0x000000580600780c */ /* 0x000fc40003f44270 */
[----:B------:R-:W-:Y:S02]  /*37f0*/  FMNMX.FTZ R67, R75, R62, !PT ;  /* 0x0000003e4b437209 */ /* 0x000fe40007810000 */
[----:B------:R-:W-:Y:S02]  /*3800*/  ISETP.GT.AND P3, PT, R6, 0x59, PT ;  /* 0x000000590600780c */ /* 0x000fe40003f64270 */
[----:B------:R-:W-:Y:S01]  /*3810*/  FSEL R77, R70, -INF , P2 ;  /* 0xff800000464d7808 */ /* 0x000fe20001000000 */
[----:B------:R3:W-:Y:S01]  /*3820*/  MUFU.EX2 R62, R66 ;  /* 0x00000042003e7308 */ /* 0x0007e20000000800 */
[----:B------:R-:W-:Y:S01]  /*3830*/  FMNMX.FTZ R64, R76, R67, !PT ;  /* 0x000000434c407209 */ /* 0x000fe20007810000 */
[----:B------:R-:W-:Y:S01]  /*3840*/  FFMA.FTZ R67, R81, UR37, -R4 ;  /* 0x0000002551437c23 */ /* 0x000fe20008010804 */
[----:B------:R-:W-:Y:S02]  /*3850*/  FSEL R71, R71, -INF , P3 ;  /* 0xff80000047477808 */ /* 0x000fe40001800000 */
[----:B------:R-:W-:-:S02]  /*3860*/  ISETP.GT.AND P2, PT, R6, 0x60, PT ;  /* 0x000000600600780c */ /* 0x000fc40003f44270 */
[----:B------:R-:W-:Y:S01]  /*3870*/  FMNMX.FTZ R64, R77, R64, !PT ;  /* 0x000000404d407209 */ /* 0x000fe20007810000 */
[----:B------:R-:W-:Y:S01]  /*3880*/  MUFU.EX2 R56, R56 ;  /* 0x0000003800387308 */ /* 0x000fe20000000800 */
[----:B------:R-:W-:Y:S02]  /*3890*/  ISETP.GT.AND P3, PT, R6, 0x61, PT ;  /* 0x000000610600780c */ /* 0x000fe40003f64270 */
[----:B------:R-:W-:Y:S01]  /*38a0*/  FSEL R78, R42, -INF , P2 ;  /* 0xff8000002a4e7808 */ /* 0x000fe20001000000 */
[----:B------:R-:W-:-:S01]  /*38b0*/  FFMA.FTZ R42, R73, UR37, -R4 ;  /* 0x00000025492a7c23 */ /* 0x000fc20008010804 */
[----:B------:R-:W-:Y:S01]  /*38c0*/  FMNMX.FTZ R79, R71, R64, !PT ;  /* 0x00000040474f7209 */ /* 0x000fe20007810000 */
[----:B------:R-:W-:-:S01]  /*38d0*/  FFMA.FTZ R73, R65, UR37, -R4 ;  /* 0x0000002541497c23 */ /* 0x000fc20008010804 */
[----:B------:R-:W-:Y:S01]  /*38e0*/  ISETP.GT.AND P2, PT, R6, 0x68, PT ;  /* 0x000000680600780c */ /* 0x000fe20003f44270 */
[----:B------:R-:W-:Y:S01]  /*38f0*/  MUFU.EX2 R58, R97 ;  /* 0x00000061003a7308 */ /* 0x000fe20000000800 */
[----:B------:R-:W-:Y:S01]  /*3900*/  FSEL R64, R43, -INF , P3 ;  /* 0xff8000002b407808 */ /* 0x000fe20001800000 */
[----:B------:R-:W-:Y:S01]  /*3910*/  FFMA.FTZ R43, R61, UR37, -R4 ;  /* 0x000000253d2b7c23 */ /* 0x000fe20008010804 */
[----:B------:R-:W-:-:S02]  /*3920*/  FMNMX.FTZ R79, R78, R79, !PT ;  /* 0x0000004f4e4f7209 */ /* 0x000fc40007810000 */
[----:B------:R-:W-:Y:S02]  /*3930*/  ISETP.GT.AND P3, PT, R6, 0x69, PT ;  /* 0x000000690600780c */ /* 0x000fe40003f64270 */
[----:B------:R-:W-:Y:S01]  /*3940*/  FSEL R46, R46, -INF , P2 ;  /* 0xff8000002e2e7808 */ /* 0x000fe20001000000 */
[----:B------:R-:W-:Y:S01]  /*3950*/  MUFU.EX2 R63, R63 ;  /* 0x0000003f003f7308 */ /* 0x000fe20000000800 */
[----:B------:R-:W-:Y:S02]  /*3960*/  FMNMX.FTZ R79, R64, R79, !PT ;  /* 0x0000004f404f7209 */ /* 0x000fe40007810000 */
[----:B------:R-:W-:Y:S02]  /*3970*/  ISETP.GT.AND P2, PT, R6, 0x70, PT ;  /* 0x000000700600780c */ /* 0x000fe40003f44270 */
[----:B------:R-:W-:Y:S02]  /*3980*/  FSEL R47, R47, -INF , P3 ;  /* 0xff8000002f2f7808 */ /* 0x000fe40001800000 */
[----:B---3--:R-:W-:Y:S01]  /*3990*/  FMNMX.FTZ R66, R46, R79, !PT ;  /* 0x0000004f2e427209 */ /* 0x008fe20007810000 */
[----:B------:R-:W-:Y:S01]  /*39a0*/  MUFU.EX2 R67, R67 ;  /* 0x0000004300437308 */ /* 0x000fe20000000800 */
[----:B------:R-:W-:-:S02]  /*39b0*/  ISETP.GT.AND P3, PT, R6, 0x71, PT ;  /* 0x000000710600780c */ /* 0x000fc40003f64270 */
[----:B------:R-:W-:Y:S02]  /*39c0*/  FSEL R50, R50, -INF , P2 ;  /* 0xff80000032327808 */ /* 0x000fe40001000000 */
[----:B------:R-:W-:Y:S02]  /*39d0*/  FMNMX.FTZ R61, R47, R66, !PT ;  /* 0x000000422f3d7209 */ /* 0x000fe40007810000 */
[----:B------:R-:W-:Y:S01]  /*39e0*/  ISETP.GT.AND P2, PT, R6, 0x78, PT ;  /* 0x000000780600780c */ /* 0x000fe20003f44270 */
[----:B------:R-:W-:Y:S01]  /*39f0*/  MUFU.EX2 R42, R42 ;  /* 0x0000002a002a7308 */ /* 0x000fe20000000800 */
[----:B------:R-:W-:Y:S02]  /*3a00*/  FSEL R51, R51, -INF , P3 ;  /* 0xff80000033337808 */ /* 0x000fe40001800000 */
[----:B------:R-:W-:Y:S02]  /*3a10*/  FMNMX.FTZ R66, R50, R61, !PT ;  /* 0x0000003d32427209 */ /* 0x000fe40007810000 */
[----:B------:R-:W-:-:S02]  /*3a20*/  ISETP.GT.AND P3, PT, R6, 0x79, PT ;  /* 0x000000790600780c */ /* 0x000fc40003f64270 */
[----:B------:R-:W-:Y:S01]  /*3a30*/  FSEL R54, R54, -INF , P2 ;  /* 0xff80000036367808 */ /* 0x000fe20001000000 */
[----:B------:R-:W-:Y:S01]  /*3a40*/  MUFU.EX2 R43, R43 ;  /* 0x0000002b002b7308 */ /* 0x000fe20000000800 */
[----:B------:R-:W-:Y:S02]  /*3a50*/  FMNMX.FTZ R61, R51, R66, !PT ;  /* 0x00000042333d7209 */ /* 0x000fe40007810000 */
[----:B------:R-:W-:Y:S02]  /*3a60*/  FSEL R55, R55, -INF , P3 ;  /* 0xff80000037377808 */ /* 0x000fe40001800000 */
[----:B------:R-:W-:Y:S02]  /*3a70*/  ISETP.GT.AND P2, PT, R6, 0x80, PT ;  /* 0x000000800600780c */ /* 0x000fe40003f44270 */
[----:B------:R-:W-:Y:S01]  /*3a80*/  FMNMX.FTZ R66, R54, R61, !PT ;  /* 0x0000003d36427209 */ /* 0x000fe20007810000 */
[----:B------:R-:W-:Y:S01]  /*3a90*/  MUFU.EX2 R5, R5 ;  /* 0x0000000500057308 */ /* 0x000fe20000000800 */
[----:B------:R-:W-:-:S02]  /*3aa0*/  ISETP.GT.AND P3, PT, R6, 0x81, PT ;  /* 0x000000810600780c */ /* 0x000fc40003f64270 */
[----:B------:R-:W-:Y:S02]  /*3ab0*/  FSEL R70, R26, -INF , P2 ;  /* 0xff8000001a467808 */ /* 0x000fe40001000000 */
[----:B------:R-:W-:Y:S02]  /*3ac0*/  FMNMX.FTZ R65, R55, R66, !PT ;  /* 0x0000004237417209 */ /* 0x000fe40007810000 */
[----:B------:R-:W-:Y:S01]  /*3ad0*/  ISETP.GT.AND P2, PT, R6, 0x88, PT ;  /* 0x000000880600780c */ /* 0x000fe20003f44270 */
[----:B------:R3:W-:Y:S01]  /*3ae0*/  MUFU.EX2 R26, R73 ;  /* 0x00000049001a7308 */ /* 0x0007e20000000800 */
[----:B------:R-:W-:Y:S01]  /*3af0*/  FSEL R61, R27, -INF , P3 ;  /* 0xff8000001b3d7808 */ /* 0x000fe20001800000 */
[----:B------:R-:W-:Y:S01]  /*3b00*/  FFMA.FTZ R27, R68, UR37, -R4 ;  /* 0x00000025441b7c23 */ /* 0x000fe20008010804 */
[----:B------:R-:W-:Y:S02]  /*3b10*/  FMNMX.FTZ R66, R70, R65, !PT ;  /* 0x0000004146427209 */ /* 0x000fe40007810000 */
[----:B------:R-:W-:-:S02]  /*3b20*/  ISETP.GT.AND P3, PT, R6, 0x89, PT ;  /* 0x000000890600780c */ /* 0x000fc40003f64270 */
[----:B------:R-:W-:Y:S01]  /*3b30*/  FSEL R65, R30, -INF , P2 ;  /* 0xff8000001e417808 */ /* 0x000fe20001000000 */
[----:B------:R-:W-:Y:S01]  /*3b40*/  FFMA.FTZ R30, R69, UR37, -R4 ;  /* 0x00000025451e7c23 */ /* 0x000fe20008010804 */
[----:B------:R-:W-:Y:S01]  /*3b50*/  FMNMX.FTZ R66, R61, R66, !PT ;  /* 0x000000423d427209 */ /* 0x000fe20007810000 */
[----:B------:R-:W-:Y:S01]  /*3b60*/  MUFU.EX2 R27, R27 ;  /* 0x0000001b001b7308 */ /* 0x000fe20000000800 */
[----:B------:R-:W-:Y:S02]  /*3b70*/  FSEL R68, R31, -INF , P3 ;  /* 0xff8000001f447808 */ /* 0x000fe40001800000 */
[C---:B------:R-:W-:Y:S02]  /*3b80*/  ISETP.GT.AND P2, PT, R6.reuse, 0x90, PT ;  /* 0x000000900600780c */ /* 0x040fe40003f44270 */
[----:B------:R-:W-:Y:S02]  /*3b90*/  FMNMX.FTZ R31, R65, R66, !PT ;  /* 0x00000042411f7209 */ /* 0x000fe40007810000 */
[----:B------:R-:W-:Y:S01]  /*3ba0*/  ISETP.GT.AND P3, PT, R6, 0x91, PT ;  /* 0x000000910600780c */ /* 0x000fe20003f64270 */
[----:B------:R-:W-:Y:S01]  /*3bb0*/  MUFU.EX2 R30, R30 ;  /* 0x0000001e001e7308 */ /* 0x000fe20000000800 */
[----:B------:R-:W-:-:S02]  /*3bc0*/  FSEL R66, R34, -INF , P2 ;  /* 0xff80000022427808 */ /* 0x000fc40001000000 */
[----:B------:R-:W-:Y:S02]  /*3bd0*/  FMNMX.FTZ R31, R68, R31, !PT ;  /* 0x0000001f441f7209 */ /* 0x000fe40007810000 */
[----:B------:R-:W-:Y:S02]  /*3be0*/  ISETP.GT.AND P2, PT, R6, 0x98, PT ;  /* 0x000000980600780c */ /* 0x000fe40003f44270 */
[----:B------:R-:W-:Y:S01]  /*3bf0*/  FSEL R69, R35, -INF , P3 ;  /* 0xff80000023457808 */ /* 0x000fe20001800000 */
[----:B------:R-:W-:-:S01]  /*3c00*/  FFMA.FTZ R35, R44, UR37, -R4 ;  /* 0x000000252c237c23 */ /* 0x000fc20008010804 */
[----:B------:R-:W-:Y:S01]  /*3c10*/  FMNMX.FTZ R34, R66, R31, !PT ;  /* 0x0000001f42227209 */ /* 0x000fe20007810000 */
[----:B------:R-:W-:-:S01]  /*3c20*/  FFMA.FTZ R44, R53, UR37, -R4 ;  /* 0x00000025352c7c23 */ /* 0x000fc20008010804 */
[----:B------:R-:W-:Y:S01]  /*3c30*/  ISETP.GT.AND P3, PT, R6, 0x99, PT ;  /* 0x000000990600780c */ /* 0x000fe20003f64270 */
[----:B------:R-:W-:Y:S01]  /*3c40*/  MUFU.EX2 R31, R40 ;  /* 0x00000028001f7308 */ /* 0x000fe20000000800 */
[----:B---3--:R-:W-:Y:S01]  /*3c50*/  FSEL R73, R38, -INF , P2 ;  /* 0xff80000026497808 */ /* 0x008fe20001000000 */
[----:B------:R-:W-:Y:S01]  /*3c60*/  FFMA.FTZ R38, R48, UR37, -R4 ;  /* 0x0000002530267c23 */ /* 0x000fe20008010804 */
[----:B------:R-:W-:Y:S01]  /*3c70*/  FMNMX.FTZ R34, R69, R34, !PT ;  /* 0x0000002245227209 */ /* 0x000fe20007810000 */
[----:B----4-:R-:W-:Y:S01]  /*3c80*/  FADD.FTZ R53, R7, R80 ;  /* 0x0000005007357221 */ /* 0x010fe20000010000 */
[----:B------:R-:W-:Y:S01]  /*3c90*/  FSEL R79, R39, -INF , P3 ;  /* 0xff800000274f7808 */ /* 0x000fe20001800000 */
[----:B------:R-:W-:Y:S01]  /*3ca0*/  FFMA.FTZ R39, R49, UR37, -R4 ;  /* 0x0000002531277c23 */ /* 0x000fe20008010804 */
[----:B------:R-:W-:Y:S01]  /*3cb0*/  FMNMX.FTZ R6, R73, R34, !PT ;  /* 0x0000002249067209 */ /* 0x000fe20007810000 */
[----:B------:R3:W-:Y:S01]  /*3cc0*/  MUFU.EX2 R40, R45 ;  /* 0x0000002d00287308 */ /* 0x0007e20000000800 */
[----:B--2---:R-:W-:-:S02]  /*3cd0*/  FADD.FTZ R80, R10, R53 ;  /* 0x000000350a507221 */ /* 0x004fc40000010000 */
[----:B------:R-:W-:Y:S02]  /*3ce0*/  FMNMX.FTZ R6, R79, R6, !PT ;  /* 0x000000064f067209 */ /* 0x000fe40007810000 */
[----:B------:R-:W-:-:S01]  /*3cf0*/  FADD.FTZ R53, R9, R80 ;  /* 0x0000005009357221 */ /* 0x000fc20000010000 */
[----:B------:R-:W-:Y:S02]  /*3d00*/  IMAD.MOV.U32 R80, RZ, RZ, R87 ;  /* 0x000000ffff507224 */ /* 0x000fe400078e0057 */
[----:B------:R-:W2:Y:S01]  /*3d10*/  SHFL.BFLY PT, R81, R6, 0x2, 0x1f ;  /* 0x0c401f0006517f89 */ /* 0x000ea200000e0000 */
[----:B---3--:R-:W-:Y:S01]  /*3d20*/  IMAD.U32 R45, RZ, RZ, UR37 ;  /* 0x00000025ff2d7e24 */ /* 0x008fe2000f8e00ff */
[----:B------:R3:W-:Y:S08]  /*3d30*/  MUFU.EX2 R34, R41 ;  /* 0x0000002900227308 */ /* 0x0007f00000000800 */
[----:B------:R-:W-:Y:S01]  /*3d40*/  MUFU.EX2 R35, R35 ;  /* 0x0000002300237308 */ /* 0x000fe20000000800 */
[----:B---3--:R-:W-:-:S07]  /*3d50*/  FFMA.FTZ R41, R52, UR37, -R4 ;  /* 0x0000002534297c23 */ /* 0x008fce0008010804 */
[----:B------:R-:W-:Y:S01]  /*3d60*/  MUFU.EX2 R38, R38 ;  /* 0x0000002600267308 */ /* 0x000fe20000000800 */
[----:B--2---:R-:W-:-:S07]  /*3d70*/  FMNMX.FTZ R81, R6, R81, !PT ;  /* 0x0000005106517209 */ /* 0x004fce0007810000 */
[----:B------:R-:W-:Y:S01]  /*3d80*/  MUFU.EX2 R39, R39 ;  /* 0x0000002700277308 */ /* 0x000fe20000000800 */
[----:B------:R-:W2:Y:S07]  /*3d90*/  SHFL.BFLY PT, R6, R81, 0x1, 0x1f ;  /* 0x0c201f0051067f89 */ /* 0x000eae00000e0000 */
[----:B------:R-:W-:Y:S08]  /*3da0*/  MUFU.EX2 R41, R41 ;  /* 0x0000002900297308 */ /* 0x000ff00000000800 */
[----:B------:R-:W-:Y:S08]  /*3db0*/  MUFU.EX2 R44, R44 ;  /* 0x0000002c002c7308 */ /* 0x000ff00000000800 */
[----:B------:R-:W-:Y:S01]  /*3dc0*/  MUFU.EX2 R24, R24 ;  /* 0x0000001800187308 */ /* 0x000fe20000000800 */
[----:B--2---:R-:W-:Y:S01]  /*3dd0*/  FMNMX.FTZ R6, R81, R6, !PT ;  /* 0x0000000651067209 */ /* 0x004fe20007810000 */
[----:B------:R-:W-:-:S03]  /*3de0*/  IMAD.MOV.U32 R81, RZ, RZ, R87 ;  /* 0x000000ffff517224 */ /* 0x000fc600078e0057 */
[C---:B------:R-:W-:Y:S01]  /*3df0*/  FSETP.NEU.FTZ.AND P2, PT, R6.reuse, -INF , PT ;  /* 0xff8000000600780b */ /* 0x040fe20003f5d000 */
[----:B------:R-:W-:-:S02]  /*3e00*/  FFMA.FTZ R45, R6, R45, -8 ;  /* 0xc1000000062d7423 */ /* 0x000fc4000001002d */
[----:B------:R-:W-:Y:S03]  /*3e10*/  MUFU.EX2 R25, R25 ;  /* 0x0000001900197308 */ /* 0x000fe60000000800 */
[----:B------:R-:W-:Y:S02]  /*3e20*/  FSEL R4, R45, RZ, P2 ;  /* 0x000000ff2d047208 */ /* 0x000fe40001000000 */
[----:B------:R-:W-:-:S03]  /*3e30*/  PLOP3.LUT P2, PT, PT, PT, UP0, 0x80, 0x0 ;  /* 0x000000000000781c */ /* 0x000fc60003f4f008 */
        /* <DEDUP_REMOVED lines=33> */
[----:B--2---:R-:W-:-:S01]  /*4050*/  FADD.FTZ R49, R106, R107 ;  /* 0x0000006b6a317221 */ /* 0x004fc20000010000 */
        /* <DEDUP_REMOVED lines=13> */
[----:B------:R-:W-:Y:S01]  /*4130*/  IMAD.MOV.U32 R79, RZ, RZ, R87 ;  /* 0x000000ffff4f7224 */ /* 0x000fe200078e0057 */
[----:B------:R-:W2:Y:S08]  /*4140*/  MUFU.EX2 R115, R115 ;  /* 0x0000007300737308 */ /* 0x000eb00000000800 */
[----:B------:R-:W5:Y:S08]  /*4150*/  MUFU.EX2 R118, R118 ;  /* 0x0000007600767308 */ /* 0x000f700000000800 */
[----:B------:R3:W-:Y:S08]  /*4160*/  MUFU.EX2 R45, R74 ;  /* 0x0000004a002d7308 */ /* 0x0007f00000000800 */
[----:B------:R-:W5:Y:S01]  /*4170*/  MUFU.EX2 R119, R119 ;  /* 0x0000007700777308 */ /* 0x000f620000000800 */
[----:B---3--:R-:W-:-:S01]  /*4180*/  FADD.FTZ R74, R110, R49 ;  /* 0x000000316e4a7221 */ /* 0x008fc20000010000 */
[----:B----4-:R-:W-:-:S03]  /*4190*/  F2FP.SATFINITE.E4M3.F32.PACK_AB_MERGE_C R110, R111, R110, RZ ;  /* 0x0000006e6f6e723e */ /* 0x010fc600048070ff */
[----:B------:R-:W-:Y:S01]  /*41a0*/  FADD.FTZ R49, R111, R74 ;  /* 0x0000004a6f317221 */ /* 0x000fe20000010000 */
[----:B------:R-:W-:-:S01]  /*41b0*/  FADD.FTZ R74, R12, R53 ;  /* 0x000000350c4a7221 */ /* 0x000fc20000010000 */
[----:B------:R-:W-:Y:S01]  /*41c0*/  F2FP.SATFINITE.E4M3.F32.PACK_AB_MERGE_C R185, R107, R106, R110 ;  /* 0x0000006a6bb9723e */ /* 0x000fe2000480706e */
[----:B------:R-:W3:Y:S01]  /*41d0*/  MUFU.EX2 R90, R90 ;  /* 0x0000005a005a7308 */ /* 0x000ee20000000800 */
[----:B-1----:R-:W-:-:S04]  /*41e0*/  FADD.FTZ R2, R114, R49 ;  /* 0x0000003172027221 */ /* 0x002fc80000010000 */
[----:B--2---:R-:W-:-:S03]  /*41f0*/  FADD.FTZ R53, R115, R2 ;  /* 0x0000000273357221 */ /* 0x004fc60000010000 */
[----:B------:R-:W1:Y:S01]  /*4200*/  MUFU.EX2 R91, R91 ;  /* 0x0000005b005b7308 */ /* 0x000e620000000800 */
[----:B-----5:R-:W-:-:S01]  /*4210*/  FADD.FTZ R2, R118, R53 ;  /* 0x0000003576027221 */ /* 0x020fc20000010000 */
[----:B------:R-:W-:-:S03]  /*4220*/  F2FP.SATFINITE.E4M3.F32.PACK_AB_MERGE_C R118, R119, R118, RZ ;  /* 0x000000767776723e */ /* 0x000fc600048070ff */
[----:B------:R-:W-:Y:S01]  /*4230*/  FADD.FTZ R53, R119, R2 ;  /* 0x0000000277357221 */ /* 0x000fe20000010000 */
[----:B------:R-:W-:Y:S02]  /*4240*/  F2FP.SATFINITE.E4M3.F32.PACK_AB_MERGE_C R187, R115, R114, R118 ;  /* 0x0000007273bb723e */ /* 0x000fe40004807076 */
[----:B------:R2:W-:Y:S01]  /*4250*/  MUFU.EX2 R48, R59 ;  /* 0x0000003b00307308 */ /* 0x0005e20000000800 */
[----:B---3--:R-:W-:-:S07]  /*4260*/  FADD.FTZ R2, R90, R53 ;  /* 0x000000355a027221 */ /* 0x008fce0000010000 */
[----:B------:R-:W3:Y:S01]  /*4270*/  MUFU.EX2 R94, R94 ;  /* 0x0000005e005e7308 */ /* 0x000ee20000000800 */
[----:B--2---:R-:W-:-:S01]  /*4280*/  FADD.FTZ R59, R11, R74 ;  /* 0x0000004a0b3b7221 */ /* 0x004fc20000010000 */
[----:B-1----:R-:W-:-:S03]  /*4290*/  FADD.FTZ R53, R91, R2 ;  /* 0x000000025b357221 */ /* 0x002fc60000010000 */
[C---:B------:R-:W-:Y:S01]  /*42a0*/  FADD.FTZ R74, R14.reuse, R59 ;  /* 0x0000003b0e4a7221 */ /* 0x040fe20000010000 */
[----:B------:R-:W-:Y:S02]  /*42b0*/  F2FP.SATFINITE.E4M3.F32.PACK_AB_MERGE_C R14, R14, R11, RZ ;  /* 0x0000000b0e0e723e */ /* 0x000fe400048070ff */
[----:B------:R-:W1:Y:S01]  /*42c0*/  MUFU.EX2 R95, R95 ;  /* 0x0000005f005f7308 */ /* 0x000e620000000800 */
[----:B------:R-:W-:-:S01]  /*42d0*/  FADD.FTZ R59, R13, R74 ;  /* 0x0000004a0d3b7221 */ /* 0x000fc20000010000 */
[----:B------:R-:W-:Y:S01]  /*42e0*/  F2FP.SATFINITE.E4M3.F32.PACK_AB_MERGE_C R186, R12, R9, R14 ;  /* 0x000000090cba723e */ /* 0x000fe2000480700e */
[----:B------:R-:W-:-:S05]  /*42f0*/  IMAD.MOV.U32 R74, RZ, RZ, R87 ;  /* 0x000000ffff4a7224 */ /* 0x000fca00078e0057 */
[----:B------:R-:W2:Y:S01]  /*4300*/  MUFU.EX2 R98, R98 ;  /* 0x0000006200627308 */ /* 0x000ea20000000800 */
[----:B---3--:R-:W-:-:S07]  /*4310*/  FADD.FTZ R2, R94, R53 ;  /* 0x000000355e027221 */ /* 0x008fce0000010000 */
[----:B------:R3:W-:Y:S01]  /*4320*/  MUFU.EX2 R49, R64 ;  /* 0x0000004000317308 */ /* 0x0007e20000000800 */
[----:B-1----:R-:W-:-:S01]  /*4330*/  FADD.FTZ R53, R95, R2 ;  /* 0x000000025f357221 */ /* 0x002fc20000010000 */
[----:B------:R-:W-:-:S04]  /*4340*/  F2FP.SATFINITE.E4M3.F32.PACK_AB_MERGE_C R94, R95, R94, RZ ;  /* 0x0000005e5f5e723e */ /* 0x000fc800048070ff */
[----:B------:R-:W-:Y:S02]  /*4350*/  F2FP.SATFINITE.E4M3.F32.PACK_AB_MERGE_C R181, R91, R90, R94 ;  /* 0x0000005a5bb5723e */ /* 0x000fe4000480705e */
[----:B------:R-:W1:Y:S01]  /*4360*/  MUFU.EX2 R99, R99 ;  /* 0x0000006300637308 */ /* 0x000e620000000800 */
[----:B---3--:R-:W-:-:S01]  /*4370*/  FADD.FTZ R64, R20, R59 ;  /* 0x0000003b14407221 */ /* 0x008fc20000010000 */
[----:B--2---:R-:W-:-:S03]  /*4380*/  FADD.FTZ R2, R98, R53 ;  /* 0x0000003562027221 */ /* 0x004fc60000010000 */
[----:B------:R-:W-:Y:S01]  /*4390*/  FADD.FTZ R59, R15, R64 ;  /* 0x000000400f3b7221 */ /* 0x000fe20000010000 */
[C---:B------:R-:W-:Y:S02]  /*43a0*/  F2FP.SATFINITE.E4M3.F32.PACK_AB_MERGE_C R15, R56.reuse, R15, RZ ;  /* 0x0000000f380f723e */ /* 0x040fe400048070ff */
[----:B------:R-:W2:Y:S01]  /*43b0*/  MUFU.EX2 R102, R102 ;  /* 0x0000006600667308 */ /* 0x000ea20000000800 */
[----:B------:R-:W-:-:S01]  /*43c0*/  FADD.FTZ R64, R56, R59 ;  /* 0x0000003b38407221 */ /* 0x000fc20000010000 */
[----:B------:R-:W-:Y:S01]  /*43d0*/  F2FP.SATFINITE.E4M3.F32.PACK_AB_MERGE_C R180, R20, R13, R15 ;  /* 0x0000000d14b4723e */ /* 0x000fe2000480700f */
[----:B------:R-:W-:Y:S02]  /*43e0*/  IMAD.MOV.U32 R56, RZ, RZ, R87 ;  /* 0x000000ffff387224 */ /* 0x000fe400078e0057 */
[----:B------:R-:W-:-:S03]  /*43f0*/  FADD.FTZ R59, R21, R64 ;  /* 0x00000040153b7221 */ /* 0x000fc60000010000 */
[----:B------:R-:W3:Y:S01]  /*4400*/  MUFU.EX2 R103, R103 ;  /* 0x0000006700677308 */ /* 0x000ee20000000800 */
[----:B------:R-:W-:-:S01]  /*4410*/  FADD.FTZ R59, R58, R59 ;  /* 0x0000003b3a3b7221 */ /* 0x000fc20000010000 */
[----:B-1----:R-:W-:-:S03]  /*4420*/  FADD.FTZ R53, R99, R2 ;  /* 0x0000000263357221 */ /* 0x002fc60000010000 */
[----:B------:R-:W-:Y:S01]  /*4430*/  FADD.FTZ R2, R60, R59 ;  /* 0x0000003b3c027221 */ /* 0x000fe20000010000 */
[----:B------:R-:W-:Y:S01]  /*4440*/  F2FP.SATFINITE.E4M3.F32.PACK_AB_MERGE_C R60, R63, R60, RZ ;  /* 0x0000003c3f3c723e */ /* 0x000fe200048070ff */
[----:B------:R-:W-:Y:S01]  /*4450*/  IMAD.MOV.U32 R59, RZ, RZ, R87 ;  /* 0x000000ffff3b7224 */ /* 0x000fe200078e0057 */
[----:B------:R-:W1:Y:S01]  /*4460*/  MUFU.EX2 R57, R57 ;  /* 0x0000003900397308 */ /* 0x000e620000000800 */
[----:B--2---:R-:W-:-:S01]  /*4470*/  FADD.FTZ R64, R102, R53 ;  /* 0x0000003566407221 */ /* 0x004fc20000010000 */
[----:B------:R-:W-:Y:S01]  /*4480*/  F2FP.SATFINITE.E4M3.F32.PACK_AB_MERGE_C R53, R10, R7, RZ ;  /* 0x000000070a35723e */ /* 0x000fe200048070ff */
[----:B------:R-:W-:-:S01]  /*4490*/  FADD.FTZ R7, R63, R2 ;  /* 0x000000023f077221 */ /* 0x000fc20000010000 */
[----:B------:R-:W-:Y:S01]  /*44a0*/  F2FP.SATFINITE.E4M3.F32.PACK_AB_MERGE_C R182, R58, R21, R60 ;  /* 0x000000153ab6723e */ /* 0x000fe2000480703c */
[----:B------:R-:W-:Y:S01]  /*44b0*/  IMAD.MOV.U32 R63, RZ, RZ, R87 ;  /* 0x000000ffff3f7224 */ /* 0x000fe200078e0057 */
[----:B------:R-:W-:Y:S01]  /*44c0*/  F2FP.SATFINITE.E4M3.F32.PACK_AB_MERGE_C R184, R8, R3, R53 ;  /* 0x0000000308b8723e */ /* 0x000fe20004807035 */
[----:B------:R-:W-:-:S01]  /*44d0*/  FADD.FTZ R2, R62, R7 ;  /* 0x000000073e027221 */ /* 0x000fc20000010000 */
[----:B------:R-:W2:Y:S01]  /*44e0*/  MUFU.EX2 R72, R72 ;  /* 0x0000004800487308 */ /* 0x000ea20000000800 */
[----:B---3--:R-:W-:-:S01]  /*44f0*/  FADD.FTZ R64, R103, R64 ;  /* 0x0000004067407221 */ /* 0x008fc20000010000 */
[----:B------:R-:W-:Y:S01]  /*4500*/  F2FP.SATFINITE.E4M3.F32.PACK_AB_MERGE_C R102, R103, R102, RZ ;  /* 0x000000666766723e */ /* 0x000fe200048070ff */
[----:B------:R-:W-:-:S01]  /*4510*/  FADD.FTZ R11, R67, R2 ;  /* 0x00000002430b7221 */ /* 0x000fc20000010000 */
[----:B------:R-:W-:-:S02]  /*4520*/  IMAD.MOV.U32 R60, RZ, RZ, R87 ;  /* 0x000000ffff3c7224 */ /* 0x000fc400078e0057 */
[----:B------:R-:W-:Y:S01]  /*4530*/  F2FP.SATFINITE.E4M3.F32.PACK_AB_MERGE_C R183, R99, R98, R102 ;  /* 0x0000006263b7723e */ /* 0x000fe20004807066 */
[----:B------:R-:W-:Y:S01]  /*4540*/  FADD.FTZ R2, R42, R11 ;  /* 0x0000000b2a027221 */ /* 0x000fe20000010000 */
[----:B------:R-:W3:Y:S01]  /*4550*/  MUFU.EX2 R75, R75 ;  /* 0x0000004b004b7308 */ /* 0x000ee20000000800 */
[----:B-1----:R-:W-:-:S01]  /*4560*/  FADD.FTZ R7, R57, R64 ;  /* 0x0000004039077221 */ /* 0x002fc20000010000 */
[C---:B------:R-:W-:Y:S01]  /*4570*/  F2FP.SATFINITE.E4M3.F32.PACK_AB_MERGE_C R42, R43.reuse, R42, RZ ;  /* 0x0000002a2b2a723e */ /* 0x040fe200048070ff */
[----:B------:R-:W-:-:S01]  /*4580*/  FADD.FTZ R2, R43, R2 ;  /* 0x000000022b027221 */ /* 0x000fc20000010000 */
[----:B------:R-:W-:Y:S02]  /*4590*/  IMAD.MOV.U32 R64, RZ, RZ, R87 ;  /* 0x000000ffff407224 */ /* 0x000fe400078e0057 */
[----:B------:R-:W-:-:S01]  /*45a0*/  FADD.FTZ R7, R48, R7 ;  /* 0x0000000730077221 */ /* 0x000fc20000010000 */
[----:B------:R-:W-:Y:S01]  /*45b0*/  F2FP.SATFINITE.E4M3.F32.PACK_AB_MERGE_C R176, R67, R62, R42 ;  /* 0x0000003e43b0723e */ /* 0x000fe2000480702a */
[----:B------:R-:W-:Y:S01]  /*45c0*/  IMAD.MOV.U32 R67, RZ, RZ, R87 ;  /* 0x000000ffff437224 */ /* 0x000fe200078e0057 */
[----:B------:R-:W1:Y:S01]  /*45d0*/  MUFU.EX2 R76, R76 ;  /* 0x0000004c004c7308 */ /* 0x000e620000000800 */
[----:B--2---:R-:W-:-:S01]  /*45e0*/  FADD.FTZ R10, R72, R7 ;  /* 0x00000007480a7221 */ /* 0x004fc20000010000 */
[----:B------:R-:W-:Y:S01]  /*45f0*/  FADD.FTZ R7, R5, R2 ;  /* 0x0000000205077221 */ /* 0x000fe20000010000 */
[----:B------:R-:W-:-:S02]  /*4600*/  IMAD.MOV.U32 R62, RZ, RZ, R87 ;  /* 0x000000ffff3e7224 */ /* 0x000fc400078e0057 */
[----:B------:R-:W-:Y:S01]  /*4610*/  FADD.FTZ R10, R45, R10 ;  /* 0x0000000a2d0a7221 */ /* 0x000fe20000010000 */
[----:B------:R-:W-:-:S01]  /*4620*/  FADD.FTZ R2, R26, R7 ;  /* 0x000000071a027221 */ /* 0x000fc20000010000 */
[----:B------:R-:W-:Y:S01]  /*4630*/  F2FP.SATFINITE.E4M3.F32.PACK_AB_MERGE_C R45, R45, R72, RZ ;  /* 0x000000482d2d723e */ /* 0x000fe200048070ff */
[----:B------:R-:W2:Y:S01]  /*4640*/  MUFU.EX2 R77, R77 ;  /* 0x0000004d004d7308 */ /* 0x000ea20000000800 */
[----:B---3--:R-:W-:-:S01]  /*4650*/  FADD.FTZ R11, R75, R10 ;  /* 0x0000000a4b0b7221 */ /* 0x008fc20000010000 */
[----:B------:R-:W-:Y:S01]  /*4660*/  FADD.FTZ R3, R27, R2 ;  /* 0x000000021b037221 */ /* 0x000fe20000010000 */
[----:B------:R-:W-:Y:S01]  /*4670*/  F2FP.SATFINITE.E4M3.F32.PACK_AB_MERGE_C R27, R30, R27, RZ ;  /* 0x0000001b1e1b723e */ /* 0x000fe200048070ff */
[----:B------:R-:W-:Y:S01]  /*4680*/  IMAD.MOV.U32 R72, RZ, RZ, R87 ;  /* 0x000000ffff487224 */ /* 0x000fe200078e0057 */
[----:B------:R-:W-:Y:S01]  /*4690*/  F2FP.SATFINITE.E4M3.F32.PACK_AB_MERGE_C R177, R48, R57, R45 ;  /* 0x0000003930b1723e */ /* 0x000fe2000480702d */
[----:B------:R-:W-:Y:S01]  /*46a0*/  FADD.FTZ R30, R30, R3 ;  /* 0x000000031e1e7221 */ /* 0x000fe20000010000 */
[----:B------:R-:W-:Y:S01]  /*46b0*/  F2FP.SATFINITE.E4M3.F32.PACK_AB_MERGE_C R178, R26, R5, R27 ;  /* 0x000000051ab2723e */ /* 0x000fe2000480701b */
[----:B------:R3:W4:Y:S01]  /*46c0*/  MUFU.EX2 R52, R71 ;  /* 0x0000004700347308 */ /* 0x0007220000000800 */
[----:B-1----:R-:W-:-:S01]  /*46d0*/  FADD.FTZ R8, R76, R11 ;  /* 0x0000000b4c087221 */ /* 0x002fc20000010000 */
[----:B------:R-:W-:Y:S01]  /*46e0*/  FADD.FTZ R3, R31, R30 ;  /* 0x0000001e1f037221 */ /* 0x000fe20000010000 */
[----:B------:R-:W-:-:S02]  /*46f0*/  IMAD.MOV.U32 R58, RZ, RZ, R87 ;  /* 0x000000ffff3a7224 */ /* 0x000fc400078e0057 */
[--C-:B------:R-:W-:Y:S02]  /*4700*/  IMAD.MOV.U32 R57, RZ, RZ, R87.reuse ;  /* 0x000000ffff397224 */ /* 0x100fe400078e0057 */
[----:B------:R-:W-:Y:S01]  /*4710*/  IMAD.MOV.U32 R53, RZ, RZ, R87 ;  /* 0x000000ffff357224 */ /* 0x000fe200078e0057 */
[----:B------:R-:W1:Y:S01]  /*4720*/  MUFU.EX2 R78, R78 ;  /* 0x0000004e004e7308 */ /* 0x000e620000000800 */
[----:B--2---:R-:W-:-:S01]  /*4730*/  FADD.FTZ R7, R77, R8 ;  /* 0x000000084d077221 */ /* 0x004fc20000010000 */
[----:B------:R-:W-:Y:S01]  /*4740*/  FADD.FTZ R8, R34, R3 ;  /* 0x0000000322087221 */ /* 0x000fe20000010000 */
[--C-:B---3--:R-:W-:Y:S02]  /*4750*/  IMAD.MOV.U32 R71, RZ, RZ, R87.reuse ;  /* 0x000000ffff477224 */ /* 0x108fe400078e0057 */
[--C-:B------:R-:W-:Y:S02]  /*4760*/  IMAD.MOV.U32 R48, RZ, RZ, R87.reuse ;  /* 0x000000ffff307224 */ /* 0x100fe400078e0057 */
[----:B------:R-:W-:Y:S01]  /*4770*/  IMAD.MOV.U32 R45, RZ, RZ, R87 ;  /* 0x000000ffff2d7224 */ /* 0x000fe200078e0057 */
[----:B------:R-:W2:Y:S01]  /*4780*/  MUFU.EX2 R46, R46 ;  /* 0x0000002e002e7308 */ /* 0x000ea20000000800 */
[----:B----4-:R-:W-:-:S01]  /*4790*/  FADD.FTZ R7, R52, R7 ;  /* 0x0000000734077221 */ /* 0x010fc20000010000 */
[----:B------:R-:W-:Y:S01]  /*47a0*/  F2FP.SATFINITE.E4M3.F32.PACK_AB_MERGE_C R77, R52, R77, RZ ;  /* 0x0000004d344d723e */ /* 0x000fe200048070ff */
[----:B------:R-:W-:-:S02]  /*47b0*/  IMAD.MOV.U32 R52, RZ, RZ, R87 ;  /* 0x000000ffff347224 */ /* 0x000fc400078e0057 */
[----:B------:R-:W-:Y:S01]  /*47c0*/  IMAD.MOV.U32 R43, RZ, RZ, R87 ;  /* 0x000000ffff2b7224 */ /* 0x000fe200078e0057 */
[----:B------:R-:W-:Y:S01]  /*47d0*/  F2FP.SATFINITE.E4M3.F32.PACK_AB_MERGE_C R179, R76, R75, R77 ;  /* 0x0000004b4cb3723e */ /* 0x000fe2000480704d */
[----:B------:R-:W-:Y:S01]  /*47e0*/  IMAD.MOV.U32 R77, RZ, RZ, R87 ;  /* 0x000000ffff4d7224 */ /* 0x000fe200078e0057 */
[----:B------:R-:W3:Y:S01]  /*47f0*/  MUFU.EX2 R47, R47 ;  /* 0x0000002f002f7308 */ /* 0x000ee20000000800 */
[----:B-1----:R-:W-:-:S01]  /*4800*/  FADD.FTZ R2, R78, R7 ;  /* 0x000000074e027221 */ /* 0x002fc20000010000 */
[----:B------:R-:W-:Y:S01]  /*4810*/  FADD.FTZ R7, R35, R8 ;  /* 0x0000000823077221 */ /* 0x000fe20000010000 */
[----:B------:R-:W-:Y:S01]  /*4820*/  F2FP.SATFINITE.E4M3.F32.PACK_AB_MERGE_C R35, R40, R35, RZ ;  /* 0x000000232823723e */ /* 0x000fe200048070ff */
[----:B------:R-:W-:Y:S02]  /*4830*/  IMAD.MOV.U32 R76, RZ, RZ, R87 ;  /* 0x000000ffff4c7224 */ /* 0x000fe400078e0057 */
[----:B------:R-:W-:-:S01]  /*4840*/  FADD.FTZ R3, R49, R2 ;  /* 0x0000000231037221 */ /* 0x000fc20000010000 */
[----:B------:R-:W-:Y:S01]  /*4850*/  FADD.FTZ R7, R40, R7 ;  /* 0x0000000728077221 */ /* 0x000fe20000010000 */
[----:B------:R-:W-:Y:S01]  /*4860*/  F2FP.SATFINITE.E4M3.F32.PACK_AB_MERGE_C R172, R34, R31, R35 ;  /* 0x0000001f22ac723e */ /* 0x000fe20004807023 */
[----:B------:R-:W1:Y:S01]  /*4870*/  MUFU.EX2 R50, R50 ;  /* 0x0000003200327308 */ /* 0x000e620000000800 */
[----:B--2---:R-:W-:-:S01]  /*4880*/  FADD.FTZ R2, R46, R3 ;  /* 0x000000032e027221 */ /* 0x004fc20000010000 */
[----:B------:R-:W-:-:S02]  /*4890*/  IMAD.MOV.U32 R75, RZ, RZ, R87 ;  /* 0x000000ffff4b7224 */ /* 0x000fc400078e0057 */
[--C-:B------:R-:W-:Y:S02]  /*48a0*/  IMAD.MOV.U32 R42, RZ, RZ, R87.reuse ;  /* 0x000000ffff2a7224 */ /* 0x100fe400078e0057 */
[----:B------:R-:W-:Y:S02]  /*48b0*/  IMAD.MOV.U32 R40, RZ, RZ, R87 ;  /* 0x000000ffff287224 */ /* 0x000fe400078e0057 */
[----:B------:R-:W2:Y:S01]  /*48c0*/  MUFU.EX2 R51, R51 ;  /* 0x0000003300337308 */ /* 0x000ea20000000800 */
[C---:B---3--:R-:W-:Y:S01]  /*48d0*/  F2FP.SATFINITE.E4M3.F32.PACK_AB_MERGE_C R46, R47.reuse, R46, RZ ;  /* 0x0000002e2f2e723e */ /* 0x048fe200048070ff */
[----:B------:R-:W-:Y:S01]  /*48e0*/  FADD.FTZ R47, R47, R2 ;  /* 0x000000022f2f7221 */ /* 0x000fe20000010000 */
[----:B------:R-:W-:-:S01]  /*48f0*/  FADD.FTZ R2, R38, R7 ;  /* 0x0000000726027221 */ /* 0x000fc20000010000 */
[--C-:B------:R-:W-:Y:S01]  /*4900*/  IMAD.MOV.U32 R35, RZ, RZ, R87.reuse ;  /* 0x000000ffff237224 */ /* 0x100fe200078e0057 */
[----:B------:R-:W-:Y:S01]  /*4910*/  F2FP.SATFINITE.E4M3.F32.PACK_AB_MERGE_C R173, R49, R78, R46 ;  /* 0x0000004e31ad723e */ /* 0x000fe2000480702e */
[----:B------:R-:W-:-:S02]  /*4920*/  IMAD.MOV.U32 R78, RZ, RZ, R87 ;  /* 0x000000ffff4e7224 */ /* 0x000fc400078e0057 */
[----:B------:R-:W-:-:S01]  /*4930*/  FADD.FTZ R2, R39, R2 ;  /* 0x0000000227027221 */ /* 0x000fc20000010000 */
[----:B------:R-:W3:Y:S01]  /*4940*/  MUFU.EX2 R54, R54 ;  /* 0x0000003600367308 */ /* 0x000ee20000000800 */
[----:B-1----:R-:W-:-:S01]  /*4950*/  FADD.FTZ R8, R50, R47 ;  /* 0x0000002f32087221 */ /* 0x002fc20000010000 */
[----:B------:R-:W-:Y:S02]  /*4960*/  IMAD.MOV.U32 R49, RZ, RZ, R87 ;  /* 0x000000ffff317224 */ /* 0x000fe400078e0057 */
[----:B------:R-:W-:-:S01]  /*4970*/  FADD.FTZ R7, R41, R2 ;  /* 0x0000000229077221 */ /* 0x000fc20000010000 */
[C---:B------:R-:W-:Y:S01]  /*4980*/  F2FP.SATFINITE.E4M3.F32.PACK_AB_MERGE_C R41, R44.reuse, R41, RZ ;  /* 0x000000292c29723e */ /* 0x040fe200048070ff */
[----:B------:R-:W-:Y:S02]  /*4990*/  IMAD.MOV.U32 R47, RZ, RZ, R87 ;  /* 0x000000ffff2f7224 */ /* 0x000fe400078e0057 */
[----:B------:R-:W-:Y:S01]  /*49a0*/  FADD.FTZ R7, R44, R7 ;  /* 0x000000072c077221 */ /* 0x000fe20000010000 */
[----:B------:R-:W1:Y:S01]  /*49b0*/  MUFU.EX2 R55, R55 ;  /* 0x0000003700377308 */ /* 0x000e620000000800 */
[----:B--2---:R-:W-:-:S01]  /*49c0*/  FADD.FTZ R3, R51, R8 ;  /* 0x0000000833037221 */ /* 0x004fc20000010000 */
[----:B------:R-:W-:Y:S01]  /*49d0*/  F2FP.SATFINITE.E4M3.F32.PACK_AB_MERGE_C R174, R39, R38, R41 ;  /* 0x0000002627ae723e */ /* 0x000fe20004807029 */
[----:B------:R-:W-:-:S02]  /*49e0*/  IMAD.MOV.U32 R46, RZ, RZ, R87 ;  /* 0x000000ffff2e7224 */ /* 0x000fc400078e0057 */
[--C-:B------:R-:W-:Y:S02]  /*49f0*/  IMAD.MOV.U32 R44, RZ, RZ, R87.reuse ;  /* 0x000000ffff2c7224 */ /* 0x100fe400078e0057 */
[----:B------:R-:W-:Y:S01]  /*4a00*/  IMAD.MOV.U32 R41, RZ, RZ, R87 ;  /* 0x000000ffff297224 */ /* 0x000fe200078e0057 */
[----:B------:R-:W2:Y:S01]  /*4a10*/  MUFU.EX2 R70, R70 ;  /* 0x0000004600467308 */ /* 0x000ea20000000800 */
[----:B---3--:R-:W-:-:S01]  /*4a20*/  FADD.FTZ R2, R54, R3 ;  /* 0x0000000336027221 */ /* 0x008fc20000010000 */
[--C-:B------:R-:W-:Y:S02]  /*4a30*/  IMAD.MOV.U32 R39, RZ, RZ, R87.reuse ;  /* 0x000000ffff277224 */ /* 0x100fe400078e0057 */
[--C-:B------:R-:W-:Y:S02]  /*4a40*/  IMAD.MOV.U32 R38, RZ, RZ, R87.reuse ;  /* 0x000000ffff267224 */ /* 0x100fe400078e0057 */
[----:B------:R-:W-:Y:S02]  /*4a50*/  IMAD.MOV.U32 R34, RZ, RZ, R87 ;  /* 0x000000ffff227224 */ /* 0x000fe400078e0057 */
[----:B------:R-:W3:Y:S01]  /*4a60*/  MUFU.EX2 R61, R61 ;  /* 0x0000003d003d7308 */ /* 0x000ee20000000800 */
[C---:B-1----:R-:W-:Y:S01]  /*4a70*/  F2FP.SATFINITE.E4M3.F32.PACK_AB_MERGE_C R54, R55.reuse, R54, RZ ;  /* 0x000000363736723e */ /* 0x042fe200048070ff */
[----:B------:R-:W-:Y:S01]  /*4a80*/  FADD.FTZ R55, R55, R2 ;  /* 0x0000000237377221 */ /* 0x000fe20000010000 */
[----:B------:R-:W-:-:S01]  /*4a90*/  FADD.FTZ R2, R24, R7 ;  /* 0x0000000718027221 */ /* 0x000fc20000010000 */
[--C-:B------:R-:W-:Y:S01]  /*4aa0*/  IMAD.MOV.U32 R31, RZ, RZ, R87.reuse ;  /* 0x000000ffff1f7224 */ /* 0x100fe200078e0057 */
[----:B------:R-:W-:Y:S01]  /*4ab0*/  F2FP.SATFINITE.E4M3.F32.PACK_AB_MERGE_C R175, R51, R50, R54 ;  /* 0x0000003233af723e */ /* 0x000fe20004807036 */
[----:B------:R-:W-:-:S02]  /*4ac0*/  IMAD.MOV.U32 R54, RZ, RZ, R87 ;  /* 0x000000ffff367224 */ /* 0x000fc400078e0057 */
[----:B------:R-:W-:-:S01]  /*4ad0*/  FADD.FTZ R3, R25, R2 ;  /* 0x0000000219037221 */ /* 0x000fc20000010000 */
[----:B------:R-:W1:Y:S01]  /*4ae0*/  MUFU.EX2 R65, R65 ;  /* 0x0000004100417308 */ /* 0x000e620000000800 */
[----:B--2---:R-:W-:-:S01]  /*4af0*/  FADD.FTZ R8, R70, R55 ;  /* 0x0000003746087221 */ /* 0x004fc20000010000 */
[----:B------:R-:W-:Y:S02]  /*4b00*/  IMAD.MOV.U32 R55, RZ, RZ, R87 ;  /* 0x000000ffff377224 */ /* 0x000fe400078e0057 */
[----:B------:R-:W-:-:S01]  /*4b10*/  FADD.FTZ R2, R28, R3 ;  /* 0x000000031c027221 */ /* 0x000fc20000010000 */
[--C-:B------:R-:W-:Y:S02]  /*4b20*/  IMAD.MOV.U32 R51, RZ, RZ, R87.reuse ;  /* 0x000000ffff337224 */ /* 0x100fe400078e0057 */
[----:B------:R-:W-:Y:S01]  /*4b30*/  IMAD.MOV.U32 R50, RZ, RZ, R87 ;  /* 0x000000ffff327224 */ /* 0x000fe200078e0057 */
[----:B------:R-:W2:Y:S01]  /*4b40*/  MUFU.EX2 R29, R29 ;  /* 0x0000001d001d7308 */ /* 0x000ea20000000800 */
[----:B---3--:R-:W-:-:S01]  /*4b50*/  FADD.FTZ R8, R61, R8 ;  /* 0x000000083d087221 */ /* 0x008fc20000010000 */
[----:B------:R-:W-:-:S02]  /*4b60*/  IMAD.MOV.U32 R30, RZ, RZ, R87 ;  /* 0x000000ffff1e7224 */ /* 0x000fc400078e0057 */
        /* <DEDUP_REMOVED lines=11> */
[----:B------:R-:W-:Y:S01]  /*4c20*/  F2FP.SATFINITE.E4M3.F32.PACK_AB_MERGE_C R65, R68, R65, RZ ;  /* 0x000000414441723e */ /* 0x000fe200048070ff */
[--C-:B------:R-:W-:Y:S02]  /*4c30*/  IMAD.MOV.U32 R68, RZ, RZ, R87.reuse ;  /* 0x000000ffff447224 */ /* 0x100fe400078e0057 */
[----:B------:R-:W-:Y:S01]  /*4c40*/  IMAD.MOV.U32 R25, RZ, RZ, R87 ;  /* 0x000000ffff197224 */ /* 0x000fe200078e0057 */
[----:B------:R-:W-:Y:S01]  /*4c50*/  F2FP.SATFINITE.E4M3.F32.PACK_AB_MERGE_C R169, R61, R70, R65 ;  /* 0x000000463da9723e */ /* 0x000fe20004807041 */
[----:B------:R-:W-:Y:S01]  /*4c60*/  IMAD.MOV.U32 R70, RZ, RZ, R87 ;  /* 0x000000ffff467224 */ /* 0x000fe200078e0057 */
[----:B------:R-:W3:Y:S01]  /*4c70*/  MUFU.EX2 R33, R33 ;  /* 0x0000002100217308 */ /* 0x000ee20000000800 */
[----:B-1----:R-:W-:-:S01]  /*4c80*/  FADD.FTZ R2, R32, R29 ;  /* 0x0000001d20027221 */ /* 0x002fc20000010000 */
[----:B------:R-:W-:-:S02]  /*4c90*/  IMAD.MOV.U32 R65, RZ, RZ, R87 ;  /* 0x000000ffff417224 */ /* 0x000fc400078e0057 */
[--C-:B------:R-:W-:Y:S02]  /*4ca0*/  IMAD.MOV.U32 R61, RZ, RZ, R87.reuse ;  /* 0x000000ffff3d7224 */ /* 0x100fe400078e0057 */
[----:B------:R-:W-:Y:S02]  /*4cb0*/  IMAD.MOV.U32 R29, RZ, RZ, R87 ;  /* 0x000000ffff1d7224 */ /* 0x000fe400078e0057 */
[----:B------:R-:W1:Y:S01]  /*4cc0*/  MUFU.EX2 R69, R69 ;  /* 0x0000004500457308 */ /* 0x000e620000000800 */
[----:B--2---:R-:W-:-:S01]  /*4cd0*/  FADD.FTZ R8, R66, R3 ;  /* 0x0000000342087221 */ /* 0x004fc20000010000 */
[----:B------:R-:W-:-:S06]  /*4ce0*/  IMAD.MOV.U32 R24, RZ, RZ, R87 ;  /* 0x000000ffff187224 */ /* 0x000fcc00078e0057 */
[----:B------:R-:W-:Y:S01]  /*4cf0*/  MUFU.EX2 R36, R36 ;  /* 0x0000002400247308 */ /* 0x000fe20000000800 */
[----:B---3--:R-:W-:-:S07]  /*4d00*/  FADD.FTZ R3, R33, R2 ;  /* 0x0000000221037221 */ /* 0x008fce0000010000 */
[----:B------:R-:W2:Y:S01]  /*4d10*/  MUFU.EX2 R37, R37 ;  /* 0x0000002500257308 */ /* 0x000ea20000000800 */
[----:B-1----:R-:W-:-:S07]  /*4d20*/  FADD.FTZ R8, R69, R8 ;  /* 0x0000000845087221 */ /* 0x002fce0000010000 */
[----:B------:R-:W-:Y:S08]  /*4d30*/  MUFU.EX2 R73, R73 ;  /* 0x0000004900497308 */ /* 0x000ff00000000800 */
[----:B------:R-:W1:Y:S01]  /*4d40*/  MUFU.EX2 R4, R4 ;  /* 0x0000000400047308 */ /* 0x000e620000000800 */
[----:B--2---:R-:W-:Y:S01]  /*4d50*/  F2FP.SATFINITE.E4M3.F32.PACK_AB_MERGE_C R2, R37, R36, RZ ;  /* 0x000000242502723e */ /* 0x004fe200048070ff */
[----:B------:R-:W-:-:S03]  /*4d60*/  FADD.FTZ R36, R36, R3 ;  /* 0x0000000324247221 */ /* 0x000fc60000010000 */
[----:B------:R-:W-:Y:S01]  /*4d70*/  F2FP.SATFINITE.E4M3.F32.PACK_AB_MERGE_C R170, R33, R32, R2 ;  /* 0x0000002021aa723e */ /* 0x000fe20004807002 */
[----:B------:R-:W-:-:S01]  /*4d80*/  FADD.FTZ R3, R37, R36 ;  /* 0x0000002425037221 */ /* 0x000fc20000010000 */
[--C-:B------:R-:W-:Y:S02]  /*4d90*/  IMAD.MOV.U32 R37, RZ, RZ, R87.reuse ;  /* 0x000000ffff257224 */ /* 0x100fe400078e0057 */
[--C-:B------:R-:W-:Y:S02]  /*4da0*/  IMAD.MOV.U32 R36, RZ, RZ, R87.reuse ;  /* 0x000000ffff247224 */ /* 0x100fe400078e0057 */
[--C-:B------:R-:W-:Y:S02]  /*4db0*/  IMAD.MOV.U32 R33, RZ, RZ, R87.reuse ;  /* 0x000000ffff217224 */ /* 0x100fe400078e0057 */
        /* <DEDUP_REMOVED lines=43> */
[----:B------:R-:W-:Y:S01]  /*5070*/  UMOV UR45, UR39 ;  /* 0x00000027002d7c82 */ /* 0x000fe20008000000 */
[----:B------:R-:W-:Y:S01]  /*5080*/  UMOV UR6, UR36 ;  /* 0x0000002400067c82 */ /* 0x000fe20008000000 */
[----:B------:R-:W-:Y:S01]  /*5090*/  ULDC UR57, c[0x0][0x404] ;  /* 0x0001010000397ab9 */ /* 0x000fe20000000800 */
[----:B------:R-:W-:Y:S01]  /*50a0*/  ULDC UR56, c[0x0][0x2e0] ;  /* 0x0000b80000387ab9 */ /* 0x000fe20000000800 */
[----:B------:R-:W-:-:S05]  /*50b0*/  ULDC.64 UR40, c[0x0][0x3f8] ;  /* 0x0000fe0000287ab9 */ /* 0x000fca0000000a00 */
.L_x_1884:
[----:B------:R-:W-:Y:S01]  /*50c0*/  ISETP.NE.AND P3, PT, RZ, UR47, PT ;  /* 0x0000002fff007c0c */ /* 0x000fe2000bf65270 */
[----:B------:R-:W-:-:S04]  /*50d0*/  UISETP.NE.AND UP0, UPT, UR6, 0x1, UPT ;  /* 0x000000010600788c */ /* 0x000fc8000bf05270 */
[----:B------:R-:W-:-:S04]  /*50e0*/  USEL UR39, URZ, 0x1, UP0 ;  /* 0x000000013f277887 */ /* 0x000fc80008000000 */
[----:B------:R-:W-:-:S04]  /*50f0*/  ULOP3.LUT UR39, UR45, UR39, URZ, 0x3c, !UPT ;  /* 0x000000272d277292 */ /* 0x000fc8000f8e3c3f */
[----:B------:R-:W-:Y:S08]  /*5100*/  @P3 BRA `(.L_x_1875) ;  /* 0x0000000000383947 */ /* 0x000ff00003800000 */
[----:B------:R-:W-:Y:S05]  /*5110*/  @!P0 BRA `(.L_x_1876) ;  /* 0x0000000000048947 */ /* 0x000fea0003800000 */
[----:B------:R-:W-:Y:S01]  /*5120*/  BPT.TRAP 0x1 ;  /* 0x000000040000795c */ /* 0x000fe20000300000 */
.L_x_1876:
        /* <DEDUP_REMOVED lines=9> */
.L_x_1877:
[----:B--2---:R-:W-:Y:S05]  /*51c0*/  @P2 BRA `(.L_x_1875) ;  /* 0x0000000000082947 */ /* 0x004fea0003800000 */
[----:B------:R-:W2:Y:S02]  /*51d0*/  SYNCS.PHASECHK.TRANS64.TRYWAIT P2, [UR5+0x29830], R0 ;  /* 0x02983000ff0075a7 */ /* 0x000ea40008040145 */
[----:B--2---:R-:W-:Y:S05]  /*51e0*/  @!P2 BRA `(.L_x_1878) ;  /* 0x000000bc00e8a947 */ /* 0x004fea0003800000 */
.L_x_1875:
        /* <DEDUP_REMOVED lines=191> */
.L_x_1880:
[----:B------:R-:W-:Y:S01]  /*5de0*/  ULEA UR5, UR6, UR38, 0x3 ;  /* 0x0000002606057291 */ /* 0x000fe2000f8e183f */
[----:B------:R-:W-:-:S05]  /*5df0*/  IMAD.U32 R0, RZ, RZ, UR45 ;  /* 0x0000002dff007e24 */ /* 0x000fca000f8e00ff */
[----:B------:R-:W-:-:S04]  /*5e00*/  SHF.L.U32 R0, R0, 0x1f, RZ ;  /* 0x0000001f00007819 */ /* 0x000fc800000006ff */
[----:B------:R1:W2:Y:S01]  /*5e10*/  SYNCS.PHASECHK.TRANS64.TRYWAIT P2, [UR5+0x29850], R0 ;  /* 0x02985000ff0075a7 */ /* 0x0002a20008040145 */
[----:B------:R-:W-:Y:S05]  /*5e20*/  @!P0 BRA `(.L_x_1881) ;  /* 0x0000000000048947 */ /* 0x000fea0003800000 */
[----:B------:R-:W-:Y:S01]  /*5e30*/  BPT.TRAP 0x1 ;  /* 0x000000040000795c */ /* 0x000fe20000300000 */
.L_x_1881:
[----:B--2---:R-:W-:Y:S05]  /*5e40*/  @P2 BRA `(.L_x_1879) ;  /* 0x0000000000082947 */ /* 0x004fea0003800000 */
[----:B------:R-:W2:Y:S02]  /*5e50*/  SYNCS.PHASECHK.TRANS64.TRYWAIT P2, [UR5+0x29850], R0 ;  /* 0x02985000ff0075a7 */ /* 0x000ea40008040145 */
[----:B--2---:R-:W-:Y:S05]  /*5e60*/  @!P2 BRA `(.L_x_1882) ;  /* 0x000000b000e0a947 */ /* 0x004fea0003800000 */
.L_x_1879:
[----:B--2---:R-:W2:Y:S01]  /*5e70*/  LDC R7, c[0x0][0x288] ;  /* 0x0000a200ff077b82 */ /* 0x004ea20000000800 */
[----:B------:R-:W-:Y:S01]  /*5e80*/  UISETP.NE.U32.AND UP0, UPT, UR40, URZ, UPT ;  /* 0x0000003f2800728c */ /* 0x000fe2000bf05070 */
[----:B------:R-:W-:Y:S01]  /*5e90*/  WARPGROUP.ARRIVE ;  /* 0x00000000000079c5 */ /* 0x000fe20000000000 */
[----:B------:R-:W-:-:S05]  /*5ea0*/  UIMAD UR5, UR7, -0xa0, UR42 ;  /* 0xffffff60070578a4 */ /* 0x000fca000f8e022a */
[----:B------:R-:W3:Y:S01]  /*5eb0*/  S2R R194, SR_TID.X ;  /* 0x0000000000c27919 */ /* 0x000ee20000002100 */
[----:B------:R-:W-:Y:S02]  /*5ec0*/  UISETP.NE.AND.EX UP0, UPT, UR41, URZ, UPT, UP0 ;  /* 0x0000003f2900728c */ /* 0x000fe4000bf05300 */
[----:B------:R-:W-:Y:S02]  /*5ed0*/  UIADD3 UR5, UR5, 0x1, URZ ;  /* 0x0000000105057890 */ /* 0x000fe4000fffe03f */
[----:B------:R-:W-:Y:S01]  /*5ee0*/  USEL UR10, UR57, 0x1, UP0 ;  /* 0x00000001390a7887 */ /* 0x000fe20008000000 */
[----:B------:R-:W-:-:S03]  /*5ef0*/  UMOV UR11, 0xc0000010 ;  /* 0xc0000010000b7882 */ /* 0x000fc60000000000 */
[----:B------:R-:W-:-:S06]  /*5f00*/  UIMAD UR5, UR10, UR56, UR5 ;  /* 0x000000380a0572a4 */ /* 0x000fcc000f8e0205 */
[----:B--2---:R-:W-:Y:S01]  /*5f10*/  IADD3 R7, -R7, UR5, RZ ;  /* 0x0000000507077c10 */ /* 0x004fe2000fffe1ff */
[----:B------:R-:W-:-:S04]  /*5f20*/  UIADD3 UR5, UR38, 0x400, URZ ;  /* 0x0000040026057890 */ /* 0x000fc8000fffe03f */
[----:B------:R-:W-:Y:S01]  /*5f30*/  IMAD R6, R22, -0x2, R7 ;  /* 0xfffffffe16067824 */ /* 0x000fe200078e0207 */
[----:B------:R-:W-:-:S03]  /*5f40*/  USHF.R.U32.HI UR5, URZ, 0x4, UR5 ;  /* 0x000000043f057899 */ /* 0x000fc60008011605 */
[----:B------:R-:W-:Y:S01]  /*5f50*/  IMAD.IADD R6, R23, 0x1, R6 ;  /* 0x0000000117067824 */ /* 0x000fe200078e0206 */
[----:B------:R-:W-:Y:S01]  /*5f60*/  ULOP3.LUT UR5, UR5, 0x3fff, URZ, 0xc0, !UPT ;  /* 0x00003fff05057892 */ /* 0x000fe2000f8ec03f */
[----:B---3--:R-:W-:-:S03]  /*5f70*/  SHF.R.U32.HI R194, RZ, 0x7, R194 ;  /* 0x00000007ffc27819 */ /* 0x008fc600000116c2 */
[C---:B------:R-:W-:Y:S01]  /*5f80*/  ISETP.GT.AND P2, PT, R6.reuse, RZ, PT ;  /* 0x000000ff0600720c */ /* 0x040fe20003f44270 */
[----:B------:R-:W-:Y:S01]  /*5f90*/  ULOP3.LUT UR5, UR5, 0x10000, URZ, 0xfc, !UPT ;  /* 0x0001000005057892 */ /* 0x000fe2000f8efc3f */
[----:B------:R-:W-:Y:S02]  /*5fa0*/  ISETP.GT.AND P3, PT, R6, 0x1, PT ;  /* 0x000000010600780c */ /* 0x000fe40003f64270 */
[----:B------:R-:W-:Y:S01]  /*5fb0*/  FSEL R7, R152, -INF , P2 ;  /* 0xff80000098077808 */ /* 0x000fe20001000000 */
[----:B------:R-:W-:Y:S01]  /*5fc0*/  UIMAD UR5, UR6, 0x500, UR5 ;  /* 0x00000500060578a4 */ /* 0x000fe2000f8e0205 */
[----:B------:R-:W-:Y:S02]  /*5fd0*/  ISETP.GT.AND P2, PT, R6, 0x8, PT ;  /* 0x000000080600780c */ /* 0x000fe40003f44270 */
[----:B------:R-:W-:Y:S02]  /*5fe0*/  FSEL R9, R153, -INF , P3 ;  /* 0xff80000099097808 */ /* 0x000fe40001800000 */
[----:B-1----:R-:W-:-:S02]  /*5ff0*/  FMNMX.FTZ R0, R7, R5, !PT ;  /* 0x0000000507007209 */ /* 0x002fc40007810000 */
[----:B------:R-:W-:Y:S01]  /*6000*/  ISETP.GT.AND P3, PT, R6, 0x9, PT ;  /* 0x000000090600780c */ /* 0x000fe20003f64270 */
[----:B------:R-:W-:Y:S01]  /*6010*/  UMOV UR10, UR5 ;  /* 0x00000005000a7c82 */ /* 0x000fe20008000000 */
[----:B------:R-:W-:Y:S01]  /*6020*/  FSEL R11, R156, -INF , P2 ;  /* 0xff8000009c0b7808 */ /* 0x000fe20001000000 */
[----:B------:R-:W-:Y:S01]  /*6030*/  QGMMA.64x128x32.F32.E4M3.E4M3 R24, R184, gdesc[UR8], R24, gsb0 ;  /* 0x01e00008b8187df3 */ /* 0x000fe20008000818 */
[----:B------:R-:W-:Y:S01]  /*6040*/  FMNMX.FTZ R0, R9, R0, !PT ;  /* 0x0000000009007209 */ /* 0x000fe20007810000 */
[----:B------:R-:W-:Y:S01]  /*6050*/  UIADD3 UR10, UR5, 0x100, URZ ;  /* 0x00000100050a7890 */ /* 0x000fe2000fffe03f */
[----:B------:R-:W-:Y:S01]  /*6060*/  ISETP.GT.AND P2, PT, R6, 0x10, PT ;  /* 0x000000100600780c */ /* 0x000fe20003f44270 */
[----:B------:R-:W-:Y:S01]  /*6070*/  UMOV UR11, 0xc0000010 ;  /* 0xc0000010000b7882 */ /* 0x000fe20000000000 */
        /* <DEDUP_REMOVED lines=68> */
[----:B------:R-:W-:Y:S01]  /*64c0*/  ISETP.GT.AND P3, PT, R6, 0x69, PT ;  /* 0x000000690600780c */ /* 0x000fe20003f64270 */
[----:B------:R-:W-:Y:S02]  /*64d0*/  WARPGROUP.DEPBAR.LE gsb0, 0x0 ;  /* 0x00008000000079c5 */ /* 0x000fe40000010000 */
[----:B------:R-:W-:Y:S01]  /*64e0*/  FSEL R108, R108, -INF , P2 ;  /* 0xff8000006c6c7808 */ /* 0x000fe20001000000 */
[----:B------:R-:W-:Y:S01]  /*64f0*/  WARPGROUP.ARRIVE ;  /* 0x00000000000079c5 */ /* 0x000fe20000000000 */
[----:B------:R-:W-:Y:S01]  /*6500*/  FMNMX.FTZ R197, R105, R0, !PT ;  /* 0x0000000069c57209 */ /* 0x000fe20007810000 */
[----:B------:R-:W-:Y:S01]  /*6510*/  IMAD.U32 R185, RZ, RZ, UR37 ;  /* 0x00000025ffb97e24 */ /* 0x000fe2000f8e00ff */
[----:B------:R-:W-:Y:S02]  /*6520*/  ISETP.GT.AND P2, PT, R6, 0x70, PT ;  /* 0x000000700600780c */ /* 0x000fe40003f44270 */
[----:B------:R-:W-:Y:S01]  /*6530*/  FSEL R109, R109, -INF , P3 ;  /* 0xff8000006d6d7808 */ /* 0x000fe20001800000 */
[----:B------:R-:W-:Y:S01]  /*6540*/  QGMMA.64x128x32.F32.E4M3.E4M3 R24, R180, gdesc[UR8], R24, gsb0 ;  /* 0x01e00008b4187df3 */ /* 0x000fe20008000818 */
[----:B------:R-:W-:Y:S01]  /*6550*/  FMNMX.FTZ R0, R108, R197, !PT ;  /* 0x000000c56c007209 */ /* 0x000fe20007810000 */
[----:B------:R-:W-:Y:S01]  /*6560*/  UIADD3 UR10, UR5, 0x200, URZ ;  /* 0x00000200050a7890 */ /* 0x000fe2000fffe03f */
[----:B------:R-:W-:Y:S01]  /*6570*/  ISETP.GT.AND P3, PT, R6, 0x71, PT ;  /* 0x000000710600780c */ /* 0x000fe20003f64270 */
[----:B------:R-:W-:Y:S01]  /*6580*/  UMOV UR11, 0xc0000010 ;  /* 0xc0000010000b7882 */ /* 0x000fe20000000000 */
[----:B------:R-:W-:-:S02]  /*6590*/  FSEL R112, R112, -INF , P2 ;  /* 0xff80000070707808 */ /* 0x000fc40001000000 */
[----:B------:R-:W-:Y:S02]  /*65a0*/  FMNMX.FTZ R197, R109, R0, !PT ;  /* 0x000000006dc57209 */ /* 0x000fe40007810000 */
[----:B------:R-:W-:Y:S02]  /*65b0*/  ISETP.GT.AND P2, PT, R6, 0x78, PT ;  /* 0x000000780600780c */ /* 0x000fe40003f44270 */
[----:B------:R-:W-:Y:S02]  /*65c0*/  FSEL R113, R113, -INF , P3 ;  /* 0xff80000071717808 */ /* 0x000fe40001800000 */
[----:B------:R-:W-:Y:S02]  /*65d0*/  FMNMX.FTZ R0, R112, R197, !PT ;  /* 0x000000c570007209 */ /* 0x000fe40007810000 */
[----:B------:R-:W-:Y:S02]  /*65e0*/  ISETP.GT.AND P3, PT, R6, 0x79, PT ;  /* 0x000000790600780c */ /* 0x000fe40003f64270 */
        /* <DEDUP_REMOVED lines=23> */
[C---:B------:R-:W-:Y:S01]  /*6760*/  ISETP.GT.AND P3, PT, R6.reuse, 0x99, PT ;  /* 0x000000990600780c */ /* 0x040fe20003f64270 */
[----:B------:R-:W-:Y:S01]  /*6770*/  VIADD R6, R6, 0x8 ;  /* 0x0000000806067836 */ /* 0x000fe20000000000 */
[----:B------:R-:W-:-:S02]  /*6780*/  FSEL R100, R100, -INF , P2 ;  /* 0xff80000064647808 */ /* 0x000fc40001000000 */
[----:B------:R-:W-:Y:S02]  /*6790*/  FMNMX.FTZ R197, R97, R0, !PT ;  /* 0x0000000061c57209 */ /* 0x000fe40007810000 */
[----:B------:R-:W-:Y:S02]  /*67a0*/  FSEL R101, R101, -INF , P3 ;  /* 0xff80000065657808 */ /* 0x000fe40001800000 */
[----:B------:R-:W-:Y:S02]  /*67b0*/  FMNMX.FTZ R0, R100, R197, !PT ;  /* 0x000000c564007209 */ /* 0x000fe40007810000 */
[C---:B------:R-:W-:Y:S02]  /*67c0*/  ISETP.GT.AND P3, PT, R6.reuse, RZ, PT ;  /* 0x000000ff0600720c */ /* 0x040fe40003f64270 */
[----:B------:R-:W-:Y:S02]  /*67d0*/  FMNMX.FTZ R10, R101, R0, !PT ;  /* 0x00000000650a7209 */ /* 0x000fe40007810000 */
[----:B------:R-:W-:-:S03]  /*67e0*/  ISETP.GT.AND P4, PT, R6, 0x1, PT ;  /* 0x000000010600780c */ /* 0x000fc60003f84270 */
[----:B------:R-:W1:Y:S01]  /*67f0*/  SHFL.BFLY PT, R197, R10, 0x2, 0x1f ;  /* 0x0c401f000ac57f89 */ /* 0x000e6200000e0000 */
[----:B------:R-:W-:Y:S02]  /*6800*/  FSEL R155, R155, -INF , P4 ;  /* 0xff8000009b9b7808 */ /* 0x000fe40002000000 */
[----:B------:R-:W-:-:S04]  /*6810*/  ISETP.GT.AND P4, PT, R6, 0x9, PT ;  /* 0x000000090600780c */ /* 0x000fc80003f84270 */
[----:B------:R-:W-:Y:S02]  /*6820*/  FSEL R159, R159, -INF , P4 ;  /* 0xff8000009f9f7808 */ /* 0x000fe40002000000 */
[----:B------:R-:W-:-:S04]  /*6830*/  ISETP.GT.AND P4, PT, R6, 0x11, PT ;  /* 0x000000110600780c */ /* 0x000fc80003f84270 */
[----:B------:R-:W-:Y:S02]  /*6840*/  FSEL R163, R163, -INF , P4 ;  /* 0xff800000a3a37808 */ /* 0x000fe40002000000 */
[----:B------:R-:W-:-:S04]  /*6850*/  ISETP.GT.AND P4, PT, R6, 0x19, PT ;  /* 0x000000190600780c */ /* 0x000fc80003f84270 */
[----:B------:R-:W-:Y:S02]  /*6860*/  FSEL R167, R167, -INF , P4 ;  /* 0xff800000a7a77808 */ /* 0x000fe40002000000 */
[----:B------:R-:W-:Y:S02]  /*6870*/  ISETP.GT.AND P4, PT, R6, 0x21, PT ;  /* 0x000000210600780c */ /* 0x000fe40003f84270 */
[----:B-1----:R-:W-:Y:S02]  /*6880*/  FMNMX.FTZ R197, R10, R197, !PT ;  /* 0x000000c50ac57209 */ /* 0x002fe40007810000 */
[----:B------:R-:W-:Y:S02]  /*6890*/  FSEL R139, R139, -INF , P4 ;  /* 0xff8000008b8b7808 */ /* 0x000fe40002000000 */
[----:B------:R-:W-:Y:S01]  /*68a0*/  ISETP.GT.AND P4, PT, R6, 0x29, PT ;  /* 0x000000290600780c */ /* 0x000fe20003f84270 */
[----:B------:R-:W1:Y:S03]  /*68b0*/  SHFL.BFLY PT, R0, R197, 0x1, 0x1f ;  /* 0x0c201f00c5007f89 */ /* 0x000e6600000e0000 */
[----:B------:R-:W-:-:S02]  /*68c0*/  FSEL R143, R143, -INF , P4 ;  /* 0xff8000008f8f7808 */ /* 0x000fc40002000000 */
        /* <DEDUP_REMOVED lines=9> */
[C---:B------:R-:W-:Y:S01]  /*6960*/  FSETP.NEU.FTZ.AND P2, PT, R0.reuse, -INF , PT ;  /* 0xff8000000000780b */ /* 0x040fe20003f5d000 */
[----:B------:R-:W-:-:S01]  /*6970*/  FFMA.FTZ R8, R0, R185, -8 ;  /* 0xc100000000087423 */ /* 0x000fc200000100b9 */
[----:B------:R-:W-:Y:S01]  /*6980*/  ISETP.GT.AND P4, PT, R6, 0x51, PT ;  /* 0x000000510600780c */ /* 0x000fe20003f84270 */
[----:B------:R-:W-:-:S03]  /*6990*/  WARPGROUP.DEPBAR.LE gsb0, 0x0 ;  /* 0x00008000000079c5 */ /* 0x000fc60000010000 */
[----:B------:R-:W-:Y:S01]  /*69a0*/  FSEL R8, R8, RZ, P2 ;  /* 0x000000ff08087208 */ /* 0x000fe20001000000 */
[----:B------:R-:W-:Y:S01]  /*69b0*/  WARPGROUP.ARRIVE ;  /* 0x00000000000079c5 */ /* 0x000fe20000000000 */
[----:B------:R-:W-:Y:S02]  /*69c0*/  FSEL R131, R131, -INF , P4 ;  /* 0xff80000083837808 */ /* 0x000fe40002000000 */
[----:B------:R-:W-:Y:S01]  /*69d0*/  ISETP.GT.AND P4, PT, R6, 0x59, PT ;  /* 0x000000590600780c */ /* 0x000fe20003f84270 */
[--C-:B------:R-:W-:Y:S01]  /*69e0*/  FFMA.FTZ R10, R7, UR37, -R8.reuse ;  /* 0x00000025070a7c23 */ /* 0x100fe20008010808 */
[----:B------:R-:W-:-:S01]  /*69f0*/  FFMA.FTZ R7, R9, UR37, -R8 ;  /* 0x0000002509077c23 */ /* 0x000fc20008010808 */
[--C-:B------:R-:W-:Y:S01]  /*6a00*/  FFMA.FTZ R9, R11, UR37, -R8.reuse ;  /* 0x000000250b097c23 */ /* 0x100fe20008010808 */
[----:B------:R-:W-:-:S01]  /*6a10*/  FFMA.FTZ R11, R15, UR37, -R8 ;  /* 0x000000250f0b7c23 */ /* 0x000fc20008010808 */
[----:B------:R-:W-:Y:S01]  /*6a20*/  FSEL R15, R154, -INF , P3 ;  /* 0xff8000009a0f7808 */ /* 0x000fe20001800000 */
[----:B------:R-:W-:-:S01]  /*6a30*/  FFMA.FTZ R14, R161, UR37, -R8 ;  /* 0x00000025a10e7c23 */ /* 0x000fc20008010808 */
[----:B------:R-:W-:Y:S01]  /*6a40*/  ISETP.GT.AND P3, PT, R6, 0x8, PT ;  /* 0x000000080600780c */ /* 0x000fe20003f64270 */
[----:B------:R-:W-:-:S01]  /*6a50*/  FFMA.FTZ R144, R157, UR37, -R8 ;  /* 0x000000259d907c23 */ /* 0x000fc20008010808 */
[----:B------:R-:W-:Y:S01]  /*6a60*/  FMNMX.FTZ R136, R15, R4, !PT ;  /* 0x000000040f887209 */ /* 0x000fe20007810000 */
[----:B------:R-:W-:-:S01]  /*6a70*/  FFMA.FTZ R152, R153, UR37, -R8 ;  /* 0x0000002599987c23 */ /* 0x000fc20008010808 */
[----:B------:R-:W-:Y:S01]  /*6a80*/  FSEL R158, R158, -INF , P3 ;  /* 0xff8000009e9e7808 */ /* 0x000fe20001800000 */
[----:B------:R-:W-:-:S01]  /*6a90*/  FFMA.FTZ R154, R145, UR37, -R8 ;  /* 0x00000025919a7c23 */ /* 0x000fc20008010808 */
[----:B------:R-:W-:Y:S01]  /*6aa0*/  FMNMX.FTZ R161, R155, R136, !PT ;  /* 0x000000889ba17209 */ /* 0x000fe20007810000 */
[----:B------:R-:W-:Y:S01]  /*6ab0*/  QGMMA.64x128x32.F32.E4M3.E4M3 R24, R176, gdesc[UR8], R24, gsb0 ;  /* 0x01e00008b0187df3 */ /* 0x000fe20008000818 */
[----:B------:R-:W-:Y:S01]  /*6ac0*/  ISETP.GT.AND P3, PT, R6, 0x10, PT ;  /* 0x000000100600780c */ /* 0x000fe20003f64270 */
[--C-:B------:R-:W-:Y:S01]  /*6ad0*/  FFMA.FTZ R156, R128, UR37, -R8.reuse ;  /* 0x00000025809c7c23 */ /* 0x100fe20008010808 */
[----:B------:R-:W-:Y:S01]  /*6ae0*/  FMNMX.FTZ R136, R158, R161, !PT ;  /* 0x000000a19e887209 */ /* 0x000fe20007810000 */
[----:B------:R-:W-:Y:S01]  /*6af0*/  UIADD3 UR10, UR5, 0x300, URZ ;  /* 0x00000300050a7890 */ /* 0x000fe2000fffe03f */
[----:B------:R-:W-:Y:S01]  /*6b00*/  FSEL R162, R162, -INF , P3 ;  /* 0xff800000a2a27808 */ /* 0x000fe20001800000 */
[----:B------:R-:W-:Y:S01]  /*6b10*/  UMOV UR11, 0xc0000010 ;  /* 0xc0000010000b7882 */ /* 0x000fe20000000000 */
[----:B------:R-:W-:Y:S01]  /*6b20*/  FMNMX.FTZ R157, R159, R136, !PT ;  /* 0x000000889f9d7209 */ /* 0x000fe20007810000 */
[--C-:B------:R-:W-:Y:S01]  /*6b30*/  FFMA.FTZ R12, R13, UR37, -R8.reuse ;  /* 0x000000250d0c7c23 */ /* 0x100fe20008010808 */
[----:B------:R-:W-:Y:S01]  /*6b40*/  ISETP.GT.AND P3, PT, R6, 0x18, PT ;  /* 0x000000180600780c */ /* 0x000fe20003f64270 */
[----:B------:R1:W-:Y:S01]  /*6b50*/  MUFU.EX2 R136, R144 ;  /* 0x0000009000887308 */ /* 0x0003e20000000800 */
[----:B------:R-:W-:Y:S01]  /*6b60*/  FMNMX.FTZ R140, R162, R157, !PT ;  /* 0x0000009da28c7209 */ /* 0x000fe20007810000 */
[--C-:B------:R-:W-:Y:S01]  /*6b70*/  FFMA.FTZ R13, R195, UR37, -R8.reuse ;  /* 0x00000025c30d7c23 */ /* 0x100fe20008010808 */
[----:B------:R-:W-:Y:S01]  /*6b80*/  FSEL R166, R166, -INF , P3 ;  /* 0xff800000a6a67808 */ /* 0x000fe20001800000 */
[--C-:B------:R-:W-:Y:S01]  /*6b90*/  FFMA.FTZ R20, R165, UR37, -R8.reuse ;  /* 0x00000025a5147c23 */ /* 0x100fe20008010808 */
[----:B------:R-:W-:Y:S01]  /*6ba0*/  FMNMX.FTZ R157, R163, R140, !PT ;  /* 0x0000008ca39d7209 */ /* 0x000fe20007810000 */
[--C-:B------:R-:W-:Y:S01]  /*6bb0*/  FFMA.FTZ R21, R21, UR37, -R8.reuse ;  /* 0x0000002515157c23 */ /* 0x100fe20008010808 */
[----:B------:R-:W-:Y:S01]  /*6bc0*/  ISETP.GT.AND P3, PT, R6, 0x20, PT ;  /* 0x000000200600780c */ /* 0x000fe20003f64270 */
[--C-:B------:R-:W-:Y:S01]  /*6bd0*/  FFMA.FTZ R137, R137, UR37, -R8.reuse ;  /* 0x0000002589897c23 */ /* 0x100fe20008010808 */
[----:B------:R-:W-:Y:S01]  /*6be0*/  FMNMX.FTZ R140, R166, R157, !PT ;  /* 0x0000009da68c7209 */ /* 0x000fe20007810000 */
[--C-:B------:R-:W-:Y:S01]  /*6bf0*/  FFMA.FTZ R141, R141, UR37, -R8.reuse ;  /* 0x000000258d8d7c23 */ /* 0x100fe20008010808 */
[----:B------:R-:W-:Y:S01]  /*6c00*/  FSEL R138, R138, -INF , P3 ;  /* 0xff8000008a8a7808 */ /* 0x000fe20001800000 */
[--C-:B------:R-:W-:Y:S01]  /*6c10*/  FFMA.FTZ R120, R120, UR37, -R8.reuse ;  /* 0x0000002578787c23 */ /* 0x100fe20008010808 */
[----:B------:R-:W-:Y:S01]  /*6c20*/  FMNMX.FTZ R153, R167, R140, !PT ;  /* 0x0000008ca7997209 */ /* 0x000fe20007810000 */
[--C-:B------:R-:W-:Y:S01]  /*6c30*/  FFMA.FTZ R121, R121, UR37, -R8.reuse ;  /* 0x0000002579797c23 */ /* 0x100fe20008010808 */
[----:B------:R-:W-:Y:S01]  /*6c40*/  ISETP.GT.AND P3, PT, R6, 0x28, PT ;  /* 0x000000280600780c */ /* 0x000fe20003f64270 */
[----:B------:R2:W-:Y:S01]  /*6c50*/  MUFU.EX2 R140, R152 ;  /* 0x00000098008c7308 */ /* 0x0005e20000000800 */
[----:B-1----:R-:W-:Y:S01]  /*6c60*/  FMNMX.FTZ R144, R138, R153, !PT ;  /* 0x000000998a907209 */ /* 0x002fe20007810000 */
        /* <DEDUP_REMOVED lines=14> */
[----:B------:R-:W-:Y:S01]  /*6d50*/  MUFU.EX2 R144, R154 ;  /* 0x0000009a00907308 */ /* 0x000fe20000000800 */
[----:B--2---:R-:W-:Y:S01]  /*6d60*/  FMNMX.FTZ R152, R146, R145, !PT ;  /* 0x0000009192987209 */ /* 0x004fe20007810000 */
[--C-:B------:R-:W-:Y:S01]  /*6d70*/  FFMA.FTZ R145, R148, UR37, -R8.reuse ;  /* 0x0000002594917c23 */ /* 0x100fe20008010808 */
[----:B------:R-:W-:Y:S01]  /*6d80*/  FSEL R150, R150, -INF , P3 ;  /* 0xff80000096967808 */ /* 0x000fe20001800000 */
[--C-:B------:R-:W-:Y:S01]  /*6d90*/  FFMA.FTZ R100, R100, UR37, -R8.reuse ;  /* 0x0000002564647c23 */ /* 0x100fe20008010808 */
[----:B------:R-:W-:Y:S01]  /*6da0*/  FMNMX.FTZ R153, R147, R152, !PT ;  /* 0x0000009893997209 */ /* 0x000fe20007810000 */
[----:B------:R-:W-:Y:S01]  /*6db0*/  IMAD.U32 R161, RZ, RZ, UR36 ;  /* 0x00000024ffa17e24 */ /* 0x000fe2000f8e00ff */
[----:B------:R-:W-:Y:S01]  /*6dc0*/  ISETP.GT.AND P3, PT, R6, 0x40, PT ;  /* 0x000000400600780c */ /* 0x000fe20003f64270 */
[----:B------:R-:W-:Y:S01]  /*6dd0*/  MUFU.EX2 R10, R10 ;  /* 0x0000000a000a7308 */ /* 0x000fe20000000800 */
[----:B------:R-:W-:Y:S01]  /*6de0*/  FMNMX.FTZ R148, R150, R153, !PT ;  /* 0x0000009996947209 */ /* 0x000fe20007810000 */
[----:B------:R-:W-:Y:S01]  /*6df0*/  FFMA.FTZ R153, R149, UR37, -R8 ;  /* 0x0000002595997c23 */ /* 0x000fe20008010808 */
[----:B------:R-:W-:-:S02]  /*6e00*/  FSEL R122, R122, -INF , P3 ;  /* 0xff8000007a7a7808 */ /* 0x000fc40001800000 */
[----:B------:R-:W-:Y:S02]  /*6e10*/  FMNMX.FTZ R149, R151, R148, !PT ;  /* 0x0000009497957209 */ /* 0x000fe40007810000 */
[----:B------:R-:W-:Y:S01]  /*6e20*/  ISETP.GT.AND P3, PT, R6, 0x48, PT ;  /* 0x000000480600780c */ /* 0x000fe20003f64270 */
[----:B------:R1:W-:Y:S01]  /*6e30*/  MUFU.EX2 R148, R153 ;  /* 0x0000009900947308 */ /* 0x0003e20000000800 */
[----:B------:R-:W-:Y:S02]  /*6e40*/  FMNMX.FTZ R152, R122, R149, !PT ;  /* 0x000000957a987209 */ /* 0x000fe40007810000 */
[----:B------:R-:W-:Y:S02]  /*6e50*/  FSEL R126, R126, -INF , P3 ;  /* 0xff8000007e7e7808 */ /* 0x000fe40001800000 */
[----:B------:R-:W-:Y:S02]  /*6e60*/  FMNMX.FTZ R149, R123, R152, !PT ;  /* 0x000000987b957209 */ /* 0x000fe40007810000 */
[----:B------:R-:W-:Y:S01]  /*6e70*/  ISETP.GT.AND P3, PT, R6, 0x50, PT ;  /* 0x000000500600780c */ /* 0x000fe20003f64270 */
[----:B------:R-:W-:Y:S01]  /*6e80*/  MUFU.EX2 R7, R7 ;  /* 0x0000000700077308 */ /* 0x000fe20000000800 */
[----:B------:R-:W-:Y:S01]  /*6e90*/  FMNMX.FTZ R152, R126, R149, !PT ;  /* 0x000000957e987209 */ /* 0x000fe20007810000 */
[----:B-1----:R-:W-:Y:S01]  /*6ea0*/  FFMA.FTZ R153, R125, UR37, -R8 ;  /* 0x000000257d997c23 */ /* 0x002fe20008010808 */
[----:B------:R-:W-:-:S02]  /*6eb0*/  FSEL R130, R130, -INF , P3 ;  /* 0xff80000082827808 */ /* 0x000fc40001800000 */
[----:B------:R-:W-:Y:S02]  /*6ec0*/  FMNMX.FTZ R149, R127, R152, !PT ;  /* 0x000000987f957209 */ /* 0x000fe40007810000 */
[----:B------:R-:W-:Y:S01]  /*6ed0*/  ISETP.GT.AND P3, PT, R6, 0x58, PT ;  /* 0x000000580600780c */ /* 0x000fe20003f64270 */
[----:B------:R-:W-:Y:S01]  /*6ee0*/  MUFU.EX2 R9, R9 ;  /* 0x0000000900097308 */ /* 0x000fe20000000800 */
[----:B------:R-:W-:Y:S02]  /*6ef0*/  FMNMX.FTZ R152, R130, R149, !PT ;  /* 0x0000009582987209 */ /* 0x000fe40007810000 */
[----:B------:R-:W-:Y:S02]  /*6f00*/  FSEL R134, R134, -INF , P3 ;  /* 0xff80000086867808 */ /* 0x000fe40001800000 */
[----:B------:R-:W-:Y:S02]  /*6f10*/  FMNMX.FTZ R149, R131, R152, !PT ;  /* 0x0000009883957209 */ /* 0x000fe40007810000 */
[----:B------:R-:W-:Y:S01]  /*6f20*/  FSEL R135, R135, -INF , P4 ;  /* 0xff80000087877808 */ /* 0x000fe20002000000 */
[----:B------:R-:W-:Y:S01]  /*6f30*/  MUFU.EX2 R12, R12 ;  /* 0x0000000c000c7308 */ /* 0x000fe20000000800 */
[----:B------:R-:W-:-:S02]  /*6f40*/  ISETP.GT.AND P3, PT, R6, 0x60, PT ;  /* 0x000000600600780c */ /* 0x000fc40003f64270 */
[----:B------:R-:W-:Y:S02]  /*6f50*/  FMNMX.FTZ R152, R134, R149, !PT ;  /* 0x0000009586987209 */ /* 0x000fe40007810000 */
[----:B------:R-:W-:Y:S02]  /*6f60*/  ISETP.GT.AND P4, PT, R6, 0x61, PT ;  /* 0x000000610600780c */ /* 0x000fe40003f84270 */
[----:B------:R-:W-:Y:S01]  /*6f70*/  FSEL R106, R106, -INF , P3 ;  /* 0xff8000006a6a7808 */ /* 0x000fe20001800000 */
[----:B------:R-:W-:Y:S01]  /*6f80*/  MUFU.EX2 R11, R11 ;  /* 0x0000000b000b7308 */ /* 0x000fe20000000800 */
[----:B------:R-:W-:Y:S02]  /*6f90*/  FMNMX.FTZ R149, R135, R152, !PT ;  /* 0x0000009887957209 */ /* 0x000fe40007810000 */
[----:B------:R-:W-:Y:S02]  /*6fa0*/  ISETP.GT.AND P3, PT, R6, 0x68, PT ;  /* 0x000000680600780c */ /* 0x000fe40003f64270 */
[----:B------:R-:W-:-:S02]  /*6fb0*/  FSEL R125, R107, -INF , P4 ;  /* 0xff8000006b7d7808 */ /* 0x000fc40002000000 */
[----:B------:R-:W-:Y:S01]  /*6fc0*/  FMNMX.FTZ R152, R106, R149, !PT ;  /* 0x000000956a987209 */ /* 0x000fe20007810000 */
[----:B------:R1:W-:Y:S01]  /*6fd0*/  MUFU.EX2 R107, R153 ;  /* 0x00000099006b7308 */ /* 0x0003e20000000800 */
[----:B------:R-:W-:Y:S02]  /*6fe0*/  ISETP.GT.AND P4, PT, R6, 0x69, PT ;  /* 0x000000690600780c */ /* 0x000fe40003f84270 */
[----:B------:R-:W-:Y:S02]  /*6ff0*/  FSEL R110, R110, -INF , P3 ;  /* 0xff8000006e6e7808 */ /* 0x000fe40001800000 */
[----:B------:R-:W-:Y:S01]  /*7000*/  FMNMX.FTZ R149, R125, R152, !PT ;  /* 0x000000987d957209 */ /* 0x000fe20007810000 */
[--C-:B------:R-:W-:Y:S01]  /*7010*/  FFMA.FTZ R152, R129, UR37, -R8.reuse ;  /* 0x0000002581987c23 */ /* 0x100fe20008010808 */
[----:B------:R-:W-:Y:S01]  /*7020*/  ISETP.GT.AND P3, PT, R6, 0x70, PT ;  /* 0x000000700600780c */ /* 0x000fe20003f64270 */
[----:B------:R-:W-:Y:S01]  /*7030*/  MUFU.EX2 R14, R14 ;  /* 0x0000000e000e7308 */ /* 0x000fe20000000800 */
[----:B------:R-:W-:Y:S01]  /*7040*/  FSEL R128, R111, -INF , P4 ;  /* 0xff8000006f807808 */ /* 0x000fe20002000000 */
[----:B-1----:R-:W-:Y:S01]  /*7050*/  FFMA.FTZ R153, R132, UR37, -R8 ;  /* 0x0000002584997c23 */ /* 0x002fe20008010808 */
[----:B------:R-:W-:-:S02]  /*7060*/  FMNMX.FTZ R149, R110, R149, !PT ;  /* 0x000000956e957209 */ /* 0x000fc40007810000 */
[----:B------:R-:W-:Y:S02]  /*7070*/  ISETP.GT.AND P4, PT, R6, 0x71, PT ;  /* 0x000000710600780c */ /* 0x000fe40003f84270 */
[----:B------:R-:W-:Y:S01]  /*7080*/  FSEL R114, R114, -INF , P3 ;  /* 0xff80000072727808 */ /* 0x000fe20001800000 */
        /* <DEDUP_REMOVED lines=13> */
[----:B------:R-:W-:Y:S01]  /*7160*/  FSEL R132, R90, -INF , P3 ;  /* 0xff8000005a847808 */ /* 0x000fe20001800000 */
[----:B------:R-:W-:Y:S01]  /*7170*/  FFMA.FTZ R90, R133, UR37, -R8 ;  /* 0x00000025855a7c23 */ /* 0x000fe20008010808 */
[----:B------:R-:W-:Y:S01]  /*7180*/  ISETP.GT.AND P4, PT, R6, 0x81, PT ;  /* 0x000000810600780c */ /* 0x000fe20003f84270 */
[----:B------:R1:W-:Y:S01]  /*7190*/  MUFU.EX2 R119, R153 ;  /* 0x0000009900777308 */ /* 0x0003e20000000800 */
[----:B------:R-:W-:-:S02]  /*71a0*/  FMNMX.FTZ R133, R129, R154, !PT ;  /* 0x0000009a81857209 */ /* 0x000fc40007810000 */
[----:B------:R-:W-:Y:S01]  /*71b0*/  ISETP.GT.AND P3, PT, R6, 0x88, PT ;  /* 0x000000880600780c */ /* 0x000fe20003f64270 */
[----:B------:R-:W-:Y:S02]  /*71c0*/  WARPGROUP.DEPBAR.LE gsb0, 0x0 ;  /* 0x00008000000079c5 */ /* 0x000fe40000010000 */
[----:B------:R-:W-:Y:S01]  /*71d0*/  FSEL R91, R91, -INF , P4 ;  /* 0xff8000005b5b7808 */ /* 0x000fe20002000000 */
[----:B------:R-:W-:Y:S01]  /*71e0*/  WARPGROUP.ARRIVE ;  /* 0x00000000000079c5 */ /* 0x000fe20000000000 */
[----:B------:R-:W-:Y:S01]  /*71f0*/  FMNMX.FTZ R154, R132, R133, !PT ;  /* 0x00000085849a7209 */ /* 0x000fe20007810000 */
[----:B-1----:R-:W-:-:S01]  /*7200*/  FFMA.FTZ R153, R105, UR37, -R8 ;  /* 0x0000002569997c23 */ /* 0x002fc20008010808 */
[----:B------:R-:W-:Y:S01]  /*7210*/  ISETP.GT.AND P4, PT, R6, 0x89, PT ;  /* 0x000000890600780c */ /* 0x000fe20003f84270 */
[----:B------:R-:W-:Y:S01]  /*7220*/  MUFU.EX2 R21, R21 ;  /* 0x0000001500157308 */ /* 0x000fe20000000800 */
[----:B------:R-:W-:Y:S01]  /*7230*/  FSEL R133, R94, -INF , P3 ;  /* 0xff8000005e857808 */ /* 0x000fe20001800000 */
[----:B------:R-:W-:Y:S01]  /*7240*/  FFMA.FTZ R94, R104, UR37, -R8 ;  /* 0x00000025685e7c23 */ /* 0x000fe20008010808 */
[----:B------:R-:W-:Y:S01]  /*7250*/  FMNMX.FTZ R154, R91, R154, !PT ;  /* 0x0000009a5b9a7209 */ /* 0x000fe20007810000 */
[----:B------:R-:W-:Y:S01]  /*7260*/  QGMMA.64x128x32.F32.E4M3.E4M3 R24, R172, gdesc[UR8], R24, gsb0 ;  /* 0x01e00008ac187df3 */ /* 0x000fe20008000818 */
[C---:B------:R-:W-:Y:S01]  /*7270*/  ISETP.GT.AND P3, PT, R6.reuse, 0x90, PT ;  /* 0x000000900600780c */ /* 0x040fe20003f64270 */
[----:B------:R-:W-:Y:S01]  /*7280*/  UIADD3 UR10, UR5, 0x400, URZ ;  /* 0x00000400050a7890 */ /* 0x000fe2000fffe03f */
[----:B------:R-:W-:Y:S01]  /*7290*/  FSEL R95, R95, -INF , P4 ;  /* 0xff8000005f5f7808 */ /* 0x000fe20002000000 */
[----:B------:R-:W-:Y:S01]  /*72a0*/  MUFU.EX2 R137, R137 ;  /* 0x0000008900897308 */ /* 0x000fe20000000800 */
[----:B------:R-:W-:Y:S01]  /*72b0*/  FMNMX.FTZ R154, R133, R154, !PT ;  /* 0x0000009a859a7209 */ /* 0x000fe20007810000 */
[----:B------:R-:W-:Y:S01]  /*72c0*/  UMOV UR11, 0xc0000010 ;  /* 0xc0000010000b7882 */ /* 0x000fe20000000000 */
[----:B------:R-:W-:-:S02]  /*72d0*/  ISETP.GT.AND P4, PT, R6, 0x91, PT ;  /* 0x000000910600780c */ /* 0x000fc40003f84270 */
[----:B------:R-:W-:Y:S02]  /*72e0*/  FSEL R98, R98, -INF , P3 ;  /* 0xff80000062627808 */ /* 0x000fe40001800000 */
        /* <DEDUP_REMOVED lines=13> */
[----:B------:R-:W-:Y:S01]  /*73c0*/  FFMA.FTZ R117, R101, UR37, -R8 ;  /* 0x0000002565757c23 */ /* 0x000fe20008010808 */
[----:B------:R-:W-:Y:S01]  /*73d0*/  FSEL R103, R103, -INF , P4 ;  /* 0xff80000067677808 */ /* 0x000fe20002000000 */
[----:B------:R1:W-:Y:S01]  /*73e0*/  MUFU.EX2 R105, R154 ;  /* 0x0000009a00697308 */ /* 0x0003e20000000800 */
[----:B------:R-:W-:-:S02]  /*73f0*/  FMNMX.FTZ R6, R102, R149, !PT ;  /* 0x0000009566067209 */ /* 0x000fc40007810000 */
[----:B------:R-:W-:Y:S02]  /*7400*/  @!P1 LEA R161, R161, UR38, 0x3 ;  /* 0x00000026a1a19c11 */ /* 0x000fe4000f8e18ff */
[----:B------:R-:W-:-:S03]  /*7410*/  FMNMX.FTZ R6, R103, R6, !PT ;  /* 0x0000000667067209 */ /* 0x000fc60007810000 */
[----:B------:R-:W-:Y:S01]  /*7420*/  MUFU.EX2 R99, R153 ;  /* 0x0000009900637308 */ /* 0x000fe20000000800 */
[----:B-1----:R-:W-:Y:S01]  /*7430*/  FSEL R154, R0, RZ, P2 ;  /* 0x000000ff009a7208 */ /* 0x002fe20001000000 */
[----:B------:R-:W1:Y:S04]  /*7440*/  SHFL.BFLY PT, R149, R6, 0x2, 0x1f ;  /* 0x0c401f0006957f89 */ /* 0x000e6800000e0000 */
[----:B------:R-:W-:-:S02]  /*7450*/  FADD.FTZ R154, -R154, R5 ;  /* 0x000000059a9a7221 */ /* 0x000fc40000010100 */
[----:B------:R-:W-:Y:S02]  /*7460*/  MUFU.EX2 R5, R117 ;  /* 0x0000007500057308 */ /* 0x000fe40000000800 */
[----:B------:R-:W-:-:S06]  /*7470*/  FMUL.FTZ R101, R154, UR37 ;  /* 0x000000259a657c20 */ /* 0x000fcc0008410000 */
[----:B------:R-:W2:Y:S08]  /*7480*/  MUFU.EX2 R101, R101 ;  /* 0x0000006500657308 */ /* 0x000eb00000000800 */
[----:B------:R-:W-:Y:S01]  /*7490*/  MUFU.EX2 R141, R141 ;  /* 0x0000008d008d7308 */ /* 0x000fe20000000800 */
[----:B-1----:R-:W-:-:S05]  /*74a0*/  FMNMX.FTZ R149, R6, R149, !PT ;  /* 0x0000009506957209 */ /* 0x002fca0007810000 */
[----:B------:R-:W1:Y:S02]  /*74b0*/  SHFL.BFLY PT, R6, R149, 0x1, 0x1f ;  /* 0x0c201f0095067f89 */ /* 0x000e6400000e0000 */
[----:B------:R-:W-:Y:S08]  /*74c0*/  MUFU.EX2 R145, R145 ;  /* 0x0000009100917308 */ /* 0x000ff00000000800 */
[----:B------:R-:W-:Y:S08]  /*74d0*/  MUFU.EX2 R120, R120 ;  /* 0x0000007800787308 */ /* 0x000ff00000000800 */
[----:B------:R-:W-:Y:S01]  /*74e0*/  MUFU.EX2 R121, R121 ;  /* 0x0000007900797308 */ /* 0x000fe20000000800 */
[----:B-1----:R-:W-:Y:S01]  /*74f0*/  FMNMX.FTZ R6, R149, R6, !PT ;  /* 0x0000000695067209 */ /* 0x002fe20007810000 */
[----:B------:R-:W-:-:S06]  /*7500*/  IMAD.U32 R149, RZ, RZ, UR37 ;  /* 0x00000025ff957e24 */ /* 0x000fcc000f8e00ff */
[----:B------:R-:W-:Y:S01]  /*7510*/  MUFU.EX2 R124, R124 ;  /* 0x0000007c007c7308 */ /* 0x000fe20000000800 */
[C---:B------:R-:W-:Y:S01]  /*7520*/  FSETP.NEU.FTZ.AND P2, PT, R6.reuse, -INF , PT ;  /* 0xff8000000600780b */ /* 0x040fe20003f5d000 */
[----:B------:R-:W-:-:S05]  /*7530*/  FFMA.FTZ R8, R6, R149, -8 ;  /* 0xc100000006087423 */ /* 0x000fca0000010095 */
[----:B------:R-:W-:Y:S01]  /*7540*/  FSEL R8, R8, RZ, P2 ;  /* 0x000000ff08087208 */ /* 0x000fe20001000000 */
[----:B------:R-:W-:Y:S04]  /*7550*/  MUFU.EX2 R152, R152 ;  /* 0x0000009800987308 */ /* 0x000fe80000000800 */
[----:B------:R-:W-:-:S01]  /*7560*/  FFMA.FTZ R154, R155, UR37, -R8 ;  /* 0x000000259b9a7c23 */ /* 0x000fc20008010808 */
[--C-:B------:R-:W-:Y:S01]  /*7570*/  FFMA.FTZ R155, R158, UR37, -R8.reuse ;  /* 0x000000259e9b7c23 */ /* 0x100fe20008010808 */
[----:B------:R-:W-:-:S01]  /*7580*/  FFMA.FTZ R157, R126, UR37, -R8 ;  /* 0x000000257e9d7c23 */ /* 0x000fc20008010808 */
[--C-:B------:R-:W-:Y:S01]  /*7590*/  FFMA.FTZ R15, R15, UR37, -R8.reuse ;  /* 0x000000250f0f7c23 */ /* 0x100fe20008010808 */
[----:B------:R-:W-:-:S01]  /*75a0*/  FFMA.FTZ R156, R159, UR37, -R8 ;  /* 0x000000259f9c7c23 */ /* 0x000fc20008010808 */
[----:B------:R1:W-:Y:S01]  /*75b0*/  MUFU.EX2 R117, R155 ;  /* 0x0000009b00757308 */ /* 0x0003e20000000800 */
[----:B------:R-:W-:-:S01]  /*75c0*/  FFMA.FTZ R149, R162, UR37, -R8 ;  /* 0x00000025a2957c23 */ /* 0x000fc20008010808 */
[----:B------:R-:W-:Y:S01]  /*75d0*/  FFMA.FTZ R158, R163, UR37, -R8 ;  /* 0x00000025a39e7c23 */ /* 0x000fe20008010808 */
[----:B--2---:R-:W-:-:S01]  /*75e0*/  FFMA.FTZ R162, R101, R3, R10 ;  /* 0x0000000365a27223 */ /* 0x004fc2000001000a */
[--C-:B------:R-:W-:Y:S01]  /*75f0*/  FFMA.FTZ R153, R166, UR37, -R8.reuse ;  /* 0x00000025a6997c23 */ /* 0x100fe20008010808 */
[----:B------:R-:W-:-:S01]  /*7600*/  FFMA.FTZ R160, R167, UR37, -R8 ;  /* 0x00000025a7a07c23 */ /* 0x000fc20008010808 */
[----:B------:R-:W-:Y:S01]  /*7610*/  FFMA.FTZ R138, R138, UR37, -R8 ;  /* 0x000000258a8a7c23 */ /* 0x000fe20008010808 */
[----:B------:R-:W-:-:S01]  /*7620*/  FADD.FTZ R162, R7, R162 ;  /* 0x000000a207a27221 */ /* 0x000fc20000010000 */
[----:B------:R-:W-:Y:S01]  /*7630*/  MUFU.EX2 R15, R15 ;  /* 0x0000000f000f7308 */ /* 0x000fe20000000800 */
[----:B-1----:R-:W-:Y:S01]  /*7640*/  FSEL R155, R6, RZ, P2 ;  /* 0x000000ff069b7208 */ /* 0x002fe20001000000 */
[--C-:B------:R-:W-:Y:S01]  /*7650*/  FFMA.FTZ R139, R139, UR37, -R8.reuse ;  /* 0x000000258b8b7c23 */ /* 0x100fe20008010808 */
[----:B------:R-:W-:-:S01]  /*7660*/  FFMA.FTZ R142, R142, UR37, -R8 ;  /* 0x000000258e8e7c23 */ /* 0x000fc20008010808 */
[--C-:B------:R-:W-:Y:S01]  /*7670*/  FFMA.FTZ R143, R143, UR37, -R8.reuse ;  /* 0x000000258f8f7c23 */ /* 0x100fe20008010808 */
[----:B------:R-:W-:-:S01]  /*7680*/  FFMA.FTZ R146, R146, UR37, -R8 ;  /* 0x0000002592927c23 */ /* 0x000fc20008010808 */
[----:B------:R-:W-:Y:S01]  /*7690*/  FADD.FTZ R155, -R155, R4 ;  /* 0x000000049b9b7221 */ /* 0x000fe20000010100 */
[----:B------:R-:W-:-:S01]  /*76a0*/  FFMA.FTZ R147, R147, UR37, -R8 ;  /* 0x0000002593937c23 */ /* 0x000fc20008010808 */
        /* <DEDUP_REMOVED lines=17> */
[----:B------:R-:W-:-:S02]  /*77c0*/  WARPGROUP.DEPBAR.LE gsb0, 0x0 ;  /* 0x00008000000079c5 */ /* 0x000fc40000010000 */
[----:B------:R-:W-:Y:S01]  /*77d0*/  WARPGROUP.ARRIVE ;  /* 0x00000000000079c5 */ /* 0x000fe20000000000 */
[----:B------:R-:W-:-:S01]  /*77e0*/  FFMA.FTZ R115, R115, UR37, -R8 ;  /* 0x0000002573737c23 */ /* 0x000fc20008010808 */
[--C-:B------:R-:W-:Y:S01]  /*77f0*/  FFMA.FTZ R118, R118, UR37, -R8.reuse ;  /* 0x0000002576767c23 */ /* 0x100fe20008010808 */
[----:B------:R-:W-:-:S01]  /*7800*/  FFMA.FTZ R129, R129, UR37, -R8 ;  /* 0x0000002581817c23 */ /* 0x000fc20008010808 */
[----:B------:R-:W-:Y:S01]  /*7810*/  FFMA.FTZ R91, R91, UR37, -R8 ;  /* 0x000000255b5b7c23 */ /* 0x000fe20008010808 */
[----:B------:R-:W3:Y:S01]  /*7820*/  MUFU.EX2 R149, R149 ;  /* 0x0000009500957308 */ /* 0x000ee20000000800 */
[----:B-1----:R-:W-:-:S01]  /*7830*/  FFMA.FTZ R3, R126, R2, R15 ;  /* 0x000000027e037223 */ /* 0x002fc2000001000f */
[----:B------:R-:W-:Y:S01]  /*7840*/  QGMMA.64x128x32.F32.E4M3.E4M3 R24, R168, gdesc[UR8], R24, gsb0 ;  /* 0x01e00008a8187df3 */ /* 0x000fe20008000818 */
[----:B------:R-:W-:-:S01]  /*7850*/  FFMA.FTZ R133, R133, UR37, -R8 ;  /* 0x0000002585857c23 */ /* 0x000fc20008010808 */
[----:B------:R-:W-:Y:S01]  /*7860*/  FFMA.FTZ R95, R95, UR37, -R8 ;  /* 0x000000255f5f7c23 */ /* 0x000fe20008010808 */
[----:B------:R-:W-:-:S01]  /*7870*/  FADD.FTZ R2, R154, R3 ;  /* 0x000000039a027221 */ /* 0x000fc20000010000 */
[----:B------:R-:W-:Y:S01]  /*7880*/  FADD.FTZ R3, R9, R162 ;  /* 0x000000a209037221 */ /* 0x000fe20000010000 */
[----:B------:R-:W-:-:S01]  /*7890*/  FFMA.FTZ R98, R98, UR37, -R8 ;  /* 0x0000002562627c23 */ /* 0x000fc20008010808 */
[----:B------:R-:W1:Y:S01]  /*78a0*/  MUFU.EX2 R158, R158 ;  /* 0x0000009e009e7308 */ /* 0x000e620000000800 */
[----:B------:R-:W-:-:S01]  /*78b0*/  FADD.FTZ R155, R117, R2 ;  /* 0x00000002759b7221 */ /* 0x000fc20000010000 */
[----:B------:R-:W-:Y:S01]  /*78c0*/  FADD.FTZ R2, R12, R3 ;  /* 0x000000030c027221 */ /* 0x000fe20000010000 */
[----:B------:R-:W-:-:S01]  /*78d0*/  FFMA.FTZ R104, R104, UR37, -R8 ;  /* 0x0000002568687c23 */ /* 0x000fc20008010808 */
[----:B------:R-:W-:Y:S01]  /*78e0*/  FFMA.FTZ R102, R102, UR37, -R8 ;  /* 0x0000002566667c23 */ /* 0x000fe20008010808 */
[----:B--2---:R-:W-:-:S01]  /*78f0*/  FADD.FTZ R162, R156, R155 ;  /* 0x0000009b9ca27221 */ /* 0x004fc20000010000 */
[----:B------:R-:W-:-:S02]  /*7900*/  FADD.FTZ R3, R11, R2 ;  /* 0x000000020b037221 */ /* 0x000fc40000010000 */
        /* <DEDUP_REMOVED lines=10> */
[----:B------:R-:W-:-:S06]  /*79b0*/  FADD.FTZ R162, R136, R3 ;  /* 0x0000000388a27221 */ /* 0x000fcc0000010000 */
[----:B------:R-:W2:Y:S01]  /*79c0*/  MUFU.EX2 R139, R139 ;  /* 0x0000008b008b7308 */ /* 0x000ea20000000800 */
[----:B---3--:R-:W-:-:S07]  /*79d0*/  FADD.FTZ R155, R160, R155 ;  /* 0x0000009ba09b7221 */ /* 0x008fce0000010000 */
[----:B------:R-:W3:Y:S01]  /*79e0*/  MUFU.EX2 R142, R142 ;  /* 0x0000008e008e7308 */ /* 0x000ee20000000800 */
[----:B-1----:R-:W-:-:S01]  /*79f0*/  FADD.FTZ R2, R138, R155 ;  /* 0x0000009b8a027221 */ /* 0x002fc20000010000 */
[----:B------:R-:W-:-:S06]  /*7a00*/  FFMA.FTZ R155, R128, UR37, -R8 ;  /* 0x00000025809b7c23 */ /* 0x000fcc0008010808 */
[----:B------:R-:W1:Y:S01]  /*7a10*/  MUFU.EX2 R143, R143 ;  /* 0x0000008f008f7308 */ /* 0x000e620000000800 */
[----:B--2---:R-:W-:-:S07]  /*7a20*/  FADD.FTZ R3, R139, R2 ;  /* 0x000000028b037221 */ /* 0x004fce0000010000 */
[----:B------:R-:W2:Y:S01]  /*7a30*/  MUFU.EX2 R146, R146 ;  /* 0x0000009200927308 */ /* 0x000ea20000000800 */
[----:B---3--:R-:W-:-:S07]  /*7a40*/  FADD.FTZ R2, R142, R3 ;  /* 0x000000038e027221 */ /* 0x008fce0000010000 */
[----:B------:R-:W3:Y:S01]  /*7a50*/  MUFU.EX2 R147, R147 ;  /* 0x0000009300937308 */ /* 0x000ee20000000800 */
[----:B-1----:R-:W-:-:S07]  /*7a60*/  FADD.FTZ R3, R143, R2 ;  /* 0x000000028f037221 */ /* 0x002fce0000010000 */
[----:B------:R1:W-:Y:S01]  /*7a70*/  MUFU.EX2 R4, R157 ;  /* 0x0000009d00047308 */ /* 0x0003e20000000800 */
[----:B--2---:R-:W-:-:S07]  /*7a80*/  FADD.FTZ R2, R146, R3 ;  /* 0x0000000392027221 */ /* 0x004fce0000010000 */
[----:B------:R-:W2:Y:S01]  /*7a90*/  MUFU.EX2 R150, R150 ;  /* 0x0000009600967308 */ /* 0x000ea20000000800 */
[----:B-1----:R-:W-:-:S01]  /*7aa0*/  FADD.FTZ R157, R137, R162 ;  /* 0x000000a2899d7221 */ /* 0x002fc20000010000 */
[----:B---3--:R-:W-:-:S03]  /*7ab0*/  FADD.FTZ R3, R147, R2 ;  /* 0x0000000293037221 */ /* 0x008fc60000010000 */
[----:B------:R-:W-:-:S03]  /*7ac0*/  FADD.FTZ R128, R140, R157 ;  /* 0x0000009d8c807221 */ /* 0x000fc60000010000 */
[----:B------:R-:W1:Y:S01]  /*7ad0*/  MUFU.EX2 R151, R151 ;  /* 0x0000009700977308 */ /* 0x000e620000000800 */
[----:B------:R-:W-:-:S04]  /*7ae0*/  FADD.FTZ R157, R141, R128 ;  /* 0x000000808d9d7221 */ /* 0x000fc80000010000 */
[----:B------:R-:W-:-:S03]  /*7af0*/  FADD.FTZ R128, R144, R157 ;  /* 0x0000009d90807221 */ /* 0x000fc60000010000 */
[----:B------:R-:W3:Y:S01]  /*7b00*/  MUFU.EX2 R122, R122 ;  /* 0x0000007a007a7308 */ /* 0x000ee20000000800 */
[----:B------:R-:W-:-:S01]  /*7b10*/  FADD.FTZ R157, R145, R128 ;  /* 0x00000080919d7221 */ /* 0x000fc20000010000 */
[----:B--2---:R-:W-:-:S03]  /*7b20*/  FADD.FTZ R2, R150, R3 ;  /* 0x0000000396027221 */ /* 0x004fc60000010000 */
[----:B------:R-:W-:-:S03]  /*7b30*/  FADD.FTZ R157, R148, R157 ;  /* 0x0000009d949d7221 */ /* 0x000fc60000010000 */
[----:B------:R-:W2:Y:S01]  /*7b40*/  MUFU.EX2 R123, R123 ;  /* 0x0000007b007b7308 */ /* 0x000ea20000000800 */
[----:B-1----:R-:W-:-:S01]  /*7b50*/  FADD.FTZ R3, R151, R2 ;  /* 0x0000000297037221 */ /* 0x002fc20000010000 */
[----:B------:R-:W-:-:S06]  /*7b60*/  FADD.FTZ R2, R120, R157 ;  /* 0x0000009d78027221 */ /* 0x000fcc0000010000 */
[----:B------:R-:W1:Y:S01]  /*7b70*/  MUFU.EX2 R127, R127 ;  /* 0x0000007f007f7308 */ /* 0x000e620000000800 */
[----:B---3--:R-:W-:-:S01]  /*7b80*/  FADD.FTZ R128, R122, R3 ;  /* 0x000000037a807221 */ /* 0x008fc20000010000 */
[----:B------:R-:W-:-:S04]  /*7b90*/  FADD.FTZ R3, R121, R2 ;  /* 0x0000000279037221 */ /* 0x000fc80000010000 */
[----:B------:R-:W-:Y:S02]  /*7ba0*/  FADD.FTZ R2, R124, R3 ;  /* 0x000000037c027221 */ /* 0x000fe40000010000 */
[----:B------:R-:W3:Y:S01]  /*7bb0*/  MUFU.EX2 R130, R130 ;  /* 0x0000008200827308 */ /* 0x000ee20000000800 */
[----:B--2---:R-:W-:-:S01]  /*7bc0*/  FADD.FTZ R157, R123, R128 ;  /* 0x000000807b9d7221 */ /* 0x004fc20000010000 */
[----:B------:R-:W-:-:S03]  /*7bd0*/  FADD.FTZ R2, R107, R2 ;  /* 0x000000026b027221 */ /* 0x000fc60000010000 */
[----:B------:R-:W-:Y:S01]  /*7be0*/  FADD.FTZ R128, R4, R157 ;  /* 0x0000009d04807221 */ /* 0x000fe20000010000 */
[----:B------:R-:W-:-:S02]  /*7bf0*/  FADD.FTZ R157, R111, R2 ;  /* 0x000000026f9d7221 */ /* 0x000fc40000010000 */
[----:B------:R-:W2:Y:S01]  /*7c00*/  MUFU.EX2 R131, R131 ;  /* 0x0000008300837308 */ /* 0x000ea20000000800 */
[----:B-1----:R-:W-:-:S01]  /*7c10*/  FADD.FTZ R3, R127, R128 ;  /* 0x000000807f037221 */ /* 0x002fc20000010000 */
[----:B------:R-:W-:Y:S01]  /*7c20*/  FFMA.FTZ R128, R132, UR37, -R8 ;  /* 0x0000002584807c23 */ /* 0x000fe20008010808 */
[----:B------:R-:W-:-:S01]  /*7c30*/  FADD.FTZ R132, R152, R157 ;  /* 0x0000009d98847221 */ /* 0x000fc20000010000 */
[----:B------:R-:W-:-:S03]  /*7c40*/  FFMA.FTZ R8, R103, UR37, -R8 ;  /* 0x0000002567087c23 */ /* 0x000fc60008010808 */
[----:B------:R-:W-:Y:S01]  /*7c50*/  FADD.FTZ R157, R119, R132 ;  /* 0x00000084779d7221 */ /* 0x000fe20000010000 */
[----:B------:R-:W1:Y:S01]  /*7c60*/  MUFU.EX2 R134, R134 ;  /* 0x0000008600867308 */ /* 0x000e620000000800 */
[----:B---3--:R-:W-:-:S01]  /*7c70*/  FADD.FTZ R2, R130, R3 ;  /* 0x0000000382027221 */ /* 0x008fc20000010000 */
[----:B------:R-:W-:-:S06]  /*7c80*/  WARPGROUP.DEPBAR.LE gsb0, 0x0 ;  /* 0x00008000000079c5 */ /* 0x000fcc0000010000 */
        /* <DEDUP_REMOVED lines=9> */
[----:B-1----:R-:W-:-:S04]  /*7d20*/  FADD.FTZ R2, R94, R157 ;  /* 0x0000009d5e027221 */ /* 0x002fc80000010000 */
[----:B------:R-:W-:-:S03]  /*7d30*/  FADD.FTZ R2, R99, R2 ;  /* 0x0000000263027221 */ /* 0x000fc60000010000 */
[----:B------:R-:W1:Y:S01]  /*7d40*/  MUFU.EX2 R110, R110 ;  /* 0x0000006e006e7308 */ /* 0x000e620000000800 */
[----:B---3--:R-:W-:-:S01]  /*7d50*/  FADD.FTZ R132, R106, R3 ;  /* 0x000000036a847221 */ /* 0x008fc20000010000 */
[----:B------:R-:W-:-:S06]  /*7d60*/  FADD.FTZ R157, R105, R2 ;  /* 0x00000002699d7221 */ /* 0x000fcc0000010000 */
        /* <DEDUP_REMOVED lines=8> */
[----:B------:R-:W-:-:S05]  /*7df0*/  IADD3 R2, -R194, 0xb, RZ ;  /* 0x0000000bc2027810 */ /* 0x000fca0007ffe1ff */
[----:B------:R2:W-:Y:S06]  /*7e00*/  BAR.ARV R2, 0x100 ;  /* 0x000400020000751d */ /* 0x0005ec0000002000 */
[----:B------:R-:W4:Y:S01]  /*7e10*/  MUFU.EX2 R112, R112 ;  /* 0x0000007000707308 */ /* 0x000f220000000800 */
[----:B-1----:R-:W-:-:S01]  /*7e20*/  FADD.FTZ R157, R109, R132 ;  /* 0x000000846d9d7221 */ /* 0x002fc20000010000 */
[----:B--2---:R-:W-:Y:S02]  /*7e30*/  @!P1 VIADD R2, R161, 0x29840 ;  /* 0x00029840a1029836 */ /* 0x004fe40000000000 */
[----:B---3--:R-:W-:-:S03]  /*7e40*/  FADD.FTZ R132, R114, R3 ;  /* 0x0000000372847221 */ /* 0x008fc60000010000 */
[----:B------:R-:W-:Y:S01]  /*7e50*/  @!P1 PRMT R2, RZ, 0x654, R2 ;  /* 0x00000654ff029816 */ /* 0x000fe20000000002 */
[----:B------:R-:W1:Y:S03]  /*7e60*/  MUFU.EX2 R115, R115 ;  /* 0x0000007300737308 */ /* 0x000e660000000800 */
[----:B------:R2:W-:Y:S05]  /*7e70*/  @!P1 SYNCS.ARRIVE.TRANS64.RED.A1T0 RZ, [R2+URZ], RZ ;  /* 0x000000ff02ff99a7 */ /* 0x0005ea000810043f */
[----:B------:R-:W-:Y:S01]  /*7e80*/  MUFU.EX2 R113, R113 ;  /* 0x0000007100717308 */ /* 0x000fe20000000800 */
[----:B----4-:R-:W-:-:S07]  /*7e90*/  FADD.FTZ R162, R112, R157 ;  /* 0x0000009d70a27221 */ /* 0x010fce0000010000 */
[----:B------:R-:W3:Y:S01]  /*7ea0*/  MUFU.EX2 R118, R118 ;  /* 0x0000007600767308 */ /* 0x000ee20000000800 */
[----:B-1----:R-:W-:-:S07]  /*7eb0*/  FADD.FTZ R3, R115, R132 ;  /* 0x0000008473037221 */ /* 0x002fce0000010000 */
[----:B------:R-:W-:Y:S08]  /*7ec0*/  MUFU.EX2 R116, R116 ;  /* 0x0000007400747308 */ /* 0x000ff00000000800 */
[----:B------:R-:W1:Y:S01]  /*7ed0*/  MUFU.EX2 R129, R129 ;  /* 0x0000008100817308 */ /* 0x000e620000000800 */
[----:B---3--:R-:W-:-:S07]  /*7ee0*/  FADD.FTZ R132, R118, R3 ;  /* 0x0000000376847221 */ /* 0x008fce0000010000 */
[----:B------:R-:W-:Y:S08]  /*7ef0*/  MUFU.EX2 R88, R88 ;  /* 0x0000005800587308 */ /* 0x000ff00000000800 */
[----:B------:R-:W3:Y:S01]  /*7f00*/  MUFU.EX2 R128, R128 ;  /* 0x0000008000807308 */ /* 0x000ee20000000800 */
[----:B-1----:R-:W-:-:S07]  /*7f10*/  FADD.FTZ R3, R129, R132 ;  /* 0x0000008481037221 */ /* 0x002fce0000010000 */
[----:B------:R-:W-:Y:S08]  /*7f20*/  MUFU.EX2 R89, R89 ;  /* 0x0000005900597308 */ /* 0x000ff00000000800 */
[----:B------:R-:W1:Y:S01]  /*7f30*/  MUFU.EX2 R91, R91 ;  /* 0x0000005b005b7308 */ /* 0x000e620000000800 */
[----:B---3--:R-:W-:-:S07]  /*7f40*/  FADD.FTZ R132, R128, R3 ;  /* 0x0000000380847221 */ /* 0x008fce0000010000 */
[----:B------:R-:W-:Y:S08]  /*7f50*/  MUFU.EX2 R92, R92 ;  /* 0x0000005c005c7308 */ /* 0x000ff00000000800 */
[----:B------:R3:W-:Y:S01]  /*7f60*/  MUFU.EX2 R159, R95 ;  /* 0x0000005f009f7308 */ /* 0x0007e20000000800 */
[----:B-1----:R-:W-:-:S07]  /*7f70*/  FADD.FTZ R132, R91, R132 ;  /* 0x000000845b847221 */ /* 0x002fce0000010000 */
[----:B------:R-:W1:Y:S01]  /*7f80*/  MUFU.EX2 R133, R133 ;  /* 0x0000008500857308 */ /* 0x000e620000000800 */
[----:B---3--:R-:W-:-:S04]  /*7f90*/  FADD.FTZ R95, R113, R162 ;  /* 0x000000a2715f7221 */ /* 0x008fc80000010000 */
[----:B------:R-:W-:-:S03]  /*7fa0*/  FADD.FTZ R95, R116, R95 ;  /* 0x0000005f745f7221 */ /* 0x000fc60000010000 */
[----:B------:R-:W-:Y:S08]  /*7fb0*/  MUFU.EX2 R93, R93 ;  /* 0x0000005d005d7308 */ /* 0x000ff00000000800 */
[----:B------:R-:W-:Y:S01]  /*7fc0*/  MUFU.EX2 R96, R96 ;  /* 0x0000006000607308 */ /* 0x000fe20000000800 */
[----:B-1----:R-:W-:-:S04]  /*7fd0*/  FADD.FTZ R132, R133, R132 ;  /* 0x0000008485847221 */ /* 0x002fc80000010000 */
[----:B------:R-:W-:-:S03]  /*7fe0*/  FADD.FTZ R132, R159, R132 ;  /* 0x000000849f847221 */ /* 0x000fc60000010000 */
[----:B------:R1:W3:Y:S08]  /*7ff0*/  MUFU.EX2 R171, R98 ;  /* 0x0000006200ab7308 */ /* 0x0002f00000000800 */
[----:B------:R-:W4:Y:S01]  /*8000*/  MUFU.EX2 R97, R97 ;  /* 0x0000006100617308 */ /* 0x000f220000000800 */
[----:B-1----:R-:W-:-:S04]  /*8010*/  FADD.FTZ R98, R88, R95 ;  /* 0x0000005f58627221 */ /* 0x002fc80000010000 */
[----:B------:R-:W-:-:S03]  /*8020*/  FADD.FTZ R3, R89, R98 ;  /* 0x0000006259037221 */ /* 0x000fc60000010000 */
[----:B------:R-:W1:Y:S01]  /*8030*/  MUFU.EX2 R157, R104 ;  /* 0x00000068009d7308 */ /* 0x000e620000000800 */
[----:B------:R-:W-:-:S01]  /*8040*/  FADD.FTZ R98, R92, R3 ;  /* 0x000000035c627221 */ /* 0x000fc20000010000 */
[----:B---3--:R-:W-:-:S03]  /*8050*/  FADD.FTZ R132, R171, R132 ;  /* 0x00000084ab847221 */ /* 0x008fc60000010000 */
[----:B------:R-:W-:-:S03]  /*8060*/  FADD.FTZ R3, R93, R98 ;  /* 0x000000625d037221 */ /* 0x000fc60000010000 */
[----:B------:R-:W3:Y:S01]  /*8070*/  MUFU.EX2 R100, R100 ;  /* 0x0000006400647308 */ /* 0x000ee20000000800 */
[----:B--2---:R-:W-:-:S04]  /*8080*/  FADD.FTZ R2, R96, R3 ;  /* 0x0000000360027221 */ /* 0x004fc80000010000 */
[----:B----4-:R-:W-:-:S03]  /*8090*/  FADD.FTZ R3, R97, R2 ;  /* 0x0000000261037221 */ /* 0x010fc60000010000 */
        /* <DEDUP_REMOVED lines=9> */
.L_x_1883:
[----:B------:R-:W-:Y:S01]  /*8130*/  UISETP.GT.AND UP0, UPT, UR7, UR46, UPT ;  /* 0x0000002e0700728c */ /* 0x000fe2000bf04270 */
[----:B------:R-:W-:Y:S01]  /*8140*/  F2FP.SATFINITE.E4M3.F32.PACK_AB_MERGE_C R9, R12, R9, RZ ;  /* 0x000000090c09723e */ /* 0x000fe200048070ff */
[----:B------:R-:W-:Y:S01]  /*8150*/  ULEA UR5, UR6, UR38, 0x3 ;  /* 0x0000002606057291 */ /* 0x000fe2000f8e183f */
[----:B------:R-:W-:Y:S01]  /*8160*/  F2FP.SATFINITE.E4M3.F32.PACK_AB_MERGE_C R4, R127, R4, RZ ;  /* 0x000000047f04723e */ /* 0x000fe200048070ff */
[----:B------:R-:W-:Y:S01]  /*8170*/  UIADD3 UR7, UR7, -0x1, URZ ;  /* 0xffffffff07077890 */ /* 0x000fe2000fffe03f */
[----:B------:R-:W-:Y:S01]  /*8180*/  F2FP.SATFINITE.E4M3.F32.PACK_AB_MERGE_C R5, R5, R100, RZ ;  /* 0x000000640505723e */ /* 0x000fe200048070ff */
[----:B------:R-:W-:Y:S01]  /*8190*/  UIADD3 UR5, UR5, 0x29860, URZ ;  /* 0x0002986005057890 */ /* 0x000fe2000fffe03f */
[----:B------:R-:W-:Y:S01]  /*81a0*/  PLOP3.LUT P2, PT, PT, PT, UP0, 0x80, 0x0 ;  /* 0x000000000000781c */ /* 0x000fe20003f4f008 */
[----:B------:R-:W-:Y:S01]  /*81b0*/  UMOV UR45, UR39 ;  /* 0x00000027002d7c82 */ /* 0x000fe20008000000 */
[----:B------:R-:W-:Y:S01]  /*81c0*/  F2FP.SATFINITE.E4M3.F32.PACK_AB_MERGE_C R117, R156, R117, RZ ;  /* 0x000000759c75723e */ /* 0x000fe200048070ff */
[----:B------:R-:W-:Y:S01]  /*81d0*/  UPRMT UR5, UR52, 0x654, UR5 ;  /* 0x0000065434057896 */ /* 0x000fe20008000005 */
[----:B------:R-:W-:Y:S01]  /*81e0*/  F2FP.SATFINITE.E4M3.F32.PACK_AB_MERGE_C R13, R20, R13, RZ ;  /* 0x0000000d140d723e */ /* 0x000fe200048070ff */
[----:B------:R-:W-:Y:S01]  /*81f0*/  UMOV UR6, UR36 ;  /* 0x0000002400067c82 */ /* 0x000fe20008000000 */
[----:B------:R-:W-:Y:S01]  /*8200*/  F2FP.SATFINITE.E4M3.F32.PACK_AB_MERGE_C R153, R160, R153, RZ ;  /* 0x00000099a099723e */ /* 0x000fe200048070ff */
[----:B------:R-:W-:Y:S01]  /*8210*/  FMUL.FTZ R24, R24, R101 ;  /* 0x0000006518187220 */ /* 0x000fe20000410000 */
[----:B------:R-:W-:Y:S01]  /*8220*/  F2FP.SATFINITE.E4M3.F32.PACK_AB_MERGE_C R137, R140, R137, RZ ;  /* 0x000000898c89723e */ /* 0x000fe200048070ff */
[-C--:B------:R-:W-:Y:S01]  /*8230*/  FMUL.FTZ R25, R25, R101.reuse ;  /* 0x0000006519197220 */ /* 0x080fe20000410000 */
[----:B------:R-:W-:Y:S01]  /*8240*/  F2FP.SATFINITE.E4M3.F32.PACK_AB_MERGE_C R142, R143, R142, RZ ;  /* 0x0000008e8f8e723e */ /* 0x000fe200048070ff */
[----:B------:R-:W-:Y:S01]  /*8250*/  FMUL.FTZ R28, R28, R101 ;  /* 0x000000651c1c7220 */ /* 0x000fe20000410000 */
[----:B------:R-:W-:Y:S01]  /*8260*/  F2FP.SATFINITE.E4M3.F32.PACK_AB_MERGE_C R145, R148, R145, RZ ;  /* 0x000000919491723e */ /* 0x000fe200048070ff */
[----:B------:R-:W-:Y:S01]  /*8270*/  SYNCS.ARRIVE.TRANS64.RED.A1T0 RZ, [UR5], RZ ;  /* 0x000000ffffff79a7 */ /* 0x000fe20008100405 */
        /* <DEDUP_REMOVED lines=95> */
.L_x_1874:
[----:B------:R-:W-:-:S13]  /*8870*/  ISETP.LE.AND P2, PT, RZ, UR7, PT ;  /* 0x00000007ff007c0c */ /* 0x000fda000bf43270 */
[----:B------:R-:W-:Y:S05]  /*8880*/  @!P2 BRA `(.L_x_1885) ;  /* 0x0000002c0028a947 */ /* 0x000fea0003800000 */
[----:B------:R-:W-:Y:S01]  /*8890*/  IMAD.MOV.U32 R7, RZ, RZ, R6 ;  /* 0x000000ffff077224 */ /* 0x000fe200078e0006 */
[----:B------:R-:W-:Y:S01]  /*88a0*/  UMOV UR40, UR39 ;  /* 0x0000002700287c82 */ /* 0x000fe20008000000 */
[----:B------:R-:W-:Y:S01]  /*88b0*/  IMAD.MOV.U32 R5, RZ, RZ, R0 ;  /* 0x000000ffff057224 */ /* 0x000fe200078e0000 */
[----:B------:R-:W-:-:S06]  /*88c0*/  UMOV UR6, UR36 ;  /* 0x0000002400067c82 */ /* 0x000fcc0008000000 */
.L_x_1895:
        /* <DEDUP_REMOVED lines=9> */
.L_x_1887:
[----:B------:R-:W-:Y:S01]  /*8960*/  ULEA UR5, UR36, UR38, 0x3 ;  /* 0x0000002624057291 */ /* 0x000fe2000f8e183f */
[----:B------:R-:W-:-:S05]  /*8970*/  IMAD.U32 R0, RZ, RZ, UR39 ;  /* 0x00000027ff007e24 */ /* 0x000fca000f8e00ff */
[----:B------:R-:W-:-:S04]  /*8980*/  SHF.L.U32 R0, R0, 0x1f, RZ ;  /* 0x0000001f00007819 */ /* 0x000fc800000006ff */
[----:B------:R1:W2:Y:S01]  /*8990*/  SYNCS.PHASECHK.TRANS64.TRYWAIT P2, [UR5+0x29830], R0 ;  /* 0x02983000ff0075a7 */ /* 0x0002a20008040145 */
[----:B------:R-:W-:Y:S05]  /*89a0*/  @!P0 BRA `(.L_x_1888) ;  /* 0x0000000000048947 */ /* 0x000fea0003800000 */
[----:B------:R-:W-:Y:S01]  /*89b0*/  BPT.TRAP 0x1 ;  /* 0x000000040000795c */ /* 0x000fe20000300000 */
.L_x_1888:
[----:B--2---:R-:W-:Y:S05]  /*89c0*/  @P2 BRA `(.L_x_1886) ;  /* 0x0000000000082947 */ /* 0x004fea0003800000 */
[----:B------:R-:W2:Y:S02]  /*89d0*/  SYNCS.PHASECHK.TRANS64.TRYWAIT P2, [UR5+0x29830], R0 ;  /* 0x02983000ff0075a7 */ /* 0x000ea40008040145 */
[----:B--2---:R-:W-:Y:S05]  /*89e0*/  @!P2 BRA `(.L_x_1889) ;  /* 0x000000880018a947 */ /* 0x004fea0003800000 */
.L_x_1886:
[----:B------:R-:W3:Y:S01]  /*89f0*/  S2R R4, SR_TID.X ;  /* 0x0000000000047919 */ /* 0x000ee20000002100 */
        /* <DEDUP_REMOVED lines=21> */
[----:B---3--:R-:W-:-:S05]  /*8b50*/  SHF.R.U32.HI R4, RZ, 0x7, R4 ;  /* 0x00000007ff047819 */ /* 0x008fca0000011604 */
        /* <DEDUP_REMOVED lines=165> */
.L_x_1891:
[----:B------:R-:W-:Y:S01]  /*95b0*/  ULEA UR5, UR6, UR38, 0x3 ;  /* 0x0000002606057291 */ /* 0x000fe2000f8e183f */
[----:B------:R-:W-:-:S05]  /*95c0*/  IMAD.U32 R0, RZ, RZ, UR40 ;  /* 0x00000028ff007e24 */ /* 0x000fca000f8e00ff */
[----:B------:R-:W-:-:S04]  /*95d0*/  SHF.L.U32 R0, R0, 0x1f, RZ ;  /* 0x0000001f00007819 */ /* 0x000fc800000006ff */
[----:B------:R1:W2:Y:S01]  /*95e0*/  SYNCS.PHASECHK.TRANS64.TRYWAIT P2, [UR5+0x29850], R0 ;  /* 0x02985000ff0075a7 */ /* 0x0002a20008040145 */
[----:B------:R-:W-:Y:S05]  /*95f0*/  @!P0 BRA `(.L_x_1892) ;  /* 0x0000000000048947 */ /* 0x000fea0003800000 */
[----:B------:R-:W-:Y:S01]  /*9600*/  BPT.TRAP 0x1 ;  /* 0x000000040000795c */ /* 0x000fe20000300000 */
.L_x_1892:
[----:B--2---:R-:W-:Y:S05]  /*9610*/  @P2 BRA `(.L_x_1890) ;  /* 0x0000000000082947 */ /* 0x004fea0003800000 */
[----:B------:R-:W2:Y:S02]  /*9620*/  SYNCS.PHASECHK.TRANS64.TRYWAIT P2, [UR5+0x29850], R0 ;  /* 0x02985000ff0075a7 */ /* 0x000ea40008040145 */
[----:B--2---:R-:W-:Y:S05]  /*9630*/  @!P2 BRA `(.L_x_1893) ;  /* 0x0000007c001ca947 */ /* 0x004fea0003800000 */
.L_x_1890:
        /* <DEDUP_REMOVED lines=114> */
[----:B------:R-:W-:-:S01]  /*9d60*/  FFMA.FTZ R137, R144, UR37, -R194 ;  /* 0x0000002590897c23 */ /* 0x000fc200080108c2 */
[--C-:B------:R-:W-:Y:S01]  /*9d70*/  FFMA.FTZ R144, R149, UR37, -R194.reuse ;  /* 0x0000002595907c23 */ /* 0x100fe200080108c2 */
[----:B------:R-:W-:Y:S02]  /*9d80*/  IMAD.U32 R149, RZ, RZ, UR37 ;  /* 0x00000025ff957e24 */ /* 0x000fe4000f8e00ff */
[--C-:B------:R-:W-:Y:S01]  /*9d90*/  FFMA.FTZ R21, R140, UR37, -R194.reuse ;  /* 0x000000258c157c23 */ /* 0x100fe200080108c2 */
[----:B------:R-:W-:-:S01]  /*9da0*/  FFMA.FTZ R140, R145, UR37, -R194 ;  /* 0x00000025918c7c23 */ /* 0x000fc200080108c2 */
[----:B------:R-:W-:Y:S01]  /*9db0*/  FFMA.FTZ R145, R101, UR37, -R194 ;  /* 0x0000002565917c23 */ /* 0x000fe200080108c2 */
[----:B------:R-:W-:-:S01]  /*9dc0*/  FFMA.FTZ R101, R6, R149, -8 ;  /* 0xc100000006657423 */ /* 0x000fc20000010095 */
[--C-:B------:R-:W-:Y:S01]  /*9dd0*/  FFMA.FTZ R15, R136, UR37, -R194.reuse ;  /* 0x00000025880f7c23 */ /* 0x100fe200080108c2 */
[----:B------:R-:W-:-:S01]  /*9de0*/  FFMA.FTZ R136, R141, UR37, -R194 ;  /* 0x000000258d887c23 */ /* 0x000fc200080108c2 */
[--C-:B------:R-:W-:Y:S01]  /*9df0*/  FFMA.FTZ R7, R152, UR37, -R194.reuse ;  /* 0x0000002598077c23 */ /* 0x100fe200080108c2 */
[----:B------:R-:W-:-:S01]  /*9e00*/  FFMA.FTZ R141, R148, UR37, -R194 ;  /* 0x00000025948d7c23 */ /* 0x000fc200080108c2 */
[----:B------:R-:W-:Y:S01]  /*9e10*/  FFMA.FTZ R148, R154, UR37, -R101 ;  /* 0x000000259a947c23 */ /* 0x000fe20008010865 */
[----:B------:R-:W-:-:S01]  /*9e20*/  FFMA.FTZ R8, R153, UR37, -R194 ;  /* 0x0000002599087c23 */ /* 0x000fc200080108c2 */
[----:B------:R-:W-:Y:S01]  /*9e30*/  FFMA.FTZ R149, R155, UR37, -R101 ;  /* 0x000000259b957c23 */ /* 0x000fe20008010865 */
[----:B------:R-:W-:Y:S01]  /*9e40*/  MUFU.EX2 R5, R5 ;  /* 0x0000000500057308 */ /* 0x000fe20000000800 */
        /* <DEDUP_REMOVED lines=57> */
[----:B------:R-:W-:-:S02]  /*a1e0*/  WARPGROUP.DEPBAR.LE gsb0, 0x0 ;  /* 0x00008000000079c5 */ /* 0x000fc40000010000 */
[----:B------:R-:W-:Y:S01]  /*a1f0*/  WARPGROUP.ARRIVE ;  /* 0x00000000000079c5 */ /* 0x000fe20000000000 */
[----:B------:R-:W-:Y:S01]  /*a200*/  FFMA.FTZ R114, R114, UR37, -R101 ;  /* 0x0000002572727c23 */ /* 0x000fe20008010865 */
[----:B------:R-:W-:-:S01]  /*a210*/  FFMA.FTZ R113, R113, UR37, -R194 ;  /* 0x0000002571717c23 */ /* 0x000fc200080108c2 */
[----:B------:R-:W-:Y:S01]  /*a220*/  FFMA.FTZ R115, R115, UR37, -R101 ;  /* 0x0000002573737c23 */ /* 0x000fe20008010865 */
[----:B------:R-:W2:Y:S01]  /*a230*/  MUFU.EX2 R153, R153 ;  /* 0x0000009900997308 */ /* 0x000ea20000000800 */
[----:B---3--:R-:W-:-:S01]  /*a240*/  FADD.FTZ R2, R152, R3 ;  /* 0x0000000398027221 */ /* 0x008fc20000010000 */
[----:B------:R-:W-:Y:S01]  /*a250*/  QGMMA.64x128x32.F32.E4M3.E4M3 R24, R176, gdesc[UR8], R24, gsb0 ;  /* 0x01e00008b0187df3 */ /* 0x000fe20008000818 */
[----:B------:R-:W-:Y:S01]  /*a260*/  UIADD3 UR10, UR5, 0x300, URZ ;  /* 0x00000300050a7890 */ /* 0x000fe2000fffe03f */
[--C-:B------:R-:W-:Y:S01]  /*a270*/  FFMA.FTZ R116, R116, UR37, -R194.reuse ;  /* 0x0000002574747c23 */ /* 0x100fe200080108c2 */
[----:B------:R-:W-:Y:S01]  /*a280*/  UMOV UR11, 0xc0000010 ;  /* 0xc0000010000b7882 */ /* 0x000fe20000000000 */
[----:B------:R-:W-:Y:S01]  /*a290*/  FFMA.FTZ R118, R118, UR37, -R101 ;  /* 0x0000002576767c23 */ /* 0x000fe20008010865 */
[----:B------:R-:W-:-:S01]  /*a2a0*/  FFMA.FTZ R117, R117, UR37, -R194 ;  /* 0x0000002575757c23 */ /* 0x000fc200080108c2 */
[----:B------:R-:W3:Y:S01]  /*a2b0*/  MUFU.EX2 R11, R11 ;  /* 0x0000000b000b7308 */ /* 0x000ee20000000800 */
[----:B-1----:R-:W-:-:S01]  /*a2c0*/  FADD.FTZ R158, R10, R159 ;  /* 0x0000009f0a9e7221 */ /* 0x002fc20000010000 */
[----:B------:R-:W-:Y:S01]  /*a2d0*/  FFMA.FTZ R119, R119, UR37, -R101 ;  /* 0x0000002577777c23 */ /* 0x000fe20008010865 */
[----:B------:R-:W-:-:S01]  /*a2e0*/  FFMA.FTZ R88, R88, UR37, -R194 ;  /* 0x0000002558587c23 */ /* 0x000fc200080108c2 */
[--C-:B------:R-:W-:Y:S01]  /*a2f0*/  FFMA.FTZ R90, R90, UR37, -R101.reuse ;  /* 0x000000255a5a7c23 */ /* 0x100fe20008010865 */
[----:B------:R-:W-:-:S01]  /*a300*/  FFMA.FTZ R94, R94, UR37, -R101 ;  /* 0x000000255e5e7c23 */ /* 0x000fc20008010865 */
[----:B------:R-:W-:Y:S01]  /*a310*/  FFMA.FTZ R89, R89, UR37, -R194 ;  /* 0x0000002559597c23 */ /* 0x000fe200080108c2 */
[----:B------:R-:W-:-:S01]  /*a320*/  FFMA.FTZ R91, R91, UR37, -R101 ;  /* 0x000000255b5b7c23 */ /* 0x000fc20008010865 */
[----:B------:R-:W1:Y:S01]  /*a330*/  MUFU.EX2 R154, R154 ;  /* 0x0000009a009a7308 */ /* 0x000e620000000800 */
[----:B--2---:R-:W-:-:S01]  /*a340*/  FADD.FTZ R3, R153, R2 ;  /* 0x0000000299037221 */ /* 0x004fc20000010000 */
[--C-:B------:R-:W-:Y:S01]  /*a350*/  FFMA.FTZ R92, R92, UR37, -R194.reuse ;  /* 0x000000255c5c7c23 */ /* 0x100fe200080108c2 */
        /* <DEDUP_REMOVED lines=9> */
[--C-:B------:R-:W-:Y:S01]  /*a3f0*/  FFMA.FTZ R102, R102, UR37, -R101.reuse ;  /* 0x0000002566667c23 */ /* 0x100fe20008010865 */
[----:B------:R-:W-:-:S03]  /*a400*/  FFMA.FTZ R101, R103, UR37, -R101 ;  /* 0x0000002567657c23 */ /* 0x000fc60008010865 */
        /* <DEDUP_REMOVED lines=28> */
[----:B------:R-:W-:Y:S02]  /*a5d0*/  WARPGROUP.DEPBAR.LE gsb0, 0x0 ;  /* 0x00008000000079c5 */ /* 0x000fe40000010000 */
[----:B------:R-:W-:-:S04]  /*a5e0*/  WARPGROUP.ARRIVE ;  /* 0x00000000000079c5 */ /* 0x000fc80000000000 */
[----:B------:R-:W2:Y:S01]  /*a5f0*/  MUFU.EX2 R146, R146 ;  /* 0x0000009200927308 */ /* 0x000ea20000000800 */
[----:B---3--:R-:W-:-:S01]  /*a600*/  FADD.FTZ R3, R143, R2 ;  /* 0x000000028f037221 */ /* 0x008fc20000010000 */
[----:B------:R-:W-:Y:S01]  /*a610*/  QGMMA.64x128x32.F32.E4M3.E4M3 R24, R172, gdesc[UR8], R24, gsb0 ;  /* 0x01e00008ac187df3 */ /* 0x000fe20008000818 */
[----:B------:R-:W-:Y:S01]  /*a620*/  UIADD3 UR10, UR5, 0x400, URZ ;  /* 0x00000400050a7890 */ /* 0x000fe2000fffe03f */
[----:B-1----:R-:W-:Y:S01]  /*a630*/  FADD.FTZ R159, R137, R158 ;  /* 0x0000009e899f7221 */ /* 0x002fe20000010000 */
[----:B------:R-:W-:-:S03]  /*a640*/  UMOV UR11, 0xc0000010 ;  /* 0xc0000010000b7882 */ /* 0x000fc60000000000 */
[----:B------:R-:W1:Y:S08]  /*a650*/  MUFU.EX2 R140, R140 ;  /* 0x0000008c008c7308 */ /* 0x000e700000000800 */
        /* <DEDUP_REMOVED lines=38> */
[----:B------:R-:W-:Y:S06]  /*a8c0*/  QGMMA.64x128x32.F32.E4M3.E4M3 R24, R168, gdesc[UR8], R24, gsb0 ;  /* 0x01e00008a8187df3 */ /* 0x000fec0008000818 */
        /* <DEDUP_REMOVED lines=24> */
[----:B------:R-:W-:Y:S01]  /*aa50*/  MUFU.EX2 R114, R114 ;  /* 0x0000007200727308 */ /* 0x000fe20000000800 */
[----:B--2---:R-:W-:-:S01]  /*aa60*/  FADD.FTZ R159, R111, R158 ;  /* 0x0000009e6f9f7221 */ /* 0x004fc20000010000 */
[----:B------:R-:W-:-:S06]  /*aa70*/  IADD3 R158, -R195, 0xb, RZ ;  /* 0x0000000bc39e7810 */ /* 0x000fcc0007ffe1ff */
[----:B------:R-:W2:Y:S01]  /*aa80*/  MUFU.EX2 R113, R113 ;  /* 0x0000007100717308 */ /* 0x000ea20000000800 */
[----:B-1----:R-:W-:-:S07]  /*aa90*/  FADD.FTZ R2, R112, R3 ;  /* 0x0000000370027221 */ /* 0x002fce0000010000 */
[----:B------:R-:W-:Y:S08]  /*aaa0*/  MUFU.EX2 R115, R115 ;  /* 0x0000007300737308 */ /* 0x000ff00000000800 */
[----:B------:R-:W1:Y:S01]  /*aab0*/  MUFU.EX2 R116, R116 ;  /* 0x0000007400747308 */ /* 0x000e620000000800 */
[----:B--2---:R-:W-:-:S07]  /*aac0*/  FADD.FTZ R3, R113, R2 ;  /* 0x0000000271037221 */ /* 0x004fce0000010000 */
[----:B------:R-:W-:Y:S08]  /*aad0*/  MUFU.EX2 R118, R118 ;  /* 0x0000007600767308 */ /* 0x000ff00000000800 */
[----:B------:R-:W2:Y:S01]  /*aae0*/  MUFU.EX2 R117, R117 ;  /* 0x0000007500757308 */ /* 0x000ea20000000800 */
[----:B-1----:R-:W-:-:S01]  /*aaf0*/  FADD.FTZ R2, R116, R3 ;  /* 0x0000000374027221 */ /* 0x002fc20000010000 */
[----:B------:R-:W-:-:S06]  /*ab00*/  WARPGROUP.DEPBAR.LE gsb0, 0x0 ;  /* 0x00008000000079c5 */ /* 0x000fcc0000010000 */
[----:B------:R-:W1:Y:S08]  /*ab10*/  MUFU.EX2 R119, R119 ;  /* 0x0000007700777308 */ /* 0x000e700000000800 */
[----:B------:R-:W3:Y:S01]  /*ab20*/  MUFU.EX2 R88, R88 ;  /* 0x0000005800587308 */ /* 0x000ee20000000800 */
[----:B--2---:R-:W-:-:S07]  /*ab30*/  FADD.FTZ R3, R117, R2 ;  /* 0x0000000275037221 */ /* 0x004fce0000010000 */
[----:B------:R-:W-:Y:S08]  /*ab40*/  MUFU.EX2 R90, R90 ;  /* 0x0000005a005a7308 */ /* 0x000ff00000000800 */
[----:B------:R2:W-:Y:S08]  /*ab50*/  MUFU.EX2 R161, R94 ;  /* 0x0000005e00a17308 */ /* 0x0005f00000000800 */
[----:B------:R-:W4:Y:S01]  /*ab60*/  MUFU.EX2 R89, R89 ;  /* 0x0000005900597308 */ /* 0x000f220000000800 */
[----:B--2---:R-:W-:-:S04]  /*ab70*/  FADD.FTZ R94, R114, R159 ;  /* 0x0000009f725e7221 */ /* 0x004fc80000010000 */
[----:B------:R-:W-:-:S03]  /*ab80*/  FADD.FTZ R159, R115, R94 ;  /* 0x0000005e739f7221 */ /* 0x000fc60000010000 */
[----:B------:R-:W-:Y:S01]  /*ab90*/  MUFU.EX2 R91, R91 ;  /* 0x0000005b005b7308 */ /* 0x000fe20000000800 */
[----:B------:R-:W-:-:S01]  /*aba0*/  FADD.FTZ R94, R118, R159 ;  /* 0x0000009f765e7221 */ /* 0x000fc20000010000 */
[----:B------:R-:W-:-:S05]  /*abb0*/  IMAD.U32 R159, RZ, RZ, UR36 ;  /* 0x00000024ff9f7e24 */ /* 0x000fca000f8e00ff */
[----:B------:R-:W-:Y:S01]  /*abc0*/  @!P1 LEA R2, R159, UR38, 0x3 ;  /* 0x000000269f029c11 */ /* 0x000fe2000f8e18ff */
[----:B------:R-:W2:Y:S04]  /*abd0*/  MUFU.EX2 R92, R92 ;  /* 0x0000005c005c7308 */ /* 0x000ea80000000800 */
[----:B------:R-:W-:-:S04]  /*abe0*/  @!P1 VIADD R2, R2, 0x29840 ;  /* 0x0002984002029836 */ /* 0x000fc80000000000 */
[----:B------:R-:W5:Y:S01]  /*abf0*/  MUFU.EX2 R93, R93 ;  /* 0x0000005d005d7308 */ /* 0x000f620000000800 */
[----:B------:R-:W-:Y:S01]  /*ac00*/  @!P1 PRMT R2, RZ, 0x654, R2 ;  /* 0x00000654ff029816 */ /* 0x000fe20000000002 */
[----:B------:R1:W-:Y:S06]  /*ac10*/  BAR.ARV R158, 0x100 ;  /* 0x0004009e0000751d */ /* 0x0003ec0000002000 */
[----:B------:R1:W-:Y:S01]  /*ac20*/  MUFU.EX2 R160, R95 ;  /* 0x0000005f00a07308 */ /* 0x0003e20000000800 */
[----:B------:R5:W-:Y:S07]  /*ac30*/  @!P1 SYNCS.ARRIVE.TRANS64.RED.A1T0 RZ, [R2+URZ], RZ ;  /* 0x000000ff02ff99a7 */ /* 0x000bee000810043f */
[----:B------:R-:W5:Y:S01]  /*ac40*/  MUFU.EX2 R96, R96 ;  /* 0x0000006000607308 */ /* 0x000f620000000800 */
[----:B-1----:R-:W-:-:S01]  /*ac50*/  FADD.FTZ R95, R119, R94 ;  /* 0x0000005e775f7221 */ /* 0x002fc20000010000 */
[----:B---3--:R-:W-:-:S04]  /*ac60*/  FADD.FTZ R94, R88, R3 ;  /* 0x00000003585e7221 */ /* 0x008fc80000010000 */
[----:B----4-:R-:W-:Y:S02]  /*ac70*/  FADD.FTZ R3, R89, R94 ;  /* 0x0000005e59037221 */ /* 0x010fe40000010000 */
[----:B------:R1:W3:Y:S02]  /*ac80*/  MUFU.EX2 R171, R98 ;  /* 0x0000006200ab7308 */ /* 0x0002e40000000800 */
[----:B--2---:R-:W-:-:S04]  /*ac90*/  FADD.FTZ R94, R92, R3 ;  /* 0x000000035c5e7221 */ /* 0x004fc80000010000 */
[----:B-----5:R-:W-:Y:S02]  /*aca0*/  FADD.FTZ R3, R93, R94 ;  /* 0x0000005e5d037221 */ /* 0x020fe40000010000 */
[----:B------:R-:W2:Y:S01]  /*acb0*/  MUFU.EX2 R97, R97 ;  /* 0x0000006100617308 */ /* 0x000ea20000000800 */
[----:B-1----:R-:W-:-:S01]  /*acc0*/  FADD.FTZ R98, R90, R95 ;  /* 0x0000005f5a627221 */ /* 0x002fc20000010000 */
[----:B------:R-:W-:-:S03]  /*acd0*/  FADD.FTZ R2, R96, R3 ;  /* 0x0000000360027221 */ /* 0x000fc60000010000 */
[----:B------:R-:W-:-:S03]  /*ace0*/  FADD.FTZ R98, R91, R98 ;  /* 0x000000625b627221 */ /* 0x000fc60000010000 */
[----:B------:R-:W1:Y:S01]  /*acf0*/  MUFU.EX2 R99, R99 ;  /* 0x0000006300637308 */ /* 0x000e620000000800 */
[----:B------:R-:W-:-:S04]  /*ad00*/  FADD.FTZ R98, R161, R98 ;  /* 0x00000062a1627221 */ /* 0x000fc80000010000 */
[----:B------:R-:W-:-:S03]  /*ad10*/  FADD.FTZ R98, R160, R98 ;  /* 0x00000062a0627221 */ /* 0x000fc60000010000 */
[----:B------:R-:W4:Y:S01]  /*ad20*/  MUFU.EX2 R100, R100 ;  /* 0x0000006400647308 */ /* 0x000f220000000800 */
[----:B---3--:R-:W-:-:S01]  /*ad30*/  FADD.FTZ R98, R171, R98 ;  /* 0x00000062ab627221 */ /* 0x008fc20000010000 */
[----:B--2---:R-:W-:-:S06]  /*ad40*/  FADD.FTZ R3, R97, R2 ;  /* 0x0000000261037221 */ /* 0x004fcc0000010000 */
[----:B------:R-:W2:Y:S01]  /*ad50*/  MUFU.EX2 R95, R102 ;  /* 0x00000066005f7308 */ /* 0x000ea20000000800 */
[----:B-1----:R-:W-:-:S07]  /*ad60*/  FADD.FTZ R98, R99, R98 ;  /* 0x0000006263627221 */ /* 0x002fce0000010000 */
[----:B------:R-:W1:Y:S01]  /*ad70*/  MUFU.EX2 R145, R145 ;  /* 0x0000009100917308 */ /* 0x000e620000000800 */
[----:B----4-:R-:W-:-:S07]  /*ad80*/  FADD.FTZ R2, R100, R3 ;  /* 0x0000000364027221 */ /* 0x010fce0000010000 */
[----:B------:R-:W3:Y:S01]  /*ad90*/  MUFU.EX2 R101, R101 ;  /* 0x0000006500657308 */ /* 0x000ee20000000800 */
[----:B--2---:R-:W-:-:S01]  /*ada0*/  FADD.FTZ R98, R95, R98 ;  /* 0x000000625f627221 */ /* 0x004fc20000010000 */
[----:B-1----:R-:W-:-:S03]  /*adb0*/  FADD.FTZ R3, R145, R2 ;  /* 0x0000000291037221 */ /* 0x002fc60000010000 */
[----:B---3--:R-:W-:Y:S01]  /*adc0*/  FADD.FTZ R2, R101, R98 ;  /* 0x0000006265027221 */ /* 0x008fe20000010000 */
[----:B------:R-:W-:Y:S06]  /*add0*/  @!P0 BRA `(.L_x_1894) ;  /* 0x0000000000048947 */ /* 0x000fec0003800000 */
[----:B------:R-:W-:Y:S01]  /*ade0*/  BPT.TRAP 0x1 ;  /* 0x000000040000795c */ /* 0x000fe20000300000 */
.L_x_1894:
        /* <DEDUP_REMOVED lines=14> */
[----:B------:R-:W-:Y:S01]  /*aed0*/  FMUL.FTZ R26, R26, R5 ;  /* 0x000000051a1a7220 */ /* 0x000fe20000410000 */
        /* <DEDUP_REMOVED lines=101> */
.L_x_1885:
[----:B------:R-:W-:Y:S06]  /*b530*/  BAR.ARV 0x8, 0x120 ;  /* 0x0204800000007b1d */ /* 0x000fec0000002000 */
[----:B------:R-:W-:Y:S05]  /*b540*/  @!P0 BRA `(.L_x_1896) ;  /* 0x0000000000048947 */ /* 0x000fea0003800000 */
[----:B------:R-:W-:Y:S01]  /*b550*/  BPT.TRAP 0x1 ;  /* 0x000000040000795c */ /* 0x000fe20000300000 */
.L_x_1896:
[----:B------:R-:W-:Y:S01]  /*b560*/  ULEA UR9, UR36, UR38, 0x3 ;  /* 0x0000002624097291 */ /* 0x000fe2000f8e183f */
[----:B------:R-:W-:-:S05]  /*b570*/  IMAD.U32 R4, RZ, RZ, UR39 ;  /* 0x00000027ff047e24 */ /* 0x000fca000f8e00ff */
[----:B------:R-:W-:-:S04]  /*b580*/  SHF.L.U32 R4, R4, 0x1f, RZ ;  /* 0x0000001f04047819 */ /* 0x000fc800000006ff */
[----:B------:R1:W2:Y:S01]  /*b590*/  SYNCS.PHASECHK.TRANS64.TRYWAIT P1, [UR9+0x29850], R4 ;  /* 0x02985004ff0075a7 */ /* 0x0002a20008020149 */
[----:B------:R-:W-:Y:S05]  /*b5a0*/  @!P0 BRA `(.L_x_1897) ;  /* 0x0000000000048947 */ /* 0x000fea0003800000 */
[----:B------:R-:W-:Y:S01]  /*b5b0*/  BPT.TRAP 0x1 ;  /* 0x000000040000795c */ /* 0x000fe20000300000 */
.L_x_1897:
[----:B--2---:R-:W-:Y:S05]  /*b5c0*/  @P1 BRA `(.L_x_1898) ;  /* 0x0000000000081947 */ /* 0x004fea0003800000 */
[----:B------:R-:W2:Y:S02]  /*b5d0*/  SYNCS.PHASECHK.TRANS64.TRYWAIT P1, [UR9+0x29850], R4 ;  /* 0x02985004ff0075a7 */ /* 0x000ea40008020149 */
[----:B--2---:R-:W-:Y:S05]  /*b5e0*/  @!P1 BRA `(.L_x_1899) ;  /* 0x0000005c00489947 */ /* 0x004fea0003800000 */
.L_x_1898:
        /* <DEDUP_REMOVED lines=35> */
[----:B-12---:R-:W-:-:S03]  /*b820*/  IMAD.U32 R4, RZ, RZ, UR6 ;  /* 0x00000006ff047e24 */ /* 0x006fc6000f8e00ff */
[----:B------:R-:W-:Y:S01]  /*b830*/  IMAD.U32 R5, RZ, RZ, UR7 ;  /* 0x00000007ff057e24 */ /* 0x000fe2000f8e00ff */
[----:B------:R-:W-:Y:S02]  /*b840*/  UMOV UR7, 0xc0000010 ;  /* 0xc000001000077882 */ /* 0x000fe40000000000 */
[----:B------:R-:W-:Y:S02]  /*b850*/  UMOV UR6, UR4 ;  /* 0x0000000400067c82 */ /* 0x000fe40008000000 */
[----:B------:R1:W2:Y:S01]  /*b860*/  @P1 LDG.E R7, desc[UR54][R4.64] ;  /* 0x0000003604071981 */ /* 0x0002a2000c1e1900 */
[----:B------:R-:W-:Y:S02]  /*b870*/  WARPGROUP.DEPBAR.LE gsb0, 0x0 ;  /* 0x00008000000079c5 */ /* 0x000fe40000010000 */
[----:B------:R-:W-:-:S06]  /*b880*/  WARPGROUP.ARRIVE ;  /* 0x00000000000079c5 */ /* 0x000fcc0000000000 */
[----:B------:R-:W-:Y:S01]  /*b890*/  QGMMA.64x128x32.F32.E4M3.E4M3 R24, R176, gdesc[UR4], R24, gsb0 ;  /* 0x01e00004b0187df3 */ /* 0x000fe20008000818 */
[----:B------:R-:W-:Y:S01]  /*b8a0*/  UIADD3 UR4, UR8, 0x300, URZ ;  /* 0x0000030008047890 */ /* 0x000fe2000fffe03f */
[----:B------:R-:W-:-:S06]  /*b8b0*/  UMOV UR7, 0xc0000010 ;  /* 0xc000001000077882 */ /* 0x000fcc0000000000 */
[----:B------:R-:W-:Y:S01]  /*b8c0*/  UMOV UR6, UR4 ;  /* 0x0000000400067c82 */ /* 0x000fe20008000000 */
[----:B------:R-:W-:Y:S01]  /*b8d0*/  UIADD3 UR8, UR8, 0x400, URZ ;  /* 0x0000040008087890 */ /* 0x000fe2000fffe03f */
[----:B------:R-:W3:Y:S04]  /*b8e0*/  SHFL.BFLY PT, R8, R3, 0x2, 0x1f ;  /* 0x0c401f0003087f89 */ /* 0x000ee800000e0000 */
[----:B------:R-:W4:Y:S01]  /*b8f0*/  SHFL.BFLY PT, R9, R2, 0x2, 0x1f ;  /* 0x0c401f0002097f89 */ /* 0x000f2200000e0000 */
[----:B------:R-:W-:Y:S02]  /*b900*/  WARPGROUP.DEPBAR.LE gsb0, 0x0 ;  /* 0x00008000000079c5 */ /* 0x000fe40000010000 */
[----:B------:R-:W-:-:S06]  /*b910*/  WARPGROUP.ARRIVE ;  /* 0x00000000000079c5 */ /* 0x000fcc0000000000 */
[----:B------:R-:W-:Y:S01]  /*b920*/  QGMMA.64x128x32.F32.E4M3.E4M3 R24, R172, gdesc[UR4], R24, gsb0 ;  /* 0x01e00004ac187df3 */ /* 0x000fe20008000818 */
[----:B------:R-:W-:Y:S01]  /*b930*/  UMOV UR6, UR8 ;  /* 0x0000000800067c82 */ /* 0x000fe20008000000 */
        /* <DEDUP_REMOVED lines=21> */
[----:B------:R-:W4:Y:S01]  /*ba90*/  @P1 MUFU.RCP R10, R11 ;  /* 0x0000000b000a1308 */ /* 0x000f220000001000 */
        /* <DEDUP_REMOVED lines=15> */
.L_x_1900:
        /* <DEDUP_REMOVED lines=74> */
.L_x_1867:
        /* <DEDUP_REMOVED lines=10> */
[----:B------:R-:W-:Y:S02]  /*c0d0*/  F2FP.BF16.F32.PACK_AB R24, R24, R25 ;  /* 0x000000191818723e */ /* 0x000fe400000010ff */
[----:B------:R-:W-:Y:S02]  /*c0e0*/  F2FP.BF16.F32.PACK_AB R15, R14, R15 ;  /* 0x0000000f0e0f723e */ /* 0x000fe400000010ff */
[----:B------:R-:W-:Y:S02]  /*c0f0*/  F2FP.BF16.F32.PACK_AB R10, R10, R11 ;  /* 0x0000000b0a0a723e */ /* 0x000fe400000010ff */
[----:B------:R-:W-:Y:S02]  /*c100*/  F2FP.BF16.F32.PACK_AB R7, R6, R7 ;  /* 0x000000070607723e */ /* 0x000fe400000010ff */
[----:B------:R-:W-:-:S02]  /*c110*/  F2FP.BF16.F32.PACK_AB R60, R57, R60 ;  /* 0x0000003c393c723e */ /* 0x000fc400000010ff */
[----:B------:R-:W-:Y:S02]  /*c120*/  F2FP.BF16.F32.PACK_AB R20, R20, R21 ;  /* 0x000000151414723e */ /* 0x000fe400000010ff */
[----:B------:R-:W-:Y:S01]  /*c130*/  F2FP.BF16.F32.PACK_AB R13, R12, R13 ;  /* 0x0000000d0c0d723e */ /* 0x000fe200000010ff */
[----:B------:R-:W-:Y:S01]  /*c140*/  VIADD R85, R23, UR42 ;  /* 0x0000002a17557c36 */ /* 0x000fe20008000000 */
[----:B------:R-:W-:Y:S01]  /*c150*/  F2FP.BF16.F32.PACK_AB R87, R87, R0 ;  /* 0x000000005757723e */ /* 0x000fe200000010ff */
[----:B------:R-:W-:Y:S01]  /*c160*/  ULDC UR10, c[0x0][0xa88] ;  /* 0x0002a200000a7ab9 */ /* 0x000fe20000000800 */
[----:B------:R-:W-:Y:S02]  /*c170*/  F2FP.BF16.F32.PACK_AB R98, R98, R101 ;  /* 0x000000656262723e */ /* 0x000fe400000010ff */
[----:B------:R-:W-:Y:S02]  /*c180*/  F2FP.BF16.F32.PACK_AB R99, R96, R99 ;  /* 0x000000636063723e */ /* 0x000fe400000010ff */
[----:B------:R-:W-:-:S02]  /*c190*/  LOP3.LUT P1, RZ, R190, 0x3, RZ, 0xc0, !PT ;  /* 0x00000003beff7812 */ /* 0x000fc4000782c0ff */
[----:B------:R-:W-:Y:S02]  /*c1a0*/  F2FP.BF16.F32.PACK_AB R69, R69, R72 ;  /* 0x000000484545723e */ /* 0x000fe400000010ff */
        /* <DEDUP_REMOVED lines=10> */
[----:B------:R-:W-:Y:S01]  /*c250*/  F2FP.BF16.F32.PACK_AB R52, R49, R52 ;  /* 0x000000343134723e */ /* 0x000fe200000010ff */
[----:B------:R-:W-:Y:S01]  /*c260*/  USHF.R.S32.HI UR5, URZ, 0x1f, UR43 ;  /* 0x0000001f3f057899 */ /* 0x000fe2000801142b */
[----:B------:R-:W-:Y:S01]  /*c270*/  LOP3.LUT R4, R4, 0xc, RZ, 0xc0, !PT ;  /* 0x0000000c04047812 */ /* 0x000fe200078ec0ff */
[----:B------:R-:W1:Y:S01]  /*c280*/  LDC.64 R82, c[0x0][0xb78] ;  /* 0x0002de00ff527b82 */ /* 0x000e620000000a00 */
[----:B------:R-:W-:Y:S01]  /*c290*/  F2FP.BF16.F32.PACK_AB R48, R48, R89 ;  /* 0x000000593030723e */ /* 0x000fe200000010ff */
[----:B------:R-:W-:Y:S01]  /*c2a0*/  ULDC.64 UR8, c[0x0][0xb70] ;  /* 0x0002dc0000087ab9 */ /* 0x000fe20000000a00 */
[----:B------:R-:W-:-:S05]  /*c2b0*/  IADD3 R4, P0, R4, UR6, RZ ;  /* 0x0000000604047c10 */ /* 0x000fca000ff1e0ff */
[----:B------:R-:W-:-:S05]  /*c2c0*/  IMAD.X R5, RZ, RZ, UR7, P0 ;  /* 0x00000007ff057e24 */ /* 0x000fca00080e06ff */
[----:B------:R2:W3:Y:S01]  /*c2d0*/  LDG.E.CONSTANT R50, desc[UR54][R4.64] ;  /* 0x0000003604327981 */ /* 0x0004e2000c1e9900 */
[C---:B------:R-:W-:Y:S01]  /*c2e0*/  IADD3 R21, P5, R16.reuse, 0x20, RZ ;  /* 0x0000002010157810 */ /* 0x040fe20007fbe0ff */
[----:B------:R-:W-:Y:S01]  /*c2f0*/  VIADD R0, R85, 0x8 ;  /* 0x0000000855007836 */ /* 0x000fe20000000000 */
[C---:B------:R-:W-:Y:S01]  /*c300*/  IADD3 R11, P4, R16.reuse, 0x4000, RZ ;  /* 0x00004000100b7810 */ /* 0x040fe20007f9e0ff */
[----:B------:R-:W-:Y:S01]  /*c310*/  UIMAD UR5, UR5, UR8, URZ ;  /* 0x00000008050572a4 */ /* 0x000fe2000f8e023f */
[----:B------:R-:W-:Y:S01]  /*c320*/  LOP3.LUT R25, R16, 0x380, RZ, 0xc0, !PT ;  /* 0x0000038010197812 */ /* 0x000fe200078ec0ff */
[----:B------:R-:W-:Y:S01]  /*c330*/  UIMAD.WIDE.U32 UR6, UR43, UR8, URZ ;  /* 0x000000082b0672a5 */ /* 0x000fe2000f8e003f */
[----:B------:R-:W-:Y:S01]  /*c340*/  ISETP.GE.OR P2, PT, R0, UR10, P1 ;  /* 0x0000000a00007c0c */ /* 0x000fe20008f46670 */
[----:B------:R-:W-:Y:S01]  /*c350*/  UIMAD UR5, UR43, UR9, UR5 ;  /* 0x000000092b0572a4 */ /* 0x000fe2000f8e0205 */
[----:B------:R-:W-:Y:S02]  /*c360*/  SHF.R.U64 R25, R25, 0x3, RZ ;  /* 0x0000000319197819 */ /* 0x000fe400000012ff */
[----:B--2---:R-:W-:Y:S01]  /*c370*/  LOP3.LUT P0, R4, R51, 0x3, RZ, 0xc0, !PT ;  /* 0x0000000333047812 */ /* 0x004fe2000780c0ff */
[----:B------:R-:W-:Y:S01]  /*c380*/  UIADD3 UR5, UR7, UR5, URZ ;  /* 0x0000000507057290 */ /* 0x000fe2000fffe03f */
[----:B------:R-:W-:-:S02]  /*c390*/  F2FP.BF16.F32.PACK_AB R46, R46, R47 ;  /* 0x0000002f2e2e723e */ /* 0x000fc400000010ff */
[----:B------:R-:W-:Y:S02]  /*c3a0*/  ISETP.EQ.OR P0, PT, R4, 0x3, !P0 ;  /* 0x000000030400780c */ /* 0x000fe40004702670 */
[----:B------:R-:W-:Y:S02]  /*c3b0*/  F2FP.BF16.F32.PACK_AB R45, R44, R45 ;  /* 0x0000002d2c2d723e */ /* 0x000fe400000010ff */
[----:B------:R-:W-:Y:S02]  /*c3c0*/  SEL R51, R24, R15, P0 ;  /* 0x0000000f18337207 */ /* 0x000fe40000000000 */
[----:B------:R-:W-:Y:S02]  /*c3d0*/  SEL R55, R15, R24, P0 ;  /* 0x000000180f377207 */ /* 0x000fe40000000000 */
[----:B------:R-:W-:Y:S02]  /*c3e0*/  IADD3 R15, P6, R16, 0x40, RZ ;  /* 0x00000040100f7810 */ /* 0x000fe40007fde0ff */
[----:B------:R-:W-:-:S02]  /*c3f0*/  SEL R57, R10, R7, P0 ;  /* 0x000000070a397207 */ /* 0x000fc40000000000 */
[----:B------:R-:W-:Y:S02]  /*c400*/  LOP3.LUT R14, R15, 0x380, RZ, 0xc0, !PT ;  /* 0x000003800f0e7812 */ /* 0x000fe400078ec0ff */
[----:B------:R-:W-:Y:S02]  /*c410*/  SEL R59, R7, R10, P0 ;  /* 0x0000000a073b7207 */ /* 0x000fe40000000000 */
[----:B------:R-:W-:Y:S02]  /*c420*/  SHF.R.U64 R14, R14, 0x3, RZ ;  /* 0x000000030e0e7819 */ /* 0x000fe400000012ff */
[----:B------:R-:W-:Y:S02]  /*c430*/  SEL R77, R20, R13, P0 ;  /* 0x0000000d144d7207 */ /* 0x000fe40000000000 */
[----:B------:R-:W-:Y:S01]  /*c440*/  LOP3.LUT R14, R14, R15, RZ, 0x3c, !PT ;  /* 0x0000000f0e0e7212 */ /* 0x000fe200078e3cff */
[----:B------:R-:W-:Y:S01]  /*c450*/  IMAD.X R15, RZ, RZ, R17, P6 ;  /* 0x000000ffff0f7224 */ /* 0x000fe200030e0611 */
[----:B------:R-:W-:-:S02]  /*c460*/  IADD3 R7, P6, R16, 0x4040, RZ ;  /* 0x0000404010077810 */ /* 0x000fc40007fde0ff */
[----:B------:R-:W-:Y:S02]  /*c470*/  SEL R79, R13, R20, P0 ;  /* 0x000000140d4f7207 */ /* 0x000fe40000000000 */
[----:B------:R-:W-:Y:S02]  /*c480*/  LOP3.LUT R20, R21, 0x380, RZ, 0xc0, !PT ;  /* 0x0000038015147812 */ /* 0x000fe400078ec0ff */
[----:B------:R-:W-:Y:S02]  /*c490*/  LOP3.LUT R6, R7, 0x380, RZ, 0xc0, !PT ;  /* 0x0000038007067812 */ /* 0x000fe400078ec0ff */
[----:B------:R-:W-:Y:S02]  /*c4a0*/  SHF.R.U64 R20, R20, 0x3, RZ ;  /* 0x0000000314147819 */ /* 0x000fe400000012ff */
[----:B------:R-:W-:Y:S02]  /*c4b0*/  LOP3.LUT R10, R11, 0x380, RZ, 0xc0, !PT ;  /* 0x000003800b0a7812 */ /* 0x000fe400078ec0ff */
[----:B------:R-:W-:-:S02]  /*c4c0*/  SHF.R.U64 R6, R6, 0x3, RZ ;  /* 0x0000000306067819 */ /* 0x000fc400000012ff */
[----:B------:R-:W-:Y:S02]  /*c4d0*/  IADD3 R13, P3, R16, 0x60, RZ ;  /* 0x00000060100d7810 */ /* 0x000fe40007f7e0ff */
[----:B------:R-:W-:Y:S01]  /*c4e0*/  LOP3.LUT R20, R20, R21, RZ, 0x3c, !PT ;  /* 0x0000001514147212 */ /* 0x000fe200078e3cff */
[--C-:B------:R-:W-:Y:S01]  /*c4f0*/  IMAD.X R21, RZ, RZ, R17.reuse, P5 ;  /* 0x000000ffff157224 */ /* 0x100fe200028e0611 */
[----:B------:R-:W-:Y:S02]  /*c500*/  SHF.R.U64 R10, R10, 0x3, RZ ;  /* 0x000000030a0a7819 */ /* 0x000fe400000012ff */
[----:B------:R-:W-:Y:S01]  /*c510*/  LOP3.LUT R6, R6, R7, RZ, 0x3c, !PT ;  /* 0x0000000706067212 */ /* 0x000fe200078e3cff */
[--C-:B------:R-:W-:Y:S01]  /*c520*/  IMAD.X R7, RZ, RZ, R17.reuse, P6 ;  /* 0x000000ffff077224 */ /* 0x100fe200030e0611 */
[----:B------:R-:W-:Y:S02]  /*c530*/  SEL R31, R98, R99, P0 ;  /* 0x00000063621f7207 */ /* 0x000fe40000000000 */
[----:B------:R-:W-:Y:S01]  /*c540*/  LOP3.LUT R24, R25, R16, RZ, 0x3c, !PT ;  /* 0x0000001019187212 */ /* 0x000fe200078e3cff */
[----:B------:R-:W-:Y:S01]  /*c550*/  IMAD.MOV.U32 R25, RZ, RZ, R17 ;  /* 0x000000ffff197224 */ /* 0x000fe200078e0011 */
[----:B------:R-:W-:-:S02]  /*c560*/  SEL R99, R99, R98, P0 ;  /* 0x0000006263637207 */ /* 0x000fc40000000000 */
[----:B------:R-:W-:Y:S02]  /*c570*/  SEL R63, R69, R68, P0 ;  /* 0x00000044453f7207 */ /* 0x000fe40000000000 */
[----:B------:R-:W-:Y:S02]  /*c580*/  LOP3.LUT R12, R13, 0x380, RZ, 0xc0, !PT ;  /* 0x000003800d0c7812 */ /* 0x000fe400078ec0ff */
[----:B------:R-:W-:Y:S02]  /*c590*/  SEL R69, R68, R69, P0 ;  /* 0x0000004544457207 */ /* 0x000fe40000000000 */
[----:B------:R-:W-:Y:S01]  /*c5a0*/  LOP3.LUT R10, R10, R11, RZ, 0x3c, !PT ;  /* 0x0000000b0a0a7212 */ /* 0x000fe200078e3cff */
[----:B------:R-:W-:Y:S01]  /*c5b0*/  IMAD.X R11, RZ, RZ, R17, P4 ;  /* 0x000000ffff0b7224 */ /* 0x000fe200020e0611 */
[----:B------:R-:W-:Y:S02]  /*c5c0*/  SEL R33, R94, R95, P0 ;  /* 0x0000005f5e217207 */ /* 0x000fe40000000000 */
[----:B------:R-:W-:-:S02]  /*c5d0*/  MOV R64, R20 ;  /* 0x0000001400407202 */ /* 0x000fc40000000f00 */
[----:B------:R-:W-:Y:S02]  /*c5e0*/  SEL R95, R95, R94, P0 ;  /* 0x0000005e5f5f7207 */ /* 0x000fe40000000000 */
[----:B------:R-:W-:Y:S02]  /*c5f0*/  SHF.R.U64 R12, R12, 0x3, RZ ;  /* 0x000000030c0c7819 */ /* 0x000fe400000012ff */
[----:B------:R-:W-:Y:S02]  /*c600*/  MOV R21, R6 ;  /* 0x0000000600157202 */ /* 0x000fe40000000f00 */
[----:B------:R-:W-:Y:S02]  /*c610*/  F2FP.BF16.F32.PACK_AB R43, R42, R43 ;  /* 0x0000002b2a2b723e */ /* 0x000fe400000010ff */
[----:B------:R-:W-:Y:S02]  /*c620*/  F2FP.BF16.F32.PACK_AB R40, R40, R41 ;  /* 0x000000292828723e */ /* 0x000fe400000010ff */
[----:B------:R-:W-:-:S02]  /*c630*/  F2FP.BF16.F32.PACK_AB R37, R36, R37 ;  /* 0x000000252425723e */ /* 0x000fc400000010ff */
[----:B------:R-:W-:Y:S02]  /*c640*/  SEL R65, R61, R60, P0 ;  /* 0x0000003c3d417207 */ /* 0x000fe40000000000 */
[----:B------:R-:W-:Y:S02]  /*c650*/  MOV R66, R24 ;  /* 0x0000001800427202 */ /* 0x000fe40000000f00 */
[----:B------:R-:W-:Y:S02]  /*c660*/  F2FP.BF16.F32.PACK_AB R38, R38, R39 ;  /* 0x000000272626723e */ /* 0x000fe400000010ff */
[----:B------:R-:W-:Y:S02]  /*c670*/  F2FP.BF16.F32.PACK_AB R35, R34, R35 ;  /* 0x000000232223723e */ /* 0x000fe400000010ff */
[----:B------:R-:W-:Y:S02]  /*c680*/  F2FP.BF16.F32.PACK_AB R29, R28, R29 ;  /* 0x0000001d1c1d723e */ /* 0x000fe400000010ff */
[----:B------:R-:W-:-:S02]  /*c690*/  F2FP.BF16.F32.PACK_AB R27, R26, R27 ;  /* 0x0000001b1a1b723e */ /* 0x000fc400000010ff */
[----:B------:R-:W-:Y:S02]  /*c6a0*/  F2FP.BF16.F32.PACK_AB R8, R8, R9 ;  /* 0x000000090808723e */ /* 0x000fe400000010ff */
[----:B------:R-:W-:Y:S02]  /*c6b0*/  SEL R61, R60, R61, P0 ;  /* 0x0000003d3c3d7207 */ /* 0x000fe40000000000 */
[----:B------:R-:W-:Y:S02]  /*c6c0*/  SEL R39, R90, R91, P0 ;  /* 0x0000005b5a277207 */ /* 0x000fe40000000000 */
[----:B------:R-:W-:Y:S02]  /*c6d0*/  SEL R67, R53, R52, P0 ;  /* 0x0000003435437207 */ /* 0x000fe40000000000 */
[----:B------:R-:W-:Y:S01]  /*c6e0*/  LOP3.LUT R12, R12, R13, RZ, 0x3c, !PT ;  /* 0x0000000d0c0c7212 */ /* 0x000fe200078e3cff */
[----:B------:R-:W-:Y:S01]  /*c6f0*/  IMAD.X R13, RZ, RZ, R17, P3 ;  /* 0x000000ffff0d7224 */ /* 0x000fe200018e0611 */
[----:B------:R-:W-:-:S02]  /*c700*/  MOV R58, R10 ;  /* 0x0000000a003a7202 */ /* 0x000fc40000000f00 */
[----:B------:R-:W-:Y:S02]  /*c710*/  SEL R91, R91, R90, P0 ;  /* 0x0000005a5b5b7207 */ /* 0x000fe40000000000 */
[----:B------:R-:W-:Y:S02]  /*c720*/  SEL R41, R48, R45, P0 ;  /* 0x0000002d30297207 */ /* 0x000fe40000000000 */
[----:B------:R-:W-:Y:S02]  /*c730*/  SEL R47, R40, R37, P0 ;  /* 0x00000025282f7207 */ /* 0x000fe40000000000 */
[----:B------:R-:W-:Y:S02]  /*c740*/  SEL R53, R52, R53, P0 ;  /* 0x0000003534357207 */ /* 0x000fe40000000000 */
[----:B------:R-:W-:Y:S02]  /*c750*/  SEL R71, R46, R43, P0 ;  /* 0x0000002b2e477207 */ /* 0x000fe40000000000 */
        /* <DEDUP_REMOVED lines=8> */
[----:B------:R-:W-:Y:S02]  /*c7e0*/  SEL R29, R29, R32, P0 ;  /* 0x000000201d1d7207 */ /* 0x000fe40000000000 */
[----:B------:R-:W-:Y:S02]  /*c7f0*/  SEL R35, R35, R38, P0 ;  /* 0x0000002623237207 */ /* 0x000fe40000000000 */
[----:B------:R-:W-:Y:S02]  /*c800*/  SEL R27, R27, R30, P0 ;  /* 0x0000001e1b1b7207 */ /* 0x000fe40000000000 */
[----:B------:R-:W-:Y:S02]  /*c810*/  MOV R62, R14 ;  /* 0x0000000e003e7202 */ /* 0x000fe40000000f00 */
[----:B------:R-:W-:-:S02]  /*c820*/  SEL R87, R87, R8, P0 ;  /* 0x0000000857577207 */ /* 0x000fc40000000000 */
[----:B------:R-:W-:Y:S02]  /*c830*/  IADD3 R9, P5, R16, 0x4020, RZ ;  /* 0x0000402010097810 */ /* 0x000fe40007fbe0ff */
[----:B------:R-:W-:Y:S02]  /*c840*/  LOP3.LUT R4, R5, 0x380, RZ, 0xc0, !PT ;  /* 0x0000038005047812 */ /* 0x000fe400078ec0ff */
[----:B------:R-:W-:Y:S02]  /*c850*/  LOP3.LUT R8, R9, 0x380, RZ, 0xc0, !PT ;  /* 0x0000038009087812 */ /* 0x000fe400078ec0ff */
[----:B------:R-:W-:Y:S02]  /*c860*/  SHF.R.U64 R4, R4, 0x3, RZ ;  /* 0x0000000304047819 */ /* 0x000fe400000012ff */
[----:B------:R-:W-:Y:S02]  /*c870*/  SHF.R.U64 R8, R8, 0x3, RZ ;  /* 0x0000000308087819 */ /* 0x000fe400000012ff */
[----:B------:R-:W-:Y:S01]  /*c880*/  LOP3.LUT R4, R4, R5, RZ, 0x3c, !PT ;  /* 0x0000000504047212 */ /* 0x000fe200078e3cff */
[--C-:B------:R-:W-:Y:S01]  /*c890*/  IMAD.X R5, RZ, RZ, R17.reuse, P3 ;  /* 0x000000ffff057224 */ /* 0x100fe200018e0611 */
[----:B------:R-:W-:Y:S01]  /*c8a0*/  MOV R60, R12 ;  /* 0x0000000c003c7202 */ /* 0x000fe20000000f00 */
[----:B------:R-:W-:Y:S01]  /*c8b0*/  IMAD.U32 R13, RZ, RZ, UR7 ;  /* 0x00000007ff0d7e24 */ /* 0x000fe2000f8e00ff */
[----:B------:R-:W-:Y:S01]  /*c8c0*/  LOP3.LUT R8, R8, R9, RZ, 0x3c, !PT ;  /* 0x0000000908087212 */ /* 0x000fe200078e3cff */
[----:B------:R-:W-:Y:S01]  /*c8d0*/  IMAD.U32 R13, RZ, RZ, UR5 ;  /* 0x00000005ff0d7e24 */ /* 0x000fe2000f8e00ff */
[----:B------:R-:W-:Y:S01]  /*c8e0*/  USHF.R.S32.HI UR5, URZ, 0x1f, UR44 ;  /* 0x0000001f3f057899 */ /* 0x000fe2000801142c */
[----:B------:R-:W-:Y:S01]  /*c8f0*/  IMAD.X R9, RZ, RZ, R17, P5 ;  /* 0x000000ffff097224 */ /* 0x000fe200028e0611 */
[----:B------:R-:W-:Y:S01]  /*c900*/  MOV R15, R4 ;  /* 0x00000004000f7202 */ /* 0x000fe20000000f00 */
[----:B------:R-:W-:Y:S01]  /*c910*/  IMAD.U32 R12, RZ, RZ, UR6 ;  /* 0x00000006ff0c7e24 */ /* 0x000fe2000f8e00ff */
[----:B------:R-:W-:Y:S01]  /*c920*/  ULDC.64 UR6, c[0x0][0xb40] ;  /* 0x0002d00000067ab9 */ /* 0x000fe20000000a00 */
[----:B------:R-:W-:-:S02]  /*c930*/  ISETP.GE.OR P1, PT, R85, UR10, P1 ;  /* 0x0000000a55007c0c */ /* 0x000fc40008f26670 */
[----:B-1----:R-:W-:Y:S01]  /*c940*/  IMAD.WIDE.U32 R12, R82, UR44, R12 ;  /* 0x0000002c520c7c25 */ /* 0x002fe2000f8e000c */
[----:B------:R-:W-:Y:S02]  /*c950*/  MOV R56, R8 ;  /* 0x0000000800387202 */ /* 0x000fe40000000f00 */
[----:B---3--:R-:W-:Y:S01]  /*c960*/  LOP3.LUT R0, R50, 0x2, RZ, 0x3c, !PT ;  /* 0x0000000232007812 */ /* 0x008fe200078e3cff */
        /* <DEDUP_REMOVED lines=11> */
[----:B------:R-:W-:Y:S01]  /*ca20*/  SHFL.IDX PT, R67, R67, R50, 0x1c1f ;  /* 0x001c1f3243437589 */ /* 0x000fe200000e0000 */
[----:B--2---:R-:W-:Y:S02]  /*ca30*/  SEL R5, R63, R24, P0 ;  /* 0x000000183f057207 */ /* 0x004fe40000000000 */
[----:B------:R-:W-:Y:S01]  /*ca40*/  SEL R7, R24, R63, P0 ;  /* 0x0000003f18077207 */ /* 0x000fe20000000000 */
[----:B------:R-:W-:Y:S01]  /*ca50*/  BAR.SYNC.DEFER_BLOCKING 0x1, 0x100 ;  /* 0x0044000000007b1d */ /* 0x000fe20000010000 */
[----:B------:R-:W-:Y:S01]  /*ca60*/  IMAD R24, R82, UR5, RZ ;  /* 0x0000000552187c24 */ /* 0x000fe2000f8e02ff */
[----:B---3--:R-:W-:-:S02]  /*ca70*/  SEL R8, R33, R10, P0 ;  /* 0x0000000a21087207 */ /* 0x008fc40000000000 */
[----:B------:R-:W-:Y:S01]  /*ca80*/  SEL R10, R10, R33, P0 ;  /* 0x000000210a0a7207 */ /* 0x000fe20000000000 */
[----:B------:R-:W-:Y:S01]  /*ca90*/  IMAD R33, R83, UR44, R24 ;  /* 0x0000002c53217c24 */ /* 0x000fe2000f8e0218 */
[----:B------:R-:W1:Y:S04]  /*caa0*/  SHFL.IDX PT, R14, R91, R0, 0x1c1f ;  /* 0x001c1f005b0e7589 */ /* 0x000e6800000e0000 */
[----:B------:R-:W2:Y:S01]  /*cab0*/  SHFL.IDX PT, R44, R53, R0, 0x1c1f ;  /* 0x001c1f00352c7589 */ /* 0x000ea200000e0000 */
[----:B----4-:R-:W-:Y:S02]  /*cac0*/  SEL R9, R65, R26, P0 ;  /* 0x0000001a41097207 */ /* 0x010fe40000000000 */
[----:B------:R-:W-:Y:S01]  /*cad0*/  SEL R11, R26, R65, P0 ;  /* 0x000000411a0b7207 */ /* 0x000fe20000000000 */
[----:B------:R-:W-:Y:S04]  /*cae0*/  SHFL.IDX PT, R41, R41, R50, 0x1c1f ;  /* 0x001c1f3229297589 */ /* 0x000fe800000e0000 */
[----:B------:R-:W-:Y:S04]  /*caf0*/  SHFL.IDX PT, R47, R47, R50, 0x1c1f ;  /* 0x001c1f322f2f7589 */ /* 0x000fe800000e0000 */
[----:B------:R-:W-:Y:S04]  /*cb00*/  SHFL.IDX PT, R71, R71, R50, 0x1c1f ;  /* 0x001c1f3247477589 */ /* 0x000fe800000e0000 */
[----:B------:R-:W3:Y:S04]  /*cb10*/  SHFL.IDX PT, R20, R45, R0, 0x1c1f ;  /* 0x001c1f002d147589 */ /* 0x000ee800000e0000 */
[----:B------:R-:W4:Y:S01]  /*cb20*/  SHFL.IDX PT, R32, R37, R0, 0x1c1f ;  /* 0x001c1f0025207589 */ /* 0x000f2200000e0000 */
[----:B-1----:R-:W-:-:S02]  /*cb30*/  SEL R24, R39, R14, P0 ;  /* 0x0000000e27187207 */ /* 0x002fc40000000000 */
[----:B------:R-:W-:Y:S01]  /*cb40*/  SEL R26, R14, R39, P0 ;  /* 0x000000270e1a7207 */ /* 0x000fe20000000000 */
[----:B------:R-:W1:Y:S01]  /*cb50*/  SHFL.IDX PT, R46, R43, R0, 0x1c1f ;  /* 0x001c1f002b2e7589 */ /* 0x000e6200000e0000 */
[----:B--2---:R-:W-:-:S03]  /*cb60*/  SEL R25, R67, R44, P0 ;  /* 0x0000002c43197207 */ /* 0x004fc60000000000 */
[----:B------:R-:W-:Y:S04]  /*cb70*/  SHFL.IDX PT, R49, R49, R50, 0x1c1f ;  /* 0x001c1f3231317589 */ /* 0x000fe800000e0000 */
[----:B------:R-:W-:Y:S04]  /*cb80*/  SHFL.IDX PT, R51, R51, R50, 0x1c1f ;  /* 0x001c1f3233337589 */ /* 0x000fe800000e0000 */
[----:B------:R-:W-:Y:S04]  /*cb90*/  SHFL.IDX PT, R57, R57, R50, 0x1c1f ;  /* 0x001c1f3239397589 */ /* 0x000fe800000e0000 */
[----:B------:R-:W-:Y:S01]  /*cba0*/  SHFL.IDX PT, R73, R73, R50, 0x1c1f ;  /* 0x001c1f3249497589 */ /* 0x000fe200000e0000 */
[----:B---3--:R-:W-:-:S02]  /*cbb0*/  SEL R28, R41, R20, P0 ;  /* 0x00000014291c7207 */ /* 0x008fc40000000000 */
[----:B------:R-:W-:Y:S01]  /*cbc0*/  SEL R30, R20, R41, P0 ;  /* 0x00000029141e7207 */ /* 0x000fe20000000000 */
[----:B------:R-:W-:Y:S01]  /*cbd0*/  SHFL.IDX PT, R75, R75, R50, 0x1c1f ;  /* 0x001c1f324b4b7589 */ /* 0x000fe200000e0000 */
[----:B----4-:R-:W-:Y:S02]  /*cbe0*/  SEL R36, R47, R32, P0 ;  /* 0x000000202f247207 */ /* 0x010fe40000000000 */
[----:B------:R-:W-:Y:S01]  /*cbf0*/  SEL R38, R32, R47, P0 ;  /* 0x0000002f20267207 */ /* 0x000fe20000000000 */
[----:B------:R-:W-:Y:S01]  /*cc00*/  SHFL.IDX PT, R77, R77, R50, 0x1c1f ;  /* 0x001c1f324d4d7589 */ /* 0x000fe200000e0000 */
[----:B-1----:R-:W-:-:S03]  /*cc10*/  SEL R31, R46, R71, P0 ;  /* 0x000000472e1f7207 */ /* 0x002fc60000000000 */
[----:B------:R-:W-:Y:S04]  /*cc20*/  SHFL.IDX PT, R81, R81, R50, 0x1c1f ;  /* 0x001c1f3251517589 */ /* 0x000fe800000e0000 */
[----:B------:R-:W1:Y:S04]  /*cc30*/  SHFL.IDX PT, R48, R35, R0, 0x1c1f ;  /* 0x001c1f0023307589 */ /* 0x000e6800000e0000 */
[----:B------:R2:W3:Y:S04]  /*cc40*/  SHFL.IDX PT, R34, R29, R0, 0x1c1f ;  /* 0x001c1f001d227589 */ /* 0x0004e800000e0000 */
[----:B------:R-:W-:Y:S04]  /*cc50*/  SHFL.IDX PT, R40, R55, R0, 0x1c1f ;  /* 0x001c1f0037287589 */ /* 0x000fe800000e0000 */
[----:B------:R4:W5:Y:S01]  /*cc60*/  SHFL.IDX PT, R50, R27, R0, 0x1c1f ;  /* 0x001c1f001b327589 */ /* 0x00096200000e0000 */
[----:B--2---:R-:W-:-:S03]  /*cc70*/  SEL R29, R71, R46, P0 ;  /* 0x0000002e471d7207 */ /* 0x004fc60000000000 */
[----:B------:R-:W2:Y:S04]  /*cc80*/  SHFL.IDX PT, R42, R59, R0, 0x1c1f ;  /* 0x001c1f003b2a7589 */ /* 0x000ea800000e0000 */
[----:B------:R-:W2:Y:S01]  /*cc90*/  SHFL.IDX PT, R52, R79, R0, 0x1c1f ;  /* 0x001c1f004f347589 */ /* 0x000ea200000e0000 */
[----:B----4-:R-:W-:-:S03]  /*cca0*/  SEL R27, R44, R67, P0 ;  /* 0x000000432c1b7207 */ /* 0x010fc60000000000 */
[----:B------:R4:W2:Y:S01]  /*ccb0*/  SHFL.IDX PT, R54, R87, R0, 0x1c1f ;  /* 0x001c1f0057367589 */ /* 0x0008a200000e0000 */
[----:B-1----:R-:W-:Y:S02]  /*ccc0*/  SEL R37, R73, R48, P0 ;  /* 0x0000003049257207 */ /* 0x002fe40000000000 */
[----:B------:R-:W-:Y:S01]  /*ccd0*/  SEL R39, R48, R73, P0 ;  /* 0x0000004930277207 */ /* 0x000fe20000000000 */
[----:B------:R1:W-:Y:S01]  /*cce0*/  STSM.16.M88.4 [R66], R4 ;  /* 0x0000000442007844 */ /* 0x0003e20000000200 */
[----:B---3--:R-:W-:Y:S02]  /*ccf0*/  SEL R32, R49, R34, P0 ;  /* 0x0000002231207207 */ /* 0x008fe40000000000 */
[----:B------:R-:W-:Y:S01]  /*cd00*/  SEL R34, R34, R49, P0 ;  /* 0x0000003122227207 */ /* 0x000fe20000000000 */
[----:B------:R3:W-:Y:S01]  /*cd10*/  STSM.16.M88.4 [R64], R8 ;  /* 0x0000000840007844 */ /* 0x0007e20000000200 */
[----:B----4-:R-:W-:Y:S02]  /*cd20*/  IADD3 R0, P3, R85, R12, RZ ;  /* 0x0000000c55007210 */ /* 0x010fe40007f7e0ff */
[----:B-----5:R-:W-:Y:S01]  /*cd30*/  SEL R35, R50, R75, P0 ;  /* 0x0000004b32237207 */ /* 0x020fe20000000000 */
[----:B------:R-:W-:Y:S04]  /*cd40*/  STSM.16.M88.4 [R62], R24 ;  /* 0x000000183e007844 */ /* 0x000fe80000000200 */
[----:B------:R-:W-:Y:S01]  /*cd50*/  STSM.16.M88.4 [R60], R28 ;  /* 0x0000001c3c007844 */ /* 0x000fe20000000200 */
[----:B-1----:R-:W-:-:S03]  /*cd60*/  SHF.R.S32.HI R5, RZ, 0x1f, R85 ;  /* 0x0000001fff057819 */ /* 0x002fc60000011455 */
[----:B------:R-:W-:Y:S01]  /*cd70*/  STSM.16.M88.4 [R58], R36 ;  /* 0x000000243a007844 */ /* 0x000fe20000000200 */
[----:B------:R-:W-:Y:S02]  /*cd80*/  IADD3.X R5, R5, R13, R33, P3, !PT ;  /* 0x0000000d05057210 */ /* 0x000fe40001ffe421 */
[----:B---3--:R-:W-:Y:S02]  /*cd90*/  SEL R8, R51, R40, P0 ;  /* 0x0000002833087207 */ /* 0x008fe40000000000 */
[----:B------:R-:W-:Y:S02]  /*cda0*/  SEL R10, R40, R51, P0 ;  /* 0x00000033280a7207 */ /* 0x000fe40000000000 */
[----:B------:R-:W-:Y:S02]  /*cdb0*/  SEL R33, R75, R50, P0 ;  /* 0x000000324b217207 */ /* 0x000fe40000000000 */
[----:B--2---:R-:W-:Y:S02]  /*cdc0*/  SEL R40, R57, R42, P0 ;  /* 0x0000002a39287207 */ /* 0x004fe40000000000 */
[----:B------:R-:W-:Y:S01]  /*cdd0*/  SEL R9, R77, R52, P0 ;  /* 0x000000344d097207 */ /* 0x000fe20000000000 */
[----:B------:R-:W-:Y:S01]  /*cde0*/  STSM.16.M88.4 [R56], R32 ;  /* 0x0000002038007844 */ /* 0x000fe20000000200 */
[----:B------:R-:W-:-:S02]  /*cdf0*/  SEL R11, R52, R77, P0 ;  /* 0x0000004d340b7207 */ /* 0x000fc40000000000 */
[----:B------:R-:W-:Y:S02]  /*ce00*/  SEL R42, R42, R57, P0 ;  /* 0x000000392a2a7207 */ /* 0x000fe40000000000 */
[----:B------:R-:W-:Y:S01]  /*ce10*/  SEL R41, R81, R54, P0 ;  /* 0x0000003651297207 */ /* 0x000fe20000000000 */
[----:B------:R-:W-:Y:S01]  /*ce20*/  STSM.16.M88.4 [R21], R8 ;  /* 0x0000000815007844 */ /* 0x000fe20000000200 */
[----:B------:R-:W-:Y:S02]  /*ce30*/  SEL R43, R54, R81, P0 ;  /* 0x00000051362b7207 */ /* 0x000fe40000000000 */
        /* <DEDUP_REMOVED lines=32> */
.L_x_1904:
[----:B------:R-:W-:Y:S05]  /*d040*/  BSYNC B0 ;  /* 0x0000000000007941 */ /* 0x000fea0003800000 */
.L_x_1903:
[----:B------:R-:W-:Y:S05]  /*d050*/  BRA `(.L_x_1902) ;  /* 0x00000008001c7947 */ /* 0x000fea0003800000 */
.L_x_1901:
        /* <DEDUP_REMOVED lines=31> */
.L_x_1906:
[----:B------:R-:W-:Y:S05]  /*d250*/  BSYNC B0 ;  /* 0x0000000000007941 */ /* 0x000fea0003800000 */
.L_x_1905:
        /* <DEDUP_REMOVED lines=39> */
.L_x_1908:
[----:B------:R-:W-:Y:S05]  /*d4d0*/  BSYNC B0 ;  /* 0x0000000000007941 */ /* 0x000fea0003800000 */
.L_x_1907:
        /* <DEDUP_REMOVED lines=20> */
.L_x_1910:
[----:B------:R-:W-:Y:S05]  /*d620*/  BSYNC B0 ;  /* 0x0000000000007941 */ /* 0x000fea0003800000 */
.L_x_1909:
        /* <DEDUP_REMOVED lines=20> */
.L_x_1912:
[----:B------:R-:W-:Y:S05]  /*d770*/  BSYNC B0 ;  /* 0x0000000000007941 */ /* 0x000fea0003800000 */
.L_x_1911:
        /* <DEDUP_REMOVED lines=20> */
.L_x_1913:
[----:B------:R-:W-:Y:S05]  /*d8c0*/  BSYNC B0 ;  /* 0x0000000000007941 */ /* 0x000fea0003800000 */
.L_x_1902:
[----:B------:R-:W5:Y:S02]  /*d8d0*/  LDC R0, c[0x0][0xda8] ;  /* 0x00036a00ff007b82 */ /* 0x000f640000000800 */
[----:B-----5:R-:W-:-:S13]  /*d8e0*/  ISETP.LE.AND P0, PT, R0, UR4, PT ;  /* 0x0000000400007c0c */ /* 0x020fda000bf03270 */
[----:B------:R-:W-:Y:S05]  /*d8f0*/  @!P0 BRA `(.L_x_1914) ;  /* 0xffffff3400308947 */ /* 0x000fea000383ffff */
[----:B------:R-:W-:Y:S05]  /*d900*/  EXIT ;  /* 0x000000000000794d */ /* 0x000fea0003800000 */
.L_x_1863:
[----:B------:R-:W-:-:S08]  /*d910*/  NOP ;  /* 0x0000000000007918 */ /* 0x000fd00000000000 */
[----:B------:R-:W1:-:S00]  /*d920*/  USETMAXREG.DEALLOC.CTAPOOL 0x18 ;  /* 0x00000018000079c8 */ /* 0x000e4000080e0500 */
[----:B-1----:R-:W-:-:S06]  /*d930*/  LOP3.LUT R0, R0, 0x3, RZ, 0xc0, !PT ;  /* 0x0000000300007812 */ /* 0x002fcc00078ec0ff */
[----:B------:R-:W1:Y:S01]  /*d940*/  S2UR UR4, SR_CTAID.X ;  /* 0x00000000000479c3 */ /* 0x000e620000002500 */
[----:B------:R-:W2:Y:S02]  /*d950*/  SHFL.IDX PT, R0, R0, RZ, 0x1f ;  /* 0x00001fff00007589 */ /* 0x000ea400000e0000 */
[----:B--2---:R-:W-:-:S05]  /*d960*/  ISETP.NE.AND P0, PT, R0, RZ, PT ;  /* 0x000000ff0000720c */ /* 0x004fca0003f05270 */
[----:B------:R-:W1:Y:S01]  /*d970*/  LDC R0, c[0x0][0xda8] ;  /* 0x00036a00ff007b82 */ /* 0x000e620000000800 */
[----:B------:R-:W-:-:S05]  /*d980*/  P2R R2, PR, RZ, 0x1 ;  /* 0x00000001ff027803 */ /* 0x000fca0000000000 */
[----:B------:R2:W-:Y:S02]  /*d990*/  STL [R1+0x28], R2 ;  /* 0x0000280201007387 */ /* 0x0005e40000100800 */
[----:B------:R-:W-:Y:S06]  /*d9a0*/  @P0 BAR.ARV 0x4, 0x180 ;  /* 0x0106000000000b1d */ /* 0x000fec0000002000 */
[----:B------:R2:W-:Y:S04]  /*d9b0*/  STL [R1+0x24], RZ ;  /* 0x000024ff01007387 */ /* 0x0005e80000100800 */
[----:B------:R2:W-:Y:S01]  /*d9c0*/  STL [R1], RZ ;  /* 0x000000ff01007387 */ /* 0x0005e20000100800 */
[----:B-1----:R-:W-:Y:S01]  /*d9d0*/  ISETP.LE.AND P0, PT, R0, UR4, PT ;  /* 0x0000000400007c0c */ /* 0x002fe2000bf03270 */
[----:B------:R-:W-:-:S05]  /*d9e0*/  IMAD.MOV.U32 R0, RZ, RZ, 0x1 ;  /* 0x00000001ff007424 */ /* 0x000fca00078e00ff */
[----:B------:R2:W-:Y:S07]  /*d9f0*/  STL [R1+0xc], R0 ;  /* 0x00000c0001007387 */ /* 0x0005ee0000100800 */
[----:B------:R-:W-:Y:S05]  /*da00*/  @P0 BRA `(.L_x_1915) ;  /* 0x0000003000a40947 */ /* 0x000fea0003800000 */
[----:B--2---:R-:W1:Y:S01]  /*da10*/  S2R R2, SR_TID.X ;  /* 0x0000000000027919 */ /* 0x004e620000002100 */
        /* <DEDUP_REMOVED lines=27> */
[----:B------:R-:W-:Y:S01]  /*dbd0*/  SEL R2, R0, 0xffffffc0, !P0 ;  /* 0xffffffc000027807 */ /* 0x000fe20004000000 */
[----:B------:R-:W-:-:S05]  /*dbe0*/  IMAD.U32 R0, RZ, RZ, UR4 ;  /* 0x00000004ff007e24 */ /* 0x000fca000f8e00ff */
[----:B------:R1:W-:Y:S04]  /*dbf0*/  STL [R1+0x20], R0 ;  /* 0x0000200001007387 */ /* 0x0003e80000100800 */
[----:B------:R2:W-:Y:S01]  /*dc00*/  STL [R1+0x24], RZ ;  /* 0x000024ff01007387 */ /* 0x0005e20000100800 */
[----:B-1----:R-:W-:-:S05]  /*dc10*/  IMAD.MOV.U32 R0, RZ, RZ, 0x1 ;  /* 0x00000001ff007424 */ /* 0x002fca00078e00ff */
[----:B------:R2:W-:Y:S02]  /*dc20*/  STL [R1+0xc], R0 ;  /* 0x00000c0001007387 */ /* 0x0005e40000100800 */
.L_x_1969:
        /* <DEDUP_REMOVED lines=22> */
.L_x_1916:
[----:B------:R-:W-:Y:S01]  /*dd90*/  ULDC UR9, c[0x0][0xdc4] ;  /* 0x0003710000097ab9 */ /* 0x000fe20000000800 */
[----:B------:R-:W-:Y:S01]  /*dda0*/  UMOV UR6, UR7 ;  /* 0x0000000700067c82 */ /* 0x000fe20008000000 */
[----:B------:R-:W-:-:S11]  /*ddb0*/  UISETP.NE.AND UP0, UPT, UR9, 0x1, UPT ;  /* 0x000000010900788c */ /* 0x000fd6000bf05270 */
[----:B------:R-:W-:Y:S02]  /*ddc0*/  @UP0 ULDC.64 UR10, c[0x0][0xdc8] ;  /* 0x00037200000a0ab9 */ /* 0x000fe40000000a00 */
[----:B------:R-:W-:-:S04]  /*ddd0*/  UIMAD.WIDE.U32 UR4, UR7, UR10, URZ ;  /* 0x0000000a070472a5 */ /* 0x000fc8000f8e003f */
[----:B------:R-:W-:-:S04]  /*dde0*/  @UP0 USHF.R.U32.HI UR6, URZ, UR11, UR5 ;  /* 0x0000000b3f060299 */ /* 0x000fc80008011605 */
[----:B------:R-:W-:-:S12]  /*ddf0*/  UIMAD UR4, UR6, UR9, URZ ;  /* 0x00000009060472a4 */ /* 0x000fd8000f8e023f */
.L_x_1917:
[----:B------:R-:W-:Y:S01]  /*de00*/  ULDC.64 UR10, c[0x0][0x3f8] ;  /* 0x0000fe00000a7ab9 */ /* 0x000fe20000000a00 */
[----:B------:R-:W-:Y:S01]  /*de10*/  ULOP3.LUT UR6, URZ, UR6, URZ, 0x33, !UPT ;  /* 0x000000063f067292 */ /* 0x000fe2000f8e333f */
[----:B------:R-:W-:Y:S01]  /*de20*/  BSSY B6, `(.L_x_1918) ;  /* 0x00002cc000067945 */ /* 0x000fe20003800000 */
[----:B------:R-:W-:Y:S02]  /*de30*/  UISETP.NE.U32.AND UP0, UPT, UR10, URZ, UPT ;  /* 0x0000003f0a00728c */ /* 0x000fe4000bf05070 */
[----:B------:R-:W-:Y:S02]  /*de40*/  UIADD3 UR9, UR7, -UR4, URZ ;  /* 0x8000000407097290 */ /* 0x000fe4000fffe03f */
[----:B------:R-:W-:Y:S01]  /*de50*/  UISETP.NE.AND.EX UP0, UPT, UR11, URZ, UPT, UP0 ;  /* 0x0000003f0b00728c */ /* 0x000fe2000bf05300 */
[----:B------:R-:W-:Y:S01]  /*de60*/  ULDC UR4, c[0x0][0xdac] ;  /* 0x00036b0000047ab9 */ /* 0x000fe20000000800 */
[----:B------:R-:W-:Y:S01]  /*de70*/  ULDC UR5, c[0x0][0x404] ;  /* 0x0001010000057ab9 */ /* 0x000fe20000000800 */
[----:B------:R-:W-:Y:S01]  /*de80*/  UIADD3 UR6, UR6, UR4, URZ ;  /* 0x0000000406067290 */ /* 0x000fe2000fffe03f */
[----:B------:R-:W-:-:S02]  /*de90*/  ULDC UR7, c[0x0][0x2e0] ;  /* 0x0000b80000077ab9 */ /* 0x000fc40000000800 */
[----:B------:R-:W-:Y:S01]  /*dea0*/  ULDC UR4, c[0x0][0x288] ;  /* 0x0000a20000047ab9 */ /* 0x000fe20000000800 */
[----:B------:R-:W-:Y:S02]  /*deb0*/  USHF.L.U32 UR37, UR6, 0x7, URZ ;  /* 0x0000000706257899 */ /* 0x000fe4000800063f */
[----:B------:R-:W-:Y:S02]  /*dec0*/  USEL UR6, UR5, 0x1, UP0 ;  /* 0x0000000105067887 */ /* 0x000fe40008000000 */
[----:B------:R-:W-:Y:S02]  /*ded0*/  UIADD3 UR5, UR37, 0x11f, -UR4 ;  /* 0x0000011f25057890 */ /* 0x000fe4000fffe804 */
[----:B------:R-:W-:Y:S02]  /*dee0*/  UIMAD UR4, UR6, UR7, 0x9f ;  /* 0x0000009f060474a4 */ /* 0x000fe4000f8e0207 */
[----:B------:R-:W-:Y:S02]  /*def0*/  UIMAD UR6, UR6, UR7, UR5 ;  /* 0x00000007060672a4 */ /* 0x000fe4000f8e0205 */
[----:B------:R-:W-:Y:S01]  /*df00*/  UIMAD.WIDE UR4, UR4, 0x66666667, URZ ;  /* 0x66666667040478a5 */ /* 0x000fe2000f8e023f */
[----:B------:R-:W-:Y:S01]  /*df10*/  ULDC UR10, c[0x0][0xdc4] ;  /* 0x00037100000a7ab9 */ /* 0x000fe20000000800 */
[----:B------:R-:W-:-:S02]  /*df20*/  UIMAD.WIDE UR6, UR6, 0x66666667, URZ ;  /* 0x66666667060678a5 */ /* 0x000fc4000f8e023f */
[----:B------:R-:W-:Y:S02]  /*df30*/  UIMAD UR10, UR8, UR10, UR9 ;  /* 0x0000000a080a72a4 */ /* 0x000fe4000f8e0209 */
[----:B------:R-:W-:Y:S01]  /*df40*/  USHF.R.U32.HI UR6, URZ, 0x1f, UR7 ;  /* 0x0000001f3f067899 */ /* 0x000fe20008011607 */
[----:B------:R-:W-:Y:S01]  /*df50*/  UMOV UR8, UR5 ;  /* 0x0000000500087c82 */ /* 0x000fe20008000000 */
[----:B------:R-:W-:Y:S01]  /*df60*/  ULDC UR11, c[0x0][0xdb8] ;  /* 0x00036e00000b7ab9 */ /* 0x000fe20000000800 */
[----:B------:R-:W-:Y:S02]  /*df70*/  USHF.R.U32.HI UR9, URZ, 0x1f, UR8 ;  /* 0x0000001f3f097899 */ /* 0x000fe40008011608 */
[----:B------:R-:W-:Y:S02]  /*df80*/  ULEA.HI.SX32 UR6, UR7, UR6, 0x1a ;  /* 0x0000000607067291 */ /* 0x000fe4000f8fd23f */
[----:B------:R-:W-:Y:S02]  /*df90*/  ULEA.HI.SX32 UR9, UR8, UR9, 0x1a ;  /* 0x0000000908097291 */ /* 0x000fe4000f8fd23f */
[----:B------:R-:W-:-:S02]  /*dfa0*/  UISETP.NE.AND UP1, UPT, UR11, 0x1, UPT ;  /* 0x000000010b00788c */ /* 0x000fc4000bf25270 */
[----:B------:R-:W-:Y:S01]  /*dfb0*/  UISETP.LT.AND UP0, UPT, UR9, UR6, UPT ;  /* 0x000000060900728c */ /* 0x000fe2000bf01270 */
[----:B------:R-:W-:-:S03]  /*dfc0*/  UMOV UR39, UR10 ;  /* 0x0000000a00277c82 */ /* 0x000fc60008000000 */
[----:B------:R-:W-:-:S05]  /*dfd0*/  USEL UR41, UR9, UR6, UP0 ;  /* 0x0000000609297287 */ /* 0x000fca0008000000 */
[----:B------:R-:W-:Y:S01]  /*dfe0*/  @UP1 ULDC UR12, c[0x0][0xdbc] ;  /* 0x00036f00000c1ab9 */ /* 0x000fe20000000800 */
[----:B------:R-:W-:Y:S01]  /*dff0*/  ISETP.LT.AND P0, PT, RZ, UR41, PT ;  /* 0x00000029ff007c0c */ /* 0x000fe2000bf01270 */
[----:B------:R-:W-:Y:S01]  /*e000*/  UIMAD.WIDE.U32 UR4, UR10, UR12, URZ ;  /* 0x0000000c0a0472a5 */ /* 0x000fe2000f8e003f */
[----:B------:R-:W-:-:S03]  /*e010*/  @UP1 ULDC UR7, c[0x0][0xdc0] ;  /* 0x0003700000071ab9 */ /* 0x000fc60000000800 */
[----:B------:R-:W-:-:S04]  /*e020*/  @UP1 USHF.R.U32.HI UR39, URZ, UR7, UR5 ;  /* 0x000000073f271299 */ /* 0x000fc80008011605 */
[----:B------:R-:W-:-:S04]  /*e030*/  UIADD3 UR38, -UR39, URZ, URZ ;  /* 0x0000003f27267290 */ /* 0x000fc8000fffe13f */
[----:B------:R-:W-:Y:S01]  /*e040*/  UIMAD UR38, UR11, UR38, UR10 ;  /* 0x000000260b2672a4 */ /* 0x000fe2000f8e020a */
[----:B------:R-:W-:Y:S11]  /*e050*/  @P0 BRA `(.L_x_1919) ;  /* 0x0000000000480947 */ /* 0x000ff60003800000 */
        /* <DEDUP_REMOVED lines=18> */
.L_x_1919:
        /* <DEDUP_REMOVED lines=23> */
.L_x_1921:
        /* <DEDUP_REMOVED lines=20> */
.L_x_1922:
        /* <DEDUP_REMOVED lines=20> */
.L_x_1923:
        /* <DEDUP_REMOVED lines=18> */
.L_x_1924:
[----:B------:R-:W-:Y:S01]  /*e690*/  ULDC.64 UR4, c[0x0][0x9f8] ;  /* 0x00027e0000047ab9 */ /* 0x000fe20000000a00 */
[----:B------:R-:W-:Y:S01]  /*e6a0*/  IMAD.U32 R5, RZ, RZ, UR39 ;  /* 0x00000027ff057e24 */ /* 0x000fe2000f8e00ff */
[----:B------:R-:W-:Y:S01]  /*e6b0*/  ISETP.NE.U32.AND P0, PT, RZ, UR4, PT ;  /* 0x00000004ff007c0c */ /* 0x000fe2000bf05070 */
[----:B------:R-:W-:Y:S01]  /*e6c0*/  IMAD.U32 R8, RZ, RZ, UR39 ;  /* 0x00000027ff087e24 */ /* 0x000fe2000f8e00ff */
[----:B------:R-:W1:Y:S01]  /*e6d0*/  LDC R0, c[0x0][0x428] ;  /* 0x00010a00ff007b82 */ /* 0x000e620000000800 */
[----:B------:R-:W2:Y:S01]  /*e6e0*/  S2R R17, SR_TID.X ;  /* 0x0000000000117919 */ /* 0x000ea20000002100 */
[----:B------:R-:W-:-:S13]  /*e6f0*/  ISETP.NE.AND.EX P0, PT, RZ, UR5, PT, P0 ;  /* 0x00000005ff007c0c */ /* 0x000fda000bf05300 */
[----:B------:R-:W3:Y:S01]  /*e700*/  @P0 LDC.64 R2, c[0x0][0x9f8] ;  /* 0x00027e00ff020b82 */ /* 0x000ee20000000a00 */
[----:B------:R-:W-:Y:S01]  /*e710*/  IMAD.U32 R4, RZ, RZ, UR38 ;  /* 0x00000026ff047e24 */ /* 0x000fe2000f8e00ff */
[----:B--2---:R-:W-:Y:S01]  /*e720*/  LOP3.LUT R16, R17, 0x7f, RZ, 0xc0, !PT ;  /* 0x0000007f11107812 */ /* 0x004fe200078ec0ff */
[----:B---3--:R-:W-:-:S05]  /*e730*/  @P0 IMAD.WIDE R2, R5, 0x4, R2 ;  /* 0x0000000405020825 */ /* 0x008fca00078e0202 */
[----:B------:R2:W3:Y:S01]  /*e740*/  @P0 LDG.E R8, desc[UR54][R2.64] ;  /* 0x0000003602080981 */ /* 0x0004e2000c1e1900 */
[----:B-1----:R-:W-:Y:S01]  /*e750*/  ISETP.NE.AND P0, PT, R0, 0x1, PT ;  /* 0x000000010000780c */ /* 0x002fe20003f05270 */
        /* <DEDUP_REMOVED lines=8> */
[----:B--2---:R-:W1:Y:S01]  /*e7e0*/  LDC.64 R2, c[0x0][0x3f8] ;  /* 0x0000fe00ff027b82 */ /* 0x004e620000000a00 */
        /* <DEDUP_REMOVED lines=24> */
.L_x_1988:
        /* <DEDUP_REMOVED lines=8> */
.L_x_1991:
        /* <DEDUP_REMOVED lines=20> */
.L_x_1929:
[----:B--2---:R-:W2:Y:S04]  /*eb30*/  LDL R3, [R1] ;  /* 0x0000000001037983 */ /* 0x004ea80000100800 */
[----:B------:R-:W3:Y:S01]  /*eb40*/  LDL R2, [R1+0xc] ;  /* 0x00000c0001027983 */ /* 0x000ee20000100800 */
[----:B------:R-:W-:Y:S02]  /*eb50*/  ISETP.NE.AND P0, PT, R16, RZ, PT ;  /* 0x000000ff1000720c */ /* 0x000fe40003f05270 */
[----:B--2---:R-:W-:Y:S02]  /*eb60*/  LEA R5, R3, UR40, 0x3 ;  /* 0x0000002803057c11 */ /* 0x004fe4000f8e18ff */
[----:B---3--:R-:W-:-:S04]  /*eb70*/  SHF.L.U32 R2, R2, 0x1f, RZ ;  /* 0x0000001f02027819 */ /* 0x008fc800000006ff */
[----:B------:R-:W2:Y:S02]  /*eb80*/  SYNCS.PHASECHK.TRANS64.TRYWAIT P3, [R5+URZ+0x29880], R2 ;  /* 0x02988002050075a7 */ /* 0x000ea4000806017f */
[----:B--2---:R-:W-:Y:S05]  /*eb90*/  @!P3 BRA `(.L_x_1930) ;  /* 0x000000280034b947 */ /* 0x004fea0003800000 */
.L_x_1992:
        /* <DEDUP_REMOVED lines=8> */
.L_x_1931:
        /* <DEDUP_REMOVED lines=19> */
.L_x_1993:
        /* <DEDUP_REMOVED lines=8> */
.L_x_1933:
        /* <DEDUP_REMOVED lines=28> */
.L_x_1928:
        /* <DEDUP_REMOVED lines=31> */
.L_x_1926:
        /* <DEDUP_REMOVED lines=10> */
.L_x_1994:
[----:B------:R-:W-:Y:S05]  /*f220*/  BSYNC B0 ;  /* 0x0000000000007941 */ /* 0x000fea0003800000 */
.L_x_1934:
[----:B------:R-:W-:-:S06]  /*f230*/  UISETP.GE.AND UP0, UPT, UR41, 0x2, UPT ;  /* 0x000000022900788c */ /* 0x000fcc000bf06270 */
[----:B------:R-:W-:-:S13]  /*f240*/  PLOP3.LUT P0, PT, PT, PT, UP0, 0x80, 0x0 ;  /* 0x000000000000781c */ /* 0x000fda0003f0f008 */
[----:B------:R-:W-:Y:S05]  /*f250*/  @!P0 BRA `(.L_x_1936) ;  /* 0x0000001000108947 */ /* 0x000fea0003800000 */
[----:B------:R3:W5:Y:S01]  /*f260*/  LDL.LU R6, [R1+0xc] ;  /* 0x00000c0001067983 */ /* 0x0007620000300800 */
[----:B------:R-:W-:-:S03]  /*f270*/  UIADD3 UR4, UR41, -0x2, URZ ;  /* 0xfffffffe29047890 */ /* 0x000fc6000fffe03f */
[----:B------:R3:W5:Y:S03]  /*f280*/  LDL.LU R7, [R1] ;  /* 0x0000000001077983 */ /* 0x0007660000300800 */
[----:B------:R-:W-:-:S07]  /*f290*/  IMAD.U32 R20, RZ, RZ, UR4 ;  /* 0x00000004ff147e24 */ /* 0x000fce000f8e00ff */
.L_x_1958:
        /* <DEDUP_REMOVED lines=10> */
[----:B------:R-:W-:Y:S01]  /*f340*/  IMAD.MOV.U32 R8, RZ, RZ, R20 ;  /* 0x000000ffff087224 */ /* 0x000fe200078e0014 */
[----:B------:R-:W-:Y:S06]  /*f350*/  @!P1 BRA `(.L_x_1939) ;  /* 0x0000000000509947 */ /* 0x000fec0003800000 */
[----:B------:R-:W4:Y:S01]  /*f360*/  LDL R11, [R1+0x14] ;  /* 0x00001400010b7983 */ /* 0x000f220000100800 */
[----:B------:R-:W2:Y:S01]  /*f370*/  LDC R5, c[0x0][0x41c] ;  /* 0x00010700ff057b82 */ /* 0x000ea20000000800 */
[----:B------:R-:W-:Y:S02]  /*f380*/  ULDC.64 UR4, c[0x0][0x408] ;  /* 0x0001020000047ab9 */ /* 0x000fe40000000a00 */
[----:B-1----:R-:W3:Y:S01]  /*f390*/  LDL R4, [R1+0x10] ;  /* 0x0000100001047983 */ /* 0x002ee20000100800 */
[----:B--2---:R-:W-:-:S13]  /*f3a0*/  ISETP.NE.AND P0, PT, R5, 0x1, PT ;  /* 0x000000010500780c */ /* 0x004fda0003f05270 */
        /* <DEDUP_REMOVED lines=8> */
[C---:B---3--:R-:W-:Y:S02]  /*f430*/  IMAD R0, R4.reuse, UR5, R0 ;  /* 0x0000000504007c24 */ /* 0x048fe4000f8e0200 */
[----:B------:R-:W-:Y:S01]  /*f440*/  IMAD.WIDE.U32 R2, R4, UR4, R2 ;  /* 0x0000000404027c25 */ /* 0x000fe2000f8e0002 */
[----:B------:R-:W-:-:S03]  /*f450*/  ULDC.64 UR4, c[0x0][0x3f8] ;  /* 0x0000fe0000047ab9 */ /* 0x000fc60000000a00 */
[----:B------:R-:W-:Y:S01]  /*f460*/  IMAD.IADD R0, R0, 0x1, R3 ;  /* 0x0000000100007824 */ /* 0x000fe200078e0203 */
[----:B------:R-:W-:-:S04]  /*f470*/  LEA R4, P0, R2, UR4, 0x2 ;  /* 0x0000000402047c11 */ /* 0x000fc8000f8010ff */
[----:B------:R-:W-:-:S05]  /*f480*/  LEA.HI.X R5, R2, UR5, R0, 0x2, P0 ;  /* 0x0000000502057c11 */ /* 0x000fca00080f1400 */
[----:B------:R4:W5:Y:S04]  /*f490*/  LDG.E R0, desc[UR54][R4.64] ;  /* 0x0000003604007981 */ /* 0x000968000c1e1900 */
.L_x_1939:
[----:B------:R-:W2:Y:S01]  /*f4a0*/  S2R R2, SR_TID.X ;  /* 0x0000000000027919 */ /* 0x000ea20000002100 */
[----:B-1--4-:R-:W-:Y:S01]  /*f4b0*/  LEA R4, R10, UR40, 0x3 ;  /* 0x000000280a047c11 */ /* 0x012fe2000f8e18ff */
[----:B------:R-:W-:Y:S01]  /*f4c0*/  BSSY B1, `(.L_x_1940) ;  /* 0x0000006000017945 */ /* 0x000fe20003800000 */
[----:B--2---:R-:W-:Y:S02]  /*f4d0*/  LOP3.LUT R3, R2, 0x7f, RZ, 0xc0, !PT ;  /* 0x0000007f02037812 */ /* 0x004fe400078ec0ff */
[----:B------:R-:W-:Y:S02]  /*f4e0*/  SHF.L.U32 R2, R9, 0x1f, RZ ;  /* 0x0000001f09027819 */ /* 0x000fe400000006ff */
[----:B------:R-:W-:Y:S02]  /*f4f0*/  ISETP.NE.AND P3, PT, R3, RZ, PT ;  /* 0x000000ff0300720c */ /* 0x000fe40003f65270 */
[----:B------:R-:W1:Y:S02]  /*f500*/  SYNCS.PHASECHK.TRANS64.TRYWAIT P0, [R4+URZ+0x29880], R2 ;  /* 0x02988002040075a7 */ /* 0x000e64000800017f */
[----:B-1----:R-:W-:Y:S09]  /*f510*/  @!P0 BRA `(.L_x_1941) ;  /* 0x0000002000148947 */ /* 0x002ff20003800000 */
.L_x_1995:
[----:B------:R-:W-:Y:S05]  /*f520*/  BSYNC B1 ;  /* 0x0000000000017941 */ /* 0x000fea0003800000 */
.L_x_1940:
[----:B------:R-:W-:Y:S04]  /*f530*/  BSSY B1, `(.L_x_1942) ;  /* 0x0000009000017945 */ /* 0x000fe80003800000 */
        /* <DEDUP_REMOVED lines=8> */
.L_x_1943:
[----:B------:R-:W-:Y:S05]  /*f5c0*/  BSYNC B1 ;  /* 0x0000000000017941 */ /* 0x000fea0003800000 */
.L_x_1942:
[----:B------:R-:W2:Y:S04]  /*f5d0*/  LDL R3, [R1] ;  /* 0x0000000001037983 */ /* 0x000ea80000100800 */
[----:B------:R-:W4:Y:S01]  /*f5e0*/  LDL R9, [R1+0x8] ;  /* 0x0000080001097983 */ /* 0x000f220000100800 */
        /* <DEDUP_REMOVED lines=9> */
[----:B--2---:R-:W-:Y:S01]  /*f680*/  IMAD R3, R3, 0x5000, R5 ;  /* 0x0000500003037824 */ /* 0x004fe200078e0205 */
[----:B----4-:R-:W-:-:S03]  /*f690*/  R2UR UR12, R9 ;  /* 0x00000000090c72ca */ /* 0x010fc600000e0000 */
[----:B------:R-:W-:Y:S02]  /*f6a0*/  VIADD R3, R3, 0xa400 ;  /* 0x0000a40003037836 */ /* 0x000fe40000000000 */
[----:B------:R-:W-:-:S10]  /*f6b0*/  VIADD R9, R4, 0x29870 ;  /* 0x0002987004097836 */ /* 0x000fd40000000000 */
.L_x_1944:
        /* <DEDUP_REMOVED lines=12> */
.L_x_1996:
[----:B------:R-:W-:Y:S05]  /*f780*/  BSYNC B1 ;  /* 0x0000000000017941 */ /* 0x000fea0003800000 */
.L_x_1945:
[----:B------:R-:W-:Y:S01]  /*f790*/  BSSY B1, `(.L_x_1947) ;  /* 0x000000b000017945 */ /* 0x000fe20003800000 */
[----:B-12---:R-:W-:Y:S02]  /*f7a0*/  IMAD.MOV.U32 R2, RZ, RZ, 0x0 ;  /* 0x00000000ff027424 */ /* 0x006fe400078e00ff */
        /* <DEDUP_REMOVED lines=9> */
.L_x_1948:
[----:B------:R-:W-:Y:S05]  /*f840*/  BSYNC B1 ;  /* 0x0000000000017941 */ /* 0x000fea0003800000 */
.L_x_1947:
        /* <DEDUP_REMOVED lines=12> */
.L_x_1949:
        /* <DEDUP_REMOVED lines=16> */
.L_x_1950:
        /* <DEDUP_REMOVED lines=16> */
.L_x_1951:
        /* <DEDUP_REMOVED lines=8> */
[----:B----4-:R-:W-:Y:S05]  /*fb90*/  @P0 BRA.U.ANY `(.L_x_1951) ;  /* 0xfffffffd00dc0947 */ /* 0x010fea000393ffff */
.L_x_1938:
[----:B------:R-:W-:Y:S05]  /*fba0*/  BSYNC B0 ;  /* 0x0000000000007941 */ /* 0x000fea0003800000 */
.L_x_1937:
[----:B------:R-:W-:-:S06]  /*fbb0*/  UISETP.NE.AND UP0, UPT, UR44, 0x3, UPT ;  /* 0x000000032c00788c */ /* 0x000fcc000bf05270 */
[----:B------:R-:W-:-:S13]  /*fbc0*/  PLOP3.LUT P0, PT, PT, PT, UP0, 0x80, 0x0 ;  /* 0x000000000000781c */ /* 0x000fda0003f0f008 */
[----:B------:R-:W-:Y:S05]  /*fbd0*/  @!P0 BRA `(.L_x_1952) ;  /* 0x0000000000048947 */ /* 0x000fea0003800000 */
[----:B------:R-:W-:Y:S01]  /*fbe0*/  BPT.TRAP 0x1 ;  /* 0x000000040000795c */ /* 0x000fe20000300000 */
.L_x_1952:
        /* <DEDUP_REMOVED lines=9> */
.L_x_1997:
[----:B------:R-:W-:Y:S05]  /*fc80*/  BSYNC B0 ;  /* 0x0000000000007941 */ /* 0x000fea0003800000 */
.L_x_1953:
[----:B------:R-:W-:Y:S05]  /*fc90*/  @!P0 BRA `(.L_x_1955) ;  /* 0x0000000000048947 */ /* 0x000fea0003800000 */
[----:B------:R-:W-:Y:S01]  /*fca0*/  BPT.TRAP 0x1 ;  /* 0x000000040000795c */ /* 0x000fe20000300000 */
.L_x_1955:
[----:B----4-:R-:W4:Y:S01]  /*fcb0*/  LDL R2, [R1+0x4] ;  /* 0x0000040001027983 */ /* 0x010f220000100800 */
[----:B------:R-:W-:-:S04]  /*fcc0*/  SHF.L.U32 R3, R6, 0x1f, RZ ;  /* 0x0000001f06037819 */ /* 0x000fc800000006ff */
[----:B----4-:R4:W5:Y:S02]  /*fcd0*/  SYNCS.PHASECHK.TRANS64.TRYWAIT P3, [R2+URZ+0x29860], R3 ;  /* 0x02986003020075a7 */ /* 0x010964000806017f */
[----:B----4-:R-:W-:Y:S01]  /*fce0*/  IMAD R2, R7, 0x5000, RZ ;  /* 0x0000500007027824 */ /* 0x010fe200078e02ff */
[----:B-----5:R-:W-:Y:S06]  /*fcf0*/  @!P3 BRA `(.L_x_1956) ;  /* 0x00000018005cb947 */ /* 0x020fec0003800000 */
.L_x_1998:
[----:B-1----:R-:W4:Y:S04]  /*fd00*/  LDL R4, [R1+0x1c] ;  /* 0x00001c0001047983 */ /* 0x002f280000100800 */
[----:B------:R-:W5:Y:S01]  /*fd10*/  LDL R12, [R1+0x18] ;  /* 0x00001800010c7983 */ /* 0x000f620000100800 */
[----:B------:R-:W-:Y:S05]  /*fd20*/  WARPSYNC.ALL ;  /* 0x0000000000007948 */ /* 0x000fea0003800000 */
[----:B------:R-:W1:Y:S01]  /*fd30*/  S2R R8, SR_TID.X ;  /* 0x0000000000087919 */ /* 0x000e620000002100 */
[----:B--2---:R-:W-:Y:S01]  /*fd40*/  IMAD.MOV.U32 R10, RZ, RZ, 0x40 ;  /* 0x00000040ff0a7424 */ /* 0x004fe200078e00ff */
[----:B-1----:R-:W-:-:S04]  /*fd50*/  LOP3.LUT P3, RZ, R8, 0x4, RZ, 0xc0, !PT ;  /* 0x0000000408ff7812 */ /* 0x002fc8000786c0ff */
[----:B------:R-:W-:Y:S02]  /*fd60*/  SEL R10, R10, 0xffffffc0, !P3 ;  /* 0xffffffc00a0a7807 */ /* 0x000fe40005800000 */
[C---:B----4-:R-:W-:Y:S02]  /*fd70*/  LOP3.LUT R3, R2.reuse, R4, RZ, 0xfc, !PT ;  /* 0x0000000402037212 */ /* 0x050fe400078efcff */
[----:B-----5:R-:W-:-:S03]  /*fd80*/  IADD3 R2, R2, UR40, R12 ;  /* 0x0000002802027c10 */ /* 0x020fc6000fffe00c */
        /* <DEDUP_REMOVED lines=70> */
.L_x_1957:
        /* <DEDUP_REMOVED lines=11> */
.L_x_1936:
        /* <DEDUP_REMOVED lines=15> */
.L_x_1960:
[----:B------:R-:W-:Y:S05]  /*10390*/  BSYNC B0 ;  /* 0x0000000000007941 */ /* 0x000fea0003800000 */
.L_x_1959:
[----:B------:R-:W-:-:S06]  /*103a0*/  UISETP.NE.AND UP0, UPT, UR44, 0x3, UPT ;  /* 0x000000032c00788c */ /* 0x000fcc000bf05270 */
[----:B------:R-:W-:-:S13]  /*103b0*/  PLOP3.LUT P0, PT, PT, PT, UP0, 0x80, 0x0 ;  /* 0x000000000000781c */ /* 0x000fda0003f0f008 */
[----:B------:R-:W-:Y:S05]  /*103c0*/  @!P0 BRA `(.L_x_1961) ;  /* 0x0000000000048947 */ /* 0x000fea0003800000 */
[----:B------:R-:W-:Y:S01]  /*103d0*/  BPT.TRAP 0x1 ;  /* 0x000000040000795c */ /* 0x000fe20000300000 */
.L_x_1961:
        /* <DEDUP_REMOVED lines=10> */
.L_x_1999:
[----:B------:R-:W-:Y:S05]  /*10480*/  BSYNC B0 ;  /* 0x0000000000007941 */ /* 0x000fea0003800000 */
.L_x_1962:
[----:B------:R-:W-:Y:S05]  /*10490*/  @!P1 BRA `(.L_x_1964) ;  /* 0x0000000000049947 */ /* 0x000fea0003800000 */
[----:B------:R-:W-:Y:S01]  /*104a0*/  BPT.TRAP 0x1 ;  /* 0x000000040000795c */ /* 0x000fe20000300000 */
.L_x_1964:
[----:B------:R-:W1:Y:S02]  /*104b0*/  LDL R0, [R1+0xc] ;  /* 0x00000c0001007983 */ /* 0x000e640000100800 */
[----:B-1----:R-:W-:-:S04]  /*104c0*/  SHF.L.U32 R3, R0, 0x1f, RZ ;  /* 0x0000001f00037819 */ /* 0x002fc800000006ff */
[----:B------:R-:W1:Y:S02]  /*104d0*/  SYNCS.PHASECHK.TRANS64.TRYWAIT P0, [R20+URZ+0x29860], R3 ;  /* 0x02986003140075a7 */ /* 0x000e64000800017f */
[----:B-1----:R-:W-:Y:S05]  /*104e0*/  @!P0 BRA `(.L_x_1965) ;  /* 0x00000010008c8947 */ /* 0x002fea0003800000 */
.L_x_2000:
        /* <DEDUP_REMOVED lines=81> */
.L_x_1966:
        /* <DEDUP_REMOVED lines=14> */
.L_x_1920:
[----:B------:R-:W-:Y:S05]  /*10ae0*/  BSYNC B6 ;  /* 0x0000000000067941 */ /* 0x000fea0003800000 */
.L_x_1918:
[----:B-12---:R-:W2:Y:S04]  /*10af0*/  LDL R0, [R1+0x28] ;  /* 0x0000280001007983 */ /* 0x006ea80000100800 */
[----:B------:R1:W5:Y:S01]  /*10b00*/  LDL R2, [R1+0x20] ;  /* 0x0000200001027983 */ /* 0x0003620000100800 */
[----:B--2---:R-:W-:-:S13]  /*10b10*/  ISETP.NE.AND P0, PT, R0, RZ, PT ;  /* 0x000000ff0000720c */ /* 0x004fda0003f05270 */
        /* <DEDUP_REMOVED lines=9> */
.L_x_1967:
        /* <DEDUP_REMOVED lines=11> */
.L_x_1968:
[----:B--2---:R-:W2:Y:S01]  /*10c60*/  LDL R0, [R1+0x20] ;  /* 0x0000200001007983 */ /* 0x004ea20000100800 */
[----:B------:R-:W-:Y:S02]  /*10c70*/  ULDC UR4, c[0x0][0xda8] ;  /* 0x00036a0000047ab9 */ /* 0x000fe40000000800 */
[----:B--2---:R-:W-:-:S13]  /*10c80*/  ISETP.GE.AND P0, PT, R0, UR4, PT ;  /* 0x0000000400007c0c */ /* 0x004fda000bf06270 */
[----:B------:R-:W-:Y:S05]  /*10c90*/  @!P0 BRA `(.L_x_1969) ;  /* 0xffffffcc00e48947 */ /* 0x000fea000383ffff */
.L_x_1915:
[----:B--2---:R-:W2:Y:S01]  /*10ca0*/  LDL.LU R0, [R1+0x24] ;  /* 0x0000240001007983 */ /* 0x004ea20000300800 */
[----:B------:R-:W-:Y:S01]  /*10cb0*/  BSSY B0, `(.L_x_1970) ;  /* 0x000000b000007945 */ /* 0x000fe20003800000 */
[----:B------:R-:W3:Y:S01]  /*10cc0*/  S2R R5, SR_CgaCtaId ;  /* 0x0000000000057919 */ /* 0x000ee20000008800 */
[----:B--2---:R-:W-:-:S05]  /*10cd0*/  VIADD R0, R0, 0x1 ;  /* 0x0000000100007836 */ /* 0x004fca0000000000 */
[----:B-1----:R-:W-:-:S04]  /*10ce0*/  LEA.HI R2, R0, R0, RZ, 0x1 ;  /* 0x0000000000027211 */ /* 0x002fc800078f08ff */
[----:B------:R-:W-:-:S05]  /*10cf0*/  LOP3.LUT R3, R2, 0xfffffffe, RZ, 0xc0, !PT ;  /* 0xfffffffe02037812 */ /* 0x000fca00078ec0ff */
[----:B------:R-:W-:Y:S01]  /*10d00*/  IMAD.IADD R3, R0, 0x1, -R3 ;  /* 0x0000000100037824 */ /* 0x000fe200078e0a03 */
[----:B------:R-:W-:-:S04]  /*10d10*/  MOV R0, 0x400 ;  /* 0x0000040000007802 */ /* 0x000fc80000000f00 */
[----:B---3--:R-:W-:Y:S02]  /*10d20*/  LEA R0, R5, R0, 0x18 ;  /* 0x0000000005007211 */ /* 0x008fe400078ec0ff */
[----:B------:R-:W-:-:S04]  /*10d30*/  SHF.L.U32 R3, R3, 0x1f, RZ ;  /* 0x0000001f03037819 */ /* 0x000fc800000006ff */
[----:B------:R-:W1:Y:S02]  /*10d40*/  SYNCS.PHASECHK.TRANS64.TRYWAIT P0, [R0+URZ+0x29820], R3 ;  /* 0x02982003000075a7 */ /* 0x000e64000800017f */
[----:B-1----:R-:W-:Y:S05]  /*10d50*/  @!P0 BRA `(.L_x_1971) ;  /* 0x0000000800848947 */ /* 0x002fea0003800000 */
.L_x_2001:
[----:B------:R-:W-:Y:S05]  /*10d60*/  BSYNC B0 ;  /* 0x0000000000007941 */ /* 0x000fea0003800000 */
.L_x_1970:
[----:B------:R-:W-:-:S03]  /*10d70*/  UMOV UR4, 0xffffffff ;  /* 0xffffffff00047882 */ /* 0x000fc60000000000 */
[----:B------:R-:W-:Y:S05]  /*10d80*/  BRA.DIV UR4, `(.L_x_1972) ;  /* 0x0000000a048c7947 */ /* 0x000fea000b800000 */
[----:B------:R-:W2:Y:S02]  /*10d90*/  S2R R2, SR_TID.X ;  /* 0x0000000000027919 */ /* 0x000ea40000002100 */
[----:B--2---:R-:W-:-:S04]  /*10da0*/  SHF.R.U32.HI R2, RZ, 0x5, R2 ;  /* 0x00000005ff027819 */ /* 0x004fc80000011602 */
[----:B------:R-:W-:-:S05]  /*10db0*/  LOP3.LUT R2, R2, 0x3, RZ, 0xc0, !PT ;  /* 0x0000000302027812 */ /* 0x000fca00078ec0ff */
[----:B------:R2:W3:Y:S02]  /*10dc0*/  SHFL.IDX PT, R14, R2, RZ, 0x1f ;  /* 0x00001fff020e7589 */ /* 0x0004e400000e0000 */
.L_x_2004:
[----:B---3--:R-:W-:Y:S01]  /*10dd0*/  ISETP.NE.AND P0, PT, R14, RZ, PT ;  /* 0x000000ff0e00720c */ /* 0x008fe20003f05270 */
[----:B------:R-:W-:-:S12]  /*10de0*/  BSSY B0, `(.L_x_1973) ;  /* 0x000002e000007945 */ /* 0x000fd80003800000 */
[----:B------:R-:W-:Y:S05]  /*10df0*/  @P0 BRA `(.L_x_1974) ;  /* 0x0000000000b00947 */ /* 0x000fea0003800000 */
[----:B------:R-:W-:-:S03]  /*10e00*/  UMOV UR4, 0xffffffff ;  /* 0xffffffff00047882 */ /* 0x000fc60000000000 */
[----:B------:R-:W-:Y:S05]  /*10e10*/  BRA.DIV UR4, `(.L_x_1975) ;  /* 0x0000000a049c7947 */ /* 0x000fea000b800000 */
[----:B------:R-:W-:-:S13]  /*10e20*/  ELECT P6, URZ, PT ;  /* 0x00000000003f782f */ /* 0x000fda00038c0000 */
.L_x_2007:
[----:B------:R-:W-:Y:S05]  /*10e30*/  @!P6 BRA `(.L_x_1974) ;  /* 0x0000000000a0e947 */ /* 0x000fea0003800000 */
[----:B------:R-:W-:-:S06]  /*10e40*/  ULOP3.LUT UR4, UR61, 0x2, URZ, 0xfc, !UPT ;  /* 0x000000023d047892 */ /* 0x000fcc000f8efc3f */
[----:B--2---:R-:W-:-:S05]  /*10e50*/  IMAD.U32 R2, RZ, RZ, UR4 ;  /* 0x00000004ff027e24 */ /* 0x004fca000f8e00ff */
[----:B------:R-:W-:-:S13]  /*10e60*/  ISETP.NE.AND P0, PT, R2, 0x3, PT ;  /* 0x000000030200780c */ /* 0x000fda0003f05270 */
[----:B------:R-:W-:Y:S05]  /*10e70*/  @!P0 BRA `(.L_x_1976) ;  /* 0x0000000000048947 */ /* 0x000fea0003800000 */
[----:B------:R-:W-:Y:S01]  /*10e80*/  BPT.TRAP 0x1 ;  /* 0x000000040000795c */ /* 0x000fe20000300000 */
.L_x_1976:
        /* <DEDUP_REMOVED lines=14> */
.L_x_2008:
[----:B------:R-:W2:Y:S02]  /*10f70*/  SYNCS.PHASECHK.TRANS64.TRYWAIT P1, [R7+URZ], R2 ;  /* 0x00000002070075a7 */ /* 0x000ea4000802017f */
[----:B--2---:R-:W-:Y:S05]  /*10f80*/  @!P1 BRA `(.L_x_1978) ;  /* 0x0000000800749947 */ /* 0x004fea0003800000 */
.L_x_2009:
[----:B------:R-:W-:Y:S05]  /*10f90*/  @!P0 BRA `(.L_x_1979) ;  /* 0x0000000000048947 */ /* 0x000fea0003800000 */
[----:B------:R-:W-:Y:S01]  /*10fa0*/  BPT.TRAP 0x1 ;  /* 0x000000040000795c */ /* 0x000fe20000300000 */
.L_x_1979:
[----:B------:R-:W3:Y:S02]  /*10fb0*/  LDL.LU R4, [R1] ;  /* 0x0000000001047983 */ /* 0x000ee40000300800 */
[----:B---3--:R-:W-:-:S04]  /*10fc0*/  IMAD R4, R4, 0x8, R0 ;  /* 0x0000000804047824 */ /* 0x008fc800078e0200 */
[----:B------:R-:W3:Y:S02]  /*10fd0*/  SYNCS.PHASECHK.TRANS64.TRYWAIT P1, [R4+URZ+0x29860], R5 ;  /* 0x02986005040075a7 */ /* 0x000ee4000802017f */
[----:B---3--:R-:W-:Y:S05]  /*10fe0*/  @!P1 BRA `(.L_x_1980) ;  /* 0x0000000800709947 */ /* 0x008fea0003800000 */
.L_x_2010:
[----:B------:R-:W-:Y:S05]  /*10ff0*/  @!P0 BRA `(.L_x_1981) ;  /* 0x0000000000048947 */ /* 0x000fea0003800000 */
[----:B------:R-:W-:Y:S01]  /*11000*/  BPT.TRAP 0x1 ;  /* 0x000000040000795c */ /* 0x000fe20000300000 */
.L_x_1981:
[----:B------:R-:W-:-:S04]  /*11010*/  IMAD R3, R3, 0x8, R0 ;  /* 0x0000000803037824 */ /* 0x000fc800078e0200 */
[----:B------:R-:W4:Y:S02]  /*11020*/  SYNCS.PHASECHK.TRANS64.TRYWAIT P1, [R3+URZ+0x29860], R2 ;  /* 0x02986002030075a7 */ /* 0x000f24000802017f */
[----:B----4-:R-:W-:Y:S05]  /*11030*/  @!P1 BRA `(.L_x_1982) ;  /* 0x0000000800709947 */ /* 0x010fea0003800000 */
.L_x_2011:
[----:B------:R-:W-:Y:S05]  /*11040*/  @!P0 BRA `(.L_x_1983) ;  /* 0x0000000000048947 */ /* 0x000fea0003800000 */
[----:B------:R-:W-:Y:S01]  /*11050*/  BPT.TRAP 0x1 ;  /* 0x000000040000795c */ /* 0x000fe20000300000 */
.L_x_1983:
[----:B------:R-:W5:Y:S02]  /*11060*/  SYNCS.PHASECHK.TRANS64.TRYWAIT P0, [R4+URZ+0x29880], R5 ;  /* 0x02988005040075a7 */ /* 0x000f64000800017f */
[----:B-----5:R-:W-:Y:S05]  /*11070*/  @!P0 BRA `(.L_x_1984) ;  /* 0x0000000800748947 */ /* 0x020fea0003800000 */
.L_x_1985:
[----:B------:R1:W1:Y:S02]  /*11080*/  SYNCS.PHASECHK.TRANS64.TRYWAIT P0, [R3+URZ+0x29880], R2 ;  /* 0x02988002030075a7 */ /* 0x000264000800017f */
[----:B-1----:R-:W-:Y:S05]  /*11090*/  @!P0 NANOSLEEP.SYNCS 0x989680 ;  /* 0x009896800000895d */ /* 0x002fea0003900000 */
[----:B------:R-:W1:Y:S02]  /*110a0*/  @!P0 SYNCS.PHASECHK.TRANS64 P0, [R3+URZ+0x29880], R2 ;  /* 0x02988002030085a7 */ /* 0x000e64000800007f */
[----:B-1----:R-:W-:Y:S05]  /*110b0*/  @!P0 BRA `(.L_x_1985) ;  /* 0xfffffffc00f08947 */ /* 0x002fea000383ffff */
.L_x_1974:
[----:B------:R-:W-:Y:S05]  /*110c0*/  BSYNC B0 ;  /* 0x0000000000007941 */ /* 0x000fea0003800000 */
.L_x_1973:
[----:B------:R-:W-:Y:S05]  /*110d0*/  EXIT ;  /* 0x000000000000794d */ /* 0x000fea0003800000 */
.L_x_1869:
[----:B-1----:R-:W-:-:S04]  /*110e0*/  IMAD.U32 R3, RZ, RZ, UR38 ;  /* 0x00000026ff037e24 */ /* 0x002fc8000f8e00ff */
[----:B------:R1:W2:Y:S03]  /*110f0*/  SYNCS.PHASECHK.TRANS64.TRYWAIT P1, [R3+URZ+0x29800], R0 ;  /* 0x02980000030075a7 */ /* 0x0002a6000802017f */
[----:B--2---:R-:W-:Y:S05]  /*11100*/  @!P1 NANOSLEEP.SYNCS 0x989680 ;  /* 0x009896800000995d */ /* 0x004fea0003900000 */
[----:B------:R-:W2:Y:S02]  /*11110*/  @!P1 SYNCS.PHASECHK.TRANS64 P1, [R3+URZ+0x29800], R0 ;  /* 0x02980000030095a7 */ /* 0x000ea4000802007f */
[----:B--2---:R-:W-:Y:S05]  /*11120*/  @!P1 BRA `(.L_x_1869) ;  /* 0xfffffffc00ec9947 */ /* 0x004fea000383ffff */
[----:B------:R-:W-:Y:S05]  /*11130*/  BRA `(.L_x_1986) ;  /* 0xffffff0800387947 */ /* 0x000fea000383ffff */
.L_x_1873:
[----:B--2---:R2:W3:Y:S02]  /*11140*/  SYNCS.PHASECHK.TRANS64.TRYWAIT P2, [R2+URZ+0x29830], R3 ;  /* 0x02983003020075a7 */ /* 0x0044e4000804017f */
[----:B---3--:R-:W-:Y:S05]  /*11150*/  @!P2 NANOSLEEP.SYNCS 0x989680 ;  /* 0x009896800000a95d */ /* 0x008fea0003900000 */
[----:B------:R-:W3:Y:S02]  /*11160*/  @!P2 SYNCS.PHASECHK.TRANS64 P2, [R2+URZ+0x29830], R3 ;  /* 0x029830030200a5a7 */ /* 0x000ee4000804007f */
[----:B---3--:R-:W-:Y:S05]  /*11170*/  @!P2 BRA `(.L_x_1873) ;  /* 0xfffffffc00f0a947 */ /* 0x008fea000383ffff */
[----:B------:R-:W-:Y:S05]  /*11180*/  BRA `(.L_x_1872) ;  /* 0xffffff0800607947 */ /* 0x000fea000383ffff */
.L_x_1878:
[----:B--2---:R-:W-:-:S04]  /*11190*/  IMAD.U32 R7, RZ, RZ, UR5 ;  /* 0x00000005ff077e24 */ /* 0x004fc8000f8e00ff */
[----:B------:R2:W3:Y:S03]  /*111a0*/  SYNCS.PHASECHK.TRANS64.TRYWAIT P2, [R7+URZ+0x29830], R0 ;  /* 0x02983000070075a7 */ /* 0x0004e6000804017f */
[----:B---3--:R-:W-:Y:S05]  /*111b0*/  @!P2 NANOSLEEP.SYNCS 0x989680 ;  /* 0x009896800000a95d */ /* 0x008fea0003900000 */
[----:B------:R-:W3:Y:S02]  /*111c0*/  @!P2 SYNCS.PHASECHK.TRANS64 P2, [R7+URZ+0x29830], R0 ;  /* 0x029830000700a5a7 */ /* 0x000ee4000804007f */
[----:B---3--:R-:W-:Y:S05]  /*111d0*/  @!P2 BRA `(.L_x_1878) ;  /* 0xfffffffc00eca947 */ /* 0x008fea000383ffff */
[----:B------:R-:W-:Y:S05]  /*111e0*/  BRA `(.L_x_1875) ;  /* 0xffffff4000007947 */ /* 0x000fea000383ffff */
.L_x_1882:
[----:B--2---:R-:W-:-:S04]  /*111f0*/  IMAD.U32 R7, RZ, RZ, UR5 ;  /* 0x00000005ff077e24 */ /* 0x004fc8000f8e00ff */
[----:B------:R2:W3:Y:S03]  /*11200*/  SYNCS.PHASECHK.TRANS64.TRYWAIT P2, [R7+URZ+0x29850], R0 ;  /* 0x02985000070075a7 */ /* 0x0004e6000804017f */
[----:B---3--:R-:W-:Y:S05]  /*11210*/  @!P2 NANOSLEEP.SYNCS 0x989680 ;  /* 0x009896800000a95d */ /* 0x008fea0003900000 */
[----:B------:R-:W3:Y:S02]  /*11220*/  @!P2 SYNCS.PHASECHK.TRANS64 P2, [R7+URZ+0x29850], R0 ;  /* 0x029850000700a5a7 */ /* 0x000ee4000804007f */
[----:B---3--:R-:W-:Y:S05]  /*11230*/  @!P2 BRA `(.L_x_1882) ;  /* 0xfffffffc00eca947 */ /* 0x008fea000383ffff */
[----:B------:R-:W-:Y:S05]  /*11240*/  BRA `(.L_x_1879) ;  /* 0xffffff4c00087947 */ /* 0x000fea000383ffff */
.L_x_1889:
[----:B--2---:R-:W-:-:S04]  /*11250*/  IMAD.U32 R9, RZ, RZ, UR5 ;  /* 0x00000005ff097e24 */ /* 0x004fc8000f8e00ff */
[----:B------:R2:W3:Y:S03]  /*11260*/  SYNCS.PHASECHK.TRANS64.TRYWAIT P2, [R9+URZ+0x29830], R0 ;  /* 0x02983000090075a7 */ /* 0x0004e6000804017f */
[----:B---3--:R-:W-:Y:S05]  /*11270*/  @!P2 NANOSLEEP.SYNCS 0x989680 ;  /* 0x009896800000a95d */ /* 0x008fea0003900000 */
[----:B------:R-:W3:Y:S02]  /*11280*/  @!P2 SYNCS.PHASECHK.TRANS64 P2, [R9+URZ+0x29830], R0 ;  /* 0x029830000900a5a7 */ /* 0x000ee4000804007f */
[----:B---3--:R-:W-:Y:S05]  /*11290*/  @!P2 BRA `(.L_x_1889) ;  /* 0xfffffffc00eca947 */ /* 0x008fea000383ffff */
[----:B------:R-:W-:Y:S05]  /*112a0*/  BRA `(.L_x_1886) ;  /* 0xffffff7400d07947 */ /* 0x000fea000383ffff */
.L_x_1893:
[----:B--2---:R-:W-:-:S04]  /*112b0*/  IMAD.U32 R9, RZ, RZ, UR5 ;  /* 0x00000005ff097e24 */ /* 0x004fc8000f8e00ff */
[----:B------:R2:W3:Y:S03]  /*112c0*/  SYNCS.PHASECHK.TRANS64.TRYWAIT P2, [R9+URZ+0x29850], R0 ;  /* 0x02985000090075a7 */ /* 0x0004e6000804017f */
[----:B---3--:R-:W-:Y:S05]  /*112d0*/  @!P2 NANOSLEEP.SYNCS 0x989680 ;  /* 0x009896800000a95d */ /* 0x008fea0003900000 */
[----:B------:R-:W3:Y:S02]  /*112e0*/  @!P2 SYNCS.PHASECHK.TRANS64 P2, [R9+URZ+0x29850], R0 ;  /* 0x029850000900a5a7 */ /* 0x000ee4000804007f */
[----:B---3--:R-:W-:Y:S05]  /*112f0*/  @!P2 BRA `(.L_x_1893) ;  /* 0xfffffffc00eca947 */ /* 0x008fea000383ffff */
[----:B------:R-:W-:Y:S05]  /*11300*/  BRA `(.L_x_1890) ;  /* 0xffffff8000cc7947 */ /* 0x000fea000383ffff */
.L_x_1899:
[----:B--2---:R-:W-:-:S04]  /*11310*/  IMAD.U32 R5, RZ, RZ, UR9 ;  /* 0x00000009ff057e24 */ /* 0x004fc8000f8e00ff */
[----:B------:R2:W3:Y:S03]  /*11320*/  SYNCS.PHASECHK.TRANS64.TRYWAIT P1, [R5+URZ+0x29850], R4 ;  /* 0x02985004050075a7 */ /* 0x0004e6000802017f */
[----:B---3--:R-:W-:Y:S05]  /*11330*/  @!P1 NANOSLEEP.SYNCS 0x989680 ;  /* 0x009896800000995d */ /* 0x008fea0003900000 */
[----:B------:R-:W3:Y:S02]  /*11340*/  @!P1 SYNCS.PHASECHK.TRANS64 P1, [R5+URZ+0x29850], R4 ;  /* 0x02985004050095a7 */ /* 0x000ee4000802007f */
[----:B---3--:R-:W-:Y:S05]  /*11350*/  @!P1 BRA `(.L_x_1899) ;  /* 0xfffffffc00ec9947 */ /* 0x008fea000383ffff */
[----:B------:R-:W-:Y:S05]  /*11360*/  BRA `(.L_x_1898) ;  /* 0xffffffa000a07947 */ /* 0x000fea000383ffff */
.L_x_1925:
[----:B------:R-:W-:Y:S02]  /*11370*/  IMAD.MOV.U32 R13, RZ, RZ, R4 ;  /* 0x000000ffff0d7224 */ /* 0x000fe400078e0004 */
[----:B------:R-:W-:Y:S02]  /*11380*/  IMAD.MOV.U32 R12, RZ, RZ, RZ ;  /* 0x000000ffff0c7224 */ /* 0x000fe400078e00ff */
[----:B------:R-:W-:Y:S02]  /*11390*/  IMAD.MOV.U32 R11, RZ, RZ, 0x1f ;  /* 0x0000001fff0b7424 */ /* 0x000fe400078e00ff */
[----:B------:R-:W-:-:S07]  /*113a0*/  IMAD.MOV.U32 R15, RZ, RZ, -0x1 ;  /* 0xffffffffff0f7424 */ /* 0x000fce00078e00ff */
[----:B------:R-:W-:Y:S05]  /*113b0*/  WARPSYNC.COLLECTIVE R15, `(.L_x_1987) ;  /* 0x000000000f087348 */ /* 0x000fea0003c00000 */
[----:B------:R1:W2:Y:S02]  /*113c0*/  SHFL.IDX P6, R14, R13, R12, R11 ;  /* 0x0000000c0d0e7389 */ /* 0x0002a400000c000b */
[----:B-12---:R-:W-:Y:S01]  /*113d0*/  ENDCOLLECTIVE ;  /* 0x000000000000791b */ /* 0x006fe20003800000 */
.L_x_1987:
[----:B------:R-:W-:Y:S05]  /*113e0*/  BRA `(.L_x_1988) ;  /* 0xffffffd400607947 */ /* 0x000fea000383ffff */
.L_x_1927:
[----:B------:R-:W-:Y:S01]  /*113f0*/  BSSY B0, `(.L_x_1989) ;  /* 0x0000006000007945 */ /* 0x000fe20003800000 */
[----:B------:R-:W-:-:S07]  /*11400*/  IMAD.MOV.U32 R15, RZ, RZ, -0x1 ;  /* 0xffffffffff0f7424 */ /* 0x000fce00078e00ff */
[----:B-1----:R-:W-:Y:S05]  /*11410*/  WARPSYNC.COLLECTIVE R15, `(.L_x_1990) ;  /* 0x000000000f0c7348 */ /* 0x002fea0003c00000 */
[----:B------:R-:W-:Y:S02]  /*11420*/  ELECT P6, UR62, PT ;  /* 0x00000000003e782f */ /* 0x000fe400038c0000 */
[----:B------:R-:W-:Y:S01]  /*11430*/  MOV R14, UR62 ;  /* 0x0000003e000e7c02 */ /* 0x000fe20008000f00 */
[----:B-1----:R-:W-:Y:S10]  /*11440*/  ENDCOLLECTIVE ;  /* 0x000000000000791b */ /* 0x002ff40003800000 */
.L_x_1990:
[----:B------:R-:W-:Y:S05]  /*11450*/  BSYNC B0 ;  /* 0x0000000000007941 */ /* 0x000fea0003800000 */
.L_x_1989:
[----:B------:R-:W-:Y:S05]  /*11460*/  BRA `(.L_x_1991) ;  /* 0xffffffd400607947 */ /* 0x000fea000383ffff */
.L_x_1930:
[----:B--2---:R2:W3:Y:S02]  /*11470*/  SYNCS.PHASECHK.TRANS64.TRYWAIT P3, [R5+URZ+0x29880], R2 ;  /* 0x02988002050075a7 */ /* 0x0044e4000806017f */
[----:B---3--:R-:W-:Y:S05]  /*11480*/  @!P3 NANOSLEEP.SYNCS 0x989680 ;  /* 0x009896800000b95d */ /* 0x008fea0003900000 */
[----:B------:R-:W3:Y:S02]  /*11490*/  @!P3 SYNCS.PHASECHK.TRANS64 P3, [R5+URZ+0x29880], R2 ;  /* 0x029880020500b5a7 */ /* 0x000ee4000806007f */
[----:B---3--:R-:W-:Y:S05]  /*114a0*/  @!P3 BRA `(.L_x_1930) ;  /* 0xfffffffc00f0b947 */ /* 0x008fea000383ffff */
[----:B------:R-:W-:Y:S05]  /*114b0*/  BRA `(.L_x_1992) ;  /* 0xffffffd400b87947 */ /* 0x000fea000383ffff */
.L_x_1932:
[----:B-1----:R1:W3:Y:S02]  /*114c0*/  SYNCS.PHASECHK.TRANS64.TRYWAIT P3, [R5+URZ+0x29840], R2 ;  /* 0x02984002050075a7 */ /* 0x0022e4000806017f */
[----:B---3--:R-:W-:Y:S05]  /*114d0*/  @!P3 NANOSLEEP.SYNCS 0x989680 ;  /* 0x009896800000b95d */ /* 0x008fea0003900000 */
[----:B------:R-:W3:Y:S02]  /*114e0*/  @!P3 SYNCS.PHASECHK.TRANS64 P3, [R5+URZ+0x29840], R2 ;  /* 0x029840020500b5a7 */ /* 0x000ee4000806007f */
[----:B---3--:R-:W-:Y:S05]  /*114f0*/  @!P3 BRA `(.L_x_1932) ;  /* 0xfffffffc00f0b947 */ /* 0x008fea000383ffff */
[----:B------:R-:W-:Y:S05]  /*11500*/  BRA `(.L_x_1993) ;  /* 0xffffffd800107947 */ /* 0x000fea000383ffff */
.L_x_1935:
[----:B--2---:R-:W-:-:S04]  /*11510*/  IMAD.U32 R3, RZ, RZ, UR40 ;  /* 0x00000028ff037e24 */ /* 0x004fc8000f8e00ff */
[----:B------:R2:W3:Y:S03]  /*11520*/  SYNCS.PHASECHK.TRANS64.TRYWAIT P0, [R3+URZ+0x29820], R2 ;  /* 0x02982002030075a7 */ /* 0x0004e6000800017f */
[----:B---3--:R-:W-:Y:S05]  /*11530*/  @!P0 NANOSLEEP.SYNCS 0x989680 ;  /* 0x009896800000895d */ /* 0x008fea0003900000 */
[----:B------:R-:W3:Y:S02]  /*11540*/  @!P0 SYNCS.PHASECHK.TRANS64 P0, [R3+URZ+0x29820], R2 ;  /* 0x02982002030085a7 */ /* 0x000ee4000800007f */
[----:B---3--:R-:W-:Y:S05]  /*11550*/  @!P0 BRA `(.L_x_1935) ;  /* 0xfffffffc00ec8947 */ /* 0x008fea000383ffff */
[----:B------:R-:W-:Y:S05]  /*11560*/  BRA `(.L_x_1994) ;  /* 0xffffffdc002c7947 */ /* 0x000fea000383ffff */
.L_x_1941:
[----:B-1----:R1:W2:Y:S02]  /*11570*/  SYNCS.PHASECHK.TRANS64.TRYWAIT P0, [R4+URZ+0x29880], R2 ;  /* 0x02988002040075a7 */ /* 0x0022a4000800017f */
[----:B--2---:R-:W-:Y:S05]  /*11580*/  @!P0 NANOSLEEP.SYNCS 0x989680 ;  /* 0x009896800000895d */ /* 0x004fea0003900000 */
[----:B------:R-:W2:Y:S02]  /*11590*/  @!P0 SYNCS.PHASECHK.TRANS64 P0, [R4+URZ+0x29880], R2 ;  /* 0x02988002040085a7 */ /* 0x000ea4000800007f */
[----:B--2---:R-:W-:Y:S05]  /*115a0*/  @!P0 BRA `(.L_x_1941) ;  /* 0xfffffffc00f08947 */ /* 0x004fea000383ffff */
[----:B------:R-:W-:Y:S05]  /*115b0*/  BRA `(.L_x_1995) ;  /* 0xffffffdc00d87947 */ /* 0x000fea000383ffff */
.L_x_1946:
[----:B--2---:R2:W4:Y:S02]  /*115c0*/  SYNCS.PHASECHK.TRANS64.TRYWAIT P0, [R4+URZ+0x29840], R2 ;  /* 0x02984002040075a7 */ /* 0x004524000800017f */
[----:B----4-:R-:W-:Y:S05]  /*115d0*/  @!P0 NANOSLEEP.SYNCS 0x989680 ;  /* 0x009896800000895d */ /* 0x010fea0003900000 */
[----:B------:R-:W4:Y:S02]  /*115e0*/  @!P0 SYNCS.PHASECHK.TRANS64 P0, [R4+URZ+0x29840], R2 ;  /* 0x02984002040085a7 */ /* 0x000f24000800007f */
[----:B----4-:R-:W-:Y:S05]  /*115f0*/  @!P0 BRA `(.L_x_1946) ;  /* 0xfffffffc00f08947 */ /* 0x010fea000383ffff */
[----:B------:R-:W-:Y:S05]  /*11600*/  BRA `(.L_x_1996) ;  /* 0xffffffe0005c7947 */ /* 0x000fea000383ffff */
.L_x_1954:
[----:B----4-:R-:W4:Y:S02]  /*11610*/  LDL R3, [R1+0x4] ;  /* 0x0000040001037983 */ /* 0x010f240000100800 */
[----:B----4-:R4:W1:Y:S02]  /*11620*/  SYNCS.PHASECHK.TRANS64.TRYWAIT P3, [R3+URZ+0x29870], R2 ;  /* 0x02987002030075a7 */ /* 0x010864000806017f */
[----:B-1----:R-:W-:Y:S05]  /*11630*/  @!P3 NANOSLEEP.SYNCS 0x989680 ;  /* 0x009896800000b95d */ /* 0x002fea0003900000 */
[----:B------:R-:W1:Y:S02]  /*11640*/  @!P3 SYNCS.PHASECHK.TRANS64 P3, [R3+URZ+0x29870], R2 ;  /* 0x029870020300b5a7 */ /* 0x000e64000806007f */
[----:B-1----:R-:W-:Y:S05]  /*11650*/  @!P3 BRA `(.L_x_1954) ;  /* 0xfffffffc00ecb947 */ /* 0x002fea000383ffff */
[----:B------:R-:W-:Y:S05]  /*11660*/  BRA `(.L_x_1997) ;  /* 0xffffffe400847947 */ /* 0x000fea000383ffff */
.L_x_1956:
[----:B-1----:R-:W4:Y:S02]  /*11670*/  LDL R4, [R1+0x4] ;  /* 0x0000040001047983 */ /* 0x002f240000100800 */
[----:B----4-:R1:W4:Y:S02]  /*11680*/  SYNCS.PHASECHK.TRANS64.TRYWAIT P3, [R4+URZ+0x29860], R3 ;  /* 0x02986003040075a7 */ /* 0x010324000806017f */
[----:B----4-:R-:W-:Y:S05]  /*11690*/  @!P3 NANOSLEEP.SYNCS 0x989680 ;  /* 0x009896800000b95d */ /* 0x010fea0003900000 */
[----:B------:R-:W4:Y:S02]  /*116a0*/  @!P3 SYNCS.PHASECHK.TRANS64 P3, [R4+URZ+0x29860], R3 ;  /* 0x029860030400b5a7 */ /* 0x000f24000806007f */
[----:B----4-:R-:W-:Y:S05]  /*116b0*/  @!P3 BRA `(.L_x_1956) ;  /* 0xfffffffc00ecb947 */ /* 0x010fea000383ffff */
[----:B------:R-:W-:Y:S05]  /*116c0*/  BRA `(.L_x_1998) ;  /* 0xffffffe4008c7947 */ /* 0x000fea000383ffff */
.L_x_1963:
[----:B-1----:R1:W2:Y:S02]  /*116d0*/  SYNCS.PHASECHK.TRANS64.TRYWAIT P0, [R20+URZ+0x29870], R3 ;  /* 0x02987003140075a7 */ /* 0x0022a4000800017f */
[----:B--2---:R-:W-:Y:S05]  /*116e0*/  @!P0 NANOSLEEP.SYNCS 0x989680 ;  /* 0x009896800000895d */ /* 0x004fea0003900000 */
[----:B------:R-:W2:Y:S02]  /*116f0*/  @!P0 SYNCS.PHASECHK.TRANS64 P0, [R20+URZ+0x29870], R3 ;  /* 0x02987003140085a7 */ /* 0x000ea4000800007f */
[----:B--2---:R-:W-:Y:S05]  /*11700*/  @!P0 BRA `(.L_x_1963) ;  /* 0xfffffffc00f08947 */ /* 0x004fea000383ffff */
[----:B------:R-:W-:Y:S05]  /*11710*/  BRA `(.L_x_1999) ;  /* 0xffffffec00587947 */ /* 0x000fea000383ffff */
.L_x_1965:
[----:B-1----:R1:W2:Y:S02]  /*11720*/  SYNCS.PHASECHK.TRANS64.TRYWAIT P0, [R20+URZ+0x29860], R3 ;  /* 0x02986003140075a7 */ /* 0x0022a4000800017f */
[----:B--2---:R-:W-:Y:S05]  /*11730*/  @!P0 NANOSLEEP.SYNCS 0x989680 ;  /* 0x009896800000895d */ /* 0x004fea0003900000 */
[----:B------:R-:W2:Y:S02]  /*11740*/  @!P0 SYNCS.PHASECHK.TRANS64 P0, [R20+URZ+0x29860], R3 ;  /* 0x02986003140085a7 */ /* 0x000ea4000800007f */
[----:B--2---:R-:W-:Y:S05]  /*11750*/  @!P0 BRA `(.L_x_1965) ;  /* 0xfffffffc00f08947 */ /* 0x004fea000383ffff */
[----:B------:R-:W-:Y:S05]  /*11760*/  BRA `(.L_x_2000) ;  /* 0xffffffec00607947 */ /* 0x000fea000383ffff */
.L_x_1971:
[----:B-1----:R1:W2:Y:S02]  /*11770*/  SYNCS.PHASECHK.TRANS64.TRYWAIT P0, [R0+URZ+0x29820], R3 ;  /* 0x02982003000075a7 */ /* 0x0022a4000800017f */
[----:B--2---:R-:W-:Y:S05]  /*11780*/  @!P0 NANOSLEEP.SYNCS 0x989680 ;  /* 0x009896800000895d */ /* 0x004fea0003900000 */
[----:B------:R-:W2:Y:S02]  /*11790*/  @!P0 SYNCS.PHASECHK.TRANS64 P0, [R0+URZ+0x29820], R3 ;  /* 0x02982003000085a7 */ /* 0x000ea4000800007f */
[----:B--2---:R-:W-:Y:S05]  /*117a0*/  @!P0 BRA `(.L_x_1971) ;  /* 0xfffffffc00f08947 */ /* 0x004fea000383ffff */
[----:B------:R-:W-:Y:S05]  /*117b0*/  BRA `(.L_x_2001) ;  /* 0xfffffff400687947 */ /* 0x000fea000383ffff */
.L_x_1972:
        /* <DEDUP_REMOVED lines=11> */
.L_x_2003:
[----:B------:R-:W-:Y:S05]  /*11870*/  BSYNC B0 ;  /* 0x0000000000007941 */ /* 0x000fea0003800000 */
.L_x_2002:
[----:B------:R-:W-:Y:S05]  /*11880*/  BRA `(.L_x_2004) ;  /* 0xfffffff400507947 */ /* 0x000fea000383ffff */
.L_x_1975:
[----:B------:R-:W-:Y:S01]  /*11890*/  BSSY B1, `(.L_x_2005) ;  /* 0x0000006000017945 */ /* 0x000fe20003800000 */
[----:B------:R-:W-:-:S07]  /*118a0*/  IMAD.MOV.U32 R15, RZ, RZ, -0x1 ;  /* 0xffffffffff0f7424 */ /* 0x000fce00078e00ff */
[----:B-12---:R-:W-:Y:S05]  /*118b0*/  WARPSYNC.COLLECTIVE R15, `(.L_x_2006) ;  /* 0x000000000f0c7348 */ /* 0x006fea0003c00000 */
[----:B------:R-:W-:Y:S02]  /*118c0*/  ELECT P6, UR62, PT ;  /* 0x00000000003e782f */ /* 0x000fe400038c0000 */
[----:B------:R-:W-:Y:S01]  /*118d0*/  MOV R14, UR62 ;  /* 0x0000003e000e7c02 */ /* 0x000fe20008000f00 */
[----:B-12---:R-:W-:Y:S10]  /*118e0*/  ENDCOLLECTIVE ;  /* 0x000000000000791b */ /* 0x006ff40003800000 */
.L_x_2006:
[----:B------:R-:W-:Y:S05]  /*118f0*/  BSYNC B1 ;  /* 0x0000000000017941 */ /* 0x000fea0003800000 */
.L_x_2005:
[----:B------:R-:W-:Y:S05]  /*11900*/  BRA `(.L_x_2007) ;  /* 0xfffffff400487947 */ /* 0x000fea000383ffff */
.L_x_1977:
[----:B-1----:R1:W2:Y:S02]  /*11910*/  SYNCS.PHASECHK.TRANS64.TRYWAIT P1, [R6+URZ], R5 ;  /* 0x00000005060075a7 */ /* 0x0022a4000802017f */
[----:B--2---:R-:W-:Y:S05]  /*11920*/  @!P1 NANOSLEEP.SYNCS 0x989680 ;  /* 0x009896800000995d */ /* 0x004fea0003900000 */
[----:B------:R-:W2:Y:S02]  /*11930*/  @!P1 SYNCS.PHASECHK.TRANS64 P1, [R6+URZ], R5 ;  /* 0x00000005060095a7 */ /* 0x000ea4000802007f */
[----:B--2---:R-:W-:Y:S05]  /*11940*/  @!P1 BRA `(.L_x_1977) ;  /* 0xfffffffc00f09947 */ /* 0x004fea000383ffff */
[----:B------:R-:W-:Y:S05]  /*11950*/  BRA `(.L_x_2008) ;  /* 0xfffffff400847947 */ /* 0x000fea000383ffff */
.L_x_1978:
[----:B--2---:R2:W3:Y:S02]  /*11960*/  SYNCS.PHASECHK.TRANS64.TRYWAIT P1, [R7+URZ], R2 ;  /* 0x00000002070075a7 */ /* 0x0044e4000802017f */
[----:B---3--:R-:W-:Y:S05]  /*11970*/  @!P1 NANOSLEEP.SYNCS 0x989680 ;  /* 0x009896800000995d */ /* 0x008fea0003900000 */
[----:B------:R-:W3:Y:S02]  /*11980*/  @!P1 SYNCS.PHASECHK.TRANS64 P1, [R7+URZ], R2 ;  /* 0x00000002070095a7 */ /* 0x000ee4000802007f */
[----:B---3--:R-:W-:Y:S05]  /*11990*/  @!P1 BRA `(.L_x_1978) ;  /* 0xfffffffc00f09947 */ /* 0x008fea000383ffff */
[----:B------:R-:W-:Y:S05]  /*119a0*/  BRA `(.L_x_2009) ;  /* 0xfffffff400787947 */ /* 0x000fea000383ffff */
.L_x_1980:
[----:B---3--:R3:W4:Y:S02]  /*119b0*/  SYNCS.PHASECHK.TRANS64.TRYWAIT P1, [R4+URZ+0x29860], R5 ;  /* 0x02986005040075a7 */ /* 0x008724000802017f */
[----:B----4-:R-:W-:Y:S05]  /*119c0*/  @!P1 NANOSLEEP.SYNCS 0x989680 ;  /* 0x009896800000995d */ /* 0x010fea0003900000 */
[----:B------:R-:W4:Y:S02]  /*119d0*/  @!P1 SYNCS.PHASECHK.TRANS64 P1, [R4+URZ+0x29860], R5 ;  /* 0x02986005040095a7 */ /* 0x000f24000802007f */
[----:B----4-:R-:W-:Y:S05]  /*119e0*/  @!P1 BRA `(.L_x_1980) ;  /* 0xfffffffc00f09947 */ /* 0x010fea000383ffff */
[----:B------:R-:W-:Y:S05]  /*119f0*/  BRA `(.L_x_2010) ;  /* 0xfffffff4007c7947 */ /* 0x000fea000383ffff */
.L_x_1982:
[----:B----4-:R4:W1:Y:S02]  /*11a00*/  SYNCS.PHASECHK.TRANS64.TRYWAIT P1, [R3+URZ+0x29860], R2 ;  /* 0x02986002030075a7 */ /* 0x010864000802017f */
[----:B-1----:R-:W-:Y:S05]  /*11a10*/  @!P1 NANOSLEEP.SYNCS 0x989680 ;  /* 0x009896800000995d */ /* 0x002fea0003900000 */
[----:B------:R-:W1:Y:S02]  /*11a20*/  @!P1 SYNCS.PHASECHK.TRANS64 P1, [R3+URZ+0x29860], R2 ;  /* 0x02986002030095a7 */ /* 0x000e64000802007f */
[----:B-1----:R-:W-:Y:S05]  /*11a30*/  @!P1 BRA `(.L_x_1982) ;  /* 0xfffffffc00f09947 */ /* 0x002fea000383ffff */
[----:B------:R-:W-:Y:S05]  /*11a40*/  BRA `(.L_x_2011) ;  /* 0xfffffff4007c7947 */ /* 0x000fea000383ffff */
.L_x_1984:
[----:B------:R1:W1:Y:S02]  /*11a50*/  SYNCS.PHASECHK.TRANS64.TRYWAIT P0, [R4+URZ+0x29880], R5 ;  /* 0x02988005040075a7 */ /* 0x000264000800017f */
[----:B-1----:R-:W-:Y:S05]  /*11a60*/  @!P0 NANOSLEEP.SYNCS 0x989680 ;  /* 0x009896800000895d */ /* 0x002fea0003900000 */
[----:B------:R-:W1:Y:S02]  /*11a70*/  @!P0 SYNCS.PHASECHK.TRANS64 P0, [R4+URZ+0x29880], R5 ;  /* 0x02988005040085a7 */ /* 0x000e64000800007f */
[----:B-1----:R-:W-:Y:S05]  /*11a80*/  @!P0 BRA `(.L_x_1984) ;  /* 0xfffffffc00f08947 */ /* 0x002fea000383ffff */
[----:B------:R-:W-:Y:S05]  /*11a90*/  BRA `(.L_x_1985) ;  /* 0xfffffff400787947 */ /* 0x000fea000383ffff */
.L_x_2012:
        /* <DEDUP_REMOVED lines=14> */
.L_x_2674:


//--------------------- .text._ZN7cutlass13device_kernelIN5flash11enable_sm90INS1_16FlashAttnFwdSm90INS1_25CollectiveMainloopFwdSm90ILi2EN4cute5tupleIJNS5_1CILi1EEES8_S8_EEENS6_IJNS7_ILi128EEENS7_ILi160EEENS7_ILi192EEEEEELi128ENS_12float_e4m3_tEfNS_4arch4Sm90ELb1ELb0ELb0ELb1ELb0ELb0ELb0ELb1ELb1ELb0ELb0ELb0EEENS1_21CollectiveEpilogueFwdINS6_IJSA_SA_SB_EEES9_NS_10bfloat16_tESG_Li256ELb1ELb0ELb0ELb1EEENS1_36VarlenDynamicPersistentTileSchedulerILi128ELi160ELi256ELi128ELb0ELb0ELb1ELb1ELb1ELb1EEEEEEEEEvNT_6ParamsE --------------------------
	.section	.text._ZN7cutlass13device_kernelIN5flash11enable_sm90INS1_16FlashAttnFwdSm90INS1_25CollectiveMainloopFwdSm90ILi2EN4cute5tupleIJNS5_1CILi1EEES8_S8_EEENS6_IJNS7_ILi128EEENS7_ILi160EEENS7_ILi192EEEEEELi128ENS_12float_e4m3_tEfNS_4arch4Sm90ELb1ELb0ELb0ELb1ELb0ELb0ELb0ELb1ELb1ELb0ELb0ELb0EEENS1_21CollectiveEpilogueFwdINS6_IJSA_SA_SB_EEES9_NS_10bfloat16_tESG_Li256ELb1ELb0ELb0ELb1EEENS1_36VarlenDynamicPersistentTileSchedulerILi128ELi160ELi256ELi128ELb0ELb0ELb1ELb1ELb1ELb1EEEEEEEEEvNT_6ParamsE,"ax",@progbits
	.align	128
.text._ZN7cutlass13device_kernelIN5flash11enable_sm90INS1_16FlashAttnFwdSm90INS1_25CollectiveMainloopFwdSm90ILi2EN4cute5tupleIJNS5_1CILi1EEES8_S8_EEENS6_IJNS7_ILi128EEENS7_ILi160EEENS7_ILi192EEEEEELi128ENS_12float_e4m3_tEfNS_4arch4Sm90ELb1ELb0ELb0ELb1ELb0ELb0ELb0ELb1ELb1ELb0ELb0ELb0EEENS1_21CollectiveEpilogueFwdINS6_IJSA_SA_SB_EEES9_NS_10bfloat16_tESG_Li256ELb1ELb0ELb0ELb1EEENS1_36VarlenDynamicPersistentTileSchedulerILi128ELi160ELi256ELi128ELb0ELb0ELb1ELb1ELb1ELb1EEEEEEEEEvNT_6ParamsE:
        .type           _ZN7cutlass13device_kernelIN5flash11enable_sm90INS1_16FlashAttnFwdSm90INS1_25CollectiveMainloopFwdSm90ILi2EN4cute5tupleIJNS5_1CILi1EEES8_S8_EEENS6_IJNS7_ILi128EEENS7_ILi160EEENS7_ILi192EEEEEELi128ENS_12float_e4m3_tEfNS_4arch4Sm90ELb1ELb0ELb0ELb1ELb0ELb0ELb0ELb1ELb1ELb0ELb0ELb0EEENS1_21CollectiveEpilogueFwdINS6_IJSA_SA_SB_EEES9_NS_10bfloat16_tESG_Li256ELb1ELb0ELb0ELb1EEENS1_36VarlenDynamicPersistentTileSchedulerILi128ELi160ELi256ELi128ELb0ELb0ELb1ELb1ELb1ELb1EEEEEEEEEvNT_6ParamsE,@function
        .size           _ZN7cutlass13device_kernelIN5flash11enable_sm90INS1_16FlashAttnFwdSm90INS1_25CollectiveMainloopFwdSm90ILi2EN4cute5tupleIJNS5_1CILi1EEES8_S8_EEENS6_IJNS7_ILi128EEENS7_ILi160EEENS7_ILi192EEEEEELi128ENS_12float_e4m3_tEfNS_4arch4Sm90ELb1ELb0ELb0ELb1ELb0ELb0ELb0ELb1ELb1ELb0ELb0ELb0EEENS1_21CollectiveEpilogueFwdINS6_IJSA_SA_SB_EEES9_NS_10bfloat16_tESG_Li256ELb1ELb0ELb0ELb1EEENS1_36VarlenDynamicPersistentTileSchedulerILi128ELi160ELi256ELi128ELb0ELb0ELb1ELb1ELb1ELb1EEEEEEEEEvNT_6ParamsE,(.L_x_2675 - _ZN7cutlass13device_kernelIN5flash11enable_sm90INS1_16FlashAttnFwdSm90INS1_25CollectiveMainloopFwdSm90ILi2EN4cute5tupleIJNS5_1CILi1EEES8_S8_EEENS6_IJNS7_ILi128EEENS7_ILi160EEENS7_ILi192EEEEEELi128ENS_12float_e4m3_tEfNS_4arch4Sm90ELb1ELb0ELb0ELb1ELb0ELb0ELb0ELb1ELb1ELb0ELb0ELb0EEENS1_21CollectiveEpilogueFwdINS6_IJSA_SA_SB_EEES9_NS_10bfloat16_tESG_Li256ELb1ELb0ELb0ELb1EEENS1_36VarlenDynamicPersistentTileSchedulerILi128ELi160ELi256ELi128ELb0ELb0ELb1ELb1ELb1ELb1EEEEEEEEEvNT_6ParamsE)
        .other          _ZN7cutlass13device_kernelIN5flash11enable_sm90INS1_16FlashAttnFwdSm90INS1_25CollectiveMainloopFwdSm90ILi2EN4cute5tupleIJNS5_1CILi1EEES8_S8_EEENS6_IJNS7_ILi128EEENS7_ILi160EEENS7_ILi192EEEEEELi128ENS_12float_e4m3_tEfNS_4arch4Sm90ELb1ELb0ELb0ELb1ELb0ELb0ELb0ELb1ELb1ELb0ELb0ELb0EEENS1_21CollectiveEpilogueFwdINS6_IJSA_SA_SB_EEES9_NS_10bfloat16_tESG_Li256ELb1ELb0ELb0ELb1EEENS1_36VarlenDynamicPersistentTileSchedulerILi128ELi160ELi256ELi128ELb0ELb0ELb1ELb1ELb1ELb1EEEEEEEEEvNT_6ParamsE,@"STO_CUDA_ENTRY STV_DEFAULT"
_ZN7cutlass13device_kernelIN5flash11enable_sm90INS1_16FlashAttnFwdSm90INS1_25CollectiveMainloopFwdSm90ILi2EN4cute5tupleIJNS5_1CILi1EEES8_S8_EEENS6_IJNS7_ILi128EEENS7_ILi160EEENS7_ILi192EEEEEELi128ENS_12float_e4m3_tEfNS_4arch4Sm90ELb1ELb0ELb0ELb1ELb0ELb0ELb0ELb1ELb1ELb0ELb0ELb0EEENS1_21CollectiveEpilogueFwdINS6_IJSA_SA_SB_EEES9_NS_10bfloat16_tESG_Li256ELb1ELb0ELb0ELb1EEENS1_36VarlenDynamicPersistentTileSchedulerILi128ELi160ELi256ELi128ELb0ELb0ELb1ELb1ELb1ELb1EEEEEEEEEvNT_6ParamsE:
        /* <DEDUP_REMOVED lines=21> */
.L_x_2014:
[----:B------:R-:W-:Y:S05]  /*0150*/  BSYNC B0 ;  /* 0x0000000000007941 */ /* 0x000fea0003800000 */
.L_x_2013:
        /* <DEDUP_REMOVED lines=41> */
.L_x_2015:
        /* <DEDUP_REMOVED lines=22> */
.L_x_2016:
        /* <DEDUP_REMOVED lines=18> */
.L_x_2017:
        /* <DEDUP_REMOVED lines=22> */
.L_x_2018:
        /* <DEDUP_REMOVED lines=22> */
.L_x_2019:
[----:B------:R-:W-:Y:S01]  /*0930*/  PLOP3.LUT P0, PT, PT, PT, UP0, 0x80, 0x0 ;  /* 0x000000000000781c */ /* 0x000fe20003f0f008 */
[----:B------:R-:W-:Y:S01]  /*0940*/  UMOV UR40, 0x1 ;  /* 0x0000000100287882 */ /* 0x000fe20000000000 */
[----:B------:R-:W-:Y:S01]  /*0950*/  NOP ;  /* 0x0000000000007918 */ /* 0x000fe20000000000 */
[----:B------:R-:W-:Y:S01]  /*0960*/  USEL UR40, UR40, 0x2, !UP0 ;  /* 0x0000000228287887 */ /* 0x000fe2000c000000 */
[----:B------:R-:W-:Y:S01]  /*0970*/  ULDC.64 UR54, c[0x0][0x208] ;  /* 0x0000820000367ab9 */ /* 0x000fe20000000a00 */
[----:B012-4-:R-:W-:Y:S08]  /*0980*/  BAR.SYNC.DEFER_BLOCKING 0x0 ;  /* 0x0000000000007b1d */ /* 0x017ff00000010000 */
[----:B------:R-:W-:Y:S05]  /*0990*/  @!P0 BRA `(.L_x_2020) ;  /* 0x000000dc00508947 */ /* 0x000fea0003800000 */
.L_x_2021:
        /* <DEDUP_REMOVED lines=43> */
[-C--:B------:R-:W-:Y:S01]  /*0c50*/  LEA.HI R4, R0, R191.reuse, RZ, 0x5 ;  /* 0x000000bf00047211 */ /* 0x080fe200078f28ff */
[----:B------:R-:W-:Y:S01]  /*0c60*/  IMAD.IADD R17, R188, 0x1, -R17 ;  /* 0x00000001bc117824 */ /* 0x000fe200078e0a11 */
[----:B------:R-:W-:Y:S01]  /*0c70*/  LEA.HI R0, R0, R191, RZ, 0x3 ;  /* 0x000000bf00007211 */ /* 0x000fe200078f18ff */
[----:B------:R-:W-:Y:S01]  /*0c80*/  IMAD.IADD R10, R5, 0x1, -R6 ;  /* 0x00000001050a7824 */ /* 0x000fe200078e0a06 */
[----:B------:R-:W-:Y:S01]  /*0c90*/  SHF.R.S32.HI R6, RZ, 0x4, R3 ;  /* 0x00000004ff067819 */ /* 0x000fe20000011403 */
[----:B------:R-:W-:Y:S01]  /*0ca0*/  IMAD.SHL.U32 R5, R4, 0x20, RZ ;  /* 0x0000002004057824 */ /* 0x000fe200078e00ff */
[----:B------:R-:W-:Y:S01]  /*0cb0*/  LOP3.LUT R4, R3, 0x3fffff0, RZ, 0xc0, !PT ;  /* 0x03fffff003047812 */ /* 0x000fe200078ec0ff */
        /* <DEDUP_REMOVED lines=13> */
.L_x_2078:
[----:B0-----:R-:W0:Y:S01]  /*0d90*/  LDC.64 R2, c[0x0][0xc60] ;  /* 0x00031800ff027b82 */ /* 0x001e220000000a00 */
[----:B------:R-:W-:Y:S01]  /*0da0*/  ULDC.64 UR4, c[0x0][0xa28] ;  /* 0x00028a0000047ab9 */ /* 0x000fe20000000a00 */
[----:B------:R-:W-:Y:S01]  /*0db0*/  ULDC.64 UR6, c[0x0][0xa18] ;  /* 0x0002860000067ab9 */ /* 0x000fe20000000a00 */
[----:B------:R-:W-:Y:S01]  /*0dc0*/  ULDC UR8, c[0x0][0x404] ;  /* 0x0001010000087ab9 */ /* 0x000fe20000000800 */
[----:B0-----:R-:W-:-:S06]  /*0dd0*/  IMAD.WIDE R2, R47, 0x4, R2 ;  /* 0x000000042f027825 */ /* 0x001fcc00078e0202 */
[----:B--2---:R-:W2:Y:S01]  /*0de0*/  LDG.E R2, desc[UR54][R2.64] ;  /* 0x0000003602027981 */ /* 0x004ea2000c1e1900 */
[----:B------:R-:W-:Y:S02]  /*0df0*/  UISETP.NE.U32.AND UP0, UPT, UR4, URZ, UPT ;  /* 0x0000003f0400728c */ /* 0x000fe4000bf05070 */
[----:B------:R-:W-:Y:S02]  /*0e00*/  UISETP.NE.U32.AND UP1, UPT, UR6, URZ, UPT ;  /* 0x0000003f0600728c */ /* 0x000fe4000bf25070 */
[----:B------:R-:W-:Y:S02]  /*0e10*/  UISETP.NE.AND.EX UP0, UPT, UR5, URZ, UPT, UP0 ;  /* 0x0000003f0500728c */ /* 0x000fe4000bf05300 */
[----:B------:R-:W-:-:S04]  /*0e20*/  UISETP.NE.AND.EX UP1, UPT, UR7, URZ, UPT, UP1 ;  /* 0x0000003f0700728c */ /* 0x000fc8000bf25310 */
[----:B------:R-:W-:Y:S02]  /*0e30*/  PLOP3.LUT P0, PT, PT, PT, UP0, 0x80, 0x0 ;  /* 0x000000000000781c */ /* 0x000fe40003f0f008 */
[----:B------:R-:W-:Y:S02]  /*0e40*/  PLOP3.LUT P2, PT, PT, PT, UP1, 0x80, 0x0 ;  /* 0x000000000000781c */ /* 0x000fe40003f4f018 */
[----:B--2---:R-:W-:-:S13]  /*0e50*/  R2UR UR36, R2 ;  /* 0x00000000022472ca */ /* 0x004fda00000e0000 */
[----:B------:R-:W-:Y:S02]  /*0e60*/  USHF.R.S32.HI UR37, URZ, 0x1f, UR36 ;  /* 0x0000001f3f257899 */ /* 0x000fe40008011424 */
[----:B------:R-:W-:-:S04]  /*0e70*/  @UP0 ULEA UR4, UP2, UR36, UR4, 0x2 ;  /* 0x0000000424040291 */ /* 0x000fc8000f84103f */
[----:B------:R-:W-:Y:S02]  /*0e80*/  @UP0 ULEA.HI.X UR5, UR36, UR5, UR37, 0x2, UP2 ;  /* 0x0000000524050291 */ /* 0x000fe400090f1425 */
[----:B------:R-:W-:Y:S01]  /*0e90*/  @UP1 ULEA UR6, UP0, UR36, UR6, 0x2 ;  /* 0x0000000624061291 */ /* 0x000fe2000f80103f */
[----:B------:R-:W-:-:S03]  /*0ea0*/  IMAD.U32 R2, RZ, RZ, UR4 ;  /* 0x00000004ff027e24 */ /* 0x000fc6000f8e00ff */
[----:B------:R-:W-:Y:S01]  /*0eb0*/  @UP1 ULEA.HI.X UR7, UR36, UR7, UR37, 0x2, UP0 ;  /* 0x0000000724071291 */ /* 0x000fe200080f1425 */
[----:B------:R-:W-:Y:S01]  /*0ec0*/  IMAD.U32 R3, RZ, RZ, UR5 ;  /* 0x00000005ff037e24 */ /* 0x000fe2000f8e00ff */
[----:B------:R-:W-:Y:S01]  /*0ed0*/  ULDC.64 UR4, c[0x0][0x3f8] ;  /* 0x0000fe0000047ab9 */ /* 0x000fe20000000a00 */
[----:B---345:R-:W-:-:S03]  /*0ee0*/  IMAD.U32 R4, RZ, RZ, UR6 ;  /* 0x00000006ff047e24 */ /* 0x038fc6000f8e00ff */
[----:B------:R-:W-:Y:S01]  /*0ef0*/  IMAD.U32 R5, RZ, RZ, UR7 ;  /* 0x00000007ff057e24 */ /* 0x000fe2000f8e00ff */
[----:B------:R-:W2:Y:S01]  /*0f00*/  @P0 LDG.E R2, desc[UR54][R2.64] ;  /* 0x0000003602020981 */ /* 0x000ea2000c1e1900 */
[----:B------:R-:W-:Y:S01]  /*0f10*/  UISETP.NE.U32.AND UP0, UPT, UR4, URZ, UPT ;  /* 0x0000003f0400728c */ /* 0x000fe2000bf05070 */
[----:B------:R-:W-:Y:S02]  /*0f20*/  ULDC.64 UR6, c[0x0][0xa20] ;  /* 0x0002880000067ab9 */ /* 0x000fe40000000a00 */
[----:B------:R-:W3:Y:S01]  /*0f30*/  @P2 LDG.E R4, desc[UR54][R4.64] ;  /* 0x0000003604042981 */ /* 0x000ee2000c1e1900 */
[----:B------:R-:W-:Y:S01]  /*0f40*/  UISETP.NE.AND.EX UP0, UPT, UR5, URZ, UPT, UP0 ;  /* 0x0000003f0500728c */ /* 0x000fe2000bf05300 */
[----:B------:R-:W-:Y:S01]  /*0f50*/  ISETP.NE.U32.AND P1, PT, RZ, UR6, PT ;  /* 0x00000006ff007c0c */ /* 0x000fe2000bf25070 */
[----:B------:R-:W-:Y:S01]  /*0f60*/  ULDC UR4, c[0x0][0x2e0] ;  /* 0x0000b80000047ab9 */ /* 0x000fe20000000800 */
[----:B------:R-:W-:Y:S01]  /*0f70*/  UMOV UR50, URZ ;  /* 0x0000003f00327c82 */ /* 0x000fe20008000000 */
[----:B------:R-:W-:Y:S01]  /*0f80*/  USEL UR8, UR8, 0x1, UP0 ;  /* 0x0000000108087887 */ /* 0x000fe20008000000 */
[----:B------:R-:W-:Y:S01]  /*0f90*/  ISETP.NE.AND.EX P1, PT, RZ, UR7, PT, P1 ;  /* 0x00000007ff007c0c */ /* 0x000fe2000bf25310 */
[----:B------:R-:W-:-:S02]  /*0fa0*/  ULDC UR51, c[0x0][0x288] ;  /* 0x0000a20000337ab9 */ /* 0x000fc40000000800 */
[----:B------:R-:W-:Y:S01]  /*0fb0*/  UIMAD UR8, UR8, UR4, URZ ;  /* 0x00000004080872a4 */ /* 0x000fe2000f8e023f */
[----:B--2---:R-:W-:Y:S02]  /*0fc0*/  @P0 R2UR UR50, R2 ;  /* 0x00000000023202ca */ /* 0x004fe400000e0000 */
[----:B---3--:R-:W-:Y:S01]  /*0fd0*/  @P2 R2UR UR51, R4 ;  /* 0x00000000043322ca */ /* 0x008fe200000e0000 */
[----:B-1----:R-:W-:-:S14]  /*0fe0*/  @P2 BRA `(.L_x_2022) ;  /* 0x0000000000342947 */ /* 0x002fdc0003800000 */
        /* <DEDUP_REMOVED lines=13> */
.L_x_2022:
[----:B------:R-:W-:Y:S01]  /*10c0*/  UMOV UR43, UR52 ;  /* 0x00000034002b7c82 */ /* 0x000fe20008000000 */
[----:B------:R-:W-:Y:S01]  /*10d0*/  UMOV UR42, UR45 ;  /* 0x0000002d002a7c82 */ /* 0x000fe20008000000 */
[----:B------:R-:W-:Y:S05]  /*10e0*/  @!P1 BRA `(.L_x_2023) ;  /* 0x00000000001c9947 */ /* 0x000fea0003800000 */
[----:B------:R-:W-:-:S04]  /*10f0*/  ULEA UR4, UP0, UR36, UR6, 0x2 ;  /* 0x0000000624047291 */ /* 0x000fc8000f80103f */
[----:B------:R-:W-:Y:S02]  /*1100*/  ULEA.HI.X UR5, UR36, UR7, UR37, 0x2, UP0 ;  /* 0x0000000724057291 */ /* 0x000fe400080f1425 */
[----:B------:R-:W-:-:S04]  /*1110*/  IMAD.U32 R2, RZ, RZ, UR4 ;  /* 0x00000004ff027e24 */ /* 0x000fc8000f8e00ff */
[----:B------:R-:W-:-:S05]  /*1120*/  IMAD.U32 R3, RZ, RZ, UR5 ;  /* 0x00000005ff037e24 */ /* 0x000fca000f8e00ff */
[----:B------:R-:W2:Y:S02]  /*1130*/  LDG.E R2, desc[UR54][R2.64] ;  /* 0x0000003602027981 */ /* 0x000ea4000c1e1900 */
[----:B--2---:R-:W-:Y:S01]  /*1140*/  R2UR UR8, R2 ;  /* 0x00000000020872ca */ /* 0x004fe200000e0000 */
[----:B------:R-:W-:-:S14]  /*1150*/  BRA `(.L_x_2024) ;  /* 0x0000000000347947 */ /* 0x000fdc0003800000 */
.L_x_2023:
        /* <DEDUP_REMOVED lines=13> */
.L_x_2024:
[----:B------:R-:W-:Y:S01]  /*1230*/  ULDC.64 UR6, c[0x0][0x990] ;  /* 0x0002640000067ab9 */ /* 0x000fe20000000a00 */
[----:B------:R-:W-:Y:S01]  /*1240*/  ULDC.64 UR4, c[0x0][0x998] ;  /* 0x0002660000047ab9 */ /* 0x000fe20000000a00 */
[----:B------:R-:W-:Y:S01]  /*1250*/  UISETP.NE.U32.AND UP0, UPT, UR6, URZ, UPT ;  /* 0x0000003f0600728c */ /* 0x000fe2000bf05070 */
[----:B------:R-:W-:Y:S01]  /*1260*/  IMAD.MOV.U32 R3, RZ, RZ, 0x3f800000 ;  /* 0x3f800000ff037424 */ /* 0x000fe200078e00ff */
[----:B------:R-:W-:Y:S01]  /*1270*/  UISETP.NE.U32.AND UP1, UPT, UR4, URZ, UPT ;  /* 0x0000003f0400728c */ /* 0x000fe2000bf25070 */
[----:B------:R-:W-:Y:S01]  /*1280*/  IMAD.MOV.U32 R0, RZ, RZ, 0x3f800000 ;  /* 0x3f800000ff007424 */ /* 0x000fe200078e00ff */
[----:B------:R-:W-:Y:S02]  /*1290*/  UISETP.NE.AND.EX UP0, UPT, UR7, URZ, UPT, UP0 ;  /* 0x0000003f0700728c */ /* 0x000fe4000bf05300 */
[----:B------:R-:W-:Y:S01]  /*12a0*/  UISETP.NE.AND.EX UP1, UPT, UR5, URZ, UPT, UP1 ;  /* 0x0000003f0500728c */ /* 0x000fe2000bf25310 */
[----:B------:R-:W-:Y:S02]  /*12b0*/  ULDC UR9, c[0x0][0x428] ;  /* 0x00010a0000097ab9 */ /* 0x000fe40000000800 */
[----:B------:R-:W-:Y:S01]  /*12c0*/  UISETP.NE.AND UP2, UPT, UR9, 0x1, UPT ;  /* 0x000000010900788c */ /* 0x000fe2000bf45270 */
[----:B------:R-:W-:-:S02]  /*12d0*/  PLOP3.LUT P0, PT, PT, PT, UP0, 0x80, 0x0 ;  /* 0x000000000000781c */ /* 0x000fc40003f0f008 */
[----:B------:R-:W-:-:S03]  /*12e0*/  PLOP3.LUT P1, PT, PT, PT, UP1, 0x80, 0x0 ;  /* 0x000000000000781c */ /* 0x000fc60003f2f018 */
[----:B------:R-:W-:Y:S02]  /*12f0*/  @UP0 ULDC.64 UR12, c[0x0][0x9a8] ;  /* 0x00026a00000c0ab9 */ /* 0x000fe40000000a00 */
[----:B------:R-:W-:Y:S01]  /*1300*/  @UP0 UIMAD UR9, UR37, UR12, URZ ;  /* 0x0000000c250902a4 */ /* 0x000fe2000f8e023f */
[----:B------:R-:W-:Y:S01]  /*1310*/  @UP1 ULDC.64 UR16, c[0x0][0x9b8] ;  /* 0x00026e0000101ab9 */ /* 0x000fe20000000a00 */
[----:B------:R-:W-:Y:S02]  /*1320*/  @UP0 UIMAD.WIDE.U32 UR10, UR36, UR12, URZ ;  /* 0x0000000c240a02a5 */ /* 0x000fe4000f8e003f */
[----:B------:R-:W-:Y:S02]  /*1330*/  @UP0 UIMAD UR18, UR36, UR13, UR9 ;  /* 0x0000000d241202a4 */ /* 0x000fe4000f8e0209 */
[----:B------:R-:W-:Y:S01]  /*1340*/  @UP1 UIMAD UR9, UR37, UR16, URZ ;  /* 0x00000010250912a4 */ /* 0x000fe2000f8e023f */
[----:B------:R-:W-:Y:S01]  /*1350*/  @UP2 ULDC UR12, c[0x0][0x42c] ;  /* 0x00010b00000c2ab9 */ /* 0x000fe20000000800 */
[----:B------:R-:W-:-:S02]  /*1360*/  @UP1 UIMAD.WIDE.U32 UR14, UR36, UR16, URZ ;  /* 0x00000010240e12a5 */ /* 0x000fc4000f8e003f */
[----:B------:R-:W-:Y:S02]  /*1370*/  UIMAD.WIDE.U32 UR12, UR45, UR12, URZ ;  /* 0x0000000c2d0c72a5 */ /* 0x000fe4000f8e003f */
[----:B------:R-:W-:Y:S01]  /*1380*/  @UP1 UIMAD UR19, UR36, UR17, UR9 ;  /* 0x00000011241312a4 */ /* 0x000fe2000f8e0209 */
[----:B------:R-:W-:Y:S02]  /*1390*/  @UP2 ULDC UR16, c[0x0][0x430] ;  /* 0x00010c0000102ab9 */ /* 0x000fe40000000800 */
[----:B------:R-:W-:Y:S01]  /*13a0*/  UMOV UR9, UR45 ;  /* 0x0000002d00097c82 */ /* 0x000fe20008000000 */
[----:B------:R-:W-:Y:S02]  /*13b0*/  @UP2 USHF.R.U32.HI UR9, URZ, UR16, UR13 ;  /* 0x000000103f092299 */ /* 0x000fe4000801160d */
[----:B------:R-:W-:Y:S02]  /*13c0*/  @UP0 UIADD3 UR11, UR11, UR18, URZ ;  /* 0x000000120b0b0290 */ /* 0x000fe4000fffe03f */
[----:B------:R-:W-:-:S02]  /*13d0*/  @UP0 USHF.R.S32.HI UR18, URZ, 0x1f, UR9 ;  /* 0x0000001f3f120899 */ /* 0x000fc40008011409 */
[----:B------:R-:W-:Y:S01]  /*13e0*/  @UP1 USHF.R.S32.HI UR20, URZ, 0x1f, UR9 ;  /* 0x0000001f3f141899 */ /* 0x000fe20008011409 */
[----:B------:R-:W-:Y:S01]  /*13f0*/  @UP0 ULDC.64 UR16, c[0x0][0x9b0] ;  /* 0x00026c0000100ab9 */ /* 0x000fe20000000a00 */
[----:B------:R-:W-:Y:S01]  /*1400*/  @UP1 ULDC.64 UR12, c[0x0][0x9c0] ;  /* 0x00027000000c1ab9 */ /* 0x000fe20000000a00 */
[----:B------:R-:W-:Y:S02]  /*1410*/  @UP1 UIADD3 UR15, UR15, UR19, URZ ;  /* 0x000000130f0f1290 */ /* 0x000fe4000fffe03f */
[----:B------:R-:W-:Y:S02]  /*1420*/  @UP0 UIMAD UR18, UR18, UR16, URZ ;  /* 0x00000010121202a4 */ /* 0x000fe4000f8e023f */
[----:B------:R-:W-:Y:S02]  /*1430*/  @UP1 UIMAD UR19, UR20, UR12, URZ ;  /* 0x0000000c141312a4 */ /* 0x000fe4000f8e023f */
[----:B------:R-:W-:Y:S02]  /*1440*/  @UP0 UIMAD.WIDE.U32 UR10, UR9, UR16, UR10 ;  /* 0x00000010090a02a5 */ /* 0x000fe4000f8e000a */
[----:B------:R-:W-:-:S02]  /*1450*/  @UP0 UIMAD UR17, UR9, UR17, UR18 ;  /* 0x00000011091102a4 */ /* 0x000fc4000f8e0212 */
[----:B------:R-:W-:Y:S02]  /*1460*/  @UP1 UIMAD.WIDE.U32 UR14, UR9, UR12, UR14 ;  /* 0x0000000c090e12a5 */ /* 0x000fe4000f8e000e */
[----:B------:R-:W-:Y:S02]  /*1470*/  @UP1 UIMAD UR9, UR9, UR13, UR19 ;  /* 0x0000000d090912a4 */ /* 0x000fe4000f8e0213 */
[----:B------:R-:W-:Y:S02]  /*1480*/  @UP0 UIADD3 UR11, UR11, UR17, URZ ;  /* 0x000000110b0b0290 */ /* 0x000fe4000fffe03f */
[----:B------:R-:W-:Y:S02]  /*1490*/  @UP0 ULEA UR6, UP3, UR10, UR6, 0x2 ;  /* 0x000000060a060291 */ /* 0x000fe4000f86103f */
[----:B------:R-:W-:Y:S02]  /*14a0*/  @UP1 UIADD3 UR9, UR15, UR9, URZ ;  /* 0x000000090f091290 */ /* 0x000fe4000fffe03f */
[----:B------:R-:W-:-:S02]  /*14b0*/  @UP1 ULEA UR4, UP4, UR14, UR4, 0x2 ;  /* 0x000000040e041291 */ /* 0x000fc4000f88103f */
[----:B------:R-:W-:Y:S01]  /*14c0*/  @UP0 ULEA.HI.X UR7, UR10, UR7, UR11, 0x2, UP3 ;  /* 0x000000070a070291 */ /* 0x000fe200098f140b */
[----:B------:R-:W-:Y:S01]  /*14d0*/  IMAD.U32 R4, RZ, RZ, UR6 ;  /* 0x00000006ff047e24 */ /* 0x000fe2000f8e00ff */
[----:B------:R-:W-:Y:S02]  /*14e0*/  @UP1 ULEA.HI.X UR5, UR14, UR5, UR9, 0x2, UP4 ;  /* 0x000000050e051291 */ /* 0x000fe4000a0f1409 */
[----:B------:R-:W-:Y:S01]  /*14f0*/  IMAD.U32 R6, RZ, RZ, UR4 ;  /* 0x00000004ff067e24 */ /* 0x000fe2000f8e00ff */
[----:B------:R-:W-:Y:S01]  /*1500*/  UIADD3 UR50, -UR50, UR8, URZ ;  /* 0x0000000832327290 */ /* 0x000fe2000fffe13f */
[----:B------:R-:W-:Y:S01]  /*1510*/  IMAD.U32 R5, RZ, RZ, UR7 ;  /* 0x00000007ff057e24 */ /* 0x000fe2000f8e00ff */
[----:B------:R-:W-:Y:S01]  /*1520*/  ULDC UR4, c[0x0][0x988] ;  /* 0x0002620000047ab9 */ /* 0x000fe20000000800 */
[----:B------:R-:W-:-:S03]  /*1530*/  IMAD.U32 R7, RZ, RZ, UR5 ;  /* 0x00000005ff077e24 */ /* 0x000fc6000f8e00ff */
[----:B------:R-:W2:Y:S04]  /*1540*/  @P0 LDG.E R3, desc[UR54][R4.64] ;  /* 0x0000003604030981 */ /* 0x000ea8000c1e1900 */
[----:B------:R0:W2:Y:S01]  /*1550*/  @P1 LDG.E R0, desc[UR54][R6.64] ;  /* 0x0000003606001981 */ /* 0x0000a2000c1e1900 */
[----:B------:R-:W-:Y:S01]  /*1560*/  UIADD3 UR5, UR50, 0x11f, -UR51 ;  /* 0x0000011f32057890 */ /* 0x000fe2000fffe833 */
[----:B------:R-:W-:Y:S01]  /*1570*/  PLOP3.LUT P0, PT, PT, PT, PT, 0x80, 0x0 ;  /* 0x000000000000781c */ /* 0x000fe20003f0f070 */
[----:B------:R-:W-:Y:S01]  /*1580*/  IMAD.MOV.U32 R87, RZ, RZ, RZ ;  /* 0x000000ffff577224 */ /* 0x000fe200078e00ff */
[----:B------:R-:W-:Y:S01]  /*1590*/  CS2R R8, SRZ ;  /* 0x0000000000087805 */ /* 0x000fe2000001ff00 */
[----:B------:R-:W-:Y:S01]  /*15a0*/  ULEA UR6, UR52, UR5, 0x7 ;  /* 0x0000000534067291 */ /* 0x000fe2000f8e383f */
[----:B------:R-:W-:-:S02]  /*15b0*/  CS2R R10, SRZ ;  /* 0x00000000000a7805 */ /* 0x000fc4000001ff00 */
[----:B------:R-:W-:Y:S02]  /*15c0*/  CS2R R12, SRZ ;  /* 0x00000000000c7805 */ /* 0x000fe4000001ff00 */
[----:B------:R-:W-:Y:S01]  /*15d0*/  CS2R R14, SRZ ;  /* 0x00000000000e7805 */ /* 0x000fe2000001ff00 */
[----:B------:R-:W-:Y:S01]  /*15e0*/  UIMAD.WIDE UR6, UR6, 0x66666667, URZ ;  /* 0x66666667060678a5 */ /* 0x000fe2000f8e023f */
[----:B0-----:R-:W-:Y:S02]  /*15f0*/  CS2R R6, SRZ ;  /* 0x0000000000067805 */ /* 0x001fe4000001ff00 */
[----:B------:R-:W-:Y:S02]  /*1600*/  CS2R R20, SRZ ;  /* 0x0000000000147805 */ /* 0x000fe4000001ff00 */
[----:B------:R-:W-:Y:S01]  /*1610*/  CS2R R24, SRZ ;  /* 0x0000000000187805 */ /* 0x000fe2000001ff00 */
[----:B------:R-:W-:Y:S01]  /*1620*/  USHF.R.U32.HI UR6, URZ, 0x1f, UR7 ;  /* 0x0000001f3f067899 */ /* 0x000fe20008011607 */
[----:B------:R-:W-:-:S02]  /*1630*/  CS2R R28, SRZ ;  /* 0x00000000001c7805 */ /* 0x000fc4000001ff00 */
[----:B------:R-:W-:Y:S02]  /*1640*/  CS2R R26, SRZ ;  /* 0x00000000001a7805 */ /* 0x000fe4000001ff00 */
[----:B------:R-:W-:Y:S01]  /*1650*/  CS2R R32, SRZ ;  /* 0x0000000000207805 */ /* 0x000fe2000001ff00 */
[----:B------:R-:W-:Y:S01]  /*1660*/  ULEA.HI.SX32 UR6, UR7, UR6, 0x1a ;  /* 0x0000000607067291 */ /* 0x000fe2000f8fd23f */
        /* <DEDUP_REMOVED lines=22> */
[----:B--2---:R-:W-:Y:S01]  /*17d0*/  FMUL.FTZ R0, R3, R0 ;  /* 0x0000000003007220 */ /* 0x004fe20000410000 */
[----:B------:R-:W-:-:S03]  /*17e0*/  CS2R R2, SRZ ;  /* 0x0000000000027805 */ /* 0x000fc6000001ff00 */
[----:B------:R-:W-:Y:S01]  /*17f0*/  FMUL.FTZ R0, R0, UR4 ;  /* 0x0000000400007c20 */ /* 0x000fe20008410000 */
[----:B------:R-:W-:-:S04]  /*1800*/  UIADD3 UR4, UR50, 0x9f, URZ ;  /* 0x0000009f32047890 */ /* 0x000fc8000fffe03f */
[----:B------:R-:W-:Y:S01]  /*1810*/  UIMAD.WIDE UR4, UR4, 0x66666667, URZ ;  /* 0x66666667040478a5 */ /* 0x000fe2000f8e023f */
[----:B------:R-:W-:-:S03]  /*1820*/  R2UR UR38, R0 ;  /* 0x00000000002672ca */ /* 0x000fc600000e0000 */
[----:B------:R-:W-:-:S04]  /*1830*/  USHF.R.U32.HI UR4, URZ, 0x1f, UR5 ;  /* 0x0000001f3f047899 */ /* 0x000fc80008011605 */
[----:B------:R-:W-:-:S03]  /*1840*/  ULEA.HI.SX32 UR4, UR5, UR4, 0x1a ;  /* 0x0000000405047291 */ /* 0x000fc6000f8fd23f */
[----:B------:R-:W-:Y:S01]  /*1850*/  @UP2 ULDC UR5, c[0x0][0x42c] ;  /* 0x00010b0000052ab9 */ /* 0x000fe20000000800 */
        /* <DEDUP_REMOVED lines=39> */
.L_x_2026:
        /* <DEDUP_REMOVED lines=9> */
.L_x_2167:
[----:B------:R-:W-:Y:S05]  /*1b60*/  @!P0 BRA `(.L_x_2028) ;  /* 0x0000000000048947 */ /* 0x000fea0003800000 */
[----:B------:R-:W-:Y:S01]  /*1b70*/  BPT.TRAP 0x1 ;  /* 0x000000040000795c */ /* 0x000fe20000300000 */
.L_x_2028:
[----:B------:R-:W-:Y:S02]  /*1b80*/  IMAD.U32 R2, RZ, RZ, UR56 ;  /* 0x00000038ff027e24 */ /* 0x000fe4000f8e00ff */
[----:B0-----:R-:W-:-:S03]  /*1b90*/  IMAD.U32 R3, RZ, RZ, UR46 ;  /* 0x0000002eff037e24 */ /* 0x001fc6000f8e00ff */
[----:B------:R-:W-:Y:S02]  /*1ba0*/  LEA R2, R2, UR41, 0x3 ;  /* 0x0000002902027c11 */ /* 0x000fe4000f8e18ff */
[----:B------:R-:W-:-:S04]  /*1bb0*/  SHF.L.U32 R3, R3, 0x1f, RZ ;  /* 0x0000001f03037819 */ /* 0x000fc800000006ff */
[----:B------:R0:W1:Y:S01]  /*1bc0*/  SYNCS.PHASECHK.TRANS64.TRYWAIT P2, [R2+URZ+0x29830], R3 ;  /* 0x02983003020075a7 */ /* 0x000062000804017f */
[----:B------:R-:W-:Y:S05]  /*1bd0*/  @!P0 BRA `(.L_x_2029) ;  /* 0x0000000000048947 */ /* 0x000fea0003800000 */
[----:B------:R-:W-:Y:S01]  /*1be0*/  BPT.TRAP 0x1 ;  /* 0x000000040000795c */ /* 0x000fe20000300000 */
.L_x_2029:
[----:B------:R-:W2:Y:S01]  /*1bf0*/  S2R R0, SR_TID.X ;  /* 0x0000000000007919 */ /* 0x000ea20000002100 */
[----:B------:R-:W-:Y:S01]  /*1c00*/  IMAD.MOV.U32 R87, RZ, RZ, RZ ;  /* 0x000000ffff577224 */ /* 0x000fe200078e00ff */
[----:B--2---:R-:W-:Y:S01]  /*1c10*/  LOP3.LUT P1, RZ, R0, 0x7f, RZ, 0xc0, !PT ;  /* 0x0000007f00ff7812 */ /* 0x004fe2000782c0ff */
[----:B-1----:R-:W-:-:S12]  /*1c20*/  @P2 BRA `(.L_x_2030) ;  /* 0x0000000000082947 */ /* 0x002fd80003800000 */
[----:B------:R-:W1:Y:S02]  /*1c30*/  SYNCS.PHASECHK.TRANS64.TRYWAIT P2, [R2+URZ+0x29830], R3 ;  /* 0x02983003020075a7 */ /* 0x000e64000804017f */
[----:B-1----:R-:W-:Y:S05]  /*1c40*/  @!P2 BRA `(.L_x_2031) ;  /* 0x0000011800e0a947 */ /* 0x002fea0003800000 */
.L_x_2030:
[----:B------:R-:W-:Y:S05]  /*1c50*/  WARPSYNC.ALL ;  /* 0x0000000000007948 */ /* 0x000fea0003800000 */
[----:B------:R-:W-:Y:S01]  /*1c60*/  UIADD3 UR4, UR41, 0x1a400, URZ ;  /* 0x0001a40029047890 */ /* 0x000fe2000fffe03f */
[----:B------:R-:W-:Y:S01]  /*1c70*/  WARPGROUP.ARRIVE ;  /* 0x00000000000079c5 */ /* 0x000fe20000000000 */
[----:B------:R-:W-:Y:S01]  /*1c80*/  ULOP3.LUT UR20, UR57, 0x10000, URZ, 0xfc, !UPT ;  /* 0x0001000039147892 */ /* 0x000fe2000f8efc3f */
[----:B01----:R-:W-:Y:S01]  /*1c90*/  IMAD.U32 R3, RZ, RZ, UR52 ;  /* 0x00000034ff037e24 */ /* 0x003fe2000f8e00ff */
[----:B------:R-:W-:Y:S01]  /*1ca0*/  USHF.R.U32.HI UR4, URZ, 0x4, UR4 ;  /* 0x000000043f047899 */ /* 0x000fe20008011604 */
[----:B------:R-:W-:Y:S01]  /*1cb0*/  IMAD.U32 R83, RZ, RZ, UR38 ;  /* 0x00000026ff537e24 */ /* 0x000fe2000f8e00ff */
[----:B------:R-:W-:Y:S01]  /*1cc0*/  UMOV UR25, 0x80000020 ;  /* 0x8000002000197882 */ /* 0x000fe20000000000 */
[----:B------:R-:W-:Y:S01]  /*1cd0*/  UMOV UR27, 0x80000020 ;  /* 0x80000020001b7882 */ /* 0x000fe20000000000 */
[----:B------:R-:W-:Y:S01]  /*1ce0*/  ULOP3.LUT UR4, UR4, 0x3fff, URZ, 0xc0, !UPT ;  /* 0x00003fff04047892 */ /* 0x000fe2000f8ec03f */
[----:B------:R-:W-:Y:S01]  /*1cf0*/  IMAD R12, R3, 0x80, R22 ;  /* 0x00000080030c7824 */ /* 0x000fe200078e0216 */
[----:B------:R-:W-:Y:S01]  /*1d00*/  UMOV UR24, UR20 ;  /* 0x0000001400187c82 */ /* 0x000fe20008000000 */
[----:B------:R-:W-:Y:S01]  /*1d10*/  UMOV UR5, UR25 ;  /* 0x0000001900057c82 */ /* 0x000fe20008000000 */
[----:B------:R-:W-:Y:S01]  /*1d20*/  ULOP3.LUT UR49, UR4, 0x10000, URZ, 0xfc, !UPT ;  /* 0x0001000004317892 */ /* 0x000fe2000f8efc3f */
[----:B------:R-:W-:Y:S01]  /*1d30*/  @!P1 VIADD R2, R2, 0x29840 ;  /* 0x0002984002029836 */ /* 0x000fe20000000000 */
[----:B------:R-:W-:Y:S01]  /*1d40*/  UMOV UR7, 0x80000020 ;  /* 0x8000002000077882 */ /* 0x000fe20000000000 */
[----:B------:R-:W-:Y:S01]  /*1d50*/  UMOV UR4, UR24 ;  /* 0x0000001800047c82 */ /* 0x000fe20008000000 */
[----:B------:R-:W-:Y:S01]  /*1d60*/  UIMAD UR28, UR56, 0x780, UR49 ;  /* 0x00000780381c78a4 */ /* 0x000fe2000f8e0231 */
[--C-:B------:R-:W-:Y:S01]  /*1d70*/  IMAD.MOV.U32 R86, RZ, RZ, R87.reuse ;  /* 0x000000ffff567224 */ /* 0x100fe200078e0057 */
[----:B------:R-:W-:Y:S01]  /*1d80*/  UIADD3 UR9, UR20, 0x2, URZ ;  /* 0x0000000214097890 */ /* 0x000fe2000fffe03f */
[----:B------:R-:W-:Y:S01]  /*1d90*/  @!P1 PRMT R2, RZ, 0x654, R2 ;  /* 0x00000654ff029816 */ /* 0x000fe20000000002 */
[----:B------:R-:W-:Y:S01]  /*1da0*/  UIADD3 UR6, UR28, 0x180, URZ ;  /* 0x000001801c067890 */ /* 0x000fe2000fffe03f */
[--C-:B------:R-:W-:Y:S01]  /*1db0*/  IMAD.MOV.U32 R85, RZ, RZ, R87.reuse ;  /* 0x000000ffff557224 */ /* 0x100fe200078e0057 */
[----:B------:R-:W-:Y:S01]  /*1dc0*/  UIADD3 UR8, UR28, 0x200, URZ ;  /* 0x000002001c087890 */ /* 0x000fe2000fffe03f */
[--C-:B------:R-:W-:Y:S01]  /*1dd0*/  IMAD.MOV.U32 R84, RZ, RZ, R87.reuse ;  /* 0x000000ffff547224 */ /* 0x100fe200078e0057 */
[----:B------:R-:W-:Y:S01]  /*1de0*/  UMOV UR26, UR28 ;  /* 0x0000001c001a7c82 */ /* 0x000fe20008000000 */
[----:B------:R-:W-:Y:S01]  /*1df0*/  UIADD3 UR10, UR28, 0x2, URZ ;  /* 0x000000021c0a7890 */ /* 0x000fe2000fffe03f */
[----:B------:R-:W-:Y:S01]  /*1e00*/  QGMMA.64x32x32.F32.E4M3.E4M3 R104, gdesc[UR24], RZ, !UPT, gsb0 ;  /* 0x00600000186879f3 */ /* 0x000fe2000c0008ff */
[----:B------:R-:W-:Y:S01]  /*1e10*/  UIADD3 UR26, UR28, 0x80, URZ ;  /* 0x000000801c1a7890 */ /* 0x000fe2000fffe03f */
[--C-:B------:R-:W-:Y:S01]  /*1e20*/  IMAD.MOV.U32 R82, RZ, RZ, R87.reuse ;  /* 0x000000ffff527224 */ /* 0x100fe200078e0057 */
[----:B------:R-:W-:Y:S01]  /*1e30*/  UMOV UR27, 0x80000020 ;  /* 0x80000020001b7882 */ /* 0x000fe20000000000 */
[----:B------:R-:W-:Y:S01]  /*1e40*/  UMOV UR11, 0x80000020 ;  /* 0x80000020000b7882 */ /* 0x000fe20000000000 */
[----:B------:R-:W-:Y:S01]  /*1e50*/  UIADD3 UR12, UR28, 0x202, URZ ;  /* 0x000002021c0c7890 */ /* 0x000fe2000fffe03f */
[----:B------:R-:W-:Y:S01]  /*1e60*/  IMAD.MOV.U32 R80, RZ, RZ, R87 ;  /* 0x000000ffff507224 */ /* 0x000fe200078e0057 */
[----:B------:R-:W-:-:S02]  /*1e70*/  UIADD3 UR13, UR20, 0x200, URZ ;  /* 0x00000200140d7890 */ /* 0x000fc4000fffe03f */
[----:B------:R-:W-:Y:S01]  /*1e80*/  UIADD3 UR14, UR28, 0x280, URZ ;  /* 0x000002801c0e7890 */ /* 0x000fe2000fffe03f */
[----:B------:R-:W-:Y:S01]  /*1e90*/  UMOV UR15, 0x80000020 ;  /* 0x80000020000f7882 */ /* 0x000fe20000000000 */
[----:B------:R-:W-:Y:S02]  /*1ea0*/  UIADD3 UR16, UR28, 0x282, URZ ;  /* 0x000002821c107890 */ /* 0x000fe4000fffe03f */
[----:B------:R-:W-:Y:S01]  /*1eb0*/  UIADD3 UR18, UR28, 0x402, URZ ;  /* 0x000004021c127890 */ /* 0x000fe2000fffe03f */
[----:B------:R-:W-:Y:S01]  /*1ec0*/  UMOV UR19, 0x80000020 ;  /* 0x8000002000137882 */ /* 0x000fe20000000000 */
[----:B------:R-:W-:Y:S01]  /*1ed0*/  UIADD3 UR22, UR28, 0x680, URZ ;  /* 0x000006801c167890 */ /* 0x000fe2000fffe03f */
[----:B------:R-:W-:Y:S01]  /*1ee0*/  UMOV UR23, 0x80000020 ;  /* 0x8000002000177882 */ /* 0x000fe20000000000 */
[----:B------:R-:W-:Y:S01]  /*1ef0*/  UIADD3 UR57, UR53, -0x2, URZ ;  /* 0xfffffffe35397890 */ /* 0x000fe2000fffe03f */
        /* <DEDUP_REMOVED lines=136> */
[----:B------:R-:W-:Y:S02]  /*2780*/  UIADD3 UR7, UR6, 0xa0, URZ ;  /* 0x000000a006077890 */ /* 0x000fe4000fffe03f */
[----:B------:R-:W-:-:S04]  /*2790*/  UIADD3 UR6, -UR51, 0xa1, UR6 ;  /* 0x000000a133067890 */ /* 0x000fc8000fffe106 */
[----:B------:R-:W-:Y:S02]  /*27a0*/  IMAD.U32 R6, RZ, RZ, UR7 ;  /* 0x00000007ff067e24 */ /* 0x000fe4000f8e00ff */
[----:B------:R-:W-:Y:S01]  /*27b0*/  IMAD.U32 R0, RZ, RZ, UR6 ;  /* 0x00000006ff007e24 */ /* 0x000fe2000f8e00ff */
[----:B------:R-:W-:Y:S01]  /*27c0*/  UIADD3 UR6, UR50, -UR51, URZ ;  /* 0x8000003332067290 */ /* 0x000fe2000fffe03f */
[C---:B------:R-:W-:Y:S02]  /*27d0*/  IMAD R6, R17.reuse, -0x2, R6 ;  /* 0xfffffffe11067824 */ /* 0x040fe400078e0206 */
[----:B------:R-:W-:Y:S01]  /*27e0*/  IMAD R9, R17, -0x2, R0 ;  /* 0xfffffffe11097824 */ /* 0x000fe200078e0200 */
[----:B------:R-:W-:-:S04]  /*27f0*/  ULEA UR6, UR52, UR6, 0x7 ;  /* 0x0000000634067291 */ /* 0x000fc8000f8e383f */
[----:B------:R-:W-:Y:S01]  /*2800*/  VIADDMNMX R4, R12, R9, R6, PT ;  /* 0x000000090c047246 */ /* 0x000fe20003800106 */
[----:B------:R-:W-:-:S03]  /*2810*/  UIMAD.WIDE UR6, UR6, 0x66666667, URZ ;  /* 0x66666667060678a5 */ /* 0x000fc6000f8e023f */
[C---:B------:R-:W-:Y:S01]  /*2820*/  ISETP.GT.AND P2, PT, R4.reuse, RZ, PT ;  /* 0x000000ff0400720c */ /* 0x040fe20003f44270 */
[----:B------:R-:W-:Y:S01]  /*2830*/  USHF.R.U32.HI UR6, URZ, 0x1f, UR7 ;  /* 0x0000001f3f067899 */ /* 0x000fe20008011607 */
[C---:B------:R-:W-:Y:S02]  /*2840*/  ISETP.GT.AND P3, PT, R4.reuse, 0x1, PT ;  /* 0x000000010400780c */ /* 0x040fe40003f64270 */
[----:B------:R-:W-:Y:S01]  /*2850*/  ISETP.GT.AND P4, PT, R4, 0x8, PT ;  /* 0x000000080400780c */ /* 0x000fe20003f84270 */
[----:B------:R-:W-:-:S04]  /*2860*/  ULEA.HI.SX32 UR6, UR7, UR6, 0x1a ;  /* 0x0000000607067291 */ /* 0x000fc8000f8fd23f */
[----:B------:R-:W-:-:S04]  /*2870*/  UISETP.LT.AND UP0, UPT, URZ, UR6, UPT ;  /* 0x000000063f00728c */ /* 0x000fc8000bf01270 */
[----:B------:R-:W-:-:S04]  /*2880*/  USEL UR53, URZ, UR6, !UP0 ;  /* 0x000000063f357287 */ /* 0x000fc8000c000000 */
[----:B------:R-:W-:Y:S01]  /*2890*/  UISETP.GE.AND UP0, UPT, UR57, UR53, UPT ;  /* 0x000000353900728c */ /* 0x000fe2000bf06270 */
        /* <DEDUP_REMOVED lines=92> */
[----:B------:R-:W-:Y:S01]  /*2e60*/  FMNMX.FTZ R57, R69, R0, !PT ;  /* 0x0000000045397209 */ /* 0x000fe20007810000 */
[----:B------:R-:W-:-:S02]  /*2e70*/  WARPGROUP.DEPBAR.LE gsb0, 0x0 ;  /* 0x00008000000079c5 */ /* 0x000fc40000010000 */
[----:B------:R-:W-:Y:S01]  /*2e80*/  WARPGROUP.ARRIVE ;  /* 0x00000000000079c5 */ /* 0x000fe20000000000 */
[----:B------:R-:W-:Y:S02]  /*2e90*/  FSEL R40, R40, -INF , P3 ;  /* 0xff80000028287808 */ /* 0x000fe40001800000 */
[----:B------:R-:W-:Y:S02]  /*2ea0*/  ISETP.GT.AND P3, PT, R4, 0x68, PT ;  /* 0x000000680400780c */ /* 0x000fe40003f64270 */
[----:B------:R-:W-:Y:S01]  /*2eb0*/  FSEL R41, R41, -INF , P2 ;  /* 0xff80000029297808 */ /* 0x000fe20001000000 */
[----:B------:R-:W-:Y:S01]  /*2ec0*/  QGMMA.64x32x32.F32.E4M3.E4M3 R24, gdesc[UR20], R24, gsb0 ;  /* 0x00600000141879f3 */ /* 0x000fe20008000818 */
        /* <DEDUP_REMOVED lines=22> */
[----:B------:R-:W-:Y:S01]  /*3030*/  FSEL R24, R24, -INF , P3 ;  /* 0xff80000018187808 */ /* 0x000fe20001800000 */
[----:B------:R0:W-:Y:S01]  /*3040*/  @!P1 SYNCS.ARRIVE.TRANS64.RED.A1T0 RZ, [R2+URZ], RZ ;  /* 0x000000ff02ff99a7 */ /* 0x0001e2000810043f */
        /* <DEDUP_REMOVED lines=18> */
[----:B------:R-:W-:Y:S02]  /*3170*/  FSEL R37, R37, -INF , P2 ;  /* 0xff80000025257808 */ /* 0x000fe40001000000 */
[----:B------:R-:W-:-:S04]  /*3180*/  FMNMX.FTZ R0, R36, R57, !PT ;  /* 0x0000003924007209 */ /* 0x000fc80007810000 */
[----:B------:R-:W-:-:S05]  /*3190*/  FMNMX.FTZ R8, R37, R0, !PT ;  /* 0x0000000025087209 */ /* 0x000fca0007810000 */
[----:B------:R-:W1:Y:S02]  /*31a0*/  SHFL.BFLY PT, R57, R8, 0x2, 0x1f ;  /* 0x0c401f0008397f89 */ /* 0x000e6400000e0000 */
[----:B-1----:R-:W-:-:S05]  /*31b0*/  FMNMX.FTZ R57, R8, R57, !PT ;  /* 0x0000003908397209 */ /* 0x002fca0007810000 */
[----:B------:R-:W1:Y:S02]  /*31c0*/  SHFL.BFLY PT, R0, R57, 0x1, 0x1f ;  /* 0x0c201f0039007f89 */ /* 0x000e6400000e0000 */
[----:B-1----:R-:W-:-:S04]  /*31d0*/  FMNMX.FTZ R0, R57, R0, !PT ;  /* 0x0000000039007209 */ /* 0x002fc80007810000 */
        /* <DEDUP_REMOVED lines=28> */
[--C-:B-1----:R-:W-:Y:S01]  /*33a0*/  FFMA.FTZ R14, R117, UR38, -R4.reuse ;  /* 0x00000026750e7c23 */ /* 0x102fe20008010804 */
        /* <DEDUP_REMOVED lines=23> */
[--C-:B------:R-:W-:Y:S01]  /*3520*/  FFMA.FTZ R20, R89, UR38, -R4.reuse ;  /* 0x0000002659147c23 */ /* 0x100fe20008010804 */
[----:B------:R-:W-:Y:S01]  /*3530*/  FSEL R119, R119, -INF , P2 ;  /* 0xff80000077777808 */ /* 0x000fe20001000000 */
[--C-:B------:R-:W-:Y:S01]  /*3540*/  FFMA.FTZ R37, R37, UR38, -R4.reuse ;  /* 0x0000002625257c23 */ /* 0x100fe20008010804 */
[----:B------:R-:W-:Y:S01]  /*3550*/  ISETP.GT.AND P2, PT, R6, 0x20, PT ;  /* 0x000000200600780c */ /* 0x000fe20003f44270 */
[----:B------:R-:W-:Y:S01]  /*3560*/  MUFU.EX2 R3, R3 ;  /* 0x0000000300037308 */ /* 0x000fe20000000800 */
[----:B------:R-:W-:Y:S01]  /*3570*/  FMNMX.FTZ R56, R118, R15, !PT ;  /* 0x0000000f76387209 */ /* 0x000fe20007810000 */
[----:B-1----:R-:W-:Y:S01]  /*3580*/  FFMA.FTZ R57, R21, UR38, -R4 ;  /* 0x0000002615397c23 */ /* 0x002fe20008010804 */
[----:B------:R-:W-:-:S02]  /*3590*/  ISETP.GT.AND P3, PT, R6, 0x21, PT ;  /* 0x000000210600780c */ /* 0x000fc40003f64270 */
[----:B------:R-:W-:Y:S02]  /*35a0*/  FSEL R90, R90, -INF , P2 ;  /* 0xff8000005a5a7808 */ /* 0x000fe40001000000 */
[----:B------:R-:W-:Y:S01]  /*35b0*/  FMNMX.FTZ R15, R119, R56, !PT ;  /* 0x00000038770f7209 */ /* 0x000fe20007810000 */
[----:B------:R-:W1:Y:S01]  /*35c0*/  MUFU.EX2 R8, R105 ;  /* 0x0000006900087308 */ /* 0x000e620000000800 */
[----:B------:R-:W-:Y:S02]  /*35d0*/  ISETP.GT.AND P2, PT, R6, 0x28, PT ;  /* 0x000000280600780c */ /* 0x000fe40003f44270 */
[----:B------:R-:W-:Y:S02]  /*35e0*/  FSEL R91, R91, -INF , P3 ;  /* 0xff8000005b5b7808 */ /* 0x000fe40001800000 */
[----:B------:R-:W-:Y:S02]  /*35f0*/  FMNMX.FTZ R56, R90, R15, !PT ;  /* 0x0000000f5a387209 */ /* 0x000fe40007810000 */
[----:B------:R-:W-:Y:S01]  /*3600*/  ISETP.GT.AND P3, PT, R6, 0x29, PT ;  /* 0x000000290600780c */ /* 0x000fe20003f64270 */
[----:B------:R2:W-:Y:S01]  /*3610*/  MUFU.EX2 R15, R57 ;  /* 0x00000039000f7308 */ /* 0x0005e20000000800 */
[----:B------:R-:W-:-:S02]  /*3620*/  FSEL R94, R94, -INF , P2 ;  /* 0xff8000005e5e7808 */ /* 0x000fc40001000000 */
[----:B------:R-:W-:Y:S01]  /*3630*/  FMNMX.FTZ R21, R91, R56, !PT ;  /* 0x000000385b157209 */ /* 0x000fe20007810000 */
[----:B------:R-:W-:-:S01]  /*3640*/  FFMA.FTZ R56, R93, UR38, -R4 ;  /* 0x000000265d387c23 */ /* 0x000fc20008010804 */
[----:B------:R-:W-:Y:S02]  /*3650*/  ISETP.GT.AND P2, PT, R6, 0x30, PT ;  /* 0x000000300600780c */ /* 0x000fe40003f44270 */
[----:B------:R-:W-:Y:S01]  /*3660*/  FSEL R95, R95, -INF , P3 ;  /* 0xff8000005f5f7808 */ /* 0x000fe20001800000 */
[----:B------:R-:W3:Y:S01]  /*3670*/  MUFU.EX2 R7, R7 ;  /* 0x0000000700077308 */ /* 0x000ee20000000800 */
[----:B------:R-:W-:Y:S02]  /*3680*/  FMNMX.FTZ R60, R94, R21, !PT ;  /* 0x000000155e3c7209 */ /* 0x000fe40007810000 */
[----:B------:R-:W-:Y:S02]  /*3690*/  ISETP.GT.AND P3, PT, R6, 0x31, PT ;  /* 0x000000310600780c */ /* 0x000fe40003f64270 */
[----:B------:R-:W-:-:S02]  /*36a0*/  FSEL R98, R98, -INF , P2 ;  /* 0xff80000062627808 */ /* 0x000fc40001000000 */
[----:B------:R-:W-:Y:S01]  /*36b0*/  FMNMX.FTZ R21, R95, R60, !PT ;  /* 0x0000003c5f157209 */ /* 0x000fe20007810000 */
[----:B------:R-:W-:Y:S01]  /*36c0*/  MUFU.EX2 R10, R10 ;  /* 0x0000000a000a7308 */ /* 0x000fe20000000800 */
[----:B------:R-:W-:Y:S02]  /*36d0*/  ISETP.GT.AND P2, PT, R6, 0x38, PT ;  /* 0x000000380600780c */ /* 0x000fe40003f44270 */
[----:B------:R-:W-:Y:S02]  /*36e0*/  FSEL R99, R99, -INF , P3 ;  /* 0xff80000063637808 */ /* 0x000fe40001800000 */
[----:B------:R-:W-:Y:S02]  /*36f0*/  FMNMX.FTZ R60, R98, R21, !PT ;  /* 0x00000015623c7209 */ /* 0x000fe40007810000 */
[----:B------:R-:W-:Y:S01]  /*3700*/  ISETP.GT.AND P3, PT, R6, 0x39, PT ;  /* 0x000000390600780c */ /* 0x000fe20003f64270 */
[----:B------:R4:W-:Y:S01]  /*3710*/  MUFU.EX2 R21, R73 ;  /* 0x0000004900157308 */ /* 0x0009e20000000800 */
[----:B------:R-:W-:-:S02]  /*3720*/  FSEL R102, R102, -INF , P2 ;  /* 0xff80000066667808 */ /* 0x000fc40001000000 */
[----:B--2---:R-:W-:Y:S02]  /*3730*/  FMNMX.FTZ R57, R99, R60, !PT ;  /* 0x0000003c63397209 */ /* 0x004fe40007810000 */
[----:B------:R-:W-:Y:S02]  /*3740*/  FSEL R103, R103, -INF , P3 ;  /* 0xff80000067677808 */ /* 0x000fe40001800000 */
[----:B------:R-:W-:Y:S01]  /*3750*/  ISETP.GT.AND P2, PT, R6, 0x40, PT ;  /* 0x000000400600780c */ /* 0x000fe20003f44270 */
[----:B------:R-:W-:Y:S01]  /*3760*/  MUFU.EX2 R12, R12 ;  /* 0x0000000c000c7308 */ /* 0x000fe20000000800 */
[----:B------:R-:W-:Y:S02]  /*3770*/  FMNMX.FTZ R60, R102, R57, !PT ;  /* 0x00000039663c7209 */ /* 0x000fe40007810000 */
[----:B------:R-:W-:Y:S02]  /*3780*/  ISETP.GT.AND P3, PT, R6, 0x41, PT ;  /* 0x000000410600780c */ /* 0x000fe40003f64270 */
[----:B------:R-:W-:-:S02]  /*3790*/  FSEL R64, R58, -INF , P2 ;  /* 0xff8000003a407808 */ /* 0x000fc40001000000 */
[----:B------:R-:W-:Y:S01]  /*37a0*/  FMNMX.FTZ R57, R103, R60, !PT ;  /* 0x0000003c67397209 */ /* 0x000fe20007810000 */
[----:B------:R-:W-:Y:S01]  /*37b0*/  MUFU.EX2 R11, R11 ;  /* 0x0000000b000b7308 */ /* 0x000fe20000000800 */
[----:B------:R-:W-:Y:S02]  /*37c0*/  FSEL R72, R59, -INF , P3 ;  /* 0xff8000003b487808 */ /* 0x000fe40001800000 */
[----:B------:R-:W-:Y:S02]  /*37d0*/  ISETP.GT.AND P2, PT, R6, 0x48, PT ;  /* 0x000000480600780c */ /* 0x000fe40003f44270 */
[----:B------:R-:W-:Y:S02]  /*37e0*/  FMNMX.FTZ R59, R64, R57, !PT ;  /* 0x00000039403b7209 */ /* 0x000fe40007810000 */
[----:B------:R-:W-:Y:S01]  /*37f0*/  ISETP.GT.AND P3, PT, R6, 0x49, PT ;  /* 0x000000490600780c */ /* 0x000fe20003f64270 */
[----:B------:R2:W-:Y:S01]  /*3800*/  MUFU.EX2 R57, R75 ;  /* 0x0000004b00397308 */ /* 0x0005e20000000800 */
[----:B----4-:R-:W-:-:S02]  /*3810*/  FSEL R73, R62, -INF , P2 ;  /* 0xff8000003e497808 */ /* 0x010fc40001000000 */
[----:B------:R-:W-:Y:S02]  /*3820*/  FMNMX.FTZ R60, R72, R59, !PT ;  /* 0x0000003b483c7209 */ /* 0x000fe40007810000 */
[C---:B------:R-:W-:Y:S02]  /*3830*/  ISETP.GT.AND P2, PT, R6.reuse, 0x50, PT ;  /* 0x000000500600780c */ /* 0x040fe40003f44270 */
[----:B------:R-:W-:Y:S01]  /*3840*/  FSEL R63, R63, -INF , P3 ;  /* 0xff8000003f3f7808 */ /* 0x000fe20001800000 */
[----:B------:R-:W-:Y:S01]  /*3850*/  MUFU.EX2 R14, R14 ;  /* 0x0000000e000e7308 */ /* 0x000fe20000000800 */
        /* <DEDUP_REMOVED lines=20> */
[----:B------:R-:W-:Y:S02]  /*39a0*/  ISETP.GT.AND P2, PT, R6, 0x68, PT ;  /* 0x000000680600780c */ /* 0x000fe40003f44270 */
[----:B------:R-:W-:Y:S01]  /*39b0*/  FSEL R75, R43, -INF , P3 ;  /* 0xff8000002b4b7808 */ /* 0x000fe20001800000 */
[----:B------:R-:W-:-:S01]  /*39c0*/  FFMA.FTZ R43, R81, UR38, -R4 ;  /* 0x00000026512b7c23 */ /* 0x000fc20008010804 */
[----:B----4-:R-:W-:Y:S02]  /*39d0*/  FMNMX.FTZ R76, R74, R77, !PT ;  /* 0x0000004d4a4c7209 */ /* 0x010fe40007810000 */
        /* <DEDUP_REMOVED lines=20> */
[----:B------:R-:W-:-:S02]  /*3b20*/  FSEL R55, R55, -INF , P3 ;  /* 0xff80000037377808 */ /* 0x000fc40001800000 */
[----:B------:R-:W-:Y:S01]  /*3b30*/  ISETP.GT.AND P2, PT, R6, 0x80, PT ;  /* 0x000000800600780c */ /* 0x000fe20003f44270 */
[----:B------:R-:W-:Y:S01]  /*3b40*/  MUFU.EX2 R5, R5 ;  /* 0x0000000500057308 */ /* 0x000fe20000000800 */
[----:B------:R-:W-:Y:S02]  /*3b50*/  FMNMX.FTZ R76, R54, R61, !PT ;  /* 0x0000003d364c7209 */ /* 0x000fe40007810000 */
[----:B------:R-:W-:Y:S02]  /*3b60*/  ISETP.GT.AND P3, PT, R6, 0x81, PT ;  /* 0x000000810600780c */ /* 0x000fe40003f64270 */
[----:B------:R-:W-:Y:S02]  /*3b70*/  FSEL R61, R26, -INF , P2 ;  /* 0xff8000001a3d7808 */ /* 0x000fe40001000000 */
[----:B------:R-:W-:Y:S01]  /*3b80*/  FMNMX.FTZ R76, R55, R76, !PT ;  /* 0x0000004c374c7209 */ /* 0x000fe20007810000 */
[----:B------:R2:W-:Y:S01]  /*3b90*/  MUFU.EX2 R26, R78 ;  /* 0x0000004e001a7308 */ /* 0x0005e20000000800 */
[----:B------:R-:W-:-:S02]  /*3ba0*/  ISETP.GT.AND P2, PT, R6, 0x88, PT ;  /* 0x000000880600780c */ /* 0x000fc40003f44270 */
[----:B------:R-:W-:Y:S01]  /*3bb0*/  FSEL R65, R27, -INF , P3 ;  /* 0xff8000001b417808 */ /* 0x000fe20001800000 */
[----:B------:R-:W-:-:S01]  /*3bc0*/  FFMA.FTZ R27, R68, UR38, -R4 ;  /* 0x00000026441b7c23 */ /* 0x000fc20008010804 */
[----:B------:R-:W-:Y:S02]  /*3bd0*/  FMNMX.FTZ R76, R61, R76, !PT ;  /* 0x0000004c3d4c7209 */ /* 0x000fe40007810000 */
[----:B------:R-:W-:Y:S01]  /*3be0*/  ISETP.GT.AND P3, PT, R6, 0x89, PT ;  /* 0x000000890600780c */ /* 0x000fe20003f64270 */
[----:B------:R-:W-:Y:S01]  /*3bf0*/  MUFU.EX2 R24, R24 ;  /* 0x0000001800187308 */ /* 0x000fe20000000800 */
[----:B------:R-:W-:Y:S01]  /*3c00*/  FSEL R68, R30, -INF , P2 ;  /* 0xff8000001e447808 */ /* 0x000fe20001000000 */
[----:B------:R-:W-:Y:S01]  /*3c10*/  FFMA.FTZ R30, R69, UR38, -R4 ;  /* 0x00000026451e7c23 */ /* 0x000fe20008010804 */
[----:B------:R-:W-:Y:S02]  /*3c20*/  FMNMX.FTZ R77, R65, R76, !PT ;  /* 0x0000004c414d7209 */ /* 0x000fe40007810000 */
[----:B------:R-:W-:-:S02]  /*3c30*/  ISETP.GT.AND P2, PT, R6, 0x90, PT ;  /* 0x000000900600780c */ /* 0x000fc40003f44270 */
[----:B------:R-:W-:Y:S01]  /*3c40*/  FSEL R76, R31, -INF , P3 ;  /* 0xff8000001f4c7808 */ /* 0x000fe20001800000 */
[--C-:B------:R-:W-:Y:S01]  /*3c50*/  FFMA.FTZ R31, R40, UR38, -R4.reuse ;  /* 0x00000026281f7c23 */ /* 0x100fe20008010804 */
[----:B------:R-:W-:Y:S01]  /*3c60*/  FMNMX.FTZ R77, R68, R77, !PT ;  /* 0x0000004d444d7209 */ /* 0x000fe20007810000 */
[----:B------:R-:W-:Y:S01]  /*3c70*/  FFMA.FTZ R40, R45, UR38, -R4 ;  /* 0x000000262d287c23 */ /* 0x000fe20008010804 */
[----:B------:R-:W-:Y:S01]  /*3c80*/  FSEL R69, R34, -INF , P2 ;  /* 0xff80000022457808 */ /* 0x000fe20001000000 */
[----:B------:R-:W-:Y:S01]  /*3c90*/  IMAD.U32 R45, RZ, RZ, UR38 ;  /* 0x00000026ff2d7e24 */ /* 0x000fe2000f8e00ff */
[----:B------:R-:W-:Y:S01]  /*3ca0*/  ISETP.GT.AND P3, PT, R6, 0x91, PT ;  /* 0x000000910600780c */ /* 0x000fe20003f64270 */
[----:B------:R-:W-:Y:S01]  /*3cb0*/  MUFU.EX2 R27, R27 ;  /* 0x0000001b001b7308 */ /* 0x000fe20000000800 */
[----:B------:R-:W-:Y:S02]  /*3cc0*/  FMNMX.FTZ R34, R76, R77, !PT ;  /* 0x0000004d4c227209 */ /* 0x000fe40007810000 */
[----:B------:R-:W-:-:S02]  /*3cd0*/  ISETP.GT.AND P2, PT, R6, 0x98, PT ;  /* 0x000000980600780c */ /* 0x000fc40003f44270 */
[----:B------:R-:W-:Y:S02]  /*3ce0*/  FSEL R77, R35, -INF , P3 ;  /* 0xff800000234d7808 */ /* 0x000fe40001800000 */
[----:B------:R-:W-:Y:S01]  /*3cf0*/  FMNMX.FTZ R34, R69, R34, !PT ;  /* 0x0000002245227209 */ /* 0x000fe20007810000 */
[----:B------:R-:W-:Y:S01]  /*3d00*/  MUFU.EX2 R30, R30 ;  /* 0x0000001e001e7308 */ /* 0x000fe20000000800 */
[----:B------:R-:W-:Y:S02]  /*3d10*/  ISETP.GT.AND P3, PT, R6, 0x99, PT ;  /* 0x000000990600780c */ /* 0x000fe40003f64270 */
[----:B--2---:R-:W-:Y:S01]  /*3d20*/  FSEL R78, R38, -INF , P2 ;  /* 0xff800000264e7808 */ /* 0x004fe20001000000 */
[----:B------:R-:W-:-:S01]  /*3d30*/  FFMA.FTZ R38, R48, UR38, -R4 ;  /* 0x0000002630267c23 */ /* 0x000fc20008010804 */
[----:B------:R-:W-:Y:S01]  /*3d40*/  FMNMX.FTZ R35, R77, R34, !PT ;  /* 0x000000224d237209 */ /* 0x000fe20007810000 */
[----:B------:R-:W-:-:S01]  /*3d50*/  FFMA.FTZ R34, R41, UR38, -R4 ;  /* 0x0000002629227c23 */ /* 0x000fc20008010804 */
[----:B------:R-:W-:Y:S01]  /*3d60*/  FSEL R79, R39, -INF , P3 ;  /* 0xff800000274f7808 */ /* 0x000fe20001800000 */
[----:B------:R-:W-:-:S01]  /*3d70*/  FFMA.FTZ R39, R49, UR38, -R4 ;  /* 0x0000002631277c23 */ /* 0x000fc20008010804 */
[----:B------:R-:W-:Y:S01]  /*3d80*/  FMNMX.FTZ R6, R78, R35, !PT ;  /* 0x000000234e067209 */ /* 0x000fe20007810000 */
[----:B------:R-:W-:-:S01]  /*3d90*/  FFMA.FTZ R35, R44, UR38, -R4 ;  /* 0x000000262c237c23 */ /* 0x000fc20008010804 */
[--C-:B------:R-:W-:Y:S01]  /*3da0*/  FFMA.FTZ R41, R52, UR38, -R4.reuse ;  /* 0x0000002634297c23 */ /* 0x100fe20008010804 */
[----:B------:R-:W-:-:S01]  /*3db0*/  FFMA.FTZ R44, R53, UR38, -R4 ;  /* 0x00000026352c7c23 */ /* 0x000fc20008010804 */
[----:B------:R-:W-:Y:S01]  /*3dc0*/  FMNMX.FTZ R6, R79, R6, !PT ;  /* 0x000000064f067209 */ /* 0x000fe20007810000 */
[----:B-1----:R-:W-:-:S01]  /*3dd0*/  FADD.FTZ R52, R3, R8 ;  /* 0x0000000803347221 */ /* 0x002fc20000010000 */
[----:B------:R-:W-:Y:S03]  /*3de0*/  MUFU.EX2 R31, R31 ;  /* 0x0000001f001f7308 */ /* 0x000fe60000000800 */
[----:B------:R-:W1:Y:S01]  /*3df0*/  SHFL.BFLY PT, R81, R6, 0x2, 0x1f ;  /* 0x0c401f0006517f89 */ /* 0x000e6200000e0000 */
[----:B---3--:R-:W-:-:S04]  /*3e00*/  FADD.FTZ R53, R7, R52 ;  /* 0x0000003407357221 */ /* 0x008fc80000010000 */
[----:B------:R-:W-:Y:S08]  /*3e10*/  MUFU.EX2 R34, R34 ;  /* 0x0000002200227308 */ /* 0x000ff00000000800 */
        /* <DEDUP_REMOVED lines=9> */
[----:B------:R-:W-:Y:S01]  /*3eb0*/  IMAD.MOV.U32 R81, RZ, RZ, R87 ;  /* 0x000000ffff517224 */ /* 0x000fe200078e0057 */
[C---:B------:R-:W-:Y:S01]  /*3ec0*/  FSETP.NEU.FTZ.AND P2, PT, R6.reuse, -INF , PT ;  /* 0xff8000000600780b */ /* 0x040fe20003f5d000 */
[----:B------:R-:W-:-:S05]  /*3ed0*/  FFMA.FTZ R45, R6, R45, -8 ;  /* 0xc1000000062d7423 */ /* 0x000fca000001002d */
[----:B------:R-:W-:Y:S01]  /*3ee0*/  MUFU.EX2 R25, R25 ;  /* 0x0000001900197308 */ /* 0x000fe20000000800 */
[----:B------:R-:W-:Y:S02]  /*3ef0*/  FSEL R4, R45, RZ, P2 ;  /* 0x000000ff2d047208 */ /* 0x000fe40001000000 */
        /* <DEDUP_REMOVED lines=48> */
[----:B---3--:R-:W-:-:S01]  /*4200*/  FADD.FTZ R49, R111, R52 ;  /* 0x000000346f317221 */ /* 0x008fc20000010000 */
[----:B------:R-:W-:Y:S01]  /*4210*/  FFMA.FTZ R79, R79, UR38, -R4 ;  /* 0x000000264f4f7c23 */ /* 0x000fe20008010804 */
[----:B------:R-:W-:-:S04]  /*4220*/  F2FP.SATFINITE.E4M3.F32.PACK_AB_MERGE_C R110, R111, R110, RZ ;  /* 0x0000006e6f6e723e */ /* 0x000fc800048070ff */
[----:B------:R-:W-:Y:S01]  /*4230*/  F2FP.SATFINITE.E4M3.F32.PACK_AB_MERGE_C R185, R107, R106, R110 ;  /* 0x0000006a6bb9723e */ /* 0x000fe2000480706e */
[----:B------:R-:W2:Y:S01]  /*4240*/  MUFU.EX2 R118, R118 ;  /* 0x0000007600767308 */ /* 0x000ea20000000800 */
[----:B0-----:R-:W-:-:S07]  /*4250*/  FADD.FTZ R2, R114, R49 ;  /* 0x0000003172027221 */ /* 0x001fce0000010000 */
[----:B------:R-:W0:Y:S01]  /*4260*/  MUFU.EX2 R119, R119 ;  /* 0x0000007700777308 */ /* 0x000e220000000800 */
[----:B-1----:R-:W-:-:S07]  /*4270*/  FADD.FTZ R49, R115, R2 ;  /* 0x0000000273317221 */ /* 0x002fce0000010000 */
[----:B------:R1:W-:Y:S01]  /*4280*/  MUFU.EX2 R45, R72 ;  /* 0x00000048002d7308 */ /* 0x0003e20000000800 */
[----:B--2---:R-:W-:-:S07]  /*4290*/  FADD.FTZ R2, R118, R49 ;  /* 0x0000003176027221 */ /* 0x004fce0000010000 */
[----:B------:R-:W2:Y:S01]  /*42a0*/  MUFU.EX2 R90, R90 ;  /* 0x0000005a005a7308 */ /* 0x000ea20000000800 */
[----:B-1----:R-:W-:-:S01]  /*42b0*/  FADD.FTZ R72, R10, R53 ;  /* 0x000000350a487221 */ /* 0x002fc20000010000 */
[C---:B0-----:R-:W-:Y:S01]  /*42c0*/  FADD.FTZ R49, R119.reuse, R2 ;  /* 0x0000000277317221 */ /* 0x041fe20000010000 */
[----:B------:R-:W-:Y:S02]  /*42d0*/  F2FP.SATFINITE.E4M3.F32.PACK_AB_MERGE_C R118, R119, R118, RZ ;  /* 0x000000767776723e */ /* 0x000fe400048070ff */
[----:B------:R-:W-:Y:S01]  /*42e0*/  FADD.FTZ R53, R9, R72 ;  /* 0x0000004809357221 */ /* 0x000fe20000010000 */
[----:B------:R-:W-:Y:S01]  /*42f0*/  IMAD.MOV.U32 R72, RZ, RZ, R87 ;  /* 0x000000ffff487224 */ /* 0x000fe200078e0057 */
[----:B------:R-:W-:Y:S01]  /*4300*/  F2FP.SATFINITE.E4M3.F32.PACK_AB_MERGE_C R187, R115, R114, R118 ;  /* 0x0000007273bb723e */ /* 0x000fe20004807076 */
[----:B------:R-:W0:Y:S01]  /*4310*/  MUFU.EX2 R91, R91 ;  /* 0x0000005b005b7308 */ /* 0x000e220000000800 */
[----:B------:R-:W-:-:S04]  /*4320*/  FADD.FTZ R52, R12, R53 ;  /* 0x000000350c347221 */ /* 0x000fc80000010000 */
[----:B------:R-:W-:-:S03]  /*4330*/  FADD.FTZ R53, R11, R52 ;  /* 0x000000340b357221 */ /* 0x000fc60000010000 */
[----:B------:R-:W1:Y:S01]  /*4340*/  MUFU.EX2 R94, R94 ;  /* 0x0000005e005e7308 */ /* 0x000e620000000800 */
[----:B------:R-:W-:-:S01]  /*4350*/  FADD.FTZ R52, R14, R53 ;  /* 0x000000350e347221 */ /* 0x000fc20000010000 */
[----:B--2---:R-:W-:Y:S01]  /*4360*/  FADD.FTZ R2, R90, R49 ;  /* 0x000000315a027221 */ /* 0x004fe20000010000 */
[----:B------:R-:W-:Y:S02]  /*4370*/  F2FP.SATFINITE.E4M3.F32.PACK_AB_MERGE_C R14, R14, R11, RZ ;  /* 0x0000000b0e0e723e */ /* 0x000fe400048070ff */
[----:B------:R-:W-:Y:S02]  /*4380*/  FADD.FTZ R53, R13, R52 ;  /* 0x000000340d357221 */ /* 0x000fe40000010000 */
[----:B------:R-:W-:Y:S01]  /*4390*/  F2FP.SATFINITE.E4M3.F32.PACK_AB_MERGE_C R186, R12, R9, R14 ;  /* 0x000000090cba723e */ /* 0x000fe2000480700e */
[----:B------:R-:W2:Y:S01]  /*43a0*/  MUFU.EX2 R95, R95 ;  /* 0x0000005f005f7308 */ /* 0x000ea20000000800 */
[----:B------:R-:W-:-:S01]  /*43b0*/  FADD.FTZ R52, R20, R53 ;  /* 0x0000003514347221 */ /* 0x000fc20000010000 */
[----:B0-----:R-:W-:-:S03]  /*43c0*/  FADD.FTZ R49, R91, R2 ;  /* 0x000000025b317221 */ /* 0x001fc60000010000 */
[----:B------:R-:W-:Y:S01]  /*43d0*/  FADD.FTZ R53, R15, R52 ;  /* 0x000000340f357221 */ /* 0x000fe20000010000 */
[----:B------:R-:W-:Y:S02]  /*43e0*/  F2FP.SATFINITE.E4M3.F32.PACK_AB_MERGE_C R15, R56, R15, RZ ;  /* 0x0000000f380f723e */ /* 0x000fe400048070ff */
[----:B------:R-:W0:Y:S01]  /*43f0*/  MUFU.EX2 R98, R98 ;  /* 0x0000006200627308 */ /* 0x000e220000000800 */
[----:B-1----:R-:W-:-:S01]  /*4400*/  FADD.FTZ R2, R94, R49 ;  /* 0x000000315e027221 */ /* 0x002fc20000010000 */
[----:B------:R-:W-:Y:S01]  /*4410*/  FADD.FTZ R52, R56, R53 ;  /* 0x0000003538347221 */ /* 0x000fe20000010000 */
[----:B------:R-:W-:Y:S01]  /*4420*/  F2FP.SATFINITE.E4M3.F32.PACK_AB_MERGE_C R180, R20, R13, R15 ;  /* 0x0000000d14b4723e */ /* 0x000fe2000480700f */
[----:B------:R-:W-:Y:S02]  /*4430*/  IMAD.MOV.U32 R56, RZ, RZ, R87 ;  /* 0x000000ffff387224 */ /* 0x000fe400078e0057 */
[----:B------:R-:W-:-:S02]  /*4440*/  FADD.FTZ R53, R21, R52 ;  /* 0x0000003415357221 */ /* 0x000fc40000010000 */
[----:B------:R-:W1:Y:S01]  /*4450*/  MUFU.EX2 R99, R99 ;  /* 0x0000006300637308 */ /* 0x000e620000000800 */
[----:B--2---:R-:W-:-:S01]  /*4460*/  FADD.FTZ R49, R95, R2 ;  /* 0x000000025f317221 */ /* 0x004fc20000010000 */
[----:B------:R-:W-:Y:S01]  /*4470*/  FADD.FTZ R52, R58, R53 ;  /* 0x000000353a347221 */ /* 0x000fe20000010000 */
[----:B------:R-:W-:-:S03]  /*4480*/  F2FP.SATFINITE.E4M3.F32.PACK_AB_MERGE_C R94, R95, R94, RZ ;  /* 0x0000005e5f5e723e */ /* 0x000fc600048070ff */
[----:B------:R-:W-:Y:S01]  /*4490*/  FADD.FTZ R53, R57, R52 ;  /* 0x0000003439357221 */ /* 0x000fe20000010000 */
[----:B------:R-:W-:Y:S01]  /*44a0*/  F2FP.SATFINITE.E4M3.F32.PACK_AB_MERGE_C R52, R10, R7, RZ ;  /* 0x000000070a34723e */ /* 0x000fe200048070ff */
[----:B------:R-:W2:Y:S01]  /*44b0*/  MUFU.EX2 R102, R102 ;  /* 0x0000006600667308 */ /* 0x000ea20000000800 */
[----:B0-----:R-:W-:-:S01]  /*44c0*/  FADD.FTZ R2, R98, R49 ;  /* 0x0000003162027221 */ /* 0x001fc20000010000 */
[----:B------:R-:W-:Y:S01]  /*44d0*/  FADD.FTZ R4, R60, R53 ;  /* 0x000000353c047221 */ /* 0x000fe20000010000 */
[----:B------:R-:W-:Y:S01]  /*44e0*/  F2FP.SATFINITE.E4M3.F32.PACK_AB_MERGE_C R184, R8, R3, R52 ;  /* 0x0000000308b8723e */ /* 0x000fe20004807034 */
[--C-:B------:R-:W-:Y:S01]  /*44f0*/  IMAD.MOV.U32 R53, RZ, RZ, R87.reuse ;  /* 0x000000ffff357224 */ /* 0x100fe200078e0057 */
[----:B------:R-:W-:Y:S01]  /*4500*/  F2FP.SATFINITE.E4M3.F32.PACK_AB_MERGE_C R57, R60, R57, RZ ;  /* 0x000000393c39723e */ /* 0x000fe200048070ff */
[----:B------:R-:W-:Y:S01]  /*4510*/  IMAD.MOV.U32 R60, RZ, RZ, R87 ;  /* 0x000000ffff3c7224 */ /* 0x000fe200078e0057 */
[----:B------:R-:W-:Y:S01]  /*4520*/  F2FP.SATFINITE.E4M3.F32.PACK_AB_MERGE_C R181, R91, R90, R94 ;  /* 0x0000005a5bb5723e */ /* 0x000fe2000480705e */
[----:B------:R-:W0:Y:S01]  /*4530*/  MUFU.EX2 R103, R103 ;  /* 0x0000006700677308 */ /* 0x000e220000000800 */
[----:B-1----:R-:W-:-:S01]  /*4540*/  FADD.FTZ R49, R99, R2 ;  /* 0x0000000263317221 */ /* 0x002fc20000010000 */
[----:B------:R-:W-:Y:S01]  /*4550*/  F2FP.SATFINITE.E4M3.F32.PACK_AB_MERGE_C R182, R58, R21, R57 ;  /* 0x000000153ab6723e */ /* 0x000fe20004807039 */
[----:B------:R-:W-:-:S02]  /*4560*/  IMAD.MOV.U32 R58, RZ, RZ, R87 ;  /* 0x000000ffff3a7224 */ /* 0x000fc400078e0057 */
[--C-:B------:R-:W-:Y:S02]  /*4570*/  IMAD.MOV.U32 R57, RZ, RZ, R87.reuse ;  /* 0x000000ffff397224 */ /* 0x100fe400078e0057 */
[----:B------:R-:W-:Y:S01]  /*4580*/  IMAD.MOV.U32 R52, RZ, RZ, R87 ;  /* 0x000000ffff347224 */ /* 0x000fe200078e0057 */
[----:B------:R-:W1:Y:S01]  /*4590*/  MUFU.EX2 R64, R64 ;  /* 0x0000004000407308 */ /* 0x000e620000000800 */
[----:B--2---:R-:W-:-:S01]  /*45a0*/  FADD.FTZ R2, R102, R49 ;  /* 0x0000003166027221 */ /* 0x004fc20000010000 */
[----:B------:R-:W-:-:S04]  /*45b0*/  FADD.FTZ R49, R59, R4 ;  /* 0x000000043b317221 */ /* 0x000fc80000010000 */
[----:B------:R-:W-:Y:S01]  /*45c0*/  FADD.FTZ R4, R42, R49 ;  /* 0x000000312a047221 */ /* 0x000fe20000010000 */
[----:B------:R-:W-:Y:S01]  /*45d0*/  IMAD.MOV.U32 R49, RZ, RZ, R87 ;  /* 0x000000ffff317224 */ /* 0x000fe200078e0057 */
[----:B------:R-:W2:Y:S01]  /*45e0*/  MUFU.EX2 R73, R73 ;  /* 0x0000004900497308 */ /* 0x000ea20000000800 */
[----:B0-----:R-:W-:-:S01]  /*45f0*/  FADD.FTZ R7, R103, R2 ;  /* 0x0000000267077221 */ /* 0x001fc20000010000 */
[----:B------:R-:W-:-:S04]  /*4600*/  F2FP.SATFINITE.E4M3.F32.PACK_AB_MERGE_C R102, R103, R102, RZ ;  /* 0x000000666766723e */ /* 0x000fc800048070ff */
[----:B------:R-:W-:Y:S02]  /*4610*/  F2FP.SATFINITE.E4M3.F32.PACK_AB_MERGE_C R183, R99, R98, R102 ;  /* 0x0000006263b7723e */ /* 0x000fe40004807066 */
[----:B------:R0:W3:Y:S01]  /*4620*/  MUFU.EX2 R48, R63 ;  /* 0x0000003f00307308 */ /* 0x0000e20000000800 */
[----:B-1----:R-:W-:-:S01]  /*4630*/  FADD.FTZ R2, R64, R7 ;  /* 0x0000000740027221 */ /* 0x002fc20000010000 */
[----:B------:R-:W-:Y:S01]  /*4640*/  FADD.FTZ R7, R43, R4 ;  /* 0x000000042b077221 */ /* 0x000fe20000010000 */
[----:B------:R-:W-:Y:S02]  /*4650*/  F2FP.SATFINITE.E4M3.F32.PACK_AB_MERGE_C R43, R46, R43, RZ ;  /* 0x0000002b2e2b723e */ /* 0x000fe400048070ff */
[----:B------:R-:W-:Y:S02]  /*4660*/  FADD.FTZ R2, R45, R2 ;  /* 0x000000022d027221 */ /* 0x000fe40000010000 */
[----:B------:R-:W-:Y:S01]  /*4670*/  F2FP.SATFINITE.E4M3.F32.PACK_AB_MERGE_C R176, R42, R59, R43 ;  /* 0x0000003b2ab0723e */ /* 0x000fe2000480702b */
[----:B------:R-:W1:Y:S01]  /*4680*/  MUFU.EX2 R66, R66 ;  /* 0x0000004200427308 */ /* 0x000e620000000800 */
[----:B--2---:R-:W-:-:S01]  /*4690*/  FADD.FTZ R11, R73, R2 ;  /* 0x00000002490b7221 */ /* 0x004fc20000010000 */
[----:B------:R-:W-:Y:S01]  /*46a0*/  FADD.FTZ R2, R46, R7 ;  /* 0x000000072e027221 */ /* 0x000fe20000010000 */
[----:B0-----:R-:W-:-:S02]  /*46b0*/  IMAD.MOV.U32 R63, RZ, RZ, R87 ;  /* 0x000000ffff3f7224 */ /* 0x001fc400078e0057 */
[----:B------:R-:W-:Y:S02]  /*46c0*/  IMAD.MOV.U32 R59, RZ, RZ, R87 ;  /* 0x000000ffff3b7224 */ /* 0x000fe400078e0057 */
[----:B------:R-:W-:-:S01]  /*46d0*/  FADD.FTZ R7, R5, R2 ;  /* 0x0000000205077221 */ /* 0x000fc20000010000 */
[----:B------:R-:W-:Y:S01]  /*46e0*/  IMAD.MOV.U32 R46, RZ, RZ, R87 ;  /* 0x000000ffff2e7224 */ /* 0x000fe200078e0057 */
[----:B------:R-:W0:Y:S01]  /*46f0*/  MUFU.EX2 R67, R67 ;  /* 0x0000004300437308 */ /* 0x000e220000000800 */
[----:B---3--:R-:W-:-:S01]  /*4700*/  FADD.FTZ R11, R48, R11 ;  /* 0x0000000b300b7221 */ /* 0x008fc20000010000 */
[----:B------:R-:W-:Y:S01]  /*4710*/  FADD.FTZ R10, R26, R7 ;  /* 0x000000071a0a7221 */ /* 0x000fe20000010000 */
[----:B------:R-:W-:Y:S01]  /*4720*/  F2FP.SATFINITE.E4M3.F32.PACK_AB_MERGE_C R48, R48, R73, RZ ;  /* 0x000000493030723e */ /* 0x000fe200048070ff */
[----:B------:R-:W-:Y:S02]  /*4730*/  IMAD.MOV.U32 R73, RZ, RZ, R87 ;  /* 0x000000ffff497224 */ /* 0x000fe400078e0057 */
[----:B------:R-:W-:-:S01]  /*4740*/  FADD.FTZ R7, R27, R10 ;  /* 0x0000000a1b077221 */ /* 0x000fc20000010000 */
[----:B------:R-:W-:Y:S01]  /*4750*/  F2FP.SATFINITE.E4M3.F32.PACK_AB_MERGE_C R27, R30, R27, RZ ;  /* 0x0000001b1e1b723e */ /* 0x000fe200048070ff */
[----:B------:R-:W2:Y:S01]  /*4760*/  MUFU.EX2 R70, R70 ;  /* 0x0000004600467308 */ /* 0x000ea20000000800 */
[----:B-1----:R-:W-:-:S01]  /*4770*/  FADD.FTZ R4, R66, R11 ;  /* 0x0000000b42047221 */ /* 0x002fc20000010000 */
[----:B------:R-:W-:Y:S01]  /*4780*/  FADD.FTZ R30, R30, R7 ;  /* 0x000000071e1e7221 */ /* 0x000fe20000010000 */
[----:B------:R-:W-:Y:S01]  /*4790*/  F2FP.SATFINITE.E4M3.F32.PACK_AB_MERGE_C R178, R26, R5, R27 ;  /* 0x000000051ab2723e */ /* 0x000fe2000480701b */
[--C-:B------:R-:W-:Y:S01]  /*47a0*/  IMAD.MOV.U32 R43, RZ, RZ, R87.reuse ;  /* 0x000000ffff2b7224 */ /* 0x100fe200078e0057 */
[----:B------:R-:W-:Y:S01]  /*47b0*/  F2FP.SATFINITE.E4M3.F32.PACK_AB_MERGE_C R177, R45, R64, R48 ;  /* 0x000000402db1723e */ /* 0x000fe20004807030 */
[----:B------:R-:W-:-:S02]  /*47c0*/  IMAD.MOV.U32 R64, RZ, RZ, R87 ;  /* 0x000000ffff407224 */ /* 0x000fc400078e0057 */
[----:B------:R-:W1:Y:S01]  /*47d0*/  MUFU.EX2 R71, R71 ;  /* 0x0000004700477308 */ /* 0x000e620000000800 */
[----:B0-----:R-:W-:-:S01]  /*47e0*/  FADD.FTZ R3, R67, R4 ;  /* 0x0000000443037221 */ /* 0x001fc20000010000 */
[--C-:B------:R-:W-:Y:S02]  /*47f0*/  IMAD.MOV.U32 R48, RZ, RZ, R87.reuse ;  /* 0x000000ffff307224 */ /* 0x100fe400078e0057 */
[--C-:B------:R-:W-:Y:S02]  /*4800*/  IMAD.MOV.U32 R45, RZ, RZ, R87.reuse ;  /* 0x000000ffff2d7224 */ /* 0x100fe400078e0057 */
[----:B------:R-:W-:Y:S02]  /*4810*/  IMAD.MOV.U32 R42, RZ, RZ, R87 ;  /* 0x000000ffff2a7224 */ /* 0x000fe400078e0057 */
[----:B------:R-:W0:Y:S01]  /*4820*/  MUFU.EX2 R74, R74 ;  /* 0x0000004a004a7308 */ /* 0x000e220000000800 */
[----:B--2---:R-:W-:-:S01]  /*4830*/  FADD.FTZ R4, R70, R3 ;  /* 0x0000000346047221 */ /* 0x004fc20000010000 */
[----:B------:R-:W-:Y:S01]  /*4840*/  FADD.FTZ R3, R31, R30 ;  /* 0x0000001e1f037221 */ /* 0x000fe20000010000 */
[----:B------:R-:W-:-:S02]  /*4850*/  IMAD.MOV.U32 R30, RZ, RZ, R87 ;  /* 0x000000ffff1e7224 */ /* 0x000fc400078e0057 */
[----:B------:R-:W-:Y:S02]  /*4860*/  IMAD.MOV.U32 R27, RZ, RZ, R87 ;  /* 0x000000ffff1b7224 */ /* 0x000fe400078e0057 */
[----:B------:R-:W-:-:S01]  /*4870*/  FADD.FTZ R8, R34, R3 ;  /* 0x0000000322087221 */ /* 0x000fc20000010000 */
[----:B------:R-:W-:Y:S01]  /*4880*/  IMAD.MOV.U32 R26, RZ, RZ, R87 ;  /* 0x000000ffff1a7224 */ /* 0x000fe200078e0057 */
[----:B------:R-:W2:Y:S01]  /*4890*/  MUFU.EX2 R75, R75 ;  /* 0x0000004b004b7308 */ /* 0x000ea20000000800 */
[C---:B-1----:R-:W-:Y:S01]  /*48a0*/  F2FP.SATFINITE.E4M3.F32.PACK_AB_MERGE_C R70, R71.reuse, R70, RZ ;  /* 0x000000464746723e */ /* 0x042fe200048070ff */
[----:B------:R-:W-:Y:S01]  /*48b0*/  FADD.FTZ R71, R71, R4 ;  /* 0x0000000447477221 */ /* 0x000fe20000010000 */
[----:B------:R-:W-:-:S01]  /*48c0*/  FADD.FTZ R9, R35, R8 ;  /* 0x0000000823097221 */ /* 0x000fc20000010000 */
[C---:B------:R-:W-:Y:S02]  /*48d0*/  F2FP.SATFINITE.E4M3.F32.PACK_AB_MERGE_C R35, R40.reuse, R35, RZ ;  /* 0x000000232823723e */ /* 0x040fe400048070ff */
[----:B------:R-:W-:Y:S01]  /*48e0*/  F2FP.SATFINITE.E4M3.F32.PACK_AB_MERGE_C R179, R67, R66, R70 ;  /* 0x0000004243b3723e */ /* 0x000fe20004807046 */
[----:B------:R-:W-:Y:S01]  /*48f0*/  FADD.FTZ R9, R40, R9 ;  /* 0x0000000928097221 */ /* 0x000fe20000010000 */
[----:B------:R-:W1:Y:S01]  /*4900*/  MUFU.EX2 R62, R62 ;  /* 0x0000003e003e7308 */ /* 0x000e620000000800 */
[----:B0-----:R-:W-:-:S01]  /*4910*/  FADD.FTZ R4, R74, R71 ;  /* 0x000000474a047221 */ /* 0x001fc20000010000 */
[----:B------:R-:W-:Y:S01]  /*4920*/  F2FP.SATFINITE.E4M3.F32.PACK_AB_MERGE_C R172, R34, R31, R35 ;  /* 0x0000001f22ac723e */ /* 0x000fe20004807023 */
[----:B------:R-:W-:-:S02]  /*4930*/  IMAD.MOV.U32 R71, RZ, RZ, R87 ;  /* 0x000000ffff477224 */ /* 0x000fc400078e0057 */
[--C-:B------:R-:W-:Y:S02]  /*4940*/  IMAD.MOV.U32 R70, RZ, RZ, R87.reuse ;  /* 0x000000ffff467224 */ /* 0x100fe400078e0057 */
[----:B------:R-:W-:Y:S01]  /*4950*/  IMAD.MOV.U32 R67, RZ, RZ, R87 ;  /* 0x000000ffff437224 */ /* 0x000fe200078e0057 */
[----:B------:R-:W0:Y:S01]  /*4960*/  MUFU.EX2 R47, R47 ;  /* 0x0000002f002f7308 */ /* 0x000e220000000800 */
[----:B--2---:R-:W-:-:S01]  /*4970*/  FADD.FTZ R7, R75, R4 ;  /* 0x000000044b077221 */ /* 0x004fc20000010000 */
[--C-:B------:R-:W-:Y:S02]  /*4980*/  IMAD.MOV.U32 R66, RZ, RZ, R87.reuse ;  /* 0x000000ffff427224 */ /* 0x100fe400078e0057 */
[--C-:B------:R-:W-:Y:S02]  /*4990*/  IMAD.MOV.U32 R40, RZ, RZ, R87.reuse ;  /* 0x000000ffff287224 */ /* 0x100fe400078e0057 */
[----:B------:R-:W-:Y:S02]  /*49a0*/  IMAD.MOV.U32 R35, RZ, RZ, R87 ;  /* 0x000000ffff237224 */ /* 0x000fe400078e0057 */
[----:B------:R-:W2:Y:S01]  /*49b0*/  MUFU.EX2 R50, R50 ;  /* 0x0000003200327308 */ /* 0x000ea20000000800 */
[----:B-1----:R-:W-:-:S01]  /*49c0*/  FADD.FTZ R4, R62, R7 ;  /* 0x000000073e047221 */ /* 0x002fc20000010000 */
[----:B------:R-:W-:-:S02]  /*49d0*/  IMAD.MOV.U32 R34, RZ, RZ, R87 ;  /* 0x000000ffff227224 */ /* 0x000fc400078e0057 */
[----:B------:R-:W-:-:S04]  /*49e0*/  IMAD.MOV.U32 R31, RZ, RZ, R87 ;  /* 0x000000ffff1f7224 */ /* 0x000fc800078e0057 */
[----:B------:R-:W1:Y:S01]  /*49f0*/  MUFU.EX2 R51, R51 ;  /* 0x0000003300337308 */ /* 0x000e620000000800 */
[C---:B0-----:R-:W-:Y:S01]  /*4a00*/  F2FP.SATFINITE.E4M3.F32.PACK_AB_MERGE_C R62, R47.reuse, R62, RZ ;  /* 0x0000003e2f3e723e */ /* 0x041fe200048070ff */
[----:B------:R-:W-:Y:S01]  /*4a10*/  FADD.FTZ R47, R47, R4 ;  /* 0x000000042f2f7221 */ /* 0x000fe20000010000 */
[----:B------:R-:W-:-:S02]  /*4a20*/  FADD.FTZ R4, R38, R9 ;  /* 0x0000000926047221 */ /* 0x000fc40000010000 */
[----:B------:R-:W-:Y:S01]  /*4a30*/  F2FP.SATFINITE.E4M3.F32.PACK_AB_MERGE_C R173, R75, R74, R62 ;  /* 0x0000004a4bad723e */ /* 0x000fe2000480703e */
[----:B------:R-:W-:Y:S02]  /*4a40*/  IMAD.MOV.U32 R75, RZ, RZ, R87 ;  /* 0x000000ffff4b7224 */ /* 0x000fe400078e0057 */
[----:B------:R-:W-:Y:S01]  /*4a50*/  FADD.FTZ R10, R39, R4 ;  /* 0x00000004270a7221 */ /* 0x000fe20000010000 */
[----:B------:R-:W0:Y:S01]  /*4a60*/  MUFU.EX2 R54, R54 ;  /* 0x0000003600367308 */ /* 0x000e220000000800 */
[----:B--2---:R-:W-:-:S01]  /*4a70*/  FADD.FTZ R8, R50, R47 ;  /* 0x0000002f32087221 */ /* 0x004fc20000010000 */
[----:B------:R-:W-:-:S02]  /*4a80*/  IMAD.MOV.U32 R74, RZ, RZ, R87 ;  /* 0x000000ffff4a7224 */ /* 0x000fc400078e0057 */
[----:B------:R-:W-:-:S01]  /*4a90*/  FADD.FTZ R9, R41, R10 ;  /* 0x0000000a29097221 */ /* 0x000fc20000010000 */
[C---:B------:R-:W-:Y:S01]  /*4aa0*/  F2FP.SATFINITE.E4M3.F32.PACK_AB_MERGE_C R41, R44.reuse, R41, RZ ;  /* 0x000000292c29723e */ /* 0x040fe200048070ff */
[----:B------:R-:W-:Y:S02]  /*4ab0*/  IMAD.MOV.U32 R62, RZ, RZ, R87 ;  /* 0x000000ffff3e7224 */ /* 0x000fe400078e0057 */
[----:B------:R-:W-:Y:S01]  /*4ac0*/  FADD.FTZ R9, R44, R9 ;  /* 0x000000092c097221 */ /* 0x000fe20000010000 */
[----:B------:R-:W2:Y:S01]  /*4ad0*/  MUFU.EX2 R55, R55 ;  /* 0x0000003700377308 */ /* 0x000ea20000000800 */
[----:B-1----:R-:W-:-:S01]  /*4ae0*/  FADD.FTZ R7, R51, R8 ;  /* 0x0000000833077221 */ /* 0x002fc20000010000 */
[----:B------:R-:W-:Y:S01]  /*4af0*/  F2FP.SATFINITE.E4M3.F32.PACK_AB_MERGE_C R174, R39, R38, R41 ;  /* 0x0000002627ae723e */ /* 0x000fe20004807029 */
[----:B------:R-:W-:-:S01]  /*4b00*/  FADD.FTZ R10, R24, R9 ;  /* 0x00000009180a7221 */ /* 0x000fc20000010000 */
[--C-:B------:R-:W-:Y:S02]  /*4b10*/  IMAD.MOV.U32 R47, RZ, RZ, R87.reuse ;  /* 0x000000ffff2f7224 */ /* 0x100fe400078e0057 */
[----:B------:R-:W-:-:S02]  /*4b20*/  IMAD.MOV.U32 R44, RZ, RZ, R87 ;  /* 0x000000ffff2c7224 */ /* 0x000fc400078e0057 */
[----:B------:R-:W1:Y:S01]  /*4b30*/  MUFU.EX2 R61, R61 ;  /* 0x0000003d003d7308 */ /* 0x000e620000000800 */
[----:B0-----:R-:W-:-:S01]  /*4b40*/  FADD.FTZ R8, R54, R7 ;  /* 0x0000000736087221 */ /* 0x001fc20000010000 */
[----:B------:R-:W-:Y:S01]  /*4b50*/  FADD.FTZ R7, R25, R10 ;  /* 0x0000000a19077221 */ /* 0x000fe20000010000 */
[--C-:B------:R-:W-:Y:S02]  /*4b60*/  IMAD.MOV.U32 R41, RZ, RZ, R87.reuse ;  /* 0x000000ffff297224 */ /* 0x100fe400078e0057 */
[--C-:B------:R-:W-:Y:S02]  /*4b70*/  IMAD.MOV.U32 R39, RZ, RZ, R87.reuse ;  /* 0x000000ffff277224 */ /* 0x100fe400078e0057 */
[----:B------:R-:W-:Y:S01]  /*4b80*/  IMAD.MOV.U32 R38, RZ, RZ, R87 ;  /* 0x000000ffff267224 */ /* 0x000fe200078e0057 */
[----:B------:R0:W3:Y:S01]  /*4b90*/  MUFU.EX2 R2, R65 ;  /* 0x0000004100027308 */ /* 0x0000e20000000800 */
[----:B--2---:R-:W-:-:S01]  /*4ba0*/  FADD.FTZ R8, R55, R8 ;  /* 0x0000000837087221 */ /* 0x004fc20000010000 */
[----:B------:R-:W-:Y:S01]  /*4bb0*/  F2FP.SATFINITE.E4M3.F32.PACK_AB_MERGE_C R54, R55, R54, RZ ;  /* 0x000000363736723e */ /* 0x000fe200048070ff */
[----:B------:R-:W-:-:S03]  /*4bc0*/  IMAD.MOV.U32 R55, RZ, RZ, R87 ;  /* 0x000000ffff377224 */ /* 0x000fc600078e0057 */
[----:B------:R-:W-:Y:S01]  /*4bd0*/  F2FP.SATFINITE.E4M3.F32.PACK_AB_MERGE_C R175, R51, R50, R54 ;  /* 0x0000003233af723e */ /* 0x000fe20004807036 */
[----:B------:R-:W-:Y:S01]  /*4be0*/  IMAD.MOV.U32 R54, RZ, RZ, R87 ;  /* 0x000000ffff367224 */ /* 0x000fe200078e0057 */
[----:B------:R-:W2:Y:S01]  /*4bf0*/  MUFU.EX2 R28, R28 ;  /* 0x0000001c001c7308 */ /* 0x000ea20000000800 */
[----:B-1----:R-:W-:-:S01]  /*4c00*/  FADD.FTZ R5, R61, R8 ;  /* 0x000000083d057221 */ /* 0x002fc20000010000 */
[--C-:B0-----:R-:W-:Y:S02]  /*4c10*/  IMAD.MOV.U32 R65, RZ, RZ, R87.reuse ;  /* 0x000000ffff417224 */ /* 0x101fe400078e0057 */
[--C-:B------:R-:W-:Y:S02]  /*4c20*/  IMAD.MOV.U32 R51, RZ, RZ, R87.reuse ;  /* 0x000000ffff337224 */ /* 0x100fe400078e0057 */
[----:B------:R-:W-:Y:S02]  /*4c30*/  IMAD.MOV.U32 R50, RZ, RZ, R87 ;  /* 0x000000ffff327224 */ /* 0x000fe400078e0057 */
[----:B------:R-:W0:Y:S01]  /*4c40*/  MUFU.EX2 R68, R68 ;  /* 0x0000004400447308 */ /* 0x000e220000000800 */
[----:B---3--:R-:W-:-:S07]  /*4c50*/  FADD.FTZ R5, R2, R5 ;  /* 0x0000000502057221 */ /* 0x008fce0000010000 */
[----:B------:R-:W1:Y:S01]  /*4c60*/  MUFU.EX2 R29, R29 ;  /* 0x0000001d001d7308 */ /* 0x000e620000000800 */
[----:B--2---:R-:W-:-:S07]  /*4c70*/  FADD.FTZ R8, R28, R7 ;  /* 0x000000071c087221 */ /* 0x004fce0000010000 */
[----:B------:R2:W3:Y:S01]  /*4c80*/  MUFU.EX2 R3, R76 ;  /* 0x0000004c00037308 */ /* 0x0004e20000000800 */
[----:B0-----:R-:W-:-:S07]  /*4c90*/  FADD.FTZ R10, R68, R5 ;  /* 0x00000005440a7221 */ /* 0x001fce0000010000 */
[----:B------:R-:W0:Y:S01]  /*4ca0*/  MUFU.EX2 R32, R32 ;  /* 0x0000002000207308 */ /* 0x000e220000000800 */
[C---:B-1----:R-:W-:Y:S01]  /*4cb0*/  F2FP.SATFINITE.E4M3.F32.PACK_AB_MERGE_C R28, R29.reuse, R28, RZ ;  /* 0x0000001c1d1c723e */ /* 0x042fe200048070ff */
[----:B------:R-:W-:Y:S01]  /*4cc0*/  FADD.FTZ R29, R29, R8 ;  /* 0x000000081d1d7221 */ /* 0x000fe20000010000 */
[--C-:B--2---:R-:W-:Y:S02]  /*4cd0*/  IMAD.MOV.U32 R76, RZ, RZ, R87.reuse ;  /* 0x000000ffff4c7224 */ /* 0x104fe400078e0057 */
[----:B------:R-:W-:Y:S01]  /*4ce0*/  F2FP.SATFINITE.E4M3.F32.PACK_AB_MERGE_C R168, R25, R24, R28 ;  /* 0x0000001819a8723e */ /* 0x000fe2000480701c */
[----:B------:R-:W-:Y:S02]  /*4cf0*/  IMAD.MOV.U32 R28, RZ, RZ, R87 ;  /* 0x000000ffff1c7224 */ /* 0x000fe400078e0057 */
[----:B------:R-:W1:Y:S01]  /*4d00*/  MUFU.EX2 R69, R69 ;  /* 0x0000004500457308 */ /* 0x000e620000000800 */
[----:B---3--:R-:W-:-:S01]  /*4d10*/  FADD.FTZ R10, R3, R10 ;  /* 0x0000000a030a7221 */ /* 0x008fc20000010000 */
[----:B------:R-:W-:Y:S01]  /*4d20*/  F2FP.SATFINITE.E4M3.F32.PACK_AB_MERGE_C R68, R3, R68, RZ ;  /* 0x000000440344723e */ /* 0x000fe200048070ff */
[----:B------:R-:W-:-:S02]  /*4d30*/  IMAD.MOV.U32 R25, RZ, RZ, R87 ;  /* 0x000000ffff197224 */ /* 0x000fc400078e0057 */
[--C-:B------:R-:W-:Y:S01]  /*4d40*/  IMAD.MOV.U32 R24, RZ, RZ, R87.reuse ;  /* 0x000000ffff187224 */ /* 0x100fe200078e0057 */
[----:B------:R-:W-:Y:S01]  /*4d50*/  F2FP.SATFINITE.E4M3.F32.PACK_AB_MERGE_C R169, R2, R61, R68 ;  /* 0x0000003d02a9723e */ /* 0x000fe20004807044 */
[----:B------:R-:W-:Y:S01]  /*4d60*/  IMAD.MOV.U32 R68, RZ, RZ, R87 ;  /* 0x000000ffff447224 */ /* 0x000fe200078e0057 */
[----:B------:R-:W-:Y:S01]  /*4d70*/  MUFU.EX2 R36, R36 ;  /* 0x0000002400247308 */ /* 0x000fe20000000800 */
[----:B0-----:R-:W-:-:S01]  /*4d80*/  FADD.FTZ R8, R32, R29 ;  /* 0x0000001d20087221 */ /* 0x001fc20000010000 */
[--C-:B------:R-:W-:Y:S02]  /*4d90*/  IMAD.MOV.U32 R61, RZ, RZ, R87.reuse ;  /* 0x000000ffff3d7224 */ /* 0x100fe400078e0057 */
[----:B------:R-:W-:-:S04]  /*4da0*/  IMAD.MOV.U32 R29, RZ, RZ, R87 ;  /* 0x000000ffff1d7224 */ /* 0x000fc800078e0057 */
[----:B------:R-:W0:Y:S01]  /*4db0*/  MUFU.EX2 R37, R37 ;  /* 0x0000002500257308 */ /* 0x000e220000000800 */
[----:B-1----:R-:W-:-:S07]  /*4dc0*/  FADD.FTZ R3, R69, R10 ;  /* 0x0000000a45037221 */ /* 0x002fce0000010000 */
[----:B------:R-:W1:Y:S08]  /*4dd0*/  MUFU.EX2 R33, R33 ;  /* 0x0000002100217308 */ /* 0x000e700000000800 */
[----:B------:R2:W3:Y:S01]  /*4de0*/  MUFU.EX2 R4, R77 ;  /* 0x0000004d00047308 */ /* 0x0004e20000000800 */
[----:B0-----:R-:W-:-:S07]  /*4df0*/  F2FP.SATFINITE.E4M3.F32.PACK_AB_MERGE_C R2, R37, R36, RZ ;  /* 0x000000242502723e */ /* 0x001fce00048070ff */
[----:B------:R-:W0:Y:S01]  /*4e00*/  MUFU.EX2 R78, R78 ;  /* 0x0000004e004e7308 */ /* 0x000e220000000800 */
[----:B-1----:R-:W-:-:S01]  /*4e10*/  FADD.FTZ R5, R33, R8 ;  /* 0x0000000821057221 */ /* 0x002fc20000010000 */
[----:B------:R-:W-:Y:S01]  /*4e20*/  F2FP.SATFINITE.E4M3.F32.PACK_AB_MERGE_C R170, R33, R32, R2 ;  /* 0x0000002021aa723e */ /* 0x000fe20004807002 */
[----:B--2---:R-:W-:Y:S02]  /*4e30*/  IMAD.MOV.U32 R77, RZ, RZ, R87 ;  /* 0x000000ffff4d7224 */ /* 0x004fe400078e0057 */
[----:B------:R-:W-:Y:S01]  /*4e40*/  FADD.FTZ R36, R36, R5 ;  /* 0x0000000524247221 */ /* 0x000fe20000010000 */
[----:B------:R-:W-:Y:S02]  /*4e50*/  IMAD.MOV.U32 R33, RZ, RZ, R87 ;  /* 0x000000ffff217224 */ /* 0x000fe400078e0057 */
[----:B------:R-:W1:Y:S01]  /*4e60*/  MUFU.EX2 R79, R79 ;  /* 0x0000004f004f7308 */ /* 0x000e620000000800 */
[----:B---3--:R-:W-:-:S01]  /*4e70*/  FADD.FTZ R3, R4, R3 ;  /* 0x0000000304037221 */ /* 0x008fc20000010000 */
[----:B------:R-:W-:-:S03]  /*4e80*/  IMAD.MOV.U32 R32, RZ, RZ, R87 ;  /* 0x000000ffff207224 */ /* 0x000fc600078e0057 */
[----:B0-----:R-:W-:Y:S01]  /*4e90*/  FADD.FTZ R2, R78, R3 ;  /* 0x000000034e027221 */ /* 0x001fe20000010000 */
[----:B------:R-:W-:-:S01]  /*4ea0*/  FADD.FTZ R3, R37, R36 ;  /* 0x0000002425037221 */ /* 0x000fc20000010000 */
[--C-:B------:R-:W-:Y:S02]  /*4eb0*/  IMAD.MOV.U32 R37, RZ, RZ, R87.reuse ;  /* 0x000000ffff257224 */ /* 0x100fe400078e0057 */
[----:B------:R-:W-:Y:S01]  /*4ec0*/  IMAD.MOV.U32 R36, RZ, RZ, R87 ;  /* 0x000000ffff247224 */ /* 0x000fe200078e0057 */
[C---:B-1----:R-:W-:Y:S01]  /*4ed0*/  F2FP.SATFINITE.E4M3.F32.PACK_AB_MERGE_C R7, R79.reuse, R78, RZ ;  /* 0x0000004e4f07723e */ /* 0x042fe200048070ff */
[----:B------:R-:W-:-:S01]  /*4ee0*/  FADD.FTZ R2, R79, R2 ;  /* 0x000000024f027221 */ /* 0x000fc20000010000 */
[----:B------:R-:W-:Y:S02]  /*4ef0*/  IMAD.MOV.U32 R79, RZ, RZ, R87 ;  /* 0x000000ffff4f7224 */ /* 0x000fe400078e0057 */
[----:B------:R-:W-:Y:S01]  /*4f00*/  F2FP.SATFINITE.E4M3.F32.PACK_AB_MERGE_C R171, R4, R69, R7 ;  /* 0x0000004504ab723e */ /* 0x000fe20004807007 */
[----:B------:R-:W-:-:S02]  /*4f10*/  IMAD.MOV.U32 R78, RZ, RZ, R87 ;  /* 0x000000ffff4e7224 */ /* 0x000fc400078e0057 */
        /* <DEDUP_REMOVED lines=37> */
[----:B------:R-:W-:-:S05]  /*5170*/  UMOV UR58, UR56 ;  /* 0x00000038003a7c82 */ /* 0x000fca0008000000 */
.L_x_2042:
[----:B------:R-:W-:Y:S01]  /*5180*/  ISETP.NE.AND P3, PT, RZ, UR44, PT ;  /* 0x0000002cff007c0c */ /* 0x000fe2000bf65270 */
[----:B------:R-:W-:-:S04]  /*5190*/  UISETP.NE.AND UP0, UPT, UR58, 0x1, UPT ;  /* 0x000000013a00788c */ /* 0x000fc8000bf05270 */
[----:B------:R-:W-:-:S04]  /*51a0*/  USEL UR46, URZ, 0x1, UP0 ;  /* 0x000000013f2e7887 */ /* 0x000fc80008000000 */
[----:B------:R-:W-:-:S04]  /*51b0*/  ULOP3.LUT UR46, UR59, UR46, URZ, 0x3c, !UPT ;  /* 0x0000002e3b2e7292 */ /* 0x000fc8000f8e3c3f */
[----:B------:R-:W-:Y:S08]  /*51c0*/  @P3 BRA `(.L_x_2033) ;  /* 0x0000000000383947 */ /* 0x000ff00003800000 */
[----:B------:R-:W-:Y:S05]  /*51d0*/  @!P0 BRA `(.L_x_2034) ;  /* 0x0000000000048947 */ /* 0x000fea0003800000 */
[----:B------:R-:W-:Y:S01]  /*51e0*/  BPT.TRAP 0x1 ;  /* 0x000000040000795c */ /* 0x000fe20000300000 */
.L_x_2034:
        /* <DEDUP_REMOVED lines=9> */
.L_x_2035:
[----:B-1----:R-:W-:Y:S05]  /*5280*/  @P2 BRA `(.L_x_2033) ;  /* 0x0000000000082947 */ /* 0x002fea0003800000 */
[----:B------:R-:W1:Y:S02]  /*5290*/  SYNCS.PHASECHK.TRANS64.TRYWAIT P2, [UR6+0x29830], R0 ;  /* 0x02983000ff0075a7 */ /* 0x000e640008040146 */
[----:B-1----:R-:W-:Y:S05]  /*52a0*/  @!P2 BRA `(.L_x_2036) ;  /* 0x000000e4005ca947 */ /* 0x002fea0003800000 */
.L_x_2033:
        /* <DEDUP_REMOVED lines=189> */
.L_x_2038:
[----:B------:R-:W-:Y:S01]  /*5e80*/  ULEA UR6, UR58, UR41, 0x3 ;  /* 0x000000293a067291 */ /* 0x000fe2000f8e183f */
[----:B------:R-:W-:-:S05]  /*5e90*/  IMAD.U32 R0, RZ, RZ, UR59 ;  /* 0x0000003bff007e24 */ /* 0x000fca000f8e00ff */
[----:B------:R-:W-:-:S04]  /*5ea0*/  SHF.L.U32 R0, R0, 0x1f, RZ ;  /* 0x0000001f00007819 */ /* 0x000fc800000006ff */
[----:B------:R0:W1:Y:S01]  /*5eb0*/  SYNCS.PHASECHK.TRANS64.TRYWAIT P2, [UR6+0x29850], R0 ;  /* 0x02985000ff0075a7 */ /* 0x0000620008040146 */
[----:B------:R-:W-:Y:S05]  /*5ec0*/  @!P0 BRA `(.L_x_2039) ;  /* 0x0000000000048947 */ /* 0x000fea0003800000 */
[----:B------:R-:W-:Y:S01]  /*5ed0*/  BPT.TRAP 0x1 ;  /* 0x000000040000795c */ /* 0x000fe20000300000 */
.L_x_2039:
[----:B-1----:R-:W-:Y:S05]  /*5ee0*/  @P2 BRA `(.L_x_2037) ;  /* 0x0000000000082947 */ /* 0x002fea0003800000 */
[----:B------:R-:W1:Y:S02]  /*5ef0*/  SYNCS.PHASECHK.TRANS64.TRYWAIT P2, [UR6+0x29850], R0 ;  /* 0x02985000ff0075a7 */ /* 0x000e640008040146 */
[----:B-1----:R-:W-:Y:S05]  /*5f00*/  @!P2 BRA `(.L_x_2040) ;  /* 0x000000d8005ca947 */ /* 0x002fea0003800000 */
.L_x_2037:
[----:B------:R-:W-:Y:S01]  /*5f10*/  USHF.L.U32 UR6, UR52, 0x7, URZ ;  /* 0x0000000734067899 */ /* 0x000fe2000800063f */
[----:B------:R-:W-:Y:S01]  /*5f20*/  WARPGROUP.ARRIVE ;  /* 0x00000000000079c5 */ /* 0x000fe20000000000 */
[----:B------:R-:W-:Y:S02]  /*5f30*/  UMOV UR7, 0xc0000010 ;  /* 0xc000001000077882 */ /* 0x000fe40000000000 */
[----:B------:R-:W-:-:S04]  /*5f40*/  UIMAD UR6, UR57, -0xa0, UR6 ;  /* 0xffffff60390678a4 */ /* 0x000fc8000f8e0206 */
[----:B------:R-:W-:-:S04]  /*5f50*/  UIADD3 UR6, UR6, 0x1, UR50 ;  /* 0x0000000106067890 */ /* 0x000fc8000fffe032 */
[----:B------:R-:W-:-:S06]  /*5f60*/  UIADD3 UR6, UR6, -UR51, URZ ;  /* 0x8000003306067290 */ /* 0x000fcc000fffe03f */
[----:B01----:R-:W-:Y:S01]  /*5f70*/  IMAD.U32 R0, RZ, RZ, UR6 ;  /* 0x00000006ff007e24 */ /* 0x003fe2000f8e00ff */
[----:B------:R-:W-:-:S03]  /*5f80*/  UIADD3 UR6, UR41, 0x400, URZ ;  /* 0x0000040029067890 */ /* 0x000fc6000fffe03f */
[----:B------:R-:W-:Y:S01]  /*5f90*/  IMAD R7, R17, -0x2, R0 ;  /* 0xfffffffe11077824 */ /* 0x000fe200078e0200 */
[----:B------:R-:W-:-:S03]  /*5fa0*/  USHF.R.U32.HI UR6, URZ, 0x4, UR6 ;  /* 0x000000043f067899 */ /* 0x000fc60008011606 */
[----:B------:R-:W-:Y:S01]  /*5fb0*/  IMAD.IADD R6, R22, 0x1, R7 ;  /* 0x0000000116067824 */ /* 0x000fe200078e0207 */
[----:B------:R-:W-:-:S04]  /*5fc0*/  ULOP3.LUT UR6, UR6, 0x3fff, URZ, 0xc0, !UPT ;  /* 0x00003fff06067892 */ /* 0x000fc8000f8ec03f */
[C---:B------:R-:W-:Y:S01]  /*5fd0*/  ISETP.GT.AND P2, PT, R6.reuse, RZ, PT ;  /* 0x000000ff0600720c */ /* 0x040fe20003f44270 */
[----:B------:R-:W-:Y:S01]  /*5fe0*/  ULOP3.LUT UR6, UR6, 0x10000, URZ, 0xfc, !UPT ;  /* 0x0001000006067892 */ /* 0x000fe2000f8efc3f */
[----:B------:R-:W-:Y:S02]  /*5ff0*/  ISETP.GT.AND P3, PT, R6, 0x1, PT ;  /* 0x000000010600780c */ /* 0x000fe40003f64270 */
[----:B------:R-:W-:Y:S01]  /*6000*/  FSEL R7, R152, -INF , P2 ;  /* 0xff80000098077808 */ /* 0x000fe20001000000 */
[----:B------:R-:W-:Y:S01]  /*6010*/  UIMAD UR10, UR58, 0x500, UR6 ;  /* 0x000005003a0a78a4 */ /* 0x000fe2000f8e0206 */
[----:B------:R-:W-:Y:S02]  /*6020*/  ISETP.GT.AND P2, PT, R6, 0x8, PT ;  /* 0x000000080600780c */ /* 0x000fe40003f44270 */
[----:B------:R-:W-:Y:S02]  /*6030*/  FSEL R9, R153, -INF , P3 ;  /* 0xff80000099097808 */ /* 0x000fe40001800000 */
[----:B------:R-:W-:-:S02]  /*6040*/  FMNMX.FTZ R0, R7, R5, !PT ;  /* 0x0000000507007209 */ /* 0x000fc40007810000 */
        /* <DEDUP_REMOVED lines=127> */
[----:B------:R-:W0:Y:S01]  /*6840*/  SHFL.BFLY PT, R197, R10, 0x2, 0x1f ;  /* 0x0c401f000ac57f89 */ /* 0x000e2200000e0000 */
        /* <DEDUP_REMOVED lines=8> */
[----:B0-----:R-:W-:Y:S02]  /*68d0*/  FMNMX.FTZ R197, R10, R197, !PT ;  /* 0x000000c50ac57209 */ /* 0x001fe40007810000 */
[----:B------:R-:W-:Y:S02]  /*68e0*/  FSEL R139, R139, -INF , P4 ;  /* 0xff8000008b8b7808 */ /* 0x000fe40002000000 */
[----:B------:R-:W-:Y:S01]  /*68f0*/  ISETP.GT.AND P4, PT, R6, 0x29, PT ;  /* 0x000000290600780c */ /* 0x000fe20003f84270 */
[----:B------:R-:W0:Y:S03]  /*6900*/  SHFL.BFLY PT, R0, R197, 0x1, 0x1f ;  /* 0x0c201f00c5007f89 */ /* 0x000e2600000e0000 */
        /* <DEDUP_REMOVED lines=58> */
[----:B0-----:R-:W-:Y:S01]  /*6cb0*/  FMNMX.FTZ R144, R138, R157, !PT ;  /* 0x0000009d8a907209 */ /* 0x001fe20007810000 */
        /* <DEDUP_REMOVED lines=29> */
[----:B0-----:R-:W-:Y:S02]  /*6e90*/  FMNMX.FTZ R152, R122, R149, !PT ;  /* 0x000000957a987209 */ /* 0x001fe40007810000 */
        /* <DEDUP_REMOVED lines=26> */
[----:B------:R-:W-:Y:S01]  /*7040*/  FSEL R149, R110, -INF , P3 ;  /* 0xff8000006e957808 */ /* 0x000fe20001800000 */
[----:B------:R-:W-:-:S01]  /*7050*/  FFMA.FTZ R110, R128, UR38, -R8 ;  /* 0x00000026806e7c23 */ /* 0x000fc20008010808 */
[----:B------:R-:W-:Y:S02]  /*7060*/  FMNMX.FTZ R152, R125, R152, !PT ;  /* 0x000000987d987209 */ /* 0x000fe40007810000 */
[----:B------:R-:W-:Y:S01]  /*7070*/  FSEL R128, R111, -INF , P4 ;  /* 0xff8000006f807808 */ /* 0x000fe20002000000 */
[----:B------:R-:W-:Y:S01]  /*7080*/  MUFU.EX2 R14, R14 ;  /* 0x0000000e000e7308 */ /* 0x000fe20000000800 */
[----:B------:R-:W-:Y:S01]  /*7090*/  ISETP.GT.AND P3, PT, R6, 0x70, PT ;  /* 0x000000700600780c */ /* 0x000fe20003f64270 */
[----:B0-----:R-:W-:Y:S01]  /*70a0*/  FFMA.FTZ R153, R129, UR38, -R8 ;  /* 0x0000002681997c23 */ /* 0x001fe20008010808 */
        /* <DEDUP_REMOVED lines=8> */
[----:B------:R0:W-:Y:S01]  /*7130*/  MUFU.EX2 R111, R153 ;  /* 0x00000099006f7308 */ /* 0x0001e20000000800 */
[----:B------:R-:W-:-:S02]  /*7140*/  ISETP.GT.AND P4, PT, R6, 0x79, PT ;  /* 0x000000790600780c */ /* 0x000fc40003f84270 */
[----:B------:R-:W-:Y:S02]  /*7150*/  FSEL R118, R118, -INF , P3 ;  /* 0xff80000076767808 */ /* 0x000fe40001800000 */
[----:B------:R-:W-:Y:S02]  /*7160*/  FMNMX.FTZ R129, R115, R114, !PT ;  /* 0x0000007273817209 */ /* 0x000fe40007810000 */
[----:B------:R-:W-:Y:S01]  /*7170*/  FSEL R119, R119, -INF , P4 ;  /* 0xff80000077777808 */ /* 0x000fe20002000000 */
[----:B------:R-:W-:Y:S01]  /*7180*/  MUFU.EX2 R114, R156 ;  /* 0x0000009c00727308 */ /* 0x000fe20000000800 */
[----:B------:R-:W-:Y:S01]  /*7190*/  ISETP.GT.AND P3, PT, R6, 0x80, PT ;  /* 0x000000800600780c */ /* 0x000fe20003f64270 */
[----:B0-----:R-:W-:Y:S01]  /*71a0*/  FFMA.FTZ R153, R133, UR38, -R8 ;  /* 0x0000002685997c23 */ /* 0x001fe20008010808 */
[----:B------:R-:W-:Y:S02]  /*71b0*/  FMNMX.FTZ R132, R118, R129, !PT ;  /* 0x0000008176847209 */ /* 0x000fe40007810000 */
[----:B------:R-:W-:-:S02]  /*71c0*/  ISETP.GT.AND P4, PT, R6, 0x81, PT ;  /* 0x000000810600780c */ /* 0x000fc40003f84270 */
[----:B------:R-:W-:Y:S01]  /*71d0*/  FSEL R90, R90, -INF , P3 ;  /* 0xff8000005a5a7808 */ /* 0x000fe20001800000 */
[----:B------:R-:W-:Y:S01]  /*71e0*/  MUFU.EX2 R20, R20 ;  /* 0x0000001400147308 */ /* 0x000fe20000000800 */
[----:B------:R-:W-:Y:S02]  /*71f0*/  FMNMX.FTZ R133, R119, R132, !PT ;  /* 0x0000008477857209 */ /* 0x000fe40007810000 */
[----:B------:R-:W-:Y:S01]  /*7200*/  ISETP.GT.AND P3, PT, R6, 0x88, PT ;  /* 0x000000880600780c */ /* 0x000fe20003f64270 */
[----:B------:R-:W-:Y:S02]  /*7210*/  WARPGROUP.DEPBAR.LE gsb0, 0x0 ;  /* 0x00008000000079c5 */ /* 0x000fe40000010000 */
[----:B------:R-:W-:Y:S01]  /*7220*/  FSEL R129, R91, -INF , P4 ;  /* 0xff8000005b817808 */ /* 0x000fe20002000000 */
[----:B------:R-:W-:Y:S01]  /*7230*/  WARPGROUP.ARRIVE ;  /* 0x00000000000079c5 */ /* 0x000fe20000000000 */
[----:B------:R-:W-:Y:S01]  /*7240*/  FMNMX.FTZ R154, R90, R133, !PT ;  /* 0x000000855a9a7209 */ /* 0x000fe20007810000 */
[----:B------:R0:W-:Y:S01]  /*7250*/  MUFU.EX2 R91, R153 ;  /* 0x00000099005b7308 */ /* 0x0001e20000000800 */
[----:B------:R-:W-:-:S02]  /*7260*/  ISETP.GT.AND P4, PT, R6, 0x89, PT ;  /* 0x000000890600780c */ /* 0x000fc40003f84270 */
[----:B------:R-:W-:Y:S01]  /*7270*/  FSEL R132, R94, -INF , P3 ;  /* 0xff8000005e847808 */ /* 0x000fe20001800000 */
[----:B------:R-:W-:-:S01]  /*7280*/  FFMA.FTZ R94, R104, UR38, -R8 ;  /* 0x00000026685e7c23 */ /* 0x000fc20008010808 */
[----:B------:R-:W-:Y:S01]  /*7290*/  FMNMX.FTZ R133, R129, R154, !PT ;  /* 0x0000009a81857209 */ /* 0x000fe20007810000 */
[----:B------:R-:W-:Y:S01]  /*72a0*/  QGMMA.64x128x32.F32.E4M3.E4M3 R24, R172, gdesc[UR4], R24, gsb0 ;  /* 0x01e00004ac187df3 */ /* 0x000fe20008000818 */
[----:B------:R-:W-:Y:S01]  /*72b0*/  ISETP.GT.AND P3, PT, R6, 0x90, PT ;  /* 0x000000900600780c */ /* 0x000fe20003f64270 */
[--C-:B------:R-:W-:Y:S01]  /*72c0*/  FFMA.FTZ R154, R108, UR38, -R8.reuse ;  /* 0x000000266c9a7c23 */ /* 0x100fe20008010808 */
[----:B------:R-:W-:Y:S01]  /*72d0*/  FSEL R95, R95, -INF , P4 ;  /* 0xff8000005f5f7808 */ /* 0x000fe20002000000 */
[--C-:B0-----:R-:W-:Y:S01]  /*72e0*/  FFMA.FTZ R153, R105, UR38, -R8.reuse ;  /* 0x0000002669997c23 */ /* 0x101fe20008010808 */
        /* <DEDUP_REMOVED lines=11> */
[----:B------:R-:W-:Y:S01]  /*73a0*/  FFMA.FTZ R117, R101, UR38, -R8 ;  /* 0x0000002665757c23 */ /* 0x000fe20008010808 */
[----:B------:R-:W-:Y:S01]  /*73b0*/  FMNMX.FTZ R105, R98, R105, !PT ;  /* 0x0000006962697209 */ /* 0x000fe20007810000 */
[----:B------:R-:W-:Y:S01]  /*73c0*/  MUFU.EX2 R99, R153 ;  /* 0x0000009900637308 */ /* 0x000fe20000000800 */
[----:B------:R-:W-:Y:S01]  /*73d0*/  ISETP.GT.AND P4, PT, R6, 0x99, PT ;  /* 0x000000990600780c */ /* 0x000fe20003f84270 */
[----:B------:R-:W-:Y:S01]  /*73e0*/  UIADD3 UR6, UR10, 0x400, URZ ;  /* 0x000004000a067890 */ /* 0x000fe2000fffe03f */
[----:B------:R-:W-:Y:S01]  /*73f0*/  FSEL R102, R102, -INF , P3 ;  /* 0xff80000066667808 */ /* 0x000fe20001800000 */
[----:B------:R-:W-:Y:S01]  /*7400*/  UMOV UR7, 0xc0000010 ;  /* 0xc000001000077882 */ /* 0x000fe20000000000 */
[----:B------:R-:W-:-:S02]  /*7410*/  FMNMX.FTZ R133, R104, R105, !PT ;  /* 0x0000006968857209 */ /* 0x000fc40007810000 */
[----:B------:R-:W-:Y:S01]  /*7420*/  FSEL R103, R103, -INF , P4 ;  /* 0xff80000067677808 */ /* 0x000fe20002000000 */
[----:B------:R0:W-:Y:S01]  /*7430*/  MUFU.EX2 R105, R154 ;  /* 0x0000009a00697308 */ /* 0x0001e20000000800 */
[----:B------:R-:W-:Y:S02]  /*7440*/  FMNMX.FTZ R6, R102, R133, !PT ;  /* 0x0000008566067209 */ /* 0x000fe40007810000 */
[----:B------:R-:W-:Y:S02]  /*7450*/  @!P1 LEA R161, R161, UR41, 0x3 ;  /* 0x00000029a1a19c11 */ /* 0x000fe4000f8e18ff */
[----:B------:R-:W-:-:S03]  /*7460*/  FMNMX.FTZ R6, R103, R6, !PT ;  /* 0x0000000667067209 */ /* 0x000fc60007810000 */
[----:B------:R-:W-:Y:S01]  /*7470*/  MUFU.EX2 R21, R21 ;  /* 0x0000001500157308 */ /* 0x000fe20000000800 */
[----:B0-----:R-:W-:Y:S01]  /*7480*/  FSEL R154, R0, RZ, P2 ;  /* 0x000000ff009a7208 */ /* 0x001fe20001000000 */
[----:B------:R-:W0:Y:S04]  /*7490*/  SHFL.BFLY PT, R133, R6, 0x2, 0x1f ;  /* 0x0c401f0006857f89 */ /* 0x000e2800000e0000 */
[----:B------:R-:W-:-:S02]  /*74a0*/  FADD.FTZ R154, -R154, R5 ;  /* 0x000000059a9a7221 */ /* 0x000fc40000010100 */
[----:B------:R-:W-:Y:S02]  /*74b0*/  MUFU.EX2 R5, R117 ;  /* 0x0000007500057308 */ /* 0x000fe40000000800 */
[----:B------:R-:W-:-:S06]  /*74c0*/  FMUL.FTZ R101, R154, UR38 ;  /* 0x000000269a657c20 */ /* 0x000fcc0008410000 */
[----:B------:R-:W1:Y:S08]  /*74d0*/  MUFU.EX2 R101, R101 ;  /* 0x0000006500657308 */ /* 0x000e700000000800 */
[----:B------:R-:W-:Y:S01]  /*74e0*/  MUFU.EX2 R137, R137 ;  /* 0x0000008900897308 */ /* 0x000fe20000000800 */
[----:B0-----:R-:W-:-:S05]  /*74f0*/  FMNMX.FTZ R133, R6, R133, !PT ;  /* 0x0000008506857209 */ /* 0x001fca0007810000 */
[----:B------:R-:W0:Y:S02]  /*7500*/  SHFL.BFLY PT, R6, R133, 0x1, 0x1f ;  /* 0x0c201f0085067f89 */ /* 0x000e2400000e0000 */
[----:B------:R-:W-:Y:S08]  /*7510*/  MUFU.EX2 R141, R141 ;  /* 0x0000008d008d7308 */ /* 0x000ff00000000800 */
[----:B------:R-:W-:Y:S08]  /*7520*/  MUFU.EX2 R145, R145 ;  /* 0x0000009100917308 */ /* 0x000ff00000000800 */
[----:B------:R-:W-:Y:S01]  /*7530*/  MUFU.EX2 R120, R120 ;  /* 0x0000007800787308 */ /* 0x000fe20000000800 */
[----:B0-----:R-:W-:Y:S01]  /*7540*/  FMNMX.FTZ R6, R133, R6, !PT ;  /* 0x0000000685067209 */ /* 0x001fe20007810000 */
        /* <DEDUP_REMOVED lines=14> */
[----:B-1----:R-:W-:-:S01]  /*7630*/  FFMA.FTZ R162, R101, R3, R10 ;  /* 0x0000000365a27223 */ /* 0x002fc2000001000a */
[--C-:B------:R-:W-:Y:S01]  /*7640*/  FFMA.FTZ R153, R166, UR38, -R8.reuse ;  /* 0x00000026a6997c23 */ /* 0x100fe20008010808 */
[----:B------:R-:W-:-:S01]  /*7650*/  FFMA.FTZ R160, R167, UR38, -R8 ;  /* 0x00000026a7a07c23 */ /* 0x000fc20008010808 */
[----:B------:R-:W-:Y:S01]  /*7660*/  FFMA.FTZ R138, R138, UR38, -R8 ;  /* 0x000000268a8a7c23 */ /* 0x000fe20008010808 */
[----:B------:R-:W-:-:S01]  /*7670*/  FADD.FTZ R162, R7, R162 ;  /* 0x000000a207a27221 */ /* 0x000fc20000010000 */
[----:B------:R-:W-:Y:S01]  /*7680*/  MUFU.EX2 R15, R15 ;  /* 0x0000000f000f7308 */ /* 0x000fe20000000800 */
[----:B0-----:R-:W-:Y:S01]  /*7690*/  FSEL R155, R6, RZ, P2 ;  /* 0x000000ff069b7208 */ /* 0x001fe20001000000 */
        /* <DEDUP_REMOVED lines=23> */
[----:B------:R-:W-:-:S02]  /*7810*/  WARPGROUP.DEPBAR.LE gsb0, 0x0 ;  /* 0x00008000000079c5 */ /* 0x000fc40000010000 */
[----:B------:R-:W-:Y:S01]  /*7820*/  WARPGROUP.ARRIVE ;  /* 0x00000000000079c5 */ /* 0x000fe20000000000 */
[----:B------:R-:W-:-:S01]  /*7830*/  FFMA.FTZ R152, R152, UR38, -R8 ;  /* 0x0000002698987c23 */ /* 0x000fc20008010808 */
[--C-:B------:R-:W-:Y:S01]  /*7840*/  FFMA.FTZ R115, R115, UR38, -R8.reuse ;  /* 0x0000002673737c23 */ /* 0x100fe20008010808 */
[----:B------:R-:W-:-:S01]  /*7850*/  FFMA.FTZ R118, R118, UR38, -R8 ;  /* 0x0000002676767c23 */ /* 0x000fc20008010808 */
[----:B------:R-:W-:Y:S01]  /*7860*/  FFMA.FTZ R90, R90, UR38, -R8 ;  /* 0x000000265a5a7c23 */ /* 0x000fe20008010808 */
[----:B------:R-:W2:Y:S01]  /*7870*/  MUFU.EX2 R133, R133 ;  /* 0x0000008500857308 */ /* 0x000ea20000000800 */
[----:B0-----:R-:W-:-:S01]  /*7880*/  FFMA.FTZ R3, R126, R2, R15 ;  /* 0x000000027e037223 */ /* 0x001fc2000001000f */
[----:B------:R-:W-:Y:S01]  /*7890*/  QGMMA.64x128x32.F32.E4M3.E4M3 R24, R168, gdesc[UR4], R24, gsb0 ;  /* 0x01e00004a8187df3 */ /* 0x000fe20008000818 */
[----:B------:R-:W-:-:S01]  /*78a0*/  FFMA.FTZ R132, R132, UR38, -R8 ;  /* 0x0000002684847c23 */ /* 0x000fc20008010808 */
[----:B------:R-:W-:Y:S01]  /*78b0*/  FFMA.FTZ R95, R95, UR38, -R8 ;  /* 0x000000265f5f7c23 */ /* 0x000fe20008010808 */
[----:B------:R-:W-:-:S01]  /*78c0*/  FADD.FTZ R2, R154, R3 ;  /* 0x000000039a027221 */ /* 0x000fc20000010000 */
[----:B------:R-:W-:Y:S01]  /*78d0*/  FADD.FTZ R3, R9, R162 ;  /* 0x000000a209037221 */ /* 0x000fe20000010000 */
[----:B------:R-:W-:-:S01]  /*78e0*/  FFMA.FTZ R98, R98, UR38, -R8 ;  /* 0x0000002662627c23 */ /* 0x000fc20008010808 */
[----:B------:R-:W0:Y:S01]  /*78f0*/  MUFU.EX2 R158, R158 ;  /* 0x0000009e009e7308 */ /* 0x000e220000000800 */
[----:B------:R-:W-:-:S01]  /*7900*/  FADD.FTZ R155, R117, R2 ;  /* 0x00000002759b7221 */ /* 0x000fc20000010000 */
[----:B------:R-:W-:Y:S01]  /*7910*/  FADD.FTZ R2, R12, R3 ;  /* 0x000000030c027221 */ /* 0x000fe20000010000 */
[----:B------:R-:W-:-:S01]  /*7920*/  FFMA.FTZ R104, R104, UR38, -R8 ;  /* 0x0000002668687c23 */ /* 0x000fc20008010808 */
[----:B------:R-:W-:Y:S01]  /*7930*/  FFMA.FTZ R102, R102, UR38, -R8 ;  /* 0x0000002666667c23 */ /* 0x000fe20008010808 */
[----:B-1----:R-:W-:-:S01]  /*7940*/  FADD.FTZ R162, R156, R155 ;  /* 0x0000009b9ca27221 */ /* 0x002fc20000010000 */
        /* <DEDUP_REMOVED lines=36> */
[----:B------:R-:W-:Y:S01]  /*7b90*/  FADD.FTZ R2, R120, R155 ;  /* 0x0000009b78027221 */ /* 0x000fe20000010000 */
[----:B------:R-:W-:-:S05]  /*7ba0*/  FFMA.FTZ R155, R119, UR38, -R8 ;  /* 0x00000026779b7c23 */ /* 0x000fca0008010808 */
[----:B------:R0:W1:Y:S01]  /*7bb0*/  MUFU.EX2 R4, R157 ;  /* 0x0000009d00047308 */ /* 0x0000620000000800 */
        /* <DEDUP_REMOVED lines=11> */
[----:B0-----:R-:W-:-:S01]  /*7c70*/  FADD.FTZ R2, R110, R3 ;  /* 0x000000036e027221 */ /* 0x001fc20000010000 */
[----:B------:R-:W-:-:S03]  /*7c80*/  WARPGROUP.DEPBAR.LE gsb0, 0x0 ;  /* 0x00008000000079c5 */ /* 0x000fc60000010000 */
[----:B------:R-:W-:-:S03]  /*7c90*/  FADD.FTZ R3, R111, R2 ;  /* 0x000000026f037221 */ /* 0x000fc60000010000 */
[----:B------:R-:W0:Y:S01]  /*7ca0*/  MUFU.EX2 R134, R134 ;  /* 0x0000008600867308 */ /* 0x000e220000000800 */
[----:B-1----:R-:W-:-:S01]  /*7cb0*/  FADD.FTZ R162, R130, R119 ;  /* 0x0000007782a27221 */ /* 0x002fc20000010000 */
[----:B------:R-:W-:Y:S01]  /*7cc0*/  FADD.FTZ R2, R114, R3 ;  /* 0x0000000372027221 */ /* 0x000fe20000010000 */
[----:B------:R-:W-:-:S01]  /*7cd0*/  FFMA.FTZ R119, R129, UR38, -R8 ;  /* 0x0000002681777c23 */ /* 0x000fc20008010808 */
[----:B------:R-:W-:Y:S02]  /*7ce0*/  FFMA.FTZ R8, R103, UR38, -R8 ;  /* 0x0000002667087c23 */ /* 0x000fe40008010808 */
[----:B------:R-:W-:-:S02]  /*7cf0*/  FADD.FTZ R3, R91, R2 ;  /* 0x000000025b037221 */ /* 0x000fc40000010000 */
[----:B------:R-:W1:Y:S01]  /*7d00*/  MUFU.EX2 R135, R135 ;  /* 0x0000008700877308 */ /* 0x000e620000000800 */
[----:B--2---:R-:W-:-:S07]  /*7d10*/  FADD.FTZ R157, R131, R162 ;  /* 0x000000a2839d7221 */ /* 0x004fce0000010000 */
[----:B------:R-:W2:Y:S01]  /*7d20*/  MUFU.EX2 R94, R94 ;  /* 0x0000005e005e7308 */ /* 0x000ea20000000800 */
[----:B0-----:R-:W-:-:S07]  /*7d30*/  FADD.FTZ R162, R134, R157 ;  /* 0x0000009d86a27221 */ /* 0x001fce0000010000 */
[----:B------:R-:W0:Y:S01]  /*7d40*/  MUFU.EX2 R106, R106 ;  /* 0x0000006a006a7308 */ /* 0x000e220000000800 */
[----:B-1----:R-:W-:-:S07]  /*7d50*/  FADD.FTZ R129, R135, R162 ;  /* 0x000000a287817221 */ /* 0x002fce0000010000 */
[----:B------:R-:W1:Y:S01]  /*7d60*/  MUFU.EX2 R125, R125 ;  /* 0x0000007d007d7308 */ /* 0x000e620000000800 */
[----:B--2---:R-:W-:-:S04]  /*7d70*/  FADD.FTZ R2, R94, R3 ;  /* 0x000000035e027221 */ /* 0x004fc80000010000 */
[----:B------:R-:W-:-:S03]  /*7d80*/  FADD.FTZ R2, R99, R2 ;  /* 0x0000000263027221 */ /* 0x000fc60000010000 */
        /* <DEDUP_REMOVED lines=12> */
[----:B--2---:R-:W-:-:S01]  /*7e50*/  FADD.FTZ R3, R109, R2 ;  /* 0x000000026d037221 */ /* 0x004fc20000010000 */
[----:B------:R-:W-:-:S05]  /*7e60*/  IADD3 R2, -R23, 0xb, RZ ;  /* 0x0000000b17027810 */ /* 0x000fca0007ffe1ff */
[----:B------:R1:W-:Y:S06]  /*7e70*/  BAR.ARV R2, 0x100 ;  /* 0x000400020000751d */ /* 0x0003ec0000002000 */
[----:B------:R-:W2:Y:S01]  /*7e80*/  MUFU.EX2 R115, R115 ;  /* 0x0000007300737308 */ /* 0x000ea20000000800 */
[----:B-1----:R-:W-:Y:S02]  /*7e90*/  @!P1 VIADD R2, R161, 0x29840 ;  /* 0x00029840a1029836 */ /* 0x002fe40000000000 */
[----:B0-----:R-:W-:-:S03]  /*7ea0*/  FADD.FTZ R162, R112, R3 ;  /* 0x0000000370a27221 */ /* 0x001fc60000010000 */
[----:B------:R-:W-:Y:S02]  /*7eb0*/  @!P1 PRMT R2, RZ, 0x654, R2 ;  /* 0x00000654ff029816 */ /* 0x000fe40000000002 */
[----:B------:R-:W-:Y:S02]  /*7ec0*/  MUFU.EX2 R113, R113 ;  /* 0x0000007100717308 */ /* 0x000fe40000000800 */
[----:B------:R0:W-:Y:S06]  /*7ed0*/  @!P1 SYNCS.ARRIVE.TRANS64.RED.A1T0 RZ, [R2+URZ], RZ ;  /* 0x000000ff02ff99a7 */ /* 0x0001ec000810043f */
[----:B------:R-:W1:Y:S08]  /*7ee0*/  MUFU.EX2 R118, R118 ;  /* 0x0000007600767308 */ /* 0x000e700000000800 */
[----:B------:R-:W-:Y:S08]  /*7ef0*/  MUFU.EX2 R116, R116 ;  /* 0x0000007400747308 */ /* 0x000ff00000000800 */
[----:B------:R-:W3:Y:S08]  /*7f00*/  MUFU.EX2 R155, R155 ;  /* 0x0000009b009b7308 */ /* 0x000ef00000000800 */
[----:B------:R-:W-:Y:S08]  /*7f10*/  MUFU.EX2 R88, R88 ;  /* 0x0000005800587308 */ /* 0x000ff00000000800 */
[----:B------:R-:W4:Y:S08]  /*7f20*/  MUFU.EX2 R90, R90 ;  /* 0x0000005a005a7308 */ /* 0x000f300000000800 */
[----:B------:R5:W-:Y:S08]  /*7f30*/  MUFU.EX2 R157, R132 ;  /* 0x00000084009d7308 */ /* 0x000bf00000000800 */
[----:B------:R-:W-:Y:S01]  /*7f40*/  MUFU.EX2 R89, R89 ;  /* 0x0000005900597308 */ /* 0x000fe20000000800 */
[----:B-----5:R-:W-:-:S04]  /*7f50*/  FADD.FTZ R132, R152, R129 ;  /* 0x0000008198847221 */ /* 0x020fc80000010000 */
[----:B--2---:R-:W-:-:S03]  /*7f60*/  FADD.FTZ R3, R115, R132 ;  /* 0x0000008473037221 */ /* 0x004fc60000010000 */
[----:B------:R-:W2:Y:S01]  /*7f70*/  MUFU.EX2 R119, R119 ;  /* 0x0000007700777308 */ /* 0x000ea20000000800 */
[----:B-1----:R-:W-:-:S04]  /*7f80*/  FADD.FTZ R132, R118, R3 ;  /* 0x0000000376847221 */ /* 0x002fc80000010000 */
[----:B---3--:R-:W-:-:S03]  /*7f90*/  FADD.FTZ R3, R155, R132 ;  /* 0x000000849b037221 */ /* 0x008fc60000010000 */
[----:B------:R-:W-:Y:S01]  /*7fa0*/  MUFU.EX2 R92, R92 ;  /* 0x0000005c005c7308 */ /* 0x000fe20000000800 */
[----:B----4-:R-:W-:-:S07]  /*7fb0*/  FADD.FTZ R132, R90, R3 ;  /* 0x000000035a847221 */ /* 0x010fce0000010000 */
[----:B------:R1:W3:Y:S01]  /*7fc0*/  MUFU.EX2 R159, R95 ;  /* 0x0000005f009f7308 */ /* 0x0002e20000000800 */
[----:B--2---:R-:W-:-:S04]  /*7fd0*/  FADD.FTZ R132, R119, R132 ;  /* 0x0000008477847221 */ /* 0x004fc80000010000 */
[----:B------:R-:W-:-:S03]  /*7fe0*/  FADD.FTZ R132, R157, R132 ;  /* 0x000000849d847221 */ /* 0x000fc60000010000 */
[----:B------:R-:W-:Y:S01]  /*7ff0*/  MUFU.EX2 R93, R93 ;  /* 0x0000005d005d7308 */ /* 0x000fe20000000800 */
[----:B-1----:R-:W-:-:S04]  /*8000*/  FADD.FTZ R95, R113, R162 ;  /* 0x000000a2715f7221 */ /* 0x002fc80000010000 */
[----:B------:R-:W-:-:S03]  /*8010*/  FADD.FTZ R95, R116, R95 ;  /* 0x0000005f745f7221 */ /* 0x000fc60000010000 */
[----:B------:R-:W-:Y:S01]  /*8020*/  MUFU.EX2 R96, R96 ;  /* 0x0000006000607308 */ /* 0x000fe20000000800 */
[----:B---3--:R-:W-:-:S07]  /*8030*/  FADD.FTZ R132, R159, R132 ;  /* 0x000000849f847221 */ /* 0x008fce0000010000 */
[----:B------:R1:W2:Y:S08]  /*8040*/  MUFU.EX2 R171, R98 ;  /* 0x0000006200ab7308 */ /* 0x0002b00000000800 */
[----:B------:R-:W3:Y:S01]  /*8050*/  MUFU.EX2 R97, R97 ;  /* 0x0000006100617308 */ /* 0x000ee20000000800 */
[----:B-1----:R-:W-:-:S04]  /*8060*/  FADD.FTZ R98, R88, R95 ;  /* 0x0000005f58627221 */ /* 0x002fc80000010000 */
[----:B------:R-:W-:-:S03]  /*8070*/  FADD.FTZ R3, R89, R98 ;  /* 0x0000006259037221 */ /* 0x000fc60000010000 */
[----:B------:R-:W1:Y:S01]  /*8080*/  MUFU.EX2 R129, R104 ;  /* 0x0000006800817308 */ /* 0x000e620000000800 */
[----:B------:R-:W-:-:S01]  /*8090*/  FADD.FTZ R98, R92, R3 ;  /* 0x000000035c627221 */ /* 0x000fc20000010000 */
[----:B--2---:R-:W-:-:S03]  /*80a0*/  FADD.FTZ R132, R171, R132 ;  /* 0x00000084ab847221 */ /* 0x004fc60000010000 */
[----:B------:R-:W-:-:S03]  /*80b0*/  FADD.FTZ R3, R93, R98 ;  /* 0x000000625d037221 */ /* 0x000fc60000010000 */
[----:B------:R-:W2:Y:S01]  /*80c0*/  MUFU.EX2 R100, R100 ;  /* 0x0000006400647308 */ /* 0x000ea20000000800 */
[----:B0-----:R-:W-:-:S04]  /*80d0*/  FADD.FTZ R2, R96, R3 ;  /* 0x0000000360027221 */ /* 0x001fc80000010000 */
[----:B---3--:R-:W-:-:S03]  /*80e0*/  FADD.FTZ R3, R97, R2 ;  /* 0x0000000261037221 */ /* 0x008fc60000010000 */
[----:B------:R-:W0:Y:S01]  /*80f0*/  MUFU.EX2 R95, R102 ;  /* 0x00000066005f7308 */ /* 0x000e220000000800 */
[----:B-1----:R-:W-:-:S07]  /*8100*/  FADD.FTZ R132, R129, R132 ;  /* 0x0000008481847221 */ /* 0x002fce0000010000 */
[----:B------:R-:W1:Y:S01]  /*8110*/  MUFU.EX2 R103, R8 ;  /* 0x0000000800677308 */ /* 0x000e620000000800 */
[----:B--2---:R-:W-:-:S04]  /*8120*/  FADD.FTZ R2, R100, R3 ;  /* 0x0000000364027221 */ /* 0x004fc80000010000 */
[----:B------:R-:W-:Y:S01]  /*8130*/  FADD.FTZ R3, R5, R2 ;  /* 0x0000000205037221 */ /* 0x000fe20000010000 */
[----:B0-----:R-:W-:-:S04]  /*8140*/  FADD.FTZ R132, R95, R132 ;  /* 0x000000845f847221 */ /* 0x001fc80000010000 */
[----:B-1----:R-:W-:Y:S01]  /*8150*/  FADD.FTZ R2, R103, R132 ;  /* 0x0000008467027221 */ /* 0x002fe20000010000 */
[----:B------:R-:W-:Y:S06]  /*8160*/  @!P0 BRA `(.L_x_2041) ;  /* 0x0000000000048947 */ /* 0x000fec0003800000 */
[----:B------:R-:W-:Y:S01]  /*8170*/  BPT.TRAP 0x1 ;  /* 0x000000040000795c */ /* 0x000fe20000300000 */
.L_x_2041:
        /* <DEDUP_REMOVED lines=116> */
.L_x_2032:
[----:B------:R-:W-:-:S13]  /*88c0*/  ISETP.LE.AND P2, PT, RZ, UR57, PT ;  /* 0x00000039ff007c0c */ /* 0x000fda000bf43270 */
[----:B------:R-:W-:Y:S05]  /*88d0*/  @!P2 BRA `(.L_x_2043) ;  /* 0x0000002c0028a947 */ /* 0x000fea0003800000 */
[----:B------:R-:W-:Y:S01]  /*88e0*/  IMAD.MOV.U32 R7, RZ, RZ, R6 ;  /* 0x000000ffff077224 */ /* 0x000fe200078e0006 */
[----:B------:R-:W-:Y:S01]  /*88f0*/  UMOV UR51, UR46 ;  /* 0x0000002e00337c82 */ /* 0x000fe20008000000 */
[----:B------:R-:W-:Y:S01]  /*8900*/  IMAD.MOV.U32 R5, RZ, RZ, R0 ;  /* 0x000000ffff057224 */ /* 0x000fe200078e0000 */
[----:B------:R-:W-:-:S06]  /*8910*/  UMOV UR50, UR56 ;  /* 0x0000003800327c82 */ /* 0x000fcc0008000000 */
.L_x_2053:
[----:B------:R-:W-:Y:S01]  /*8920*/  ISETP.NE.AND P3, PT, RZ, UR44, PT ;  /* 0x0000002cff007c0c */ /* 0x000fe2000bf65270 */
[----:B------:R-:W-:-:S04]  /*8930*/  UISETP.NE.AND UP0, UPT, UR50, 0x1, UPT ;  /* 0x000000013200788c */ /* 0x000fc8000bf05270 */
[----:B------:R-:W-:-:S04]  /*8940*/  USEL UR46, URZ, 0x1, UP0 ;  /* 0x000000013f2e7887 */ /* 0x000fc80008000000 */
[----:B------:R-:W-:-:S04]  /*8950*/  ULOP3.LUT UR46, UR51, UR46, URZ, 0x3c, !UPT ;  /* 0x0000002e332e7292 */ /* 0x000fc8000f8e3c3f */
[----:B------:R-:W-:Y:S08]  /*8960*/  @P3 BRA `(.L_x_2044) ;  /* 0x0000000000383947 */ /* 0x000ff00003800000 */
[----:B------:R-:W-:Y:S05]  /*8970*/  @!P0 BRA `(.L_x_2045) ;  /* 0x0000000000048947 */ /* 0x000fea0003800000 */
[----:B------:R-:W-:Y:S01]  /*8980*/  BPT.TRAP 0x1 ;  /* 0x000000040000795c */ /* 0x000fe20000300000 */
.L_x_2045:
        /* <DEDUP_REMOVED lines=9> */
.L_x_2046:
[----:B-1----:R-:W-:Y:S05]  /*8a20*/  @P2 BRA `(.L_x_2044) ;  /* 0x0000000000082947 */ /* 0x002fea0003800000 */
[----:B------:R-:W1:Y:S02]  /*8a30*/  SYNCS.PHASECHK.TRANS64.TRYWAIT P2, [UR6+0x29830], R0 ;  /* 0x02983000ff0075a7 */ /* 0x000e640008040146 */
[----:B-1----:R-:W-:Y:S05]  /*8a40*/  @!P2 BRA `(.L_x_2047) ;  /* 0x000000ac00a4a947 */ /* 0x002fea0003800000 */
.L_x_2044:
        /* <DEDUP_REMOVED lines=189> */
.L_x_2049:
[----:B------:R-:W-:Y:S01]  /*9620*/  ULEA UR6, UR50, UR41, 0x3 ;  /* 0x0000002932067291 */ /* 0x000fe2000f8e183f */
[----:B------:R-:W-:-:S05]  /*9630*/  IMAD.U32 R0, RZ, RZ, UR51 ;  /* 0x00000033ff007e24 */ /* 0x000fca000f8e00ff */
[----:B------:R-:W-:-:S04]  /*9640*/  SHF.L.U32 R0, R0, 0x1f, RZ ;  /* 0x0000001f00007819 */ /* 0x000fc800000006ff */
[----:B------:R0:W1:Y:S01]  /*9650*/  SYNCS.PHASECHK.TRANS64.TRYWAIT P2, [UR6+0x29850], R0 ;  /* 0x02985000ff0075a7 */ /* 0x0000620008040146 */
[----:B------:R-:W-:Y:S05]  /*9660*/  @!P0 BRA `(.L_x_2050) ;  /* 0x0000000000048947 */ /* 0x000fea0003800000 */
[----:B------:R-:W-:Y:S01]  /*9670*/  BPT.TRAP 0x1 ;  /* 0x000000040000795c */ /* 0x000fe20000300000 */
.L_x_2050:
[----:B-1----:R-:W-:Y:S05]  /*9680*/  @P2 BRA `(.L_x_2048) ;  /* 0x0000000000082947 */ /* 0x002fea0003800000 */
[----:B------:R-:W1:Y:S02]  /*9690*/  SYNCS.PHASECHK.TRANS64.TRYWAIT P2, [UR6+0x29850], R0 ;  /* 0x02985000ff0075a7 */ /* 0x000e640008040146 */
[----:B-1----:R-:W-:Y:S05]  /*96a0*/  @!P2 BRA `(.L_x_2051) ;  /* 0x000000a000a4a947 */ /* 0x002fea0003800000 */
.L_x_2048:
[----:B------:R-:W-:Y:S01]  /*96b0*/  UIADD3 UR6, UR41, 0x400, URZ ;  /* 0x0000040029067890 */ /* 0x000fe2000fffe03f */
[----:B------:R-:W-:Y:S01]  /*96c0*/  WARPGROUP.ARRIVE ;  /* 0x00000000000079c5 */ /* 0x000fe20000000000 */
[----:B------:R-:W-:Y:S01]  /*96d0*/  UMOV UR7, 0xc0000010 ;  /* 0xc000001000077882 */ /* 0x000fe20000000000 */
[----:B01----:R-:W-:Y:S01]  /*96e0*/  FMNMX.FTZ R0, R152, R5, !PT ;  /* 0x0000000598007209 */ /* 0x003fe20007810000 */
[----:B------:R-:W-:-:S03]  /*96f0*/  USHF.R.U32.HI UR6, URZ, 0x4, UR6 ;  /* 0x000000043f067899 */ /* 0x000fc60008011606 */
        /* <DEDUP_REMOVED lines=84> */
[----:B------:R-:W-:-:S03]  /*9c40*/  FMNMX.FTZ R0, R102, R9, !PT ;  /* 0x0000000966007209 */ /* 0x000fc60007810000 */
        /* <DEDUP_REMOVED lines=44> */
[----:B------:R-:W0:Y:S01]  /*9f10*/  MUFU.EX2 R7, R7 ;  /* 0x0000000700077308 */ /* 0x000e220000000800 */
[----:B------:R-:W-:-:S01]  /*9f20*/  FFMA.FTZ R155, R163, UR38, -R101 ;  /* 0x00000026a39b7c23 */ /* 0x000fc20008010865 */
        /* <DEDUP_REMOVED lines=48> */
[----:B------:R-:W-:-:S02]  /*a230*/  WARPGROUP.DEPBAR.LE gsb0, 0x0 ;  /* 0x00008000000079c5 */ /* 0x000fc40000010000 */
[----:B------:R-:W-:Y:S01]  /*a240*/  WARPGROUP.ARRIVE ;  /* 0x00000000000079c5 */ /* 0x000fe20000000000 */
[----:B------:R-:W-:Y:S01]  /*a250*/  FFMA.FTZ R114, R114, UR38, -R101 ;  /* 0x0000002672727c23 */ /* 0x000fe20008010865 */
[----:B------:R-:W-:-:S01]  /*a260*/  FFMA.FTZ R113, R113, UR38, -R192 ;  /* 0x0000002671717c23 */ /* 0x000fc200080108c0 */
[----:B------:R-:W-:Y:S01]  /*a270*/  FFMA.FTZ R115, R115, UR38, -R101 ;  /* 0x0000002673737c23 */ /* 0x000fe20008010865 */
[----:B------:R-:W1:Y:S01]  /*a280*/  MUFU.EX2 R153, R153 ;  /* 0x0000009900997308 */ /* 0x000e620000000800 */
[----:B--2---:R-:W-:-:S01]  /*a290*/  FADD.FTZ R2, R152, R3 ;  /* 0x0000000398027221 */ /* 0x004fc20000010000 */
[----:B------:R-:W-:Y:S01]  /*a2a0*/  QGMMA.64x128x32.F32.E4M3.E4M3 R24, R176, gdesc[UR4], R24, gsb0 ;  /* 0x01e00004b0187df3 */ /* 0x000fe20008000818 */
[----:B------:R-:W-:Y:S01]  /*a2b0*/  UIADD3 UR6, UR10, 0x300, URZ ;  /* 0x000003000a067890 */ /* 0x000fe2000fffe03f */
[--C-:B------:R-:W-:Y:S01]  /*a2c0*/  FFMA.FTZ R116, R116, UR38, -R192.reuse ;  /* 0x0000002674747c23 */ /* 0x100fe200080108c0 */
[----:B------:R-:W-:Y:S01]  /*a2d0*/  UMOV UR7, 0xc0000010 ;  /* 0xc000001000077882 */ /* 0x000fe20000000000 */
[----:B------:R-:W-:Y:S01]  /*a2e0*/  FFMA.FTZ R118, R118, UR38, -R101 ;  /* 0x0000002676767c23 */ /* 0x000fe20008010865 */
[----:B------:R-:W-:-:S01]  /*a2f0*/  FFMA.FTZ R117, R117, UR38, -R192 ;  /* 0x0000002675757c23 */ /* 0x000fc200080108c0 */
[----:B------:R-:W2:Y:S01]  /*a300*/  MUFU.EX2 R11, R11 ;  /* 0x0000000b000b7308 */ /* 0x000ea20000000800 */
[----:B0-----:R-:W-:-:S01]  /*a310*/  FADD.FTZ R158, R10, R159 ;  /* 0x0000009f0a9e7221 */ /* 0x001fc20000010000 */
[----:B------:R-:W-:Y:S01]  /*a320*/  FFMA.FTZ R119, R119, UR38, -R101 ;  /* 0x0000002677777c23 */ /* 0x000fe20008010865 */
[----:B------:R-:W-:-:S01]  /*a330*/  FFMA.FTZ R88, R88, UR38, -R192 ;  /* 0x0000002658587c23 */ /* 0x000fc200080108c0 */
[--C-:B------:R-:W-:Y:S01]  /*a340*/  FFMA.FTZ R90, R90, UR38, -R101.reuse ;  /* 0x000000265a5a7c23 */ /* 0x100fe20008010865 */
[----:B------:R-:W-:-:S01]  /*a350*/  FFMA.FTZ R94, R94, UR38, -R101 ;  /* 0x000000265e5e7c23 */ /* 0x000fc20008010865 */
[----:B------:R-:W-:Y:S01]  /*a360*/  FFMA.FTZ R89, R89, UR38, -R192 ;  /* 0x0000002659597c23 */ /* 0x000fe200080108c0 */
[----:B------:R-:W-:-:S01]  /*a370*/  FFMA.FTZ R91, R91, UR38, -R101 ;  /* 0x000000265b5b7c23 */ /* 0x000fc20008010865 */
[----:B------:R-:W0:Y:S01]  /*a380*/  MUFU.EX2 R154, R154 ;  /* 0x0000009a009a7308 */ /* 0x000e220000000800 */
[----:B-1----:R-:W-:-:S01]  /*a390*/  FADD.FTZ R3, R153, R2 ;  /* 0x0000000299037221 */ /* 0x002fc20000010000 */
[--C-:B------:R-:W-:Y:S01]  /*a3a0*/  FFMA.FTZ R92, R92, UR38, -R192.reuse ;  /* 0x000000265c5c7c23 */ /* 0x100fe200080108c0 */
        /* <DEDUP_REMOVED lines=45> */
[----:B0-----:R-:W-:Y:S01]  /*a680*/  FADD.FTZ R159, R137, R158 ;  /* 0x0000009e899f7221 */ /* 0x001fe20000010000 */
[----:B------:R-:W-:-:S03]  /*a690*/  UMOV UR7, 0xc0000010 ;  /* 0xc000001000077882 */ /* 0x000fc60000000000 */
[----:B------:R-:W0:Y:S08]  /*a6a0*/  MUFU.EX2 R140, R140 ;  /* 0x0000008c008c7308 */ /* 0x000e300000000800 */
        /* <DEDUP_REMOVED lines=34> */
[----:B------:R-:W-:Y:S02]  /*a8d0*/  WARPGROUP.DEPBAR.LE gsb0, 0x0 ;  /* 0x00008000000079c5 */ /* 0x000fe40000010000 */
[----:B------:R-:W-:-:S04]  /*a8e0*/  WARPGROUP.ARRIVE ;  /* 0x00000000000079c5 */ /* 0x000fc80000000000 */
[----:B------:R-:W0:Y:S01]  /*a8f0*/  MUFU.EX2 R132, R132 ;  /* 0x0000008400847308 */ /* 0x000e220000000800 */
[----:B--2---:R-:W-:-:S01]  /*a900*/  FADD.FTZ R3, R129, R2 ;  /* 0x0000000281037221 */ /* 0x004fc20000010000 */
[----:B------:R-:W-:Y:S06]  /*a910*/  QGMMA.64x128x32.F32.E4M3.E4M3 R24, R168, gdesc[UR4], R24, gsb0 ;  /* 0x01e00004a8187df3 */ /* 0x000fec0008000818 */
        /* <DEDUP_REMOVED lines=24> */
[----:B------:R-:W-:Y:S01]  /*aaa0*/  MUFU.EX2 R114, R114 ;  /* 0x0000007200727308 */ /* 0x000fe20000000800 */
[----:B-1----:R-:W-:-:S01]  /*aab0*/  FADD.FTZ R159, R111, R158 ;  /* 0x0000009e6f9f7221 */ /* 0x002fc20000010000 */
[----:B------:R-:W-:-:S06]  /*aac0*/  IADD3 R158, -R23, 0xb, RZ ;  /* 0x0000000b179e7810 */ /* 0x000fcc0007ffe1ff */
[----:B------:R-:W1:Y:S01]  /*aad0*/  MUFU.EX2 R113, R113 ;  /* 0x0000007100717308 */ /* 0x000e620000000800 */
[----:B0-----:R-:W-:-:S07]  /*aae0*/  FADD.FTZ R2, R112, R3 ;  /* 0x0000000370027221 */ /* 0x001fce0000010000 */
[----:B------:R-:W-:Y:S08]  /*aaf0*/  MUFU.EX2 R115, R115 ;  /* 0x0000007300737308 */ /* 0x000ff00000000800 */
[----:B------:R-:W0:Y:S01]  /*ab00*/  MUFU.EX2 R116, R116 ;  /* 0x0000007400747308 */ /* 0x000e220000000800 */
[----:B-1----:R-:W-:-:S07]  /*ab10*/  FADD.FTZ R3, R113, R2 ;  /* 0x0000000271037221 */ /* 0x002fce0000010000 */
[----:B------:R-:W-:Y:S08]  /*ab20*/  MUFU.EX2 R118, R118 ;  /* 0x0000007600767308 */ /* 0x000ff00000000800 */
[----:B------:R-:W1:Y:S01]  /*ab30*/  MUFU.EX2 R117, R117 ;  /* 0x0000007500757308 */ /* 0x000e620000000800 */
[----:B0-----:R-:W-:-:S01]  /*ab40*/  FADD.FTZ R2, R116, R3 ;  /* 0x0000000374027221 */ /* 0x001fc20000010000 */
[----:B------:R-:W-:-:S06]  /*ab50*/  WARPGROUP.DEPBAR.LE gsb0, 0x0 ;  /* 0x00008000000079c5 */ /* 0x000fcc0000010000 */
[----:B------:R-:W0:Y:S08]  /*ab60*/  MUFU.EX2 R119, R119 ;  /* 0x0000007700777308 */ /* 0x000e300000000800 */
[----:B------:R-:W2:Y:S01]  /*ab70*/  MUFU.EX2 R88, R88 ;  /* 0x0000005800587308 */ /* 0x000ea20000000800 */
[----:B-1----:R-:W-:-:S07]  /*ab80*/  FADD.FTZ R3, R117, R2 ;  /* 0x0000000275037221 */ /* 0x002fce0000010000 */
[----:B------:R-:W-:Y:S08]  /*ab90*/  MUFU.EX2 R90, R90 ;  /* 0x0000005a005a7308 */ /* 0x000ff00000000800 */
[----:B------:R1:W-:Y:S08]  /*aba0*/  MUFU.EX2 R161, R94 ;  /* 0x0000005e00a17308 */ /* 0x0003f00000000800 */
[----:B------:R-:W3:Y:S01]  /*abb0*/  MUFU.EX2 R89, R89 ;  /* 0x0000005900597308 */ /* 0x000ee20000000800 */
[----:B-1----:R-:W-:-:S04]  /*abc0*/  FADD.FTZ R94, R114, R159 ;  /* 0x0000009f725e7221 */ /* 0x002fc80000010000 */
[----:B------:R-:W-:-:S03]  /*abd0*/  FADD.FTZ R159, R115, R94 ;  /* 0x0000005e739f7221 */ /* 0x000fc60000010000 */
[----:B------:R-:W-:Y:S01]  /*abe0*/  MUFU.EX2 R91, R91 ;  /* 0x0000005b005b7308 */ /* 0x000fe20000000800 */
[----:B------:R-:W-:-:S01]  /*abf0*/  FADD.FTZ R94, R118, R159 ;  /* 0x0000009f765e7221 */ /* 0x000fc20000010000 */
[----:B------:R-:W-:-:S05]  /*ac00*/  IMAD.U32 R159, RZ, RZ, UR56 ;  /* 0x00000038ff9f7e24 */ /* 0x000fca000f8e00ff */
[----:B------:R-:W-:Y:S01]  /*ac10*/  @!P1 LEA R2, R159, UR41, 0x3 ;  /* 0x000000299f029c11 */ /* 0x000fe2000f8e18ff */
[----:B------:R-:W1:Y:S04]  /*ac20*/  MUFU.EX2 R92, R92 ;  /* 0x0000005c005c7308 */ /* 0x000e680000000800 */
[----:B------:R-:W-:-:S04]  /*ac30*/  @!P1 VIADD R2, R2, 0x29840 ;  /* 0x0002984002029836 */ /* 0x000fc80000000000 */
[----:B------:R-:W4:Y:S01]  /*ac40*/  MUFU.EX2 R93, R93 ;  /* 0x0000005d005d7308 */ /* 0x000f220000000800 */
[----:B------:R-:W-:Y:S01]  /*ac50*/  @!P1 PRMT R2, RZ, 0x654, R2 ;  /* 0x00000654ff029816 */ /* 0x000fe20000000002 */
[----:B------:R0:W-:Y:S06]  /*ac60*/  BAR.ARV R158, 0x100 ;  /* 0x0004009e0000751d */ /* 0x0001ec0000002000 */
[----:B------:R0:W-:Y:S01]  /*ac70*/  MUFU.EX2 R160, R95 ;  /* 0x0000005f00a07308 */ /* 0x0001e20000000800 */
[----:B------:R5:W-:Y:S07]  /*ac80*/  @!P1 SYNCS.ARRIVE.TRANS64.RED.A1T0 RZ, [R2+URZ], RZ ;  /* 0x000000ff02ff99a7 */ /* 0x000bee000810043f */
[----:B------:R-:W5:Y:S01]  /*ac90*/  MUFU.EX2 R96, R96 ;  /* 0x0000006000607308 */ /* 0x000f620000000800 */
[----:B0-----:R-:W-:-:S01]  /*aca0*/  FADD.FTZ R95, R119, R94 ;  /* 0x0000005e775f7221 */ /* 0x001fc20000010000 */
[----:B--2---:R-:W-:-:S04]  /*acb0*/  FADD.FTZ R94, R88, R3 ;  /* 0x00000003585e7221 */ /* 0x004fc80000010000 */
[----:B---3--:R-:W-:Y:S02]  /*acc0*/  FADD.FTZ R3, R89, R94 ;  /* 0x0000005e59037221 */ /* 0x008fe40000010000 */
[----:B------:R0:W2:Y:S02]  /*acd0*/  MUFU.EX2 R171, R98 ;  /* 0x0000006200ab7308 */ /* 0x0000a40000000800 */
[----:B-1----:R-:W-:-:S04]  /*ace0*/  FADD.FTZ R94, R92, R3 ;  /* 0x000000035c5e7221 */ /* 0x002fc80000010000 */
[----:B----4-:R-:W-:Y:S02]  /*acf0*/  FADD.FTZ R3, R93, R94 ;  /* 0x0000005e5d037221 */ /* 0x010fe40000010000 */
[----:B------:R-:W1:Y:S01]  /*ad00*/  MUFU.EX2 R97, R97 ;  /* 0x0000006100617308 */ /* 0x000e620000000800 */
[----:B0-----:R-:W-:-:S01]  /*ad10*/  FADD.FTZ R98, R90, R95 ;  /* 0x0000005f5a627221 */ /* 0x001fc20000010000 */
[----:B-----5:R-:W-:-:S03]  /*ad20*/  FADD.FTZ R2, R96, R3 ;  /* 0x0000000360027221 */ /* 0x020fc60000010000 */
[----:B------:R-:W-:-:S03]  /*ad30*/  FADD.FTZ R98, R91, R98 ;  /* 0x000000625b627221 */ /* 0x000fc60000010000 */
[----:B------:R-:W0:Y:S01]  /*ad40*/  MUFU.EX2 R99, R99 ;  /* 0x0000006300637308 */ /* 0x000e220000000800 */
[----:B------:R-:W-:-:S04]  /*ad50*/  FADD.FTZ R98, R161, R98 ;  /* 0x00000062a1627221 */ /* 0x000fc80000010000 */
[----:B------:R-:W-:-:S03]  /*ad60*/  FADD.FTZ R98, R160, R98 ;  /* 0x00000062a0627221 */ /* 0x000fc60000010000 */
[----:B------:R-:W3:Y:S01]  /*ad70*/  MUFU.EX2 R100, R100 ;  /* 0x0000006400647308 */ /* 0x000ee20000000800 */
[----:B--2---:R-:W-:-:S01]  /*ad80*/  FADD.FTZ R98, R171, R98 ;  /* 0x00000062ab627221 */ /* 0x004fc20000010000 */
[----:B-1----:R-:W-:-:S06]  /*ad90*/  FADD.FTZ R3, R97, R2 ;  /* 0x0000000261037221 */ /* 0x002fcc0000010000 */
[----:B------:R-:W1:Y:S01]  /*ada0*/  MUFU.EX2 R95, R102 ;  /* 0x00000066005f7308 */ /* 0x000e620000000800 */
[----:B0-----:R-:W-:-:S07]  /*adb0*/  FADD.FTZ R98, R99, R98 ;  /* 0x0000006263627221 */ /* 0x001fce0000010000 */
[----:B------:R-:W0:Y:S01]  /*adc0*/  MUFU.EX2 R145, R145 ;  /* 0x0000009100917308 */ /* 0x000e220000000800 */
[----:B---3--:R-:W-:-:S07]  /*add0*/  FADD.FTZ R2, R100, R3 ;  /* 0x0000000364027221 */ /* 0x008fce0000010000 */
[----:B------:R-:W2:Y:S01]  /*ade0*/  MUFU.EX2 R101, R101 ;  /* 0x0000006500657308 */ /* 0x000ea20000000800 */
[----:B-1----:R-:W-:-:S01]  /*adf0*/  FADD.FTZ R98, R95, R98 ;  /* 0x000000625f627221 */ /* 0x002fc20000010000 */
[----:B0-----:R-:W-:-:S03]  /*ae00*/  FADD.FTZ R3, R145, R2 ;  /* 0x0000000291037221 */ /* 0x001fc60000010000 */
[----:B--2---:R-:W-:Y:S01]  /*ae10*/  FADD.FTZ R2, R101, R98 ;  /* 0x0000006265027221 */ /* 0x004fe20000010000 */
[----:B------:R-:W-:Y:S06]  /*ae20*/  @!P0 BRA `(.L_x_2052) ;  /* 0x0000000000048947 */ /* 0x000fec0003800000 */
[----:B------:R-:W-:Y:S01]  /*ae30*/  BPT.TRAP 0x1 ;  /* 0x000000040000795c */ /* 0x000fe20000300000 */
.L_x_2052:
        /* <DEDUP_REMOVED lines=116> */
.L_x_2043:
[----:B------:R-:W-:Y:S06]  /*b580*/  BAR.ARV 0x8, 0x120 ;  /* 0x0204800000007b1d */ /* 0x000fec0000002000 */
[----:B------:R-:W-:Y:S05]  /*b590*/  @!P0 BRA `(.L_x_2054) ;  /* 0x0000000000048947 */ /* 0x000fea0003800000 */
[----:B------:R-:W-:Y:S01]  /*b5a0*/  BPT.TRAP 0x1 ;  /* 0x000000040000795c */ /* 0x000fe20000300000 */
.L_x_2054:
[----:B------:R-:W-:Y:S01]  /*b5b0*/  ULEA UR9, UR56, UR41, 0x3 ;  /* 0x0000002938097291 */ /* 0x000fe2000f8e183f */
[----:B------:R-:W-:-:S05]  /*b5c0*/  IMAD.U32 R4, RZ, RZ, UR46 ;  /* 0x0000002eff047e24 */ /* 0x000fca000f8e00ff */
[----:B------:R-:W-:-:S04]  /*b5d0*/  SHF.L.U32 R4, R4, 0x1f, RZ ;  /* 0x0000001f04047819 */ /* 0x000fc800000006ff */
[----:B------:R0:W1:Y:S01]  /*b5e0*/  SYNCS.PHASECHK.TRANS64.TRYWAIT P1, [UR9+0x29850], R4 ;  /* 0x02985004ff0075a7 */ /* 0x0000620008020149 */
[----:B------:R-:W-:Y:S05]  /*b5f0*/  @!P0 BRA `(.L_x_2055) ;  /* 0x0000000000048947 */ /* 0x000fea0003800000 */
[----:B------:R-:W-:Y:S01]  /*b600*/  BPT.TRAP 0x1 ;  /* 0x000000040000795c */ /* 0x000fe20000300000 */
.L_x_2055:
[----:B-1----:R-:W-:Y:S05]  /*b610*/  @P1 BRA `(.L_x_2056) ;  /* 0x0000000000081947 */ /* 0x002fea0003800000 */
[----:B------:R-:W1:Y:S02]  /*b620*/  SYNCS.PHASECHK.TRANS64.TRYWAIT P1, [UR9+0x29850], R4 ;  /* 0x02985004ff0075a7 */ /* 0x000e640008020149 */
[----:B-1----:R-:W-:Y:S05]  /*b630*/  @!P1 BRA `(.L_x_2057) ;  /* 0x0000008000d89947 */ /* 0x002fea0003800000 */
.L_x_2056:
        /* <DEDUP_REMOVED lines=11> */
[----:B------:R-:W-:-:S04]  /*b6f0*/  PLOP3.LUT P1, PT, PT, PT, UP0, 0x80, 0x0 ;  /* 0x000000000000781c */ /* 0x000fc80003f2f008 */
[----:B------:R-:W-:Y:S02]  /*b700*/  @UP0 ULDC.64 UR12, c[0x0][0x9c8] ;  /* 0x00027200000c0ab9 */ /* 0x000fe40000000a00 */
[----:B------:R-:W-:Y:S01]  /*b710*/  UMOV UR6, UR8 ;  /* 0x0000000800067c82 */ /* 0x000fe20008000000 */
[----:B------:R-:W-:-:S09]  /*b720*/  @UP0 UIMAD.WIDE.U32 UR4, UR36, UR12, URZ ;  /* 0x0000000c240402a5 */ /* 0x000fd2000f8e003f */
[----:B------:R-:W-:Y:S01]  /*b730*/  QGMMA.64x128x32.F32.E4M3.E4M3 R24, R184, gdesc[UR4], R24, gsb0 ;  /* 0x01e00004b8187df3 */ /* 0x000fe20008000818 */
[----:B------:R-:W-:Y:S01]  /*b740*/  UIADD3 UR6, UR8, 0x100, URZ ;  /* 0x0000010008067890 */ /* 0x000fe2000fffe03f */
[----:B------:R-:W-:Y:S01]  /*b750*/  UMOV UR7, 0xc0000010 ;  /* 0xc000001000077882 */ /* 0x000fe20000000000 */
[----:B------:R-:W-:Y:S02]  /*b760*/  WARPGROUP.DEPBAR.LE gsb0, 0x0 ;  /* 0x00008000000079c5 */ /* 0x000fe40000010000 */
[----:B------:R-:W-:-:S07]  /*b770*/  WARPGROUP.ARRIVE ;  /* 0x00000000000079c5 */ /* 0x000fce0000000000 */
        /* <DEDUP_REMOVED lines=13> */
[----:B01----:R-:W-:-:S03]  /*b850*/  IMAD.U32 R4, RZ, RZ, UR6 ;  /* 0x00000006ff047e24 */ /* 0x003fc6000f8e00ff */
[----:B------:R-:W-:Y:S01]  /*b860*/  IMAD.U32 R5, RZ, RZ, UR7 ;  /* 0x00000007ff057e24 */ /* 0x000fe2000f8e00ff */
[----:B------:R-:W-:Y:S02]  /*b870*/  UMOV UR7, 0xc0000010 ;  /* 0xc000001000077882 */ /* 0x000fe40000000000 */
[----:B------:R-:W-:Y:S02]  /*b880*/  UMOV UR6, UR4 ;  /* 0x0000000400067c82 */ /* 0x000fe40008000000 */
[----:B------:R0:W2:Y:S01]  /*b890*/  @P1 LDG.E R7, desc[UR54][R4.64] ;  /* 0x0000003604071981 */ /* 0x0000a2000c1e1900 */
[----:B------:R-:W-:Y:S01]  /*b8a0*/  UIADD3 UR4, UR8, 0x300, URZ ;  /* 0x0000030008047890 */ /* 0x000fe2000fffe03f */
[----:B------:R-:W-:Y:S02]  /*b8b0*/  WARPGROUP.DEPBAR.LE gsb0, 0x0 ;  /* 0x00008000000079c5 */ /* 0x000fe40000010000 */
[----:B------:R-:W-:-:S06]  /*b8c0*/  WARPGROUP.ARRIVE ;  /* 0x00000000000079c5 */ /* 0x000fcc0000000000 */
[----:B------:R-:W-:Y:S01]  /*b8d0*/  QGMMA.64x128x32.F32.E4M3.E4M3 R24, R176, gdesc[UR4], R24, gsb0 ;  /* 0x01e00004b0187df3 */ /* 0x000fe20008000818 */
[----:B------:R-:W-:Y:S01]  /*b8e0*/  UMOV UR6, UR4 ;  /* 0x0000000400067c82 */ /* 0x000fe20008000000 */
[----:B------:R-:W-:Y:S01]  /*b8f0*/  UMOV UR7, 0xc0000010 ;  /* 0xc000001000077882 */ /* 0x000fe20000000000 */
[----:B------:R-:W-:Y:S01]  /*b900*/  UIADD3 UR8, UR8, 0x400, URZ ;  /* 0x0000040008087890 */ /* 0x000fe2000fffe03f */
[----:B------:R-:W1:Y:S04]  /*b910*/  SHFL.BFLY PT, R8, R3, 0x2, 0x1f ;  /* 0x0c401f0003087f89 */ /* 0x000e6800000e0000 */
[----:B------:R-:W3:Y:S01]  /*b920*/  SHFL.BFLY PT, R9, R2, 0x2, 0x1f ;  /* 0x0c401f0002097f89 */ /* 0x000ee200000e0000 */
[----:B------:R-:W-:Y:S02]  /*b930*/  WARPGROUP.DEPBAR.LE gsb0, 0x0 ;  /* 0x00008000000079c5 */ /* 0x000fe40000010000 */
[----:B------:R-:W-:-:S06]  /*b940*/  WARPGROUP.ARRIVE ;  /* 0x00000000000079c5 */ /* 0x000fcc0000000000 */
[----:B------:R-:W-:Y:S01]  /*b950*/  QGMMA.64x128x32.F32.E4M3.E4M3 R24, R172, gdesc[UR4], R24, gsb0 ;  /* 0x01e00004ac187df3 */ /* 0x000fe20008000818 */
[----:B------:R-:W-:Y:S01]  /*b960*/  UMOV UR6, UR8 ;  /* 0x0000000800067c82 */ /* 0x000fe20008000000 */
[----:B------:R-:W-:Y:S01]  /*b970*/  UMOV UR7, 0xc0000010 ;  /* 0xc000001000077882 */ /* 0x000fe20000000000 */
[----:B-1----:R-:W-:-:S01]  /*b980*/  FADD.FTZ R8, R8, R3 ;  /* 0x0000000308087221 */ /* 0x002fc20000010000 */
[----:B---3--:R-:W-:-:S04]  /*b990*/  FADD.FTZ R9, R9, R2 ;  /* 0x0000000209097221 */ /* 0x008fc80000010000 */
[----:B0-----:R-:W0:Y:S04]  /*b9a0*/  SHFL.BFLY PT, R5, R8, 0x1, 0x1f ;  /* 0x0c201f0008057f89 */ /* 0x001e2800000e0000 */
        /* <DEDUP_REMOVED lines=17> */
[----:B------:R-:W3:Y:S01]  /*bac0*/  @P1 MUFU.RCP R10, R11 ;  /* 0x0000000b000a1308 */ /* 0x000ee20000001000 */
[----:B------:R-:W-:-:S02]  /*bad0*/  IMAD.U32 R14, RZ, RZ, UR38 ;  /* 0x00000026ff0e7e24 */ /* 0x000fc4000f8e00ff */
[----:B------:R-:W-:Y:S02]  /*bae0*/  IMAD.U32 R15, RZ, RZ, UR38 ;  /* 0x00000026ff0f7e24 */ /* 0x000fe4000f8e00ff */
[----:B0-----:R-:W-:Y:S01]  /*baf0*/  @P2 FMUL.FTZ R8, R8, 0.69314718246459960938 ;  /* 0x3f31721808082820 */ /* 0x001fe20000410000 */
[----:B------:R-:W-:Y:S01]  /*bb00*/  @P2 FMUL.FTZ R5, R14, 0.69314718246459960938 ;  /* 0x3f3172180e052820 */ /* 0x000fe20000410000 */
[----:B------:R-:W-:Y:S01]  /*bb10*/  @P3 FMUL.FTZ R14, R15, 0.69314718246459960938 ;  /* 0x3f3172180f0e3820 */ /* 0x000fe20000410000 */
[----:B-1----:R-:W-:Y:S01]  /*bb20*/  @P3 FMUL.FTZ R9, R9, 0.69314718246459960938 ;  /* 0x3f31721809093820 */ /* 0x002fe20000410000 */
[----:B------:R-:W-:Y:S02]  /*bb30*/  IMAD.MOV.U32 R3, RZ, RZ, -0x800000 ;  /* 0xff800000ff037424 */ /* 0x000fe400078e00ff */
[----:B------:R-:W-:Y:S01]  /*bb40*/  @P2 FFMA.FTZ R3, R5, R0, R8 ;  /* 0x0000000005032223 */ /* 0x000fe20000010008 */
[----:B------:R-:W-:Y:S02]  /*bb50*/  IMAD.MOV.U32 R2, RZ, RZ, -0x800000 ;  /* 0xff800000ff027424 */ /* 0x000fe400078e00ff */
[----:B------:R-:W-:Y:S01]  /*bb60*/  @P3 FFMA.FTZ R2, R14, R6, R9 ;  /* 0x000000060e023223 */ /* 0x000fe20000010009 */
[-C--:B--2---:R-:W-:Y:S01]  /*bb70*/  FMUL.FTZ R4, R4, R7.reuse ;  /* 0x0000000704047220 */ /* 0x084fe20000410000 */
[----:B---3--:R-:W-:Y:S01]  /*bb80*/  FMUL.FTZ R0, R10, R7 ;  /* 0x000000070a007220 */ /* 0x008fe20000410000 */
[----:B------:R-:W-:-:S02]  /*bb90*/  WARPGROUP.DEPBAR.LE gsb0, 0x0 ;  /* 0x00008000000079c5 */ /* 0x000fc40000010000 */
[----:B------:R-:W-:Y:S05]  /*bba0*/  @!P0 BRA `(.L_x_2058) ;  /* 0x0000000000048947 */ /* 0x000fea0003800000 */
[----:B------:R-:W-:Y:S01]  /*bbb0*/  BPT.TRAP 0x1 ;  /* 0x000000040000795c */ /* 0x000fe20000300000 */
.L_x_2058:
        /* <DEDUP_REMOVED lines=74> */
.L_x_2025:
        /* <DEDUP_REMOVED lines=12> */
[----:B------:R-:W-:Y:S01]  /*c120*/  F2FP.BF16.F32.PACK_AB R11, R11, R12 ;  /* 0x0000000c0b0b723e */ /* 0x000fe200000010ff */
[----:B------:R-:W-:Y:S01]  /*c130*/  ULDC.64 UR6, c[0x0][0xbd8] ;  /* 0x0002f60000067ab9 */ /* 0x000fe20000000a00 */
[----:B0-----:R-:W-:-:S05]  /*c140*/  IMAD.SHL.U32 R4, R51, 0x4, RZ ;  /* 0x0000000433047824 */ /* 0x001fca00078e00ff */
[----:B------:R-:W-:-:S04]  /*c150*/  LOP3.LUT R4, R4, 0xc, RZ, 0xc0, !PT ;  /* 0x0000000c04047812 */ /* 0x000fc800078ec0ff */
[----:B------:R-:W-:-:S05]  /*c160*/  IADD3 R4, P0, R4, UR4, RZ ;  /* 0x0000000404047c10 */ /* 0x000fca000ff1e0ff */
[----:B------:R-:W-:Y:S01]  /*c170*/  IMAD.X R5, RZ, RZ, UR5, P0 ;  /* 0x00000005ff057e24 */ /* 0x000fe200080e06ff */
[----:B------:R-:W-:Y:S01]  /*c180*/  F2FP.BF16.F32.PACK_AB R8, R7, R8 ;  /* 0x000000080708723e */ /* 0x000fe200000010ff */
[----:B------:R-:W-:-:S03]  /*c190*/  ULDC.64 UR4, c[0x0][0xbe0] ;  /* 0x0002f80000047ab9 */ /* 0x000fc60000000a00 */
[----:B------:R0:W2:Y:S01]  /*c1a0*/  LDG.E.CONSTANT R44, desc[UR54][R4.64] ;  /* 0x00000036042c7981 */ /* 0x0000a2000c1e9900 */
[----:B------:R-:W-:Y:S01]  /*c1b0*/  F2FP.BF16.F32.PACK_AB R60, R60, R61 ;  /* 0x0000003d3c3c723e */ /* 0x000fe200000010ff */
[----:B------:R-:W-:Y:S01]  /*c1c0*/  UISETP.NE.U32.AND UP1, UPT, UR4, URZ, UPT ;  /* 0x0000003f0400728c */ /* 0x000fe2000bf25070 */
[----:B------:R-:W-:Y:S01]  /*c1d0*/  F2FP.BF16.F32.PACK_AB R10, R9, R10 ;  /* 0x0000000a090a723e */ /* 0x000fe200000010ff */
[----:B------:R-:W-:Y:S01]  /*c1e0*/  UISETP.NE.U32.AND UP0, UPT, UR6, URZ, UPT ;  /* 0x0000003f0600728c */ /* 0x000fe2000bf05070 */
[----:B------:R-:W-:Y:S01]  /*c1f0*/  F2FP.BF16.F32.PACK_AB R87, R87, R6 ;  /* 0x000000065757723e */ /* 0x000fe200000010ff */
[----:B------:R-:W-:Y:S01]  /*c200*/  UISETP.NE.AND.EX UP1, UPT, UR5, URZ, UPT, UP1 ;  /* 0x0000003f0500728c */ /* 0x000fe2000bf25310 */
[----:B------:R-:W-:Y:S01]  /*c210*/  F2FP.BF16.F32.PACK_AB R92, R92, R93 ;  /* 0x0000005d5c5c723e */ /* 0x000fe200000010ff */
[----:B------:R-:W-:Y:S01]  /*c220*/  USHF.L.U32 UR8, UR36, 0x2, URZ ;  /* 0x0000000224087899 */ /* 0x000fe2000800063f */
[----:B------:R-:W-:Y:S01]  /*c230*/  F2FP.BF16.F32.PACK_AB R52, R52, R89 ;  /* 0x000000593434723e */ /* 0x000fe200000010ff */
[----:B0-----:R-:W0:Y:S01]  /*c240*/  S2R R5, SR_SWINHI ;  /* 0x0000000000057919 */ /* 0x001e220000002f00 */
[----:B------:R-:W-:Y:S01]  /*c250*/  LOP3.LUT P0, R4, R51, 0x3, RZ, 0xc0, !PT ;  /* 0x0000000333047812 */ /* 0x000fe2000780c0ff */
[----:B------:R-:W-:Y:S01]  /*c260*/  UISETP.NE.AND.EX UP0, UPT, UR7, URZ, UPT, UP0 ;  /* 0x0000003f0700728c */ /* 0x000fe2000bf05300 */
[----:B------:R-:W-:Y:S01]  /*c270*/  F2FP.BF16.F32.PACK_AB R96, R96, R97 ;  /* 0x000000616060723e */ /* 0x000fe200000010ff */
[----:B------:R-:W-:Y:S01]  /*c280*/  USHF.L.U64.HI UR9, UR36, 0x2, UR37 ;  /* 0x0000000224097899 */ /* 0x000fe20008010225 */
[----:B------:R-:W-:Y:S01]  /*c290*/  ISETP.EQ.OR P0, PT, R4, 0x3, !P0 ;  /* 0x000000030400780c */ /* 0x000fe20004702670 */
[----:B------:R-:W-:Y:S01]  /*c2a0*/  UIADD3 UR6, UP2, UR8, UR6, URZ ;  /* 0x0000000608067290 */ /* 0x000fe2000ff5e03f */
[----:B------:R-:W-:Y:S01]  /*c2b0*/  F2FP.BF16.F32.PACK_AB R100, R100, R101 ;  /* 0x000000656464723e */ /* 0x000fe200000010ff */
[----:B------:R-:W-:Y:S01]  /*c2c0*/  @UP1 UIADD3 UR4, UP3, UR8, UR4, URZ ;  /* 0x0000000408041290 */ /* 0x000fe2000ff7e03f */
[----:B------:R-:W-:Y:S01]  /*c2d0*/  SEL R59, R11, R8, P0 ;  /* 0x000000080b3b7207 */ /* 0x000fe20000000000 */
[----:B------:R-:W-:Y:S01]  /*c2e0*/  UIADD3.X UR7, UR9, UR7, URZ, UP2, !UPT ;  /* 0x0000000709077290 */ /* 0x000fe200097fe43f */
[----:B------:R-:W-:Y:S01]  /*c2f0*/  SEL R61, R8, R11, P0 ;  /* 0x0000000b083d7207 */ /* 0x000fe20000000000 */
[----:B------:R-:W-:Y:S01]  /*c300*/  @UP1 UIADD3.X UR5, UR9, UR5, URZ, UP3, !UPT ;  /* 0x0000000509051290 */ /* 0x000fe20009ffe43f */
[----:B------:R-:W-:-:S02]  /*c310*/  SEL R85, R10, R87, P0 ;  /* 0x000000570a557207 */ /* 0x000fc40000000000 */
[----:B------:R-:W-:Y:S02]  /*c320*/  SEL R87, R87, R10, P0 ;  /* 0x0000000a57577207 */ /* 0x000fe40000000000 */
        /* <DEDUP_REMOVED lines=9> */
[----:B0-----:R-:W-:Y:S02]  /*c3c0*/  MOV R9, R5 ;  /* 0x0000000500097202 */ /* 0x001fe40000000f00 */
[----:B------:R-:W-:-:S02]  /*c3d0*/  SEL R53, R25, R20, P0 ;  /* 0x0000001419357207 */ /* 0x000fc40000000000 */
[----:B------:R-:W-:Y:S01]  /*c3e0*/  SEL R55, R20, R25, P0 ;  /* 0x0000001914377207 */ /* 0x000fe20000000000 */
[----:B------:R-:W-:Y:S01]  /*c3f0*/  IMAD.WIDE R4, R190, 0x2, R8 ;  /* 0x00000002be047825 */ /* 0x000fe200078e0208 */
[----:B------:R-:W-:Y:S02]  /*c400*/  F2FP.BF16.F32.PACK_AB R99, R98, R99 ;  /* 0x000000636263723e */ /* 0x000fe400000010ff */
[----:B------:R-:W-:Y:S02]  /*c410*/  F2FP.BF16.F32.PACK_AB R30, R30, R31 ;  /* 0x0000001f1e1e723e */ /* 0x000fe400000010ff */
[C---:B------:R-:W-:Y:S02]  /*c420*/  IADD3 R93, P1, R4.reuse, 0x40, RZ ;  /* 0x00000040045d7810 */ /* 0x040fe40007f3e0ff */
[C---:B------:R-:W-:Y:S02]  /*c430*/  IADD3 R89, P6, R4.reuse, 0x20, RZ ;  /* 0x0000002004597810 */ /* 0x040fe40007fde0ff */
[----:B------:R-:W-:Y:S01]  /*c440*/  LOP3.LUT R10, R93, 0x380, RZ, 0xc0, !PT ;  /* 0x000003805d0a7812 */ /* 0x000fe200078ec0ff */
[----:B------:R-:W-:Y:S01]  /*c450*/  IMAD.X R25, RZ, RZ, R5, P1 ;  /* 0x000000ffff197224 */ /* 0x000fe200008e0605 */
[----:B------:R-:W-:-:S02]  /*c460*/  IADD3 R97, P2, R4, 0x60, RZ ;  /* 0x0000006004617810 */ /* 0x000fc40007f5e0ff */
[----:B------:R-:W-:Y:S02]  /*c470*/  LOP3.LUT R6, R89, 0x380, RZ, 0xc0, !PT ;  /* 0x0000038059067812 */ /* 0x000fe400078ec0ff */
[----:B------:R-:W-:Y:S01]  /*c480*/  SHF.R.U64 R10, R10, 0x3, RZ ;  /* 0x000000030a0a7819 */ /* 0x000fe200000012ff */
[--C-:B------:R-:W-:Y:S01]  /*c490*/  IMAD.X R21, RZ, RZ, R5.reuse, P2 ;  /* 0x000000ffff157224 */ /* 0x100fe200010e0605 */
[----:B------:R-:W-:Y:S02]  /*c4a0*/  IADD3 R103, P4, R4, 0x4020, RZ ;  /* 0x0000402004677810 */ /* 0x000fe40007f9e0ff */
[----:B------:R-:W-:Y:S02]  /*c4b0*/  LOP3.LUT R12, R97, 0x380, RZ, 0xc0, !PT ;  /* 0x00000380610c7812 */ /* 0x000fe400078ec0ff */
[----:B------:R-:W-:Y:S01]  /*c4c0*/  SHF.R.U64 R6, R6, 0x3, RZ ;  /* 0x0000000306067819 */ /* 0x000fe200000012ff */
[----:B------:R-:W-:Y:S01]  /*c4d0*/  IMAD.X R13, RZ, RZ, R5, P4 ;  /* 0x000000ffff0d7224 */ /* 0x000fe200020e0605 */
[----:B------:R-:W-:-:S02]  /*c4e0*/  IADD3 R101, P3, R4, 0x4000, RZ ;  /* 0x0000400004657810 */ /* 0x000fc40007f7e0ff */
[----:B------:R-:W-:Y:S02]  /*c4f0*/  LOP3.LUT R24, R10, R93, RZ, 0x3c, !PT ;  /* 0x0000005d0a187212 */ /* 0x000fe400078e3cff */
[----:B------:R-:W-:Y:S01]  /*c500*/  SHF.R.U64 R12, R12, 0x3, RZ ;  /* 0x000000030c0c7819 */ /* 0x000fe200000012ff */
[----:B------:R-:W-:Y:S01]  /*c510*/  IMAD.X R15, RZ, RZ, R5, P3 ;  /* 0x000000ffff0f7224 */ /* 0x000fe200018e0605 */
[----:B------:R-:W-:Y:S02]  /*c520*/  LOP3.LUT R26, R6, R89, RZ, 0x3c, !PT ;  /* 0x00000059061a7212 */ /* 0x000fe400078e3cff */
[----:B------:R-:W-:Y:S02]  /*c530*/  LOP3.LUT R10, R103, 0x380, RZ, 0xc0, !PT ;  /* 0x00000380670a7812 */ /* 0x000fe400078ec0ff */
[----:B------:R-:W-:Y:S02]  /*c540*/  LOP3.LUT R6, R101, 0x380, RZ, 0xc0, !PT ;  /* 0x0000038065067812 */ /* 0x000fe400078ec0ff */
[----:B------:R-:W-:-:S02]  /*c550*/  IADD3 R105, P5, R4, 0x4040, RZ ;  /* 0x0000404004697810 */ /* 0x000fc40007fbe0ff */
[----:B------:R-:W-:Y:S02]  /*c560*/  LOP3.LUT R20, R12, R97, RZ, 0x3c, !PT ;  /* 0x000000610c147212 */ /* 0x000fe400078e3cff */
[----:B------:R-:W-:Y:S01]  /*c570*/  SHF.R.U64 R10, R10, 0x3, RZ ;  /* 0x000000030a0a7819 */ /* 0x000fe200000012ff */
[----:B------:R-:W-:Y:S01]  /*c580*/  IMAD.X R11, RZ, RZ, R5, P5 ;  /* 0x000000ffff0b7224 */ /* 0x000fe200028e0605 */
[----:B------:R-:W-:Y:S02]  /*c590*/  F2FP.BF16.F32.PACK_AB R76, R76, R77 ;  /* 0x0000004d4c4c723e */ /* 0x000fe400000010ff */
[----:B------:R-:W-:Y:S02]  /*c5a0*/  F2FP.BF16.F32.PACK_AB R73, R72, R73 ;  /* 0x000000494849723e */ /* 0x000fe400000010ff */
[----:B------:R-:W-:Y:S02]  /*c5b0*/  F2FP.BF16.F32.PACK_AB R95, R94, R95 ;  /* 0x0000005f5e5f723e */ /* 0x000fe400000010ff */
[----:B------:R-:W-:-:S02]  /*c5c0*/  SHF.R.U64 R6, R6, 0x3, RZ ;  /* 0x0000000306067819 */ /* 0x000fc400000012ff */
[----:B------:R-:W-:Y:S02]  /*c5d0*/  F2FP.BF16.F32.PACK_AB R68, R68, R69 ;  /* 0x000000454444723e */ /* 0x000fe400000010ff */
[----:B------:R-:W-:Y:S02]  /*c5e0*/  F2FP.BF16.F32.PACK_AB R65, R64, R65 ;  /* 0x000000414041723e */ /* 0x000fe400000010ff */
[----:B------:R-:W-:Y:S02]  /*c5f0*/  F2FP.BF16.F32.PACK_AB R57, R56, R57 ;  /* 0x000000393839723e */ /* 0x000fe400000010ff */
[----:B------:R-:W-:Y:S02]  /*c600*/  F2FP.BF16.F32.PACK_AB R32, R29, R32 ;  /* 0x000000201d20723e */ /* 0x000fe400000010ff */
[----:B------:R-:W-:Y:S02]  /*c610*/  F2FP.BF16.F32.PACK_AB R43, R42, R43 ;  /* 0x0000002b2a2b723e */ /* 0x000fe400000010ff */
[----:B------:R-:W-:-:S02]  /*c620*/  SEL R29, R100, R99, P0 ;  /* 0x00000063641d7207 */ /* 0x000fc40000000000 */
[----:B------:R-:W-:Y:S02]  /*c630*/  SEL R77, R30, R27, P0 ;  /* 0x0000001b1e4d7207 */ /* 0x000fe40000000000 */
[----:B------:R-:W-:Y:S01]  /*c640*/  SEL R79, R27, R30, P0 ;  /* 0x0000001e1b4f7207 */ /* 0x000fe20000000000 */
[----:B------:R-:W-:Y:S01]  /*c650*/  IMAD.X R27, RZ, RZ, R5, P6 ;  /* 0x000000ffff1b7224 */ /* 0x000fe200030e0605 */
[----:B------:R-:W-:Y:S02]  /*c660*/  LOP3.LUT R28, R105, 0x380, RZ, 0xc0, !PT ;  /* 0x00000380691c7812 */ /* 0x000fe400078ec0ff */
[----:B------:R-:W-:Y:S02]  /*c670*/  LOP3.LUT R12, R10, R103, RZ, 0x3c, !PT ;  /* 0x000000670a0c7212 */ /* 0x000fe400078e3cff */
[----:B------:R-:W-:Y:S02]  /*c680*/  MOV R64, R20 ;  /* 0x0000001400407202 */ /* 0x000fe40000000f00 */
[----:B------:R-:W-:-:S02]  /*c690*/  SEL R99, R99, R100, P0 ;  /* 0x0000006463637207 */ /* 0x000fc40000000000 */
[----:B------:R-:W-:Y:S02]  /*c6a0*/  SEL R31, R96, R95, P0 ;  /* 0x0000005f601f7207 */ /* 0x000fe40000000000 */
[----:B------:R-:W-:Y:S02]  /*c6b0*/  SEL R63, R76, R73, P0 ;  /* 0x000000494c3f7207 */ /* 0x000fe40000000000 */
[----:B------:R-:W-:Y:S02]  /*c6c0*/  LOP3.LUT R14, R6, R101, RZ, 0x3c, !PT ;  /* 0x00000065060e7212 */ /* 0x000fe400078e3cff */
[----:B------:R-:W-:Y:S02]  /*c6d0*/  SEL R95, R95, R96, P0 ;  /* 0x000000605f5f7207 */ /* 0x000fe40000000000 */
[----:B------:R-:W-:Y:S02]  /*c6e0*/  SEL R73, R73, R76, P0 ;  /* 0x0000004c49497207 */ /* 0x000fe40000000000 */
[----:B------:R-:W-:-:S02]  /*c6f0*/  SEL R67, R68, R65, P0 ;  /* 0x0000004144437207 */ /* 0x000fc40000000000 */
[----:B------:R-:W-:Y:S02]  /*c700*/  IADD3 R107, P6, R4, 0x4060, RZ ;  /* 0x00004060046b7810 */ /* 0x000fe40007fde0ff */
[----:B------:R-:W-:Y:S02]  /*c710*/  SEL R65, R65, R68, P0 ;  /* 0x0000004441417207 */ /* 0x000fe40000000000 */
[----:B------:R-:W-:Y:S02]  /*c720*/  SEL R69, R60, R57, P0 ;  /* 0x000000393c457207 */ /* 0x000fe40000000000 */
[----:B------:R-:W-:Y:S02]  /*c730*/  F2FP.BF16.F32.PACK_AB R91, R90, R91 ;  /* 0x0000005b5a5b723e */ /* 0x000fe400000010ff */
[----:B------:R-:W-:Y:S02]  /*c740*/  SEL R57, R57, R60, P0 ;  /* 0x0000003c39397207 */ /* 0x000fe40000000000 */
[----:B------:R-:W-:-:S02]  /*c750*/  SEL R71, R50, R43, P0 ;  /* 0x0000002b32477207 */ /* 0x000fc40000000000 */
[----:B------:R-:W-:Y:S02]  /*c760*/  SHF.R.U64 R28, R28, 0x3, RZ ;  /* 0x000000031c1c7819 */ /* 0x000fe400000012ff */
[----:B------:R-:W-:Y:S02]  /*c770*/  F2FP.BF16.F32.PACK_AB R49, R49, R88 ;  /* 0x000000583131723e */ /* 0x000fe400000010ff */
[----:B------:R-:W-:Y:S02]  /*c780*/  F2FP.BF16.F32.PACK_AB R41, R41, R48 ;  /* 0x000000302929723e */ /* 0x000fe400000010ff */
[----:B------:R-:W-:Y:S02]  /*c790*/  F2FP.BF16.F32.PACK_AB R38, R38, R39 ;  /* 0x000000272626723e */ /* 0x000fe400000010ff */
[----:B------:R-:W-:Y:S02]  /*c7a0*/  F2FP.BF16.F32.PACK_AB R40, R37, R40 ;  /* 0x000000282528723e */ /* 0x000fe400000010ff */
[----:B------:R-:W-:-:S02]  /*c7b0*/  F2FP.BF16.F32.PACK_AB R35, R34, R35 ;  /* 0x000000232223723e */ /* 0x000fc400000010ff */
[----:B------:R-:W-:Y:S02]  /*c7c0*/  F2FP.BF16.F32.PACK_AB R33, R33, R36 ;  /* 0x000000242121723e */ /* 0x000fe400000010ff */
[----:B------:R-:W-:Y:S02]  /*c7d0*/  SEL R43, R43, R50, P0 ;  /* 0x000000322b2b7207 */ /* 0x000fe40000000000 */
[----:B------:R-:W-:Y:S02]  /*c7e0*/  MOV R60, R12 ;  /* 0x0000000c003c7202 */ /* 0x000fe40000000f00 */
[----:B------:R-:W-:Y:S02]  /*c7f0*/  LOP3.LUT R30, R107, 0x380, RZ, 0xc0, !PT ;  /* 0x000003806b1e7812 */ /* 0x000fe400078ec0ff */
[----:B------:R-:W-:Y:S02]  /*c800*/  MOV R50, R24 ;  /* 0x0000001800327202 */ /* 0x000fe40000000f00 */
[----:B------:R-:W-:-:S02]  /*c810*/  MOV R62, R14 ;  /* 0x0000000e003e7202 */ /* 0x000fc40000000f00 */
[----:B------:R-:W-:Y:S02]  /*c820*/  MOV R27, R26 ;  /* 0x0000001a001b7202 */ /* 0x000fe40000000f00 */
        /* <DEDUP_REMOVED lines=9> */
[----:B------:R-:W-:Y:S02]  /*c8c0*/  SEL R41, R40, R41, P0 ;  /* 0x0000002928297207 */ /* 0x000fe40000000000 */
[----:B------:R-:W-:-:S02]  /*c8d0*/  SEL R33, R32, R33, P0 ;  /* 0x0000002120217207 */ /* 0x000fc40000000000 */
[----:B------:R-:W-:Y:S02]  /*c8e0*/  SEL R35, R35, R38, P0 ;  /* 0x0000002623237207 */ /* 0x000fe40000000000 */
[----:B------:R-:W-:Y:S02]  /*c8f0*/  MOV R58, R10 ;  /* 0x0000000a003a7202 */ /* 0x000fe40000000f00 */
[----:B------:R-:W-:Y:S02]  /*c900*/  LOP3.LUT R7, R4, 0x380, RZ, 0xc0, !PT ;  /* 0x0000038004077812 */ /* 0x000fe400078ec0ff */
[----:B------:R-:W-:Y:S02]  /*c910*/  LOP3.LUT R6, R30, R107, RZ, 0x3c, !PT ;  /* 0x0000006b1e067212 */ /* 0x000fe400078e3cff */
[----:B------:R-:W-:Y:S02]  /*c920*/  SHF.R.U64 R7, R7, 0x3, RZ ;  /* 0x0000000307077819 */ /* 0x000fe400000012ff */
[----:B------:R-:W-:-:S02]  /*c930*/  PLOP3.LUT P2, PT, PT, PT, UP0, 0x80, 0x0 ;  /* 0x000000000000781c */ /* 0x000fc40003f4f008 */
[----:B------:R-:W-:Y:S01]  /*c940*/  LOP3.LUT R4, R7, R4, RZ, 0x3c, !PT ;  /* 0x0000000407047212 */ /* 0x000fe200078e3cff */
[----:B------:R-:W-:-:S03]  /*c950*/  IMAD.X R7, RZ, RZ, R5, P6 ;  /* 0x000000ffff077224 */ /* 0x000fc600030e0605 */
[----:B------:R-:W-:Y:S02]  /*c960*/  MOV R48, R4 ;  /* 0x0000000400307202 */ /* 0x000fe40000000f00 */
[----:B------:R-:W-:Y:S02]  /*c970*/  MOV R21, R6 ;  /* 0x0000000600157202 */ /* 0x000fe40000000f00 */
[----:B--2---:R-:W-:Y:S01]  /*c980*/  LOP3.LUT R20, R44, 0x2, RZ, 0x3c, !PT ;  /* 0x000000022c147812 */ /* 0x004fe200078e3cff */
[----:B------:R-:W-:Y:S04]  /*c990*/  SHFL.IDX PT, R29, R29, R44, 0x1c1f ;  /* 0x001c1f2c1d1d7589 */ /* 0x000fe800000e0000 */
[----:B------:R-:W0:Y:S04]  /*c9a0*/  SHFL.IDX PT, R12, R99, R20, 0x1c1f ;  /* 0x001c1f14630c7589 */ /* 0x000e2800000e0000 */
[----:B------:R-:W-:Y:S04]  /*c9b0*/  SHFL.IDX PT, R31, R31, R44, 0x1c1f ;  /* 0x001c1f2c1f1f7589 */ /* 0x000fe800000e0000 */
[----:B------:R-:W-:Y:S04]  /*c9c0*/  SHFL.IDX PT, R63, R63, R44, 0x1c1f ;  /* 0x001c1f2c3f3f7589 */ /* 0x000fe800000e0000 */
[----:B------:R-:W1:Y:S04]  /*c9d0*/  SHFL.IDX PT, R14, R95, R20, 0x1c1f ;  /* 0x001c1f145f0e7589 */ /* 0x000e6800000e0000 */
[----:B------:R-:W2:Y:S04]  /*c9e0*/  SHFL.IDX PT, R24, R73, R20, 0x1c1f ;  /* 0x001c1f1449187589 */ /* 0x000ea800000e0000 */
[----:B------:R-:W-:Y:S04]  /*c9f0*/  SHFL.IDX PT, R67, R67, R44, 0x1c1f ;  /* 0x001c1f2c43437589 */ /* 0x000fe800000e0000 */
[----:B------:R-:W3:Y:S01]  /*ca00*/  SHFL.IDX PT, R26, R65, R20, 0x1c1f ;  /* 0x001c1f14411a7589 */ /* 0x000ee200000e0000 */
[----:B0-----:R-:W-:-:S02]  /*ca10*/  SEL R4, R29, R12, P0 ;  /* 0x0000000c1d047207 */ /* 0x001fc40000000000 */
[----:B------:R-:W-:Y:S01]  /*ca20*/  SEL R6, R12, R29, P0 ;  /* 0x0000001d0c067207 */ /* 0x000fe20000000000 */
[----:B------:R-:W-:Y:S04]  /*ca30*/  SHFL.IDX PT, R37, R37, R44, 0x1c1f ;  /* 0x001c1f2c25257589 */ /* 0x000fe800000e0000 */
[----:B------:R-:W-:Y:S04]  /*ca40*/  SHFL.IDX PT, R69, R69, R44, 0x1c1f ;  /* 0x001c1f2c45457589 */ /* 0x000fe800000e0000 */
[----:B------:R-:W0:Y:S01]  /*ca50*/  SHFL.IDX PT, R10, R91, R20, 0x1c1f ;  /* 0x001c1f145b0a7589 */ /* 0x000e2200000e0000 */
[----:B-1----:R-:W-:-:S02]  /*ca60*/  SEL R12, R31, R14, P0 ;  /* 0x0000000e1f0c7207 */ /* 0x002fc40000000000 */
[----:B------:R-:W-:Y:S01]  /*ca70*/  SEL R14, R14, R31, P0 ;  /* 0x0000001f0e0e7207 */ /* 0x000fe20000000000 */
[----:B------:R-:W1:Y:S01]  /*ca80*/  SHFL.IDX PT, R42, R57, R20, 0x1c1f ;  /* 0x001c1f14392a7589 */ /* 0x000e6200000e0000 */
[----:B--2---:R-:W-:Y:S02]  /*ca90*/  SEL R5, R63, R24, P0 ;  /* 0x000000183f057207 */ /* 0x004fe40000000000 */
[----:B------:R-:W-:Y:S01]  /*caa0*/  SEL R7, R24, R63, P0 ;  /* 0x0000003f18077207 */ /* 0x000fe20000000000 */
[----:B------:R-:W-:Y:S01]  /*cab0*/  BAR.SYNC.DEFER_BLOCKING 0x1, 0x100 ;  /* 0x0044000000007b1d */ /* 0x000fe20000010000 */
[----:B---3--:R-:W-:Y:S02]  /*cac0*/  SEL R13, R67, R26, P0 ;  /* 0x0000001a430d7207 */ /* 0x008fe40000000000 */
[----:B------:R-:W-:-:S03]  /*cad0*/  SEL R15, R26, R67, P0 ;  /* 0x000000431a0f7207 */ /* 0x000fc60000000000 */
[----:B------:R-:W-:Y:S04]  /*cae0*/  SHFL.IDX PT, R39, R39, R44, 0x1c1f ;  /* 0x001c1f2c27277589 */ /* 0x000fe800000e0000 */
[----:B------:R-:W-:Y:S04]  /*caf0*/  SHFL.IDX PT, R45, R45, R44, 0x1c1f ;  /* 0x001c1f2c2d2d7589 */ /* 0x000fe800000e0000 */
[----:B------:R-:W-:Y:S01]  /*cb00*/  SHFL.IDX PT, R51, R51, R44, 0x1c1f ;  /* 0x001c1f2c33337589 */ /* 0x000fe200000e0000 */
[----:B0-----:R-:W-:Y:S02]  /*cb10*/  SEL R24, R37, R10, P0 ;  /* 0x0000000a25187207 */ /* 0x001fe40000000000 */
[----:B------:R-:W-:Y:S01]  /*cb20*/  SEL R26, R10, R37, P0 ;  /* 0x000000250a1a7207 */ /* 0x000fe20000000000 */
[----:B------:R-:W-:Y:S01]  /*cb30*/  SHFL.IDX PT, R53, R53, R44, 0x1c1f ;  /* 0x001c1f2c35357589 */ /* 0x000fe200000e0000 */
[----:B-1----:R-:W-:-:S03]  /*cb40*/  SEL R25, R69, R42, P0 ;  /* 0x0000002a45197207 */ /* 0x002fc60000000000 */
[----:B------:R-:W-:Y:S04]  /*cb50*/  SHFL.IDX PT, R59, R59, R44, 0x1c1f ;  /* 0x001c1f2c3b3b7589 */ /* 0x000fe800000e0000 */
[----:B------:R-:W-:Y:S04]  /*cb60*/  SHFL.IDX PT, R71, R71, R44, 0x1c1f ;  /* 0x001c1f2c47477589 */ /* 0x000fe800000e0000 */
[----:B------:R-:W-:Y:S04]  /*cb70*/  SHFL.IDX PT, R75, R75, R44, 0x1c1f ;  /* 0x001c1f2c4b4b7589 */ /* 0x000fe800000e0000 */
[----:B------:R-:W-:Y:S04]  /*cb80*/  SHFL.IDX PT, R77, R77, R44, 0x1c1f ;  /* 0x001c1f2c4d4d7589 */ /* 0x000fe800000e0000 */
[----:B------:R-:W-:Y:S04]  /*cb90*/  SHFL.IDX PT, R81, R81, R44, 0x1c1f ;  /* 0x001c1f2c51517589 */ /* 0x000fe800000e0000 */
[----:B------:R-:W-:Y:S04]  /*cba0*/  SHFL.IDX PT, R85, R85, R44, 0x1c1f ;  /* 0x001c1f2c55557589 */ /* 0x000fe800000e0000 */
[----:B------:R-:W0:Y:S04]  /*cbb0*/  SHFL.IDX PT, R28, R49, R20, 0x1c1f ;  /* 0x001c1f14311c7589 */ /* 0x000e2800000e0000 */
[----:B------:R-:W1:Y:S04]  /*cbc0*/  SHFL.IDX PT, R30, R41, R20, 0x1c1f ;  /* 0x001c1f14291e7589 */ /* 0x000e6800000e0000 */
[----:B------:R-:W2:Y:S04]  /*cbd0*/  SHFL.IDX PT, R44, R43, R20, 0x1c1f ;  /* 0x001c1f142b2c7589 */ /* 0x000ea800000e0000 */
[----:B------:R2:W-:Y:S04]  /*cbe0*/  SHFL.IDX PT, R36, R33, R20, 0x1c1f ;  /* 0x001c1f1421247589 */ /* 0x0005e800000e0000 */
[----:B------:R3:W4:Y:S04]  /*cbf0*/  SHFL.IDX PT, R46, R35, R20, 0x1c1f ;  /* 0x001c1f14232e7589 */ /* 0x00072800000e0000 */
[----:B------:R-:W-:Y:S04]  /*cc00*/  SHFL.IDX PT, R38, R55, R20, 0x1c1f ;  /* 0x001c1f1437267589 */ /* 0x000fe800000e0000 */
[----:B------:R-:W-:Y:S01]  /*cc10*/  SHFL.IDX PT, R52, R79, R20, 0x1c1f ;  /* 0x001c1f144f347589 */ /* 0x000fe200000e0000 */
[----:B0-----:R-:W-:-:S02]  /*cc20*/  SEL R32, R39, R28, P0 ;  /* 0x0000001c27207207 */ /* 0x001fc40000000000 */
[----:B------:R-:W-:Y:S01]  /*cc30*/  SEL R34, R28, R39, P0 ;  /* 0x000000271c227207 */ /* 0x000fe20000000000 */
[----:B------:R-:W0:Y:S01]  /*cc40*/  SHFL.IDX PT, R54, R83, R20, 0x1c1f ;  /* 0x001c1f1453367589 */ /* 0x000e2200000e0000 */
[----:B-1----:R-:W-:Y:S02]  /*cc50*/  SEL R28, R45, R30, P0 ;  /* 0x0000001e2d1c7207 */ /* 0x002fe40000000000 */
[----:B------:R-:W-:Y:S01]  /*cc60*/  SEL R30, R30, R45, P0 ;  /* 0x0000002d1e1e7207 */ /* 0x000fe20000000000 */
[----:B------:R-:W1:Y:S01]  /*cc70*/  SHFL.IDX PT, R40, R61, R20, 0x1c1f ;  /* 0x001c1f143d287589 */ /* 0x000e6200000e0000 */
[----:B--2---:R-:W-:Y:S02]  /*cc80*/  SEL R33, R71, R44, P0 ;  /* 0x0000002c47217207 */ /* 0x004fe40000000000 */
[----:B---3--:R-:W-:Y:S01]  /*cc90*/  SEL R35, R44, R71, P0 ;  /* 0x000000472c237207 */ /* 0x008fe20000000000 */
[----:B------:R-:W2:Y:S04]  /*cca0*/  SHFL.IDX PT, R56, R87, R20, 0x1c1f ;  /* 0x001c1f1457387589 */ /* 0x000ea800000e0000 */
[----:B------:R1:W-:Y:S01]  /*ccb0*/  STSM.16.M88.4 [R48], R4 ;  /* 0x0000000430007844 */ /* 0x0003e20000000200 */
[----:B----4-:R-:W-:-:S02]  /*ccc0*/  SEL R29, R75, R46, P0 ;  /* 0x0000002e4b1d7207 */ /* 0x010fc40000000000 */
[----:B------:R-:W-:Y:S01]  /*ccd0*/  SEL R31, R46, R75, P0 ;  /* 0x0000004b2e1f7207 */ /* 0x000fe20000000000 */
[----:B------:R3:W-:Y:S01]  /*cce0*/  STSM.16.M88.4 [R27], R12 ;  /* 0x0000000c1b007844 */ /* 0x0007e20000000200 */
[----:B0-----:R-:W-:Y:S02]  /*ccf0*/  SEL R37, R81, R54, P0 ;  /* 0x0000003651257207 */ /* 0x001fe40000000000 */
[----:B------:R-:W-:Y:S02]  /*cd00*/  SEL R39, R54, R81, P0 ;  /* 0x0000005136277207 */ /* 0x000fe40000000000 */
[----:B-1----:R-:W-:Y:S01]  /*cd10*/  SEL R48, R59, R40, P0 ;  /* 0x000000283b307207 */ /* 0x002fe20000000000 */
[----:B------:R-:W-:Y:S02]  /*cd20*/  IMAD.U32 R4, RZ, RZ, UR6 ;  /* 0x00000006ff047e24 */ /* 0x000fe4000f8e00ff */
[----:B------:R-:W-:Y:S01]  /*cd30*/  IMAD.U32 R5, RZ, RZ, UR7 ;  /* 0x00000007ff057e24 */ /* 0x000fe2000f8e00ff */
[----:B---3--:R-:W-:-:S02]  /*cd40*/  SEL R27, R42, R69, P0 ;  /* 0x000000452a1b7207 */ /* 0x008fc40000000000 */
[----:B------:R-:W-:Y:S02]  /*cd50*/  SEL R12, R51, R36, P0 ;  /* 0x00000024330c7207 */ /* 0x000fe40000000000 */
[----:B------:R-:W-:Y:S01]  /*cd60*/  SEL R14, R36, R51, P0 ;  /* 0x00000033240e7207 */ /* 0x000fe20000000000 */
[----:B------:R0:W-:Y:S01]  /*cd70*/  STSM.16.M88.4 [R50], R24 ;  /* 0x0000001832007844 */ /* 0x0001e20000000200 */
[----:B------:R-:W-:Y:S02]  /*cd80*/  SEL R36, R53, R38, P0 ;  /* 0x0000002635247207 */ /* 0x000fe40000000000 */
[----:B------:R-:W-:Y:S01]  /*cd90*/  SEL R13, R77, R52, P0 ;  /* 0x000000344d0d7207 */ /* 0x000fe20000000000 */
[----:B------:R-:W-:Y:S01]  /*cda0*/  STSM.16.M88.4 [R64], R32 ;  /* 0x0000002040007844 */ /* 0x000fe20000000200 */
[----:B------:R-:W-:Y:S02]  /*cdb0*/  SEL R15, R52, R77, P0 ;  /* 0x0000004d340f7207 */ /* 0x000fe40000000000 */
[----:B------:R-:W-:Y:S01]  /*cdc0*/  SEL R38, R38, R53, P0 ;  /* 0x0000003526267207 */ /* 0x000fe20000000000 */
[----:B------:R1:W-:Y:S01]  /*cdd0*/  STSM.16.M88.4 [R62], R28 ;  /* 0x0000001c3e007844 */ /* 0x0003e20000000200 */
[----:B--2---:R-:W-:-:S02]  /*cde0*/  SEL R49, R85, R56, P0 ;  /* 0x0000003855317207 */ /* 0x004fc40000000000 */
[----:B------:R-:W-:Y:S01]  /*cdf0*/  SEL R51, R56, R85, P0 ;  /* 0x0000005538337207 */ /* 0x000fe20000000000 */
[----:B------:R2:W-:Y:S01]  /*ce00*/  STSM.16.M88.4 [R60], R12 ;  /* 0x0000000c3c007844 */ /* 0x0005e20000000200 */
[----:B0-----:R-:W-:-:S03]  /*ce10*/  SEL R50, R40, R59, P0 ;  /* 0x0000003b28327207 */ /* 0x001fc60000000000 */
[----:B------:R2:W-:Y:S01]  /*ce20*/  STSM.16.M88.4 [R58], R36 ;  /* 0x000000243a007844 */ /* 0x0005e20000000200 */
[----:B------:R-:W-:-:S03]  /*ce30*/  PLOP3.LUT P0, PT, PT, PT, UP1, 0x80, 0x0 ;  /* 0x000000000000781c */ /* 0x000fc60003f0f018 */
[----:B------:R2:W-:Y:S01]  /*ce40*/  STSM.16.M88.4 [R21], R48 ;  /* 0x0000003015007844 */ /* 0x0005e20000000200 */
[----:B------:R-:W-:Y:S01]  /*ce50*/  BAR.SYNC.DEFER_BLOCKING 0x1, 0x100 ;  /* 0x0044000000007b1d */ /* 0x000fe20000010000 */
[----:B------:R-:W-:Y:S02]  /*ce60*/  IMAD.U32 R6, RZ, RZ, UR4 ;  /* 0x00000004ff067e24 */ /* 0x000fe4000f8e00ff */
[----:B------:R-:W-:-:S03]  /*ce70*/  IMAD.U32 R7, RZ, RZ, UR5 ;  /* 0x00000005ff077e24 */ /* 0x000fc6000f8e00ff */
[----:B------:R-:W3:Y:S04]  /*ce80*/  @P2 LDG.E R10, desc[UR54][R4.64] ;  /* 0x00000036040a2981 */ /* 0x000ee8000c1e1900 */
[----:B------:R-:W4:Y:S01]  /*ce90*/  @P0 LDG.E R6, desc[UR54][R6.64] ;  /* 0x0000003606060981 */ /* 0x000f22000c1e1900 */
[----:B------:R-:W-:Y:S01]  /*cea0*/  IMAD R11, R18, 0x40, R16 ;  /* 0x00000040120b7824 */ /* 0x000fe200078e0210 */
[----:B------:R-:W-:Y:S01]  /*ceb0*/  UMOV UR4, URZ ;  /* 0x0000003f00047c82 */ /* 0x000fe20008000000 */
[----:B------:R-:W-:Y:S02]  /*cec0*/  ULDC UR8, c[0x0][0xa88] ;  /* 0x0002a20000087ab9 */ /* 0x000fe40000000800 */
[----:B------:R-:W-:-:S03]  /*ced0*/  IMAD.WIDE R8, R11, 0x2, R8 ;  /* 0x000000020b087825 */ /* 0x000fc600078e0208 */
[----:B-1----:R-:W-:Y:S02]  /*cee0*/  IADD3 R29, P1, R8, 0x1000, RZ ;  /* 0x00001000081d7810 */ /* 0x002fe40007f3e0ff */
[----:B---3--:R-:W-:Y:S02]  /*cef0*/  @P2 R2UR UR4, R10 ;  /* 0x000000000a0422ca */ /* 0x008fe400000e0000 */
[----:B----4-:R-:W-:Y:S01]  /*cf00*/  @P0 R2UR UR8, R6 ;  /* 0x00000000060802ca */ /* 0x010fe200000e0000 */
[----:B--2---:R-:W-:-:S14]  /*cf10*/  @P0 BRA `(.L_x_2061) ;  /* 0x0000000000180947 */ /* 0x004fdc0003800000 */
[----:B------:R-:W-:Y:S05]  /*cf20*/  @!P2 BRA `(.L_x_2061) ;  /* 0x000000000014a947 */ /* 0x000fea0003800000 */
[----:B------:R-:W2:Y:S04]  /*cf30*/  LDG.E R7, desc[UR54][R4.64] ;  /* 0x0000003604077981 */ /* 0x000ea8000c1e1900 */
[----:B------:R-:W3:Y:S01]  /*cf40*/  LDG.E R6, desc[UR54][R4.64+0x4] ;  /* 0x0000043604067981 */ /* 0x000ee2000c1e1900 */
[----:B--2---:R-:W-:Y:S02]  /*cf50*/  R2UR UR5, R7 ;  /* 0x00000000070572ca */ /* 0x004fe400000e0000 */
[----:B---3--:R-:W-:-:S13]  /*cf60*/  R2UR UR8, R6 ;  /* 0x00000000060872ca */ /* 0x008fda00000e0000 */
[----:B------:R-:W-:-:S12]  /*cf70*/  UIADD3 UR8, -UR5, UR8, URZ ;  /* 0x0000000805087290 */ /* 0x000fd8000fffe13f */
.L_x_2061:
[----:B------:R-:W-:Y:S01]  /*cf80*/  USHF.R.S32.HI UR12, URZ, 0x1f, UR42 ;  /* 0x0000001f3f0c7899 */ /* 0x000fe2000801142a */
[----:B------:R-:W-:Y:S01]  /*cf90*/  IMAD.U32 R5, RZ, RZ, UR43 ;  /* 0x0000002bff057e24 */ /* 0x000fe2000f8e00ff */
[----:B------:R-:W-:Y:S01]  /*cfa0*/  ULDC.64 UR10, c[0x0][0xb70] ;  /* 0x0002dc00000a7ab9 */ /* 0x000fe20000000a00 */
[----:B------:R-:W-:Y:S01]  /*cfb0*/  USHF.R.S32.HI UR5, URZ, 0x1f, UR4 ;  /* 0x0000001f3f057899 */ /* 0x000fe20008011404 */
[C---:B------:R-:W-:Y:S01]  /*cfc0*/  IADD3 R13, P2, R8.reuse, 0x2000, RZ ;  /* 0x00002000080d7810 */ /* 0x040fe20007f5e0ff */
[----:B------:R-:W-:Y:S01]  /*cfd0*/  UIMAD UR9, UR12, UR10, URZ ;  /* 0x0000000a0c0972a4 */ /* 0x000fe2000f8e023f */
[----:B------:R-:W-:Y:S01]  /*cfe0*/  IMAD R10, R5, 0x80, R22 ;  /* 0x00000080050a7824 */ /* 0x000fe200078e0216 */
[----:B------:R-:W-:Y:S01]  /*cff0*/  UIMAD.WIDE.U32 UR6, UR42, UR10, UR4 ;  /* 0x0000000a2a0672a5 */ /* 0x000fe2000f8e0004 */
[----:B------:R-:W-:Y:S01]  /*d000*/  IADD3 R7, P6, R8, 0x3000, RZ ;  /* 0x0000300008077810 */ /* 0x000fe20007fde0ff */
[----:B------:R-:W-:Y:S01]  /*d010*/  UIMAD UR9, UR42, UR11, UR9 ;  /* 0x0000000b2a0972a4 */ /* 0x000fe2000f8e0209 */
[----:B------:R-:W-:Y:S01]  /*d020*/  LOP3.LUT R28, R29, 0x380, RZ, 0xc0, !PT ;  /* 0x000003801d1c7812 */ /* 0x000fe200078ec0ff */
[----:B------:R-:W-:Y:S01]  /*d030*/  USEL UR37, UR37, URZ, !UP0 ;  /* 0x0000003f25257287 */ /* 0x000fe2000c000000 */
[----:B------:R-:W-:Y:S01]  /*d040*/  SHF.R.S32.HI R5, RZ, 0x1f, R10 ;  /* 0x0000001fff057819 */ /* 0x000fe2000001140a */
[----:B------:R-:W-:Y:S01]  /*d050*/  ULDC.64 UR10, c[0x0][0xb78] ;  /* 0x0002de00000a7ab9 */ /* 0x000fe20000000a00 */
[----:B------:R-:W-:Y:S01]  /*d060*/  UIADD3 UR7, UR7, UR9, URZ ;  /* 0x0000000907077290 */ /* 0x000fe2000fffe03f */
[----:B------:R-:W-:Y:S01]  /*d070*/  LOP3.LUT R12, R13, 0x380, RZ, 0xc0, !PT ;  /* 0x000003800d0c7812 */ /* 0x000fe200078ec0ff */
[----:B------:R-:W-:Y:S01]  /*d080*/  USEL UR36, UR36, URZ, !UP0 ;  /* 0x0000003f24247287 */ /* 0x000fe2000c000000 */
[----:B------:R-:W-:Y:S01]  /*d090*/  LOP3.LUT R4, R7, 0x380, RZ, 0xc0, !PT ;  /* 0x0000038007047812 */ /* 0x000fe200078ec0ff */
[----:B------:R-:W-:Y:S01]  /*d0a0*/  UIMAD UR9, UR37, UR10, URZ ;  /* 0x0000000a250972a4 */ /* 0x000fe2000f8e023f */
[----:B------:R-:W-:Y:S01]  /*d0b0*/  SHF.R.U64 R28, R28, 0x3, RZ ;  /* 0x000000031c1c7819 */ /* 0x000fe200000012ff */
[----:B------:R-:W-:Y:S01]  /*d0c0*/  UIMAD.WIDE.U32 UR6, UR36, UR10, UR6 ;  /* 0x0000000a240672a5 */ /* 0x000fe2000f8e0006 */
[----:B------:R-:W-:Y:S01]  /*d0d0*/  SHF.R.U64 R12, R12, 0x3, RZ ;  /* 0x000000030c0c7819 */ /* 0x000fe200000012ff */
[----:B------:R-:W-:Y:S01]  /*d0e0*/  UIMAD UR9, UR36, UR11, UR9 ;  /* 0x0000000b240972a4 */ /* 0x000fe2000f8e0209 */
[----:B------:R-:W-:-:S02]  /*d0f0*/  SHF.R.U64 R4, R4, 0x3, RZ ;  /* 0x0000000304047819 */ /* 0x000fc400000012ff */
[----:B------:R-:W-:Y:S01]  /*d100*/  LOP3.LUT R28, R28, R29, RZ, 0x3c, !PT ;  /* 0x0000001d1c1c7212 */ /* 0x000fe200078e3cff */
[--C-:B------:R-:W-:Y:S01]  /*d110*/  IMAD.X R29, RZ, RZ, R9.reuse, P1 ;  /* 0x000000ffff1d7224 */ /* 0x100fe200008e0609 */
[----:B------:R-:W-:Y:S01]  /*d120*/  IADD3 R6, P0, R10, UR6, RZ ;  /* 0x000000060a067c10 */ /* 0x000fe2000ff1e0ff */
[----:B------:R-:W-:Y:S01]  /*d130*/  IMAD.U32 R14, RZ, RZ, UR9 ;  /* 0x00000009ff0e7e24 */ /* 0x000fe2000f8e00ff */
[----:B------:R-:W-:Y:S01]  /*d140*/  LOP3.LUT R12, R12, R13, RZ, 0x3c, !PT ;  /* 0x0000000d0c0c7212 */ /* 0x000fe200078e3cff */
[----:B------:R-:W-:Y:S01]  /*d150*/  IMAD.X R13, RZ, RZ, R9, P2 ;  /* 0x000000ffff0d7224 */ /* 0x000fe200010e0609 */
[----:B------:R-:W-:Y:S02]  /*d160*/  IADD3 R37, P5, R8, 0x4000, RZ ;  /* 0x0000400008257810 */ /* 0x000fe40007fbe0ff */
[----:B------:R-:W-:Y:S01]  /*d170*/  IADD3.X R5, R5, UR7, R14, P0, !PT ;  /* 0x0000000705057c10 */ /* 0x000fe200087fe40e */
[----:B------:R-:W-:Y:S01]  /*d180*/  ULDC.64 UR6, c[0x0][0xb40] ;  /* 0x0002d00000067ab9 */ /* 0x000fe20000000a00 */
[----:B------:R-:W-:-:S02]  /*d190*/  LOP3.LUT R4, R4, R7, RZ, 0x3c, !PT ;  /* 0x0000000704047212 */ /* 0x000fc400078e3cff */
[----:B------:R-:W-:Y:S02]  /*d1a0*/  LEA R44, P0, R6, UR6, 0x2 ;  /* 0x00000006062c7c11 */ /* 0x000fe4000f8010ff */
[----:B------:R-:W-:Y:S02]  /*d1b0*/  IADD3 R41, P4, R8, 0x5000, RZ ;  /* 0x0000500008297810 */ /* 0x000fe40007f9e0ff */
[----:B------:R-:W-:Y:S01]  /*d1c0*/  LEA.HI.X R45, R6, UR7, R5, 0x2, P0 ;  /* 0x00000007062d7c11 */ /* 0x000fe200080f1405 */
[----:B------:R-:W-:Y:S01]  /*d1d0*/  VIADD R5, R10, 0x8 ;  /* 0x000000080a057836 */ /* 0x000fe20000000000 */
[----:B------:R-:W-:Y:S01]  /*d1e0*/  LOP3.LUT P0, RZ, R188, 0x3, RZ, 0xc0, !PT ;  /* 0x00000003bcff7812 */ /* 0x000fe2000780c0ff */
[----:B------:R-:W-:Y:S01]  /*d1f0*/  ULDC.64 UR6, c[0x0][0xaa0] ;  /* 0x0002a80000067ab9 */ /* 0x000fe20000000a00 */
[----:B------:R-:W-:Y:S02]  /*d200*/  IADD3 R25, P3, R8, 0x6000, RZ ;  /* 0x0000600008197810 */ /* 0x000fe40007f7e0ff */
[----:B------:R-:W-:-:S02]  /*d210*/  ISETP.GE.OR P1, PT, R10, UR8, P0 ;  /* 0x000000080a007c0c */ /* 0x000fc40008726670 */
[C---:B------:R-:W-:Y:S02]  /*d220*/  IADD3 R7, P2, R8.reuse, 0x7000, RZ ;  /* 0x0000700008077810 */ /* 0x040fe40007f5e0ff */
[----:B------:R-:W-:Y:S02]  /*d230*/  LOP3.LUT R36, R37, 0x380, RZ, 0xc0, !PT ;  /* 0x0000038025247812 */ /* 0x000fe400078ec0ff */
[----:B------:R-:W-:Y:S02]  /*d240*/  LOP3.LUT R40, R41, 0x380, RZ, 0xc0, !PT ;  /* 0x0000038029287812 */ /* 0x000fe400078ec0ff */
[----:B------:R-:W-:Y:S01]  /*d250*/  LOP3.LUT R33, R8, 0x380, RZ, 0xc0, !PT ;  /* 0x0000038008217812 */ /* 0x000fe200078ec0ff */
[----:B------:R-:W-:Y:S01]  /*d260*/  UIMAD UR5, UR5, UR6, URZ ;  /* 0x00000006050572a4 */ /* 0x000fe2000f8e023f */
[----:B------:R-:W-:Y:S01]  /*d270*/  LOP3.LUT R24, R25, 0x380, RZ, 0xc0, !PT ;  /* 0x0000038019187812 */ /* 0x000fe200078ec0ff */
[--C-:B------:R-:W-:Y:S01]  /*d280*/  IMAD.X R11, RZ, RZ, R9.reuse, P2 ;  /* 0x000000ffff0b7224 */ /* 0x100fe200010e0609 */
[----:B------:R-:W-:Y:S01]  /*d290*/  ISETP.GE.OR P0, PT, R5, UR8, P0 ;  /* 0x0000000805007c0c */ /* 0x000fe20008706670 */
[----:B------:R-:W-:Y:S01]  /*d2a0*/  IMAD.X R5, RZ, RZ, R9, P6 ;  /* 0x000000ffff057224 */ /* 0x000fe200030e0609 */
[----:B------:R-:W-:Y:S01]  /*d2b0*/  LOP3.LUT R6, R7, 0x380, RZ, 0xc0, !PT ;  /* 0x0000038007067812 */ /* 0x000fe200078ec0ff */
[----:B------:R0:W-:Y:S01]  /*d2c0*/  @!P1 STG.E desc[UR54][R44.64], R3 ;  /* 0x000000032c009986 */ /* 0x0001e2000c101936 */
[----:B------:R-:W-:-:S02]  /*d2d0*/  SHF.R.U64 R36, R36, 0x3, RZ ;  /* 0x0000000324247819 */ /* 0x000fc400000012ff */
[----:B------:R-:W-:Y:S02]  /*d2e0*/  SHF.R.U64 R40, R40, 0x3, RZ ;  /* 0x0000000328287819 */ /* 0x000fe400000012ff */
[----:B------:R-:W-:Y:S02]  /*d2f0*/  SHF.R.U64 R24, R24, 0x3, RZ ;  /* 0x0000000318187819 */ /* 0x000fe400000012ff */
[----:B------:R-:W-:Y:S02]  /*d300*/  SHF.R.U64 R33, R33, 0x3, RZ ;  /* 0x0000000321217819 */ /* 0x000fe400000012ff */
[----:B------:R-:W-:Y:S01]  /*d310*/  SHF.R.U64 R6, R6, 0x3, RZ ;  /* 0x0000000306067819 */ /* 0x000fe200000012ff */
[--C-:B------:R-:W-:Y:S01]  /*d320*/  IMAD.MOV.U32 R20, RZ, RZ, R16.reuse ;  /* 0x000000ffff147224 */ /* 0x100fe200078e0010 */
[----:B------:R-:W-:Y:S01]  /*d330*/  LOP3.LUT R36, R36, R37, RZ, 0x3c, !PT ;  /* 0x0000002524247212 */ /* 0x000fe200078e3cff */
[--C-:B------:R-:W-:Y:S01]  /*d340*/  IMAD.X R37, RZ, RZ, R9.reuse, P5 ;  /* 0x000000ffff257224 */ /* 0x100fe200028e0609 */
[----:B------:R-:W-:Y:S01]  /*d350*/  LOP3.LUT R40, R40, R41, RZ, 0x3c, !PT ;  /* 0x0000002928287212 */ /* 0x000fe200078e3cff */
[--C-:B------:R-:W-:Y:S01]  /*d360*/  IMAD.X R41, RZ, RZ, R9.reuse, P4 ;  /* 0x000000ffff297224 */ /* 0x100fe200020e0609 */
[----:B------:R-:W-:Y:S01]  /*d370*/  LOP3.LUT R24, R24, R25, RZ, 0x3c, !PT ;  /* 0x0000001918187212 */ /* 0x000fe200078e3cff */
[--C-:B------:R-:W-:Y:S01]  /*d380*/  IMAD.X R25, RZ, RZ, R9.reuse, P3 ;  /* 0x000000ffff197224 */ /* 0x100fe200018e0609 */
[----:B------:R-:W-:Y:S01]  /*d390*/  LOP3.LUT R32, R33, R8, RZ, 0x3c, !PT ;  /* 0x0000000821207212 */ /* 0x000fe200078e3cff */
[----:B------:R-:W-:Y:S01]  /*d3a0*/  IMAD.MOV.U32 R33, RZ, RZ, R9 ;  /* 0x000000ffff217224 */ /* 0x000fe200078e0009 */
[----:B------:R-:W-:Y:S01]  /*d3b0*/  LOP3.LUT R10, R6, R7, RZ, 0x3c, !PT ;  /* 0x00000007060a7212 */ /* 0x000fe200078e3cff */
[----:B0-----:R-:W-:Y:S01]  /*d3c0*/  IMAD.U32 R3, RZ, RZ, UR6 ;  /* 0x00000006ff037e24 */ /* 0x001fe2000f8e00ff */
[----:B------:R-:W-:Y:S01]  /*d3d0*/  SHF.R.S32.HI R21, RZ, 0x1f, R16 ;  /* 0x0000001fff157819 */ /* 0x000fe20000011410 */
[----:B------:R-:W-:Y:S01]  /*d3e0*/  UIMAD UR5, UR4, UR7, UR5 ;  /* 0x00000007040572a4 */ /* 0x000fe2000f8e0205 */
[----:B------:R0:W-:Y:S02]  /*d3f0*/  @!P0 STG.E desc[UR54][R44.64+0x20], R2 ;  /* 0x000020022c008986 */ /* 0x0001e4000c101936 */
[----:B------:R-:W-:-:S02]  /*d400*/  ULDC.64 UR6, c[0x0][0xae0] ;  /* 0x0002b80000067ab9 */ /* 0x000fc40000000a00 */
[----:B------:R-:W5:Y:S01]  /*d410*/  LD.E.128 R32, desc[UR54][R32.64] ;  /* 0x0000003620207980 */ /* 0x000f62000c101d00 */
[----:B------:R-:W-:-:S03]  /*d420*/  IMAD.U32 R19, RZ, RZ, UR6 ;  /* 0x00000006ff137e24 */ /* 0x000fc6000f8e00ff */
[----:B------:R-:W5:Y:S01]  /*d430*/  LD.E.128 R28, desc[UR54][R28.64] ;  /* 0x000000361c1c7980 */ /* 0x000f62000c101d00 */
[----:B0-----:R-:W-:-:S03]  /*d440*/  IMAD.WIDE.U32 R2, R3, UR4, R20 ;  /* 0x0000000403027c25 */ /* 0x001fc6000f8e0014 */
[----:B------:R-:W5:Y:S01]  /*d450*/  LD.E.128 R12, desc[UR54][R12.64] ;  /* 0x000000360c0c7980 */ /* 0x000f62000c101d00 */
[----:B------:R-:W-:-:S03]  /*d460*/  UIMAD UR4, UR12, UR6, URZ ;  /* 0x000000060c0472a4 */ /* 0x000fc6000f8e023f */
[----:B------:R-:W5:Y:S01]  /*d470*/  LD.E.128 R4, desc[UR54][R4.64] ;  /* 0x0000003604047980 */ /* 0x000f62000c101d00 */
[----:B------:R-:W-:-:S03]  /*d480*/  VIADD R3, R3, UR5 ;  /* 0x0000000503037c36 */ /* 0x000fc60008000000 */
[----:B------:R-:W5:Y:S04]  /*d490*/  LD.E.128 R36, desc[UR54][R36.64] ;  /* 0x0000003624247980 */ /* 0x000f68000c101d00 */
[----:B------:R-:W5:Y:S04]  /*d4a0*/  LD.E.128 R40, desc[UR54][R40.64] ;  /* 0x0000003628287980 */ /* 0x000f68000c101d00 */
[----:B------:R-:W5:Y:S04]  /*d4b0*/  LD.E.128 R24, desc[UR54][R24.64] ;  /* 0x0000003618187980 */ /* 0x000f68000c101d00 */
[----:B------:R-:W5:Y:S01]  /*d4c0*/  LD.E.128 R8, desc[UR54][R10.64] ;  /* 0x000000360a087980 */ /* 0x000f62000c101d00 */
[----:B------:R-:W-:-:S02]  /*d4d0*/  UIMAD UR4, UR42, UR7, UR4 ;  /* 0x000000072a0472a4 */ /* 0x000fc4000f8e0204 */
[----:B------:R-:W-:Y:S01]  /*d4e0*/  IMAD.WIDE.U32 R2, R19, UR42, R2 ;  /* 0x0000002a13027c25 */ /* 0x000fe2000f8e0002 */
[----:B------:R-:W-:Y:S01]  /*d4f0*/  UIMAD UR8, UR43, -0x80, UR8 ;  /* 0xffffff802b0878a4 */ /* 0x000fe2000f8e0208 */
[----:B------:R-:W-:Y:S01]  /*d500*/  @!PT LDS RZ, [RZ] ;  /* 0x00000000fffff984 */ /* 0x000fe20000000800 */
[----:B------:R-:W-:Y:S01]  /*d510*/  @!PT LDS RZ, [RZ] ;  /* 0x00000000fffff984 */ /* 0x000fe20000000800 */
[----:B------:R-:W-:Y:S01]  /*d520*/  @!PT LDS RZ, [RZ] ;  /* 0x00000000fffff984 */ /* 0x000fe20000000800 */
[----:B------:R-:W-:Y:S01]  /*d530*/  @!PT LDS RZ, [RZ] ;  /* 0x00000000fffff984 */ /* 0x000fe20000000800 */
[----:B------:R0:W-:Y:S06]  /*d540*/  MEMBAR.ALL.CTA ;  /* 0x0000000000007992 */ /* 0x0001ec0000008000 */
[----:B0-----:R-:W0:Y:S01]  /*d550*/  FENCE.VIEW.ASYNC.S ;  /* 0x00000000000073c6 */ /* 0x001e220000000000 */
[----:B------:R-:W-:Y:S01]  /*d560*/  BSSY B1, `(.L_x_2062) ;  /* 0x0000026000017945 */ /* 0x000fe20003800000 */
[----:B------:R-:W-:-:S02]  /*d570*/  VIADD R0, R0, 0x29820 ;  /* 0x0002982000007836 */ /* 0x000fc40000000000 */
[----:B------:R-:W-:Y:S01]  /*d580*/  VIADD R3, R3, UR4 ;  /* 0x0000000403037c36 */ /* 0x000fe20008000000 */
[----:B------:R-:W-:Y:S01]  /*d590*/  ULDC.64 UR4, c[0x0][0xae8] ;  /* 0x0002ba0000047ab9 */ /* 0x000fe20000000a00 */
[C---:B------:R-:W-:Y:S01]  /*d5a0*/  ISETP.GE.AND P2, PT, R18.reuse, UR8, PT ;  /* 0x0000000812007c0c */ /* 0x040fe2000bf46270 */
[----:B------:R-:W-:Y:S01]  /*d5b0*/  IMAD.U32 R45, RZ, RZ, UR4 ;  /* 0x00000004ff2d7e24 */ /* 0x000fe2000f8e00ff */
[----:B------:R-:W-:Y:S01]  /*d5c0*/  UIMAD UR4, UR37, UR4, URZ ;  /* 0x00000004250472a4 */ /* 0x000fe2000f8e023f */
[C---:B------:R-:W-:Y:S01]  /*d5d0*/  VIADD R19, R18.reuse, 0x20 ;  /* 0x0000002012137836 */ /* 0x040fe20000000000 */
[----:B------:R-:W-:Y:S01]  /*d5e0*/  PRMT R0, RZ, 0x654, R0 ;  /* 0x00000654ff007816 */ /* 0x000fe20000000000 */
[----:B------:R-:W-:Y:S01]  /*d5f0*/  VIADD R21, R18, 0x60 ;  /* 0x0000006012157836 */ /* 0x000fe20000000000 */
[----:B------:R-:W-:Y:S02]  /*d600*/  UIMAD UR4, UR36, UR5, UR4 ;  /* 0x00000005240472a4 */ /* 0x000fe4000f8e0204 */
[----:B------:R-:W-:Y:S01]  /*d610*/  IMAD.WIDE.U32 R44, R45, UR36, R2 ;  /* 0x000000242d2c7c25 */ /* 0x000fe2000f8e0002 */
[----:B------:R-:W-:-:S02]  /*d620*/  ISETP.GE.AND P4, PT, R19, UR8, PT ;  /* 0x0000000813007c0c */ /* 0x000fc4000bf86270 */
[----:B------:R-:W-:Y:S01]  /*d630*/  ISETP.GE.AND P1, PT, R21, UR8, PT ;  /* 0x0000000815007c0c */ /* 0x000fe2000bf26270 */
[----:B------:R-:W-:Y:S01]  /*d640*/  VIADD R20, R18, 0x40 ;  /* 0x0000004012147836 */ /* 0x000fe20000000000 */
[--C-:B------:R-:W-:Y:S01]  /*d650*/  SHF.R.S32.HI R19, RZ, 0x1f, R18.reuse ;  /* 0x0000001fff137819 */ /* 0x100fe20000011412 */
[----:B------:R-:W-:Y:S02]  /*d660*/  IMAD.U32 R21, RZ, RZ, UR43 ;  /* 0x0000002bff157e24 */ /* 0x000fe4000f8e00ff */
[----:B------:R-:W-:Y:S01]  /*d670*/  VIADD R51, R45, UR4 ;  /* 0x000000042d337c36 */ /* 0x000fe20008000000 */
[----:B------:R-:W-:Y:S01]  /*d680*/  ISETP.GE.AND P0, PT, R20, UR8, PT ;  /* 0x0000000814007c0c */ /* 0x000fe2000bf06270 */
[----:B------:R-:W-:Y:S01]  /*d690*/  IMAD.WIDE R20, R21, 0x80, R18 ;  /* 0x0000008015147825 */ /* 0x000fe200078e0212 */
[----:B0-----:R0:W-:Y:S01]  /*d6a0*/  SYNCS.ARRIVE.TRANS64.RED.A1T0 RZ, [R0+URZ], RZ ;  /* 0x000000ff00ff79a7 */ /* 0x0011e2000810043f */
[----:B------:R-:W-:Y:S10]  /*d6b0*/  @P2 BRA `(.L_x_2063) ;  /* 0x0000000000402947 */ /* 0x000ff40003800000 */
[----:B------:R-:W-:Y:S01]  /*d6c0*/  ULDC.64 UR4, c[0x0][0xad8] ;  /* 0x0002b60000047ab9 */ /* 0x000fe20000000a00 */
[----:B------:R-:W-:Y:S01]  /*d6d0*/  IMAD.MOV.U32 R2, RZ, RZ, R44 ;  /* 0x000000ffff027224 */ /* 0x000fe200078e002c */
[----:B------:R-:W-:Y:S01]  /*d6e0*/  ULDC.64 UR6, c[0x0][0xa80] ;  /* 0x0002a00000067ab9 */ /* 0x000fe20000000a00 */
[----:B------:R-:W-:Y:S02]  /*d6f0*/  IMAD.MOV.U32 R3, RZ, RZ, R51 ;  /* 0x000000ffff037224 */ /* 0x000fe400078e0033 */
[----:B------:R-:W-:Y:S02]  /*d700*/  IMAD R49, R21, UR4, RZ ;  /* 0x0000000415317c24 */ /* 0x000fe4000f8e02ff */
[----:B0-----:R-:W-:Y:S02]  /*d710*/  VIADD R0, R16, 0x40 ;  /* 0x0000004010007836 */ /* 0x001fe40000000000 */
        /* <DEDUP_REMOVED lines=10> */
.L_x_2063:
[----:B------:R-:W-:Y:S05]  /*d7c0*/  BSYNC B1 ;  /* 0x0000000000017941 */ /* 0x000fea0003800000 */
.L_x_2062:
[----:B------:R-:W-:Y:S04]  /*d7d0*/  BSSY B1, `(.L_x_2064) ;  /* 0x0000014000017945 */ /* 0x000fe80003800000 */
[----:B------:R-:W-:Y:S05]  /*d7e0*/  @P4 BRA `(.L_x_2065) ;  /* 0x0000000000484947 */ /* 0x000fea0003800000 */
[----:B-1---5:R-:W-:Y:S01]  /*d7f0*/  IADD3 R33, P2, R20, 0x20, RZ ;  /* 0x0000002014217810 */ /* 0x022fe20007f5e0ff */
[----:B------:R-:W-:Y:S01]  /*d800*/  ULDC.64 UR4, c[0x0][0xad8] ;  /* 0x0002b60000047ab9 */ /* 0x000fe20000000a00 */
[----:B------:R-:W-:Y:S01]  /*d810*/  IMAD.MOV.U32 R2, RZ, RZ, R44 ;  /* 0x000000ffff027224 */ /* 0x000fe200078e002c */
[----:B------:R-:W-:Y:S01]  /*d820*/  ULDC.64 UR6, c[0x0][0xa80] ;  /* 0x0002a00000067ab9 */ /* 0x000fe20000000a00 */
[----:B------:R-:W-:Y:S02]  /*d830*/  IMAD.MOV.U32 R3, RZ, RZ, R51 ;  /* 0x000000ffff037224 */ /* 0x000fe400078e0033 */
[----:B0-----:R-:W-:Y:S02]  /*d840*/  IMAD.X R0, RZ, RZ, R21, P2 ;  /* 0x000000ffff007224 */ /* 0x001fe400010e0615 */
        /* <DEDUP_REMOVED lines=12> */
.L_x_2065:
[----:B------:R-:W-:Y:S05]  /*d910*/  BSYNC B1 ;  /* 0x0000000000017941 */ /* 0x000fea0003800000 */
.L_x_2064:
[----:B------:R-:W-:Y:S04]  /*d920*/  BSSY B1, `(.L_x_2066) ;  /* 0x0000014000017945 */ /* 0x000fe80003800000 */
[----:B------:R-:W-:Y:S05]  /*d930*/  @P0 BRA `(.L_x_2067) ;  /* 0x0000000000480947 */ /* 0x000fea0003800000 */
[----:B--2--5:R-:W-:Y:S01]  /*d940*/  IADD3 R29, P0, R20, 0x40, RZ ;  /* 0x00000040141d7810 */ /* 0x024fe20007f1e0ff */
        /* <DEDUP_REMOVED lines=17> */
.L_x_2067:
[----:B------:R-:W-:Y:S05]  /*da60*/  BSYNC B1 ;  /* 0x0000000000017941 */ /* 0x000fea0003800000 */
.L_x_2066:
[----:B------:R-:W-:Y:S05]  /*da70*/  @P1 BRA `(.L_x_2068) ;  /* 0x0000000c00041947 */ /* 0x000fea0003800000 */
[----:B---3-5:R-:W-:Y:S01]  /*da80*/  IADD3 R13, P0, R20, 0x60, RZ ;  /* 0x00000060140d7810 */ /* 0x028fe20007f1e0ff */
        /* <DEDUP_REMOVED lines=8> */
[----:B0-----:R-:W-:Y:S02]  /*db10*/  VIADD R0, R16, 0x40 ;  /* 0x0000004010007836 */ /* 0x001fe40000000000 */
        /* <DEDUP_REMOVED lines=10> */
.L_x_2060:
[----:B------:R-:W-:Y:S01]  /*dbc0*/  ULDC.64 UR4, c[0x0][0xbe0] ;  /* 0x0002f80000047ab9 */ /* 0x000fe20000000a00 */
[----:B------:R-:W-:Y:S01]  /*dbd0*/  ULDC.64 UR6, c[0x0][0xbd8] ;  /* 0x0002f60000067ab9 */ /* 0x000fe20000000a00 */
[----:B------:R-:W-:Y:S02]  /*dbe0*/  UISETP.NE.U32.AND UP0, UPT, UR4, URZ, UPT ;  /* 0x0000003f0400728c */ /* 0x000fe4000bf05070 */
[----:B------:R-:W-:Y:S02]  /*dbf0*/  UIMAD.WIDE UR6, UR36, 0x4, UR6 ;  /* 0x00000004240678a5 */ /* 0x000fe4000f8e0206 */
[----:B------:R-:W-:-:S03]  /*dc00*/  UISETP.NE.AND.EX UP1, UPT, UR5, URZ, UPT, UP0 ;  /* 0x0000003f0500728c */ /* 0x000fc6000bf25300 */
[----:B------:R-:W-:Y:S02]  /*dc10*/  ULDC.64 UR4, c[0x0][0xbd8] ;  /* 0x0002f60000047ab9 */ /* 0x000fe40000000a00 */
[----:B------:R-:W-:Y:S01]  /*dc20*/  UISETP.NE.U32.AND UP0, UPT, UR4, URZ, UPT ;  /* 0x0000003f0400728c */ /* 0x000fe2000bf05070 */
[----:B------:R-:W-:-:S03]  /*dc30*/  PLOP3.LUT P2, PT, PT, PT, UP1, 0x80, 0x0 ;  /* 0x000000000000781c */ /* 0x000fc60003f4f018 */
[----:B------:R-:W-:-:S03]  /*dc40*/  UISETP.NE.AND.EX UP0, UPT, UR5, URZ, UPT, UP0 ;  /* 0x0000003f0500728c */ /* 0x000fc6000bf05300 */
[----:B------:R-:W-:Y:S02]  /*dc50*/  @UP1 ULDC.64 UR4, c[0x0][0xbe0] ;  /* 0x0002f80000041ab9 */ /* 0x000fe40000000a00 */
[----:B------:R-:W-:Y:S01]  /*dc60*/  @UP1 UIMAD.WIDE UR4, UR36, 0x4, UR4 ;  /* 0x00000004240418a5 */ /* 0x000fe2000f8e0204 */
[----:B------:R-:W-:-:S05]  /*dc70*/  PLOP3.LUT P1, PT, PT, PT, UP0, 0x80, 0x0 ;  /* 0x000000000000781c */ /* 0x000fca0003f2f008 */
[----:B------:R-:W-:Y:S02]  /*dc80*/  IMAD.U32 R4, RZ, RZ, UR4 ;  /* 0x00000004ff047e24 */ /* 0x000fe4000f8e00ff */
[----:B------:R-:W-:Y:S02]  /*dc90*/  IMAD.U32 R5, RZ, RZ, UR5 ;  /* 0x00000005ff057e24 */ /* 0x000fe4000f8e00ff */
[----:B------:R-:W-:-:S03]  /*dca0*/  IMAD.MOV.U32 R7, RZ, RZ, RZ ;  /* 0x000000ffff077224 */ /* 0x000fc600078e00ff */
[----:B------:R-:W2:Y:S01]  /*dcb0*/  @P2 LDG.E R4, desc[UR54][R4.64] ;  /* 0x0000003604042981 */ /* 0x000ea2000c1e1900 */
[----:B------:R-:W-:Y:S02]  /*dcc0*/  IMAD.U32 R2, RZ, RZ, UR6 ;  /* 0x00000006ff027e24 */ /* 0x000fe4000f8e00ff */
[----:B------:R-:W-:-:S05]  /*dcd0*/  IMAD.U32 R3, RZ, RZ, UR7 ;  /* 0x00000007ff037e24 */ /* 0x000fca000f8e00ff */
[----:B------:R0:W5:Y:S01]  /*dce0*/  @P1 LDG.E R7, desc[UR54][R2.64] ;  /* 0x0000003602071981 */ /* 0x000162000c1e1900 */
[----:B------:R-:W-:Y:S01]  /*dcf0*/  ULDC UR4, c[0x0][0xa88] ;  /* 0x0002a20000047ab9 */ /* 0x000fe20000000800 */
[----:B------:R-:W-:Y:S02]  /*dd00*/  ISETP.GT.AND P0, PT, R191, 0x7f, PT ;  /* 0x0000007fbf00780c */ /* 0x000fe40003f04270 */
[----:B--2---:R-:W-:Y:S01]  /*dd10*/  @P2 R2UR UR4, R4 ;  /* 0x00000000040422ca */ /* 0x004fe200000e0000 */
[----:B0-----:R-:W-:-:S14]  /*dd20*/  @P2 BRA `(.L_x_2069) ;  /* 0x0000000000182947 */ /* 0x001fdc0003800000 */
[----:B------:R-:W-:Y:S05]  /*dd30*/  @!P1 BRA `(.L_x_2069) ;  /* 0x0000000000149947 */ /* 0x000fea0003800000 */
[----:B------:R-:W2:Y:S04]  /*dd40*/  LDG.E R4, desc[UR54][R2.64] ;  /* 0x0000003602047981 */ /* 0x000ea8000c1e1900 */
[----:B------:R-:W3:Y:S01]  /*dd50*/  LDG.E R0, desc[UR54][R2.64+0x4] ;  /* 0x0000043602007981 */ /* 0x000ee2000c1e1900 */
[----:B--2---:R-:W-:Y:S02]  /*dd60*/  R2UR UR5, R4 ;  /* 0x00000000040572ca */ /* 0x004fe400000e0000 */
[----:B---3--:R-:W-:-:S13]  /*dd70*/  R2UR UR4, R0 ;  /* 0x00000000000472ca */ /* 0x008fda00000e0000 */
[----:B------:R-:W-:-:S12]  /*dd80*/  UIADD3 UR4, -UR5, UR4, URZ ;  /* 0x0000000405047290 */ /* 0x000fd8000fffe13f */
.L_x_2069:
[----:B------:R-:W-:Y:S01]  /*dd90*/  USHF.R.S32.HI UR7, URZ, 0x1f, UR42 ;  /* 0x0000001f3f077899 */ /* 0x000fe2000801142a */
[----:B------:R-:W-:Y:S01]  /*dda0*/  BSSY B1, `(.L_x_2070) ;  /* 0x000001f000017945 */ /* 0x000fe20003800000 */
[----:B------:R-:W-:Y:S01]  /*ddb0*/  USEL UR36, UR36, URZ, !UP0 ;  /* 0x0000003f24247287 */ /* 0x000fe2000c000000 */
[----:B------:R-:W-:Y:S01]  /*ddc0*/  SHF.R.S32.HI R9, RZ, 0x1f, R16 ;  /* 0x0000001fff097819 */ /* 0x000fe20000011410 */
[----:B------:R-:W-:Y:S01]  /*ddd0*/  USEL UR37, UR37, URZ, !UP0 ;  /* 0x0000003f25257287 */ /* 0x000fe2000c000000 */
[----:B-----5:R-:W-:Y:S01]  /*dde0*/  SHF.R.S32.HI R6, RZ, 0x1f, R7 ;  /* 0x0000001fff067819 */ /* 0x020fe20000011407 */
[----:B------:R-:W-:Y:S10]  /*ddf0*/  @P0 BRA `(.L_x_2071) ;  /* 0x0000000000640947 */ /* 0x000ff40003800000 */
[----:B------:R-:W0:Y:S01]  /*de00*/  S2R R2, SR_TID.X ;  /* 0x0000000000027919 */ /* 0x000e220000002100 */
[----:B------:R-:W-:-:S04]  /*de10*/  IMAD.U32 R0, RZ, RZ, UR43 ;  /* 0x0000002bff007e24 */ /* 0x000fc8000f8e00ff */
[----:B0-----:R-:W-:-:S04]  /*de20*/  IMAD R0, R0, 0x80, R2 ;  /* 0x0000008000007824 */ /* 0x001fc800078e0202 */
[----:B------:R-:W-:-:S05]  /*de30*/  VIADD R0, R0, 0xffffff80 ;  /* 0xffffff8000007836 */ /* 0x000fca0000000000 */
[----:B------:R-:W-:-:S13]  /*de40*/  ISETP.GE.AND P0, PT, R0, UR4, PT ;  /* 0x0000000400007c0c */ /* 0x000fda000bf06270 */
[----:B------:R-:W-:Y:S05]  /*de50*/  @P0 BRA `(.L_x_2071) ;  /* 0x00000000004c0947 */ /* 0x000fea0003800000 */
[C---:B------:R-:W-:Y:S01]  /*de60*/  IADD3 R2, P0, R0.reuse, R7, RZ ;  /* 0x0000000700027210 */ /* 0x040fe20007f1e0ff */
        /* <DEDUP_REMOVED lines=18> */
.L_x_2071:
[----:B------:R-:W-:Y:S05]  /*df90*/  BSYNC B1 ;  /* 0x0000000000017941 */ /* 0x000fea0003800000 */
.L_x_2070:
[----:B------:R-:W-:Y:S01]  /*dfa0*/  ULDC.64 UR8, c[0x0][0xaa0] ;  /* 0x0002a80000087ab9 */ /* 0x000fe20000000a00 */
[----:B------:R-:W-:Y:S01]  /*dfb0*/  IMAD.MOV.U32 R2, RZ, RZ, R16 ;  /* 0x000000ffff027224 */ /* 0x000fe200078e0010 */
[----:B------:R-:W-:Y:S01]  /*dfc0*/  UIMAD UR6, UR43, -0x80, UR4 ;  /* 0xffffff802b0678a4 */ /* 0x000fe2000f8e0204 */
[----:B0-----:R-:W-:Y:S01]  /*dfd0*/  IMAD.MOV.U32 R3, RZ, RZ, R9 ;  /* 0x000000ffff037224 */ /* 0x001fe200078e0009 */
[----:B------:R-:W-:Y:S01]  /*dfe0*/  BSSY B1, `(.L_x_2072) ;  /* 0x000002d000017945 */ /* 0x000fe20003800000 */
[----:B------:R-:W-:Y:S02]  /*dff0*/  IMAD R0, R6, UR8, RZ ;  /* 0x0000000806007c24 */ /* 0x000fe4000f8e02ff */
[----:B------:R-:W-:Y:S01]  /*e000*/  IMAD.WIDE.U32 R2, R7, UR8, R2 ;  /* 0x0000000807027c25 */ /* 0x000fe2000f8e0002 */
[----:B------:R-:W-:-:S03]  /*e010*/  ISETP.GE.AND P2, PT, R18, UR6, PT ;  /* 0x0000000612007c0c */ /* 0x000fc6000bf46270 */
[----:B------:R-:W-:Y:S01]  /*e020*/  IMAD R7, R7, UR9, R0 ;  /* 0x0000000907077c24 */ /* 0x000fe2000f8e0200 */
[----:B------:R-:W-:Y:S01]  /*e030*/  ULDC.64 UR8, c[0x0][0xae0] ;  /* 0x0002b80000087ab9 */ /* 0x000fe20000000a00 */
[C---:B------:R-:W-:Y:S01]  /*e040*/  VIADD R4, R18.reuse, 0x60 ;  /* 0x0000006012047836 */ /* 0x040fe20000000000 */
[----:B------:R-:W-:Y:S01]  /*e050*/  UIMAD UR5, UR7, UR8, URZ ;  /* 0x00000008070572a4 */ /* 0x000fe2000f8e023f */
[----:B------:R-:W-:Y:S01]  /*e060*/  IMAD.IADD R3, R3, 0x1, R7 ;  /* 0x0000000103037824 */ /* 0x000fe200078e0207 */
[----:B------:R-:W-:Y:S01]  /*e070*/  SHF.R.S32.HI R7, RZ, 0x1f, R18 ;  /* 0x0000001fff077819 */ /* 0x000fe20000011412 */
[----:B------:R-:W-:Y:S01]  /*e080*/  IMAD.U32 R5, RZ, RZ, UR8 ;  /* 0x00000008ff057e24 */ /* 0x000fe2000f8e00ff */
[----:B------:R-:W-:Y:S01]  /*e090*/  UIMAD UR5, UR42, UR9, UR5 ;  /* 0x000000092a0572a4 */ /* 0x000fe2000f8e0205 */
[----:B------:R-:W-:Y:S01]  /*e0a0*/  VIADD R0, R18, 0x20 ;  /* 0x0000002012007836 */ /* 0x000fe20000000000 */
[----:B------:R-:W-:Y:S01]  /*e0b0*/  ISETP.GE.AND P0, PT, R4, UR6, PT ;  /* 0x0000000604007c0c */ /* 0x000fe2000bf06270 */
[----:B------:R-:W-:Y:S01]  /*e0c0*/  IMAD.WIDE.U32 R2, R5, UR42, R2 ;  /* 0x0000002a05027c25 */ /* 0x000fe2000f8e0002 */
[----:B------:R-:W-:-:S02]  /*e0d0*/  ULDC.64 UR8, c[0x0][0xae8] ;  /* 0x0002ba0000087ab9 */ /* 0x000fc40000000a00 */
[----:B------:R-:W-:Y:S01]  /*e0e0*/  UIMAD UR4, UR37, UR8, URZ ;  /* 0x00000008250472a4 */ /* 0x000fe2000f8e023f */
[----:B------:R-:W-:Y:S01]  /*e0f0*/  VIADD R3, R3, UR5 ;  /* 0x0000000503037c36 */ /* 0x000fe20008000000 */
[----:B------:R-:W-:Y:S01]  /*e100*/  ISETP.GE.AND P3, PT, R0, UR6, PT ;  /* 0x0000000600007c0c */ /* 0x000fe2000bf66270 */
[----:B------:R-:W-:Y:S01]  /*e110*/  IMAD.U32 R5, RZ, RZ, UR8 ;  /* 0x00000008ff057e24 */ /* 0x000fe2000f8e00ff */
[----:B------:R-:W-:Y:S01]  /*e120*/  UIMAD UR4, UR36, UR9, UR4 ;  /* 0x00000009240472a4 */ /* 0x000fe2000f8e0204 */
[----:B------:R-:W-:Y:S02]  /*e130*/  VIADD R0, R18, 0x40 ;  /* 0x0000004012007836 */ /* 0x000fe40000000000 */
[----:B------:R-:W-:-:S03]  /*e140*/  IMAD.WIDE.U32 R4, R5, UR36, R2 ;  /* 0x0000002405047c25 */ /* 0x000fc6000f8e0002 */
[----:B------:R-:W-:Y:S01]  /*e150*/  ISETP.GE.AND P1, PT, R0, UR6, PT ;  /* 0x0000000600007c0c */ /* 0x000fe2000bf26270 */
[----:B------:R-:W-:Y:S02]  /*e160*/  IMAD.U32 R9, RZ, RZ, UR43 ;  /* 0x0000002bff097e24 */ /* 0x000fe4000f8e00ff */
[----:B------:R-:W-:Y:S02]  /*e170*/  IMAD.MOV.U32 R6, RZ, RZ, R18 ;  /* 0x000000ffff067224 */ /* 0x000fe400078e0012 */
        /* <DEDUP_REMOVED lines=19> */
.L_x_2073:
[----:B------:R-:W-:Y:S05]  /*e2b0*/  BSYNC B1 ;  /* 0x0000000000017941 */ /* 0x000fea0003800000 */
.L_x_2072:
        /* <DEDUP_REMOVED lines=20> */
.L_x_2075:
[----:B------:R-:W-:Y:S05]  /*e400*/  BSYNC B1 ;  /* 0x0000000000017941 */ /* 0x000fea0003800000 */
.L_x_2074:
        /* <DEDUP_REMOVED lines=20> */
.L_x_2077:
[----:B------:R-:W-:Y:S05]  /*e550*/  BSYNC B1 ;  /* 0x0000000000017941 */ /* 0x000fea0003800000 */
.L_x_2076:
        /* <DEDUP_REMOVED lines=19> */
.L_x_2068:
[----:B------:R-:W-:Y:S05]  /*e690*/  BSYNC B0 ;  /* 0x0000000000007941 */ /* 0x000fea0003800000 */
.L_x_2059:
[----:B------:R-:W-:Y:S02]  /*e6a0*/  ULDC UR4, c[0x0][0xc14] ;  /* 0x0003050000047ab9 */ /* 0x000fe40000000800 */
[----:B------:R-:W-:-:S13]  /*e6b0*/  ISETP.GE.AND P0, PT, R47, UR4, PT ;  /* 0x000000042f007c0c */ /* 0x000fda000bf06270 */
[----:B------:R-:W-:Y:S05]  /*e6c0*/  @!P0 BRA `(.L_x_2078) ;  /* 0xffffff2400b08947 */ /* 0x000fea000383ffff */
[----:B------:R-:W-:Y:S05]  /*e6d0*/  EXIT ;  /* 0x000000000000794d */ /* 0x000fea0003800000 */
.L_x_2020:
[----:B------:R-:W-:-:S08]  /*e6e0*/  NOP ;  /* 0x0000000000007918 */ /* 0x000fd00000000000 */
[----:B------:R-:W0:-:S00]  /*e6f0*/  USETMAXREG.DEALLOC.CTAPOOL 0x18 ;  /* 0x00000018000079c8 */ /* 0x000e0000080e0500 */
[----:B0-----:R-:W-:Y:S01]  /*e700*/  LOP3.LUT R0, R0, 0x3, RZ, 0xc0, !PT ;  /* 0x0000000300007812 */ /* 0x001fe200078ec0ff */
[----:B------:R-:W-:-:S05]  /*e710*/  IMAD.MOV.U32 R6, RZ, RZ, RZ ;  /* 0x000000ffff067224 */ /* 0x000fca00078e00ff */
[----:B------:R-:W0:Y:S02]  /*e720*/  SHFL.IDX PT, R0, R0, RZ, 0x1f ;  /* 0x00001fff00007589 */ /* 0x000e2400000e0000 */
[----:B0-----:R-:W-:-:S04]  /*e730*/  ISETP.NE.AND P0, PT, R0, RZ, PT ;  /* 0x000000ff0000720c */ /* 0x001fc80003f05270 */
[----:B------:R-:W-:-:S05]  /*e740*/  P2R R0, PR, RZ, 0x1 ;  /* 0x00000001ff007803 */ /* 0x000fca0000000000 */
[----:B------:R0:W-:Y:S04]  /*e750*/  STL [R1+0x30], R0 ;  /* 0x0000300001007387 */ /* 0x0001e80000100800 */
        /* <DEDUP_REMOVED lines=12> */
.L_x_2079:
[----:B0-----:R-:W0:Y:S01]  /*e820*/  S2R R0, SR_TID.X ;  /* 0x0000000000007919 */ /* 0x001e220000002100 */
        /* <DEDUP_REMOVED lines=40> */
.L_x_2085:
        /* <DEDUP_REMOVED lines=14> */
.L_x_2084:
[----:B------:R-:W-:Y:S05]  /*eb90*/  BSYNC B0 ;  /* 0x0000000000007941 */ /* 0x000fea0003800000 */
.L_x_2083:
        /* <DEDUP_REMOVED lines=22> */
.L_x_2081:
        /* <DEDUP_REMOVED lines=25> */
.L_x_2086:
        /* <DEDUP_REMOVED lines=58> */
.L_x_2082:
[----:B------:R0:W-:Y:S01]  /*f230*/  STL [R1+0x20], R0 ;  /* 0x0000200001007387 */ /* 0x0001e20000100800 */
[----:B------:R-:W-:-:S03]  /*f240*/  UMOV UR38, URZ ;  /* 0x0000003f00267c82 */ /* 0x000fc60008000000 */
[----:B------:R0:W-:Y:S02]  /*f250*/  STL [R1+0x24], RZ ;  /* 0x000024ff01007387 */ /* 0x0001e40000100800 */
.L_x_2087:
        /* <DEDUP_REMOVED lines=11> */
.L_x_2080:
[----:B0-----:R-:W-:Y:S01]  /*f310*/  IMAD.MOV.U32 R0, RZ, RZ, 0x1 ;  /* 0x00000001ff007424 */ /* 0x001fe200078e00ff */
[----:B------:R-:W-:Y:S01]  /*f320*/  ULDC UR4, c[0x0][0xc14] ;  /* 0x0003050000047ab9 */ /* 0x000fe20000000800 */
[----:B------:R0:W-:Y:S01]  /*f330*/  STL [R1+0x2c], RZ ;  /* 0x00002cff01007387 */ /* 0x0001e20000100800 */
[----:B------:R-:W-:-:S03]  /*f340*/  UISETP.GE.AND UP0, UPT, UR48, UR4, UPT ;  /* 0x000000043000728c */ /* 0x000fc6000bf06270 */
[----:B------:R0:W-:Y:S03]  /*f350*/  STL [R1+0xc], R0 ;  /* 0x00000c0001007387 */ /* 0x0001e60000100800 */
[----:B------:R-:W-:Y:S01]  /*f360*/  PLOP3.LUT P0, PT, PT, PT, UP0, 0x80, 0x0 ;  /* 0x000000000000781c */ /* 0x000fe20003f0f008 */
[----:B------:R0:W-:-:S12]  /*f370*/  STL [R1], RZ ;  /* 0x000000ff01007387 */ /* 0x0001d80000100800 */
[----:B0-----:R-:W-:Y:S05]  /*f380*/  @P0 BRA `(.L_x_2088) ;  /* 0x0000003c00e80947 */ /* 0x001fea0003800000 */
        /* <DEDUP_REMOVED lines=26> */
[----:B------:R1:W-:Y:S01]  /*f530*/  STL [R1], RZ ;  /* 0x000000ff01007387 */ /* 0x0003e20000100800 */
[----:B0-----:R-:W-:-:S05]  /*f540*/  IMAD.MOV.U32 R0, RZ, RZ, 0x40 ;  /* 0x00000040ff007424 */ /* 0x001fca00078e00ff */
[----:B------:R-:W-:Y:S01]  /*f550*/  SEL R2, R0, 0xffffffc0, !P0 ;  /* 0xffffffc000027807 */ /* 0x000fe20004000000 */
[----:B------:R-:W-:-:S05]  /*f560*/  IMAD.MOV.U32 R0, RZ, RZ, 0x1 ;  /* 0x00000001ff007424 */ /* 0x000fca00078e00ff */
[----:B------:R1:W-:Y:S04]  /*f570*/  STL [R1+0xc], R0 ;  /* 0x00000c0001007387 */ /* 0x0003e80000100800 */
[----:B------:R1:W-:Y:S02]  /*f580*/  STL [R1+0x2c], RZ ;  /* 0x00002cff01007387 */ /* 0x0003e40000100800 */
.L_x_2150:
[----:B------:R-:W-:Y:S01]  /*f590*/  ULDC.64 UR4, c[0x0][0xc60] ;  /* 0x0003180000047ab9 */ /* 0x000fe20000000a00 */
[----:B------:R-:W-:Y:S01]  /*f5a0*/  ULDC.64 UR10, c[0x0][0xa00] ;  /* 0x00028000000a7ab9 */ /* 0x000fe20000000a00 */
[----:B------:R-:W-:Y:S01]  /*f5b0*/  UIMAD.WIDE UR4, UR48, 0x4, UR4 ;  /* 0x00000004300478a5 */ /* 0x000fe2000f8e0204 */
[----:B------:R-:W-:Y:S01]  /*f5c0*/  ULDC.64 UR6, c[0x0][0xa18] ;  /* 0x0002860000067ab9 */ /* 0x000fe20000000a00 */
[----:B------:R-:W-:-:S04]  /*f5d0*/  ULDC.64 UR12, c[0x0][0xa08] ;  /* 0x00028200000c7ab9 */ /* 0x000fc80000000a00 */
[----:B------:R-:W-:Y:S02]  /*f5e0*/  IMAD.U32 R2, RZ, RZ, UR4 ;  /* 0x00000004ff027e24 */ /* 0x000fe4000f8e00ff */
[----:B------:R-:W-:Y:S01]  /*f5f0*/  IMAD.U32 R3, RZ, RZ, UR5 ;  /* 0x00000005ff037e24 */ /* 0x000fe2000f8e00ff */
[----:B------:R-:W-:-:S04]  /*f600*/  ULDC.64 UR4, c[0x0][0xa28] ;  /* 0x00028a0000047ab9 */ /* 0x000fc80000000a00 */
[----:B--2---:R-:W2:Y:S01]  /*f610*/  LDG.E R2, desc[UR54][R2.64] ;  /* 0x0000003602027981 */ /* 0x004ea2000c1e1900 */
[----:B------:R-:W-:Y:S01]  /*f620*/  UISETP.NE.U32.AND UP0, UPT, UR4, URZ, UPT ;  /* 0x0000003f0400728c */ /* 0x000fe2000bf05070 */
[----:B-1----:R-:W-:-:S03]  /*f630*/  IMAD.MOV.U32 R0, RZ, RZ, RZ ;  /* 0x000000ffff007224 */ /* 0x002fc600078e00ff */
[----:B------:R-:W-:-:S06]  /*f640*/  UISETP.NE.AND.EX UP0, UPT, UR5, URZ, UPT, UP0 ;  /* 0x0000003f0500728c */ /* 0x000fcc000bf05300 */
[----:B------:R-:W-:Y:S02]  /*f650*/  PLOP3.LUT P0, PT, PT, PT, UP0, 0x80, 0x0 ;  /* 0x000000000000781c */ /* 0x000fe40003f0f008 */
[----:B------:R-:W-:-:S04]  /*f660*/  ISETP.NE.U32.AND P1, PT, RZ, UR12, PT ;  /* 0x0000000cff007c0c */ /* 0x000fc8000bf25070 */
[----:B------:R-:W-:Y:S01]  /*f670*/  ISETP.NE.AND.EX P1, PT, RZ, UR13, PT, P1 ;  /* 0x0000000dff007c0c */ /* 0x000fe2000bf25310 */
[----:B------:R-:W-:Y:S02]  /*f680*/  IMAD.MOV.U32 R18, RZ, RZ, RZ ;  /* 0x000000ffff127224 */ /* 0x000fe400078e00ff */
[----:B------:R-:W-:Y:S01]  /*f690*/  IMAD.MOV.U32 R9, RZ, RZ, RZ ;  /* 0x000000ffff097224 */ /* 0x000fe200078e00ff */
[----:B--2---:R-:W-:-:S13]  /*f6a0*/  R2UR UR45, R2 ;  /* 0x00000000022d72ca */ /* 0x004fda00000e0000 */
[----:B------:R-:W-:Y:S02]  /*f6b0*/  USHF.R.S32.HI UR44, URZ, 0x1f, UR45 ;  /* 0x0000001f3f2c7899 */ /* 0x000fe4000801142d */
[----:B------:R-:W-:-:S04]  /*f6c0*/  @UP0 ULEA UR4, UP1, UR45, UR4, 0x2 ;  /* 0x000000042d040291 */ /* 0x000fc8000f82103f */
[----:B------:R-:W-:Y:S02]  /*f6d0*/  @UP0 ULEA.HI.X UR5, UR45, UR5, UR44, 0x2, UP1 ;  /* 0x000000052d050291 */ /* 0x000fe400088f142c */
[----:B------:R-:W-:Y:S01]  /*f6e0*/  USHF.L.U32 UR43, UR45, 0x2, URZ ;  /* 0x000000022d2b7899 */ /* 0x000fe2000800063f */
[----:B------:R-:W-:Y:S01]  /*f6f0*/  IMAD.U32 R2, RZ, RZ, UR4 ;  /* 0x00000004ff027e24 */ /* 0x000fe2000f8e00ff */
[----:B------:R-:W-:Y:S02]  /*f700*/  USHF.L.U64.HI UR44, UR45, 0x2, UR44 ;  /* 0x000000022d2c7899 */ /* 0x000fe4000801022c */
[----:B------:R-:W-:Y:S01]  /*f710*/  IMAD.U32 R3, RZ, RZ, UR5 ;  /* 0x00000005ff037e24 */ /* 0x000fe2000f8e00ff */
[----:B------:R-:W-:-:S04]  /*f720*/  UIADD3 UR5, UP0, UR43, UR10, URZ ;  /* 0x0000000a2b057290 */ /* 0x000fc8000ff1e03f */
[----:B------:R-:W-:Y:S01]  /*f730*/  UIADD3.X UR8, UR44, UR11, URZ, UP0, !UPT ;  /* 0x0000000b2c087290 */ /* 0x000fe200087fe43f */
[----:B0-----:R0:W5:Y:S01]  /*f740*/  @P0 LDG.E R0, desc[UR54][R2.64] ;  /* 0x0000003602000981 */ /* 0x001162000c1e1900 */
[----:B------:R-:W-:Y:S01]  /*f750*/  UISETP.NE.U32.AND UP0, UPT, UR6, URZ, UPT ;  /* 0x0000003f0600728c */ /* 0x000fe2000bf05070 */
[----:B------:R-:W-:Y:S01]  /*f760*/  ISETP.NE.U32.AND P0, PT, RZ, UR10, PT ;  /* 0x0000000aff007c0c */ /* 0x000fe2000bf05070 */
[----:B------:R-:W-:Y:S02]  /*f770*/  UIADD3 UR9, UP1, UR43, UR12, URZ ;  /* 0x0000000c2b097290 */ /* 0x000fe4000ff3e03f */
[----:B------:R-:W-:Y:S01]  /*f780*/  UISETP.NE.AND.EX UP0, UPT, UR7, URZ, UPT, UP0 ;  /* 0x0000003f0700728c */ /* 0x000fe2000bf05300 */
[----:B------:R-:W-:Y:S01]  /*f790*/  ISETP.NE.AND.EX P0, PT, RZ, UR11, PT, P0 ;  /* 0x0000000bff007c0c */ /* 0x000fe2000bf05300 */
[----:B------:R-:W-:Y:S02]  /*f7a0*/  UIADD3.X UR4, UR44, UR13, URZ, UP1, !UPT ;  /* 0x0000000d2c047290 */ /* 0x000fe40008ffe43f */
[----:B------:R-:W-:-:S02]  /*f7b0*/  IMAD.U32 R4, RZ, RZ, UR9 ;  /* 0x00000009ff047e24 */ /* 0x000fc4000f8e00ff */
[----:B0-----:R-:W-:Y:S02]  /*f7c0*/  IMAD.U32 R2, RZ, RZ, UR5 ;  /* 0x00000005ff027e24 */ /* 0x001fe4000f8e00ff */
[----:B------:R-:W-:Y:S01]  /*f7d0*/  IMAD.U32 R5, RZ, RZ, UR4 ;  /* 0x00000004ff057e24 */ /* 0x000fe2000f8e00ff */
[----:B------:R-:W-:Y:S01]  /*f7e0*/  PLOP3.LUT P2, PT, PT, PT, UP0, 0x80, 0x0 ;  /* 0x000000000000781c */ /* 0x000fe20003f4f008 */
[----:B------:R-:W-:Y:S01]  /*f7f0*/  IMAD.U32 R3, RZ, RZ, UR8 ;  /* 0x00000008ff037e24 */ /* 0x000fe2000f8e00ff */
[----:B------:R-:W-:Y:S02]  /*f800*/  @UP0 UIADD3 UR4, UP1, UR43, UR6, URZ ;  /* 0x000000062b040290 */ /* 0x000fe4000ff3e03f */
[----:B------:R0:W5:Y:S02]  /*f810*/  @P1 LDG.E R9, desc[UR54][R4.64] ;  /* 0x0000003604091981 */ /* 0x000164000c1e1900 */
[----:B------:R-:W-:Y:S01]  /*f820*/  @UP0 UIADD3.X UR5, UR44, UR7, URZ, UP1, !UPT ;  /* 0x000000072c050290 */ /* 0x000fe20008ffe43f */
[----:B------:R-:W-:Y:S01]  /*f830*/  ULDC UR6, c[0x0][0x288] ;  /* 0x0000a20000067ab9 */ /* 0x000fe20000000800 */
[----:B------:R-:W-:Y:S01]  /*f840*/  IMAD.U32 R6, RZ, RZ, UR4 ;  /* 0x00000004ff067e24 */ /* 0x000fe2000f8e00ff */
[----:B------:R0:W5:Y:S01]  /*f850*/  @P0 LDG.E R18, desc[UR54][R2.64] ;  /* 0x0000003602120981 */ /* 0x000162000c1e1900 */
[----:B------:R-:W-:-:S02]  /*f860*/  IMAD.U32 R8, RZ, RZ, UR6 ;  /* 0x00000006ff087e24 */ /* 0x000fc4000f8e00ff */
[----:B------:R-:W-:-:S05]  /*f870*/  IMAD.U32 R7, RZ, RZ, UR5 ;  /* 0x00000005ff077e24 */ /* 0x000fca000f8e00ff */
[----:B------:R0:W5:Y:S01]  /*f880*/  @P2 LDG.E R8, desc[UR54][R6.64] ;  /* 0x0000003606082981 */ /* 0x000162000c1e1900 */
[----:B------:R-:W-:Y:S05]  /*f890*/  @P2 BRA `(.L_x_2089) ;  /* 0x0000000000102947 */ /* 0x000fea0003800000 */
[----:B------:R-:W-:Y:S05]  /*f8a0*/  @!P0 BRA `(.L_x_2089) ;  /* 0x00000000000c8947 */ /* 0x000fea0003800000 */
[----:B0-----:R-:W2:Y:S04]  /*f8b0*/  LDG.E R7, desc[UR54][R2.64] ;  /* 0x0000003602077981 */ /* 0x001ea8000c1e1900 */
[----:B-----5:R-:W2:Y:S02]  /*f8c0*/  LDG.E R8, desc[UR54][R2.64+0x4] ;  /* 0x0000043602087981 */ /* 0x020ea4000c1e1900 */
[----:B--2---:R-:W-:-:S07]  /*f8d0*/  IMAD.IADD R8, R8, 0x1, -R7 ;  /* 0x0000000108087824 */ /* 0x004fce00078e0a07 */
.L_x_2089:
[----:B0----5:R-:W-:Y:S01]  /*f8e0*/  IMAD.IADD R2, R9, 0x1, R0 ;  /* 0x0000000109027824 */ /* 0x021fe200078e0200 */
[----:B------:R-:W-:Y:S01]  /*f8f0*/  ULDC.64 UR4, c[0x0][0x3f8] ;  /* 0x0000fe0000047ab9 */ /* 0x000fe20000000a00 */
[----:B------:R-:W-:Y:S01]  /*f900*/  ULDC.64 UR6, c[0x0][0xa20] ;  /* 0x0002880000067ab9 */ /* 0x000fe20000000a00 */
[----:B------:R-:W-:Y:S01]  /*f910*/  UISETP.NE.U32.AND UP0, UPT, UR4, URZ, UPT ;  /* 0x0000003f0400728c */ /* 0x000fe2000bf05070 */
[----:B------:R-:W-:Y:S01]  /*f920*/  ISETP.NE.U32.AND P0, PT, RZ, UR6, PT ;  /* 0x00000006ff007c0c */ /* 0x000fe2000bf05070 */
[----:B------:R0:W-:Y:S01]  /*f930*/  STL [R1+0x18], R2 ;  /* 0x0000180201007387 */ /* 0x0001e20000100800 */
[----:B------:R-:W-:Y:S01]  /*f940*/  ULDC UR4, c[0x0][0x404] ;  /* 0x0001010000047ab9 */ /* 0x000fe20000000800 */
[----:B------:R-:W-:Y:S01]  /*f950*/  UISETP.NE.AND.EX UP0, UPT, UR5, URZ, UPT, UP0 ;  /* 0x0000003f0500728c */ /* 0x000fe2000bf05300 */
[----:B------:R-:W-:Y:S02]  /*f960*/  ISETP.NE.AND.EX P0, PT, RZ, UR7, PT, P0 ;  /* 0x00000007ff007c0c */ /* 0x000fe4000bf05300 */
[----:B------:R-:W-:Y:S01]  /*f970*/  ULDC UR5, c[0x0][0x2e0] ;  /* 0x0000b80000057ab9 */ /* 0x000fe20000000800 */
[----:B------:R-:W-:-:S04]  /*f980*/  USEL UR4, UR4, 0x1, UP0 ;  /* 0x0000000104047887 */ /* 0x000fc80008000000 */
[----:B------:R-:W-:-:S06]  /*f990*/  UIMAD UR4, UR4, UR5, URZ ;  /* 0x00000005040472a4 */ /* 0x000fcc000f8e023f */
[----:B------:R-:W-:Y:S01]  /*f9a0*/  IMAD.U32 R3, RZ, RZ, UR4 ;  /* 0x00000004ff037e24 */ /* 0x000fe2000f8e00ff */
[----:B0-----:R-:W-:Y:S06]  /*f9b0*/  @!P0 BRA `(.L_x_2090) ;  /* 0x0000000000188947 */ /* 0x001fec0003800000 */
[----:B------:R-:W-:-:S04]  /*f9c0*/  UIADD3 UR4, UP0, UR43, UR6, URZ ;  /* 0x000000062b047290 */ /* 0x000fc8000ff1e03f */
[----:B------:R-:W-:Y:S02]  /*f9d0*/  UIADD3.X UR5, UR44, UR7, URZ, UP0, !UPT ;  /* 0x000000072c057290 */ /* 0x000fe400087fe43f */
[----:B------:R-:W-:-:S04]  /*f9e0*/  IMAD.U32 R2, RZ, RZ, UR4 ;  /* 0x00000004ff027e24 */ /* 0x000fc8000f8e00ff */
[----:B------:R-:W-:-:S06]  /*f9f0*/  IMAD.U32 R3, RZ, RZ, UR5 ;  /* 0x00000005ff037e24 */ /* 0x000fcc000f8e00ff */
[----:B------:R0:W5:Y:S01]  /*fa00*/  LDG.E R3, desc[UR54][R2.64] ;  /* 0x0000003602037981 */ /* 0x000162000c1e1900 */
[----:B------:R-:W-:Y:S05]  /*fa10*/  BRA `(.L_x_2091) ;  /* 0x0000000000107947 */ /* 0x000fea0003800000 */
.L_x_2090:
[----:B------:R-:W-:Y:S05]  /*fa20*/  @!P1 BRA `(.L_x_2091) ;  /* 0x00000000000c9947 */ /* 0x000fea0003800000 */
[----:B------:R-:W2:Y:S04]  /*fa30*/  LDG.E R2, desc[UR54][R4.64] ;  /* 0x0000003604027981 */ /* 0x000ea8000c1e1900 */
[----:B------:R-:W2:Y:S02]  /*fa40*/  LDG.E R3, desc[UR54][R4.64+0x4] ;  /* 0x0000043604037981 */ /* 0x000ea4000c1e1900 */
[----:B--2---:R-:W-:-:S07]  /*fa50*/  IMAD.IADD R3, R3, 0x1, -R2 ;  /* 0x0000000103037824 */ /* 0x004fce00078e0a02 */
.L_x_2091:
[----:B------:R-:W2:Y:S01]  /*fa60*/  LDL R19, [R1+0x24] ;  /* 0x0000240001137983 */ /* 0x000ea20000100800 */
[----:B-----5:R-:W-:Y:S01]  /*fa70*/  IMAD.IADD R3, R3, 0x1, -R0 ;  /* 0x0000000103037824 */ /* 0x020fe200078e0a00 */
[----:B------:R-:W-:Y:S01]  /*fa80*/  BSSY B6, `(.L_x_2092) ;  /* 0x00002c2000067945 */ /* 0x000fe20003800000 */
[----:B--2---:R-:W-:-:S04]  /*fa90*/  LEA R0, R19, 0x11f, 0x7 ;  /* 0x0000011f13007811 */ /* 0x004fc800078e38ff */
[C---:B------:R-:W-:Y:S01]  /*faa0*/  IADD3 R0, R3.reuse, R0, -R8 ;  /* 0x0000000003007210 */ /* 0x040fe20007ffe808 */
[----:B------:R-:W-:-:S04]  /*fab0*/  VIADD R3, R3, 0x9f ;  /* 0x0000009f03037836 */ /* 0x000fc80000000000 */
[----:B------:R-:W-:-:S04]  /*fac0*/  IMAD.HI R3, R3, 0x66666667, RZ ;  /* 0x6666666703037827 */ /* 0x000fc800078e02ff */
[----:B0-----:R-:W-:Y:S01]  /*fad0*/  IMAD.HI R2, R0, 0x66666667, RZ ;  /* 0x6666666700027827 */ /* 0x001fe200078e02ff */
[----:B------:R-:W-:-:S04]  /*fae0*/  SHF.R.U32.HI R0, RZ, 0x1f, R3 ;  /* 0x0000001fff007819 */ /* 0x000fc80000011603 */
[----:B------:R-:W-:Y:S02]  /*faf0*/  LEA.HI.SX32 R0, R3, R0, 0x1a ;  /* 0x0000000003007211 */ /* 0x000fe400078fd2ff */
[----:B------:R-:W-:-:S04]  /*fb00*/  SHF.R.U32.HI R3, RZ, 0x1f, R2 ;  /* 0x0000001fff037819 */ /* 0x000fc80000011602 */
[----:B------:R-:W-:-:S04]  /*fb10*/  LEA.HI.SX32 R3, R2, R3, 0x1a ;  /* 0x0000000302037211 */ /* 0x000fc800078fd2ff */
[----:B------:R-:W-:-:S04]  /*fb20*/  VIMNMX R16, R0, R3, PT ;  /* 0x0000000300107248 */ /* 0x000fc80003fe0100 */
[----:B------:R-:W-:-:S13]  /*fb30*/  ISETP.GT.AND P0, PT, R16, RZ, PT ;  /* 0x000000ff1000720c */ /* 0x000fda0003f04270 */
[----:B------:R-:W-:Y:S05]  /*fb40*/  @P0 BRA `(.L_x_2093) ;  /* 0x0000000000480947 */ /* 0x000fea0003800000 */
        /* <DEDUP_REMOVED lines=18> */
.L_x_2093:
        /* <DEDUP_REMOVED lines=23> */
.L_x_2095:
        /* <DEDUP_REMOVED lines=20> */
.L_x_2096:
        /* <DEDUP_REMOVED lines=20> */
.L_x_2097:
        /* <DEDUP_REMOVED lines=18> */
.L_x_2098:
[----:B------:R-:W0:Y:S01]  /*10180*/  LDC R0, c[0x0][0x428] ;  /* 0x00010a00ff007b82 */ /* 0x000e220000000800 */
[----:B------:R-:W-:Y:S01]  /*10190*/  ULDC.64 UR4, c[0x0][0x9f8] ;  /* 0x00027e0000047ab9 */ /* 0x000fe20000000a00 */
[----:B------:R-:W-:Y:S01]  /*101a0*/  IMAD.U32 R2, RZ, RZ, UR38 ;  /* 0x00000026ff027e24 */ /* 0x000fe2000f8e00ff */
[----:B------:R-:W-:Y:S01]  /*101b0*/  UISETP.NE.U32.AND UP0, UPT, UR4, URZ, UPT ;  /* 0x0000003f0400728c */ /* 0x000fe2000bf05070 */
[----:B------:R-:W-:Y:S01]  /*101c0*/  IMAD.U32 R10, RZ, RZ, UR45 ;  /* 0x0000002dff0a7e24 */ /* 0x000fe2000f8e00ff */
[----:B------:R-:W1:Y:S01]  /*101d0*/  S2R R4, SR_TID.X ;  /* 0x0000000000047919 */ /* 0x000e620000002100 */
[----:B------:R-:W-:Y:S01]  /*101e0*/  IMAD R6, R19, 0x80, R18 ;  /* 0x0000008013067824 */ /* 0x000fe200078e0212 */
[----:B------:R-:W-:Y:S01]  /*101f0*/  UISETP.NE.AND.EX UP0, UPT, UR5, URZ, UPT, UP0 ;  /* 0x0000003f0500728c */ /* 0x000fe2000bf05300 */
[----:B------:R-:W-:-:S05]  /*10200*/  ULDC.64 UR14, c[0x0][0xa08] ;  /* 0x00028200000e7ab9 */ /* 0x000fca0000000a00 */
[----:B------:R-:W-:-:S05]  /*10210*/  PLOP3.LUT P1, PT, PT, PT, UP0, 0x80, 0x0 ;  /* 0x000000000000781c */ /* 0x000fca0003f2f008 */
[----:B------:R-:W-:-:S04]  /*10220*/  @UP0 UIADD3 UR4, UP1, UR43, UR4, URZ ;  /* 0x000000042b040290 */ /* 0x000fc8000ff3e03f */
[----:B------:R-:W-:Y:S01]  /*10230*/  @UP0 UIADD3.X UR5, UR44, UR5, URZ, UP1, !UPT ;  /* 0x000000052c050290 */ /* 0x000fe20008ffe43f */
[----:B0-----:R-:W-:-:S13]  /*10240*/  ISETP.NE.AND P0, PT, R0, 0x1, PT ;  /* 0x000000010000780c */ /* 0x001fda0003f05270 */
[----:B------:R-:W0:Y:S01]  /*10250*/  @P0 LDC R0, c[0x0][0x42c] ;  /* 0x00010b00ff000b82 */ /* 0x000e220000000800 */
[----:B-1----:R-:W-:-:S07]  /*10260*/  LOP3.LUT R17, R4, 0x7f, RZ, 0xc0, !PT ;  /* 0x0000007f04117812 */ /* 0x002fce00078ec0ff */
[----:B------:R-:W1:Y:S01]  /*10270*/  @P0 LDC R3, c[0x0][0x430] ;  /* 0x00010c00ff030b82 */ /* 0x000e620000000800 */
[----:B0-----:R-:W-:-:S05]  /*10280*/  @P0 IMAD.HI.U32 R0, R0, UR38, RZ ;  /* 0x0000002600000c27 */ /* 0x001fca000f8e00ff */
[----:B-1----:R-:W-:Y:S01]  /*10290*/  @P0 SHF.R.U32.HI R2, RZ, R3, R0 ;  /* 0x00000003ff020219 */ /* 0x002fe20000011600 */
[----:B------:R-:W-:-:S04]  /*102a0*/  IMAD.U32 R3, RZ, RZ, UR5 ;  /* 0x00000005ff037e24 */ /* 0x000fc8000f8e00ff */
[----:B------:R0:W-:Y:S02]  /*102b0*/  STL [R1+0x8], R2 ;  /* 0x0000080201007387 */ /* 0x0001e40000100800 */
[----:B0-----:R-:W-:Y:S01]  /*102c0*/  IMAD.U32 R2, RZ, RZ, UR4 ;  /* 0x00000004ff027e24 */ /* 0x001fe2000f8e00ff */
[----:B------:R-:W-:-:S04]  /*102d0*/  ULDC.64 UR4, c[0x0][0xa00] ;  /* 0x0002800000047ab9 */ /* 0x000fc80000000a00 */
[----:B------:R0:W2:Y:S01]  /*102e0*/  @P1 LDG.E R10, desc[UR54][R2.64] ;  /* 0x00000036020a1981 */ /* 0x0000a2000c1e1900 */
[----:B------:R-:W-:Y:S01]  /*102f0*/  ISETP.NE.AND P1, PT, R17, RZ, PT ;  /* 0x000000ff1100720c */ /* 0x000fe20003f25270 */
[----:B------:R-:W-:Y:S01]  /*10300*/  UMOV UR36, URZ ;  /* 0x0000003f00247c82 */ /* 0x000fe20008000000 */
[----:B------:R-:W-:Y:S01]  /*10310*/  ISETP.NE.U32.AND P0, PT, RZ, UR4, PT ;  /* 0x00000004ff007c0c */ /* 0x000fe2000bf05070 */
[----:B------:R-:W-:Y:S01]  /*10320*/  UMOV UR4, 0x40 ;  /* 0x0000004000047882 */ /* 0x000fe20000000000 */
[----:B------:R-:W-:Y:S01]  /*10330*/  R2UR UR37, R6 ;  /* 0x00000000062572ca */ /* 0x000fe200000e0000 */
[----:B------:R-:W-:Y:S01]  /*10340*/  UMOV UR6, UR38 ;  /* 0x0000002600067c82 */ /* 0x000fe20008000000 */
[----:B------:R-:W-:Y:S01]  /*10350*/  ISETP.NE.AND.EX P0, PT, RZ, UR5, PT, P0 ;  /* 0x00000005ff007c0c */ /* 0x000fe2000bf05300 */
[----:B------:R-:W-:Y:S01]  /*10360*/  UMOV UR8, 0x80 ;  /* 0x0000008000087882 */ /* 0x000fe20000000000 */
[----:B------:R-:W-:Y:S01]  /*10370*/  UMOV UR10, UR38 ;  /* 0x00000026000a7c82 */ /* 0x000fe20008000000 */
[----:B0-----:R-:W0:Y:S01]  /*10380*/  LDC.64 R2, c[0x0][0x3f8] ;  /* 0x0000fe00ff027b82 */ /* 0x001e220000000a00 */
[----:B------:R-:W-:-:S02]  /*10390*/  SEL R7, RZ, UR45, P0 ;  /* 0x0000002dff077c07 */ /* 0x000fc40008000000 */
[----:B------:R-:W-:Y:S01]  /*103a0*/  SHF.R.U32.HI R4, RZ, 0x5, R4 ;  /* 0x00000005ff047819 */ /* 0x000fe20000011604 */
[----:B------:R-:W-:Y:S01]  /*103b0*/  VOTEU.ALL UP1, P1 ;  /* 0x00000000003f7886 */ /* 0x000fe20000820000 */
[----:B------:R-:W-:Y:S02]  /*103c0*/  R2UR UR39, R7 ;  /* 0x00000000072772ca */ /* 0x000fe400000e0000 */
[----:B------:R-:W-:Y:S01]  /*103d0*/  LOP3.LUT R4, R4, 0x3, RZ, 0xc0, !PT ;  /* 0x0000000304047812 */ /* 0x000fe200078ec0ff */
[----:B------:R-:W-:Y:S01]  /*103e0*/  UMOV UR5, UR37 ;  /* 0x0000002500057c82 */ /* 0x000fe20008000000 */
[----:B------:R-:W-:Y:S01]  /*103f0*/  @!UP1 UIADD3 UR12, UP0, UR50, 0x270, URZ ;  /* 0x00000270320c9890 */ /* 0x000fe2000ff1e03f */
[----:B------:R-:W-:-:S03]  /*10400*/  UMOV UR9, UR37 ;  /* 0x0000002500097c82 */ /* 0x000fc60008000000 */
[----:B------:R-:W-:-:S05]  /*10410*/  @!UP1 UIADD3.X UR13, URZ, UR51, URZ, UP0, !UPT ;  /* 0x000000333f0d9290 */ /* 0x000fca00087fe43f */
[----:B------:R-:W-:Y:S01]  /*10420*/  UMOV UR7, UR39 ;  /* 0x0000002700077c82 */ /* 0x000fe20008000000 */
[----:B------:R-:W-:-:S03]  /*10430*/  UMOV UR11, UR39 ;  /* 0x00000027000b7c82 */ /* 0x000fc60008000000 */
[----:B------:R1:W-:Y:S01]  /*10440*/  @!UP1 UTMAPF.L2.4D [UR36], [UR12] ;  /* 0x000000240c0095b8 */ /* 0x0003e20008018000 */
[----:B0-----:R-:W-:Y:S01]  /*10450*/  LOP3.LUT P0, RZ, R2, UR14, RZ, 0xfc, !PT ;  /* 0x0000000e02ff7c12 */ /* 0x001fe2000f80fcff */
[----:B------:R-:W-:-:S03]  /*10460*/  UMOV UR14, 0xffffffff ;  /* 0xffffffff000e7882 */ /* 0x000fc60000000000 */
[----:B------:R-:W-:Y:S01]  /*10470*/  LOP3.LUT P0, RZ, R3, UR15, RZ, 0xfc, P0 ;  /* 0x0000000f03ff7c12 */ /* 0x000fe2000800fcff */
[----:B------:R1:W-:Y:S01]  /*10480*/  @!UP1 UTMAPF.L2.4D [UR4], [UR12] ;  /* 0x000000040c0095b8 */ /* 0x0003e20008018000 */
[----:B------:R1:W-:Y:S01]  /*10490*/  @!UP1 UTMAPF.L2.4D [UR8], [UR12] ;  /* 0x000000080c0095b8 */ /* 0x0003e20008018000 */
[----:B--2---:R-:W-:Y:S01]  /*104a0*/  SHF.R.S32.HI R19, RZ, 0x1f, R10 ;  /* 0x0000001fff137819 */ /* 0x004fe2000001140a */
[----:B------:R1:W-:Y:S01]  /*104b0*/  STL [R1+0x10], R10 ;  /* 0x0000100a01007387 */ /* 0x0003e20000100800 */
[----:B------:R-:W-:-:S03]  /*104c0*/  SEL R0, R10, RZ, !P0 ;  /* 0x000000ff0a007207 */ /* 0x000fc60004000000 */
[----:B------:R1:W-:Y:S01]  /*104d0*/  STL [R1+0x14], R19 ;  /* 0x0000141301007387 */ /* 0x0003e20000100800 */
[----:B------:R-:W-:Y:S05]  /*104e0*/  BRA.DIV UR14, `(.L_x_2099) ;  /* 0x000000360e447947 */ /* 0x000fea000b800000 */
[----:B------:R0:W2:Y:S02]  /*104f0*/  SHFL.IDX PT, R14, R4, RZ, 0x1f ;  /* 0x00001fff040e7589 */ /* 0x0000a400000e0000 */
.L_x_2169:
[----:B--2---:R-:W-:Y:S02]  /*10500*/  ISETP.NE.AND P0, PT, R14, RZ, PT ;  /* 0x000000ff0e00720c */ /* 0x004fe40003f05270 */
[----:B------:R-:W-:-:S11]  /*10510*/  PLOP3.LUT P6, PT, PT, PT, PT, 0x8, 0x0 ;  /* 0x000000000000781c */ /* 0x000fd60003fce170 */
[----:B------:R-:W-:Y:S05]  /*10520*/  @P0 BRA `(.L_x_2100) ;  /* 0x0000000800000947 */ /* 0x000fea0003800000 */
[----:B-1----:R-:W-:Y:S01]  /*10530*/  UMOV UR4, 0xffffffff ;  /* 0xffffffff00047882 */ /* 0x002fe20000000000 */
[----:B------:R-:W-:Y:S02]  /*10540*/  VIADD R8, R16, 0xffffffff ;  /* 0xffffffff10087836 */ /* 0x000fe40000000000 */
[----:B------:R-:W-:Y:S05]  /*10550*/  BRA.DIV UR4, `(.L_x_2101) ;  /* 0x0000003604487947 */ /* 0x000fea000b800000 */
[----:B------:R-:W-:-:S13]  /*10560*/  ELECT P6, URZ, PT ;  /* 0x00000000003f782f */ /* 0x000fda00038c0000 */
.L_x_2172:
        /* <DEDUP_REMOVED lines=22> */
.L_x_2103:
[----:B-1----:R-:W2:Y:S04]  /*106d0*/  LDL R3, [R1] ;  /* 0x0000000001037983 */ /* 0x002ea80000100800 */
[----:B------:R-:W3:Y:S01]  /*106e0*/  LDL R2, [R1+0xc] ;  /* 0x00000c0001027983 */ /* 0x000ee20000100800 */
[----:B------:R-:W-:Y:S02]  /*106f0*/  ISETP.NE.AND P0, PT, R17, RZ, PT ;  /* 0x000000ff1100720c */ /* 0x000fe40003f05270 */
[----:B--2---:R-:W-:Y:S02]  /*10700*/  LEA R3, R3, UR41, 0x3 ;  /* 0x0000002903037c11 */ /* 0x004fe4000f8e18ff */
[----:B---3--:R-:W-:-:S04]  /*10710*/  SHF.L.U32 R2, R2, 0x1f, RZ ;  /* 0x0000001f02027819 */ /* 0x008fc800000006ff */
[----:B------:R-:W1:Y:S02]  /*10720*/  SYNCS.PHASECHK.TRANS64.TRYWAIT P2, [R3+URZ+0x29880], R2 ;  /* 0x02988002030075a7 */ /* 0x000e64000804017f */
[----:B-1----:R-:W-:Y:S05]  /*10730*/  @!P2 BRA `(.L_x_2104) ;  /* 0x0000003000f0a947 */ /* 0x002fea0003800000 */
.L_x_2173:
        /* <DEDUP_REMOVED lines=8> */
.L_x_2105:
        /* <DEDUP_REMOVED lines=20> */
.L_x_2174:
        /* <DEDUP_REMOVED lines=8> */
.L_x_2107:
        /* <DEDUP_REMOVED lines=28> */
.L_x_2102:
        /* <DEDUP_REMOVED lines=31> */
.L_x_2100:
[----:B------:R-:W2:Y:S01]  /*10d30*/  LDL.LU R3, [R1+0x2c] ;  /* 0x00002c0001037983 */ /* 0x000ea20000300800 */
[----:B------:R-:W-:Y:S01]  /*10d40*/  BSSY B0, `(.L_x_2108) ;  /* 0x000000a000007945 */ /* 0x000fe20003800000 */
[----:B------:R-:W-:Y:S01]  /*10d50*/  ISETP.GE.AND P2, PT, R16, 0x2, PT ;  /* 0x000000021000780c */ /* 0x000fe20003f46270 */
        /* <DEDUP_REMOVED lines=8> */
.L_x_2175:
[----:B-1----:R-:W-:Y:S05]  /*10de0*/  BSYNC B0 ;  /* 0x0000000000007941 */ /* 0x002fea0003800000 */
.L_x_2108:
[----:B------:R-:W-:Y:S05]  /*10df0*/  @!P2 BRA `(.L_x_2110) ;  /* 0x000000100018a947 */ /* 0x000fea0003800000 */
[----:B------:R1:W5:Y:S01]  /*10e00*/  LDL.LU R6, [R1+0xc] ;  /* 0x00000c0001067983 */ /* 0x0003620000300800 */
[----:B------:R-:W-:-:S03]  /*10e10*/  VIADD R20, R16, 0xfffffffe ;  /* 0xfffffffe10147836 */ /* 0x000fc60000000000 */
[----:B------:R1:W5:Y:S04]  /*10e20*/  LDL.LU R7, [R1] ;  /* 0x0000000001077983 */ /* 0x0003680000300800 */
.L_x_2132:
        /* <DEDUP_REMOVED lines=18> */
[----:B0-----:R-:W2:Y:S01]  /*10f50*/  LDL R4, [R1+0x10] ;  /* 0x0000100001047983 */ /* 0x001ea20000100800 */
[----:B----4-:R-:W-:-:S13]  /*10f60*/  ISETP.NE.AND P0, PT, R8, 0x1, PT ;  /* 0x000000010800780c */ /* 0x010fda0003f05270 */
[----:B------:R-:W0:Y:S02]  /*10f70*/  @P0 LDC.64 R2, c[0x0][0x420] ;  /* 0x00010800ff020b82 */ /* 0x000e240000000a00 */
[----:B0-----:R-:W-:-:S04]  /*10f80*/  @P0 IMAD.HI.U32 R0, R20, R2, RZ ;  /* 0x0000000214000227 */ /* 0x001fc800078e00ff */
        /* <DEDUP_REMOVED lines=12> */
.L_x_2113:
[----:B0--3--:R-:W-:Y:S01]  /*11050*/  LEA R4, R10, UR41, 0x3 ;  /* 0x000000290a047c11 */ /* 0x009fe2000f8e18ff */
[----:B------:R-:W0:Y:S01]  /*11060*/  S2R R2, SR_TID.X ;  /* 0x0000000000027919 */ /* 0x000e220000002100 */
[----:B------:R-:W-:Y:S01]  /*11070*/  SHF.L.U32 R3, R9, 0x1f, RZ ;  /* 0x0000001f09037819 */ /* 0x000fe200000006ff */
[----:B------:R-:W-:Y:S03]  /*11080*/  BSSY B1, `(.L_x_2114) ;  /* 0x0000005000017945 */ /* 0x000fe60003800000 */
[----:B------:R-:W3:Y:S01]  /*11090*/  SYNCS.PHASECHK.TRANS64.TRYWAIT P0, [R4+URZ+0x29880], R3 ;  /* 0x02988003040075a7 */ /* 0x000ee2000800017f */
[----:B0-----:R-:W-:-:S04]  /*110a0*/  LOP3.LUT R2, R2, 0x7f, RZ, 0xc0, !PT ;  /* 0x0000007f02027812 */ /* 0x001fc800078ec0ff */
[----:B------:R-:W-:Y:S01]  /*110b0*/  ISETP.NE.AND P2, PT, R2, RZ, PT ;  /* 0x000000ff0200720c */ /* 0x000fe20003f45270 */
[----:B---3--:R-:W-:-:S12]  /*110c0*/  @!P0 BRA `(.L_x_2115) ;  /* 0x0000002800cc8947 */ /* 0x008fd80003800000 */
.L_x_2176:
[----:B------:R-:W-:Y:S05]  /*110d0*/  BSYNC B1 ;  /* 0x0000000000017941 */ /* 0x000fea0003800000 */
.L_x_2114:
        /* <DEDUP_REMOVED lines=9> */
.L_x_2117:
[----:B------:R-:W-:Y:S05]  /*11170*/  BSYNC B1 ;  /* 0x0000000000017941 */ /* 0x000fea0003800000 */
.L_x_2116:
        /* <DEDUP_REMOVED lines=16> */
.L_x_2118:
        /* <DEDUP_REMOVED lines=12> */
.L_x_2177:
[----:B------:R-:W-:Y:S05]  /*11340*/  BSYNC B1 ;  /* 0x0000000000017941 */ /* 0x000fea0003800000 */
.L_x_2119:
[----:B------:R-:W-:Y:S01]  /*11350*/  BSSY B1, `(.L_x_2121) ;  /* 0x000000b000017945 */ /* 0x000fe20003800000 */
[----:B------:R-:W-:Y:S02]  /*11360*/  IMAD.MOV.U32 R8, RZ, RZ, 0x0 ;  /* 0x00000000ff087424 */ /* 0x000fe400078e00ff */
[----:B------:R-:W-:Y:S01]  /*11370*/  IMAD.MOV.U32 R9, RZ, RZ, 0x14f00000 ;  /* 0x14f00000ff097424 */ /* 0x000fe200078e00ff */
[----:B------:R-:W-:Y:S06]  /*11380*/  @P2 BRA `(.L_x_2122) ;  /* 0x00000000001c2947 */ /* 0x000fec0003800000 */
[----:B------:R-:W3:Y:S01]  /*11390*/  S2R R11, SR_TID.X ;  /* 0x00000000000b7919 */ /* 0x000ee20000002100 */
[----:B0-2---:R-:W-:-:S04]  /*113a0*/  IMAD.MOV.U32 R3, RZ, RZ, 0x7800 ;  /* 0x00007800ff037424 */ /* 0x005fc800078e00ff */
[----:B------:R4:W-:Y:S01]  /*113b0*/  SYNCS.ARRIVE.TRANS64 RZ, [R4+URZ+0x29830], R3 ;  /* 0x0298300304ff79a7 */ /* 0x0009e2000800003f */
[----:B---3--:R-:W-:-:S04]  /*113c0*/  LOP3.LUT R11, R11, 0x1f, RZ, 0xc0, !PT ;  /* 0x0000001f0b0b7812 */ /* 0x008fc800078ec0ff */
[----:B------:R-:W-:-:S13]  /*113d0*/  ISETP.NE.AND P0, PT, R11, RZ, PT ;  /* 0x000000ff0b00720c */ /* 0x000fda0003f05270 */
[----:B----4-:R-:W-:Y:S05]  /*113e0*/  @!P0 BRA `(.L_x_2122) ;  /* 0x0000000000048947 */ /* 0x010fea0003800000 */
[----:B------:R-:W-:Y:S01]  /*113f0*/  BPT.TRAP 0x1 ;  /* 0x000000040000795c */ /* 0x000fe20000300000 */
.L_x_2122:
[----:B------:R-:W-:Y:S05]  /*11400*/  BSYNC B1 ;  /* 0x0000000000017941 */ /* 0x000fea0003800000 */
.L_x_2121:
[----:B------:R-:W3:Y:S04]  /*11410*/  LDL R11, [R1+0x8] ;  /* 0x00000800010b7983 */ /* 0x000ee80000100800 */
[----:B0-2---:R-:W2:Y:S01]  /*11420*/  LDL R3, [R1] ;  /* 0x0000000001037983 */ /* 0x005ea20000100800 */
        /* <DEDUP_REMOVED lines=10> */
.L_x_2123:
        /* <DEDUP_REMOVED lines=16> */
.L_x_2124:
        /* <DEDUP_REMOVED lines=16> */
.L_x_2125:
        /* <DEDUP_REMOVED lines=9> */
.L_x_2112:
[----:B------:R-:W-:Y:S05]  /*11760*/  BSYNC B0 ;  /* 0x0000000000007941 */ /* 0x000fea0003800000 */
.L_x_2111:
[----:B------:R-:W-:-:S06]  /*11770*/  UISETP.NE.AND UP0, UPT, UR42, 0x3, UPT ;  /* 0x000000032a00788c */ /* 0x000fcc000bf05270 */
[----:B------:R-:W-:-:S13]  /*11780*/  PLOP3.LUT P0, PT, PT, PT, UP0, 0x80, 0x0 ;  /* 0x000000000000781c */ /* 0x000fda0003f0f008 */
[----:B------:R-:W-:Y:S05]  /*11790*/  @!P0 BRA `(.L_x_2126) ;  /* 0x0000000000048947 */ /* 0x000fea0003800000 */
[----:B------:R-:W-:Y:S01]  /*117a0*/  BPT.TRAP 0x1 ;  /* 0x000000040000795c */ /* 0x000fe20000300000 */
.L_x_2126:
        /* <DEDUP_REMOVED lines=9> */
.L_x_2178:
[----:B------:R-:W-:Y:S05]  /*11840*/  BSYNC B0 ;  /* 0x0000000000007941 */ /* 0x000fea0003800000 */
.L_x_2127:
[----:B------:R-:W-:Y:S05]  /*11850*/  @!P0 BRA `(.L_x_2129) ;  /* 0x0000000000048947 */ /* 0x000fea0003800000 */
[----:B------:R-:W-:Y:S01]  /*11860*/  BPT.TRAP 0x1 ;  /* 0x000000040000795c */ /* 0x000fe20000300000 */
.L_x_2129:
[----:B---3--:R-:W3:Y:S01]  /*11870*/  LDL R2, [R1+0x4] ;  /* 0x0000040001027983 */ /* 0x008ee20000100800 */
[----:B------:R-:W-:-:S04]  /*11880*/  SHF.L.U32 R3, R6, 0x1f, RZ ;  /* 0x0000001f06037819 */ /* 0x000fc800000006ff */
[----:B---3--:R3:W4:Y:S02]  /*11890*/  SYNCS.PHASECHK.TRANS64.TRYWAIT P2, [R2+URZ+0x29860], R3 ;  /* 0x02986003020075a7 */ /* 0x008724000804017f */
[----:B---3--:R-:W-:Y:S01]  /*118a0*/  IMAD R2, R7, 0x5000, RZ ;  /* 0x0000500007027824 */ /* 0x008fe200078e02ff */
[----:B----4-:R-:W-:Y:S06]  /*118b0*/  @!P2 BRA `(.L_x_2130) ;  /* 0x000000240010a947 */ /* 0x010fec0003800000 */
.L_x_2179:
[----:B0-----:R-:W3:Y:S04]  /*118c0*/  LDL R4, [R1+0x28] ;  /* 0x0000280001047983 */ /* 0x001ee80000100800 */
[----:B------:R-:W4:Y:S01]  /*118d0*/  LDL R12, [R1+0x1c] ;  /* 0x00001c00010c7983 */ /* 0x000f220000100800 */
[----:B------:R-:W-:Y:S05]  /*118e0*/  WARPSYNC.ALL ;  /* 0x0000000000007948 */ /* 0x000fea0003800000 */
[----:B------:R-:W0:Y:S01]  /*118f0*/  S2R R8, SR_TID.X ;  /* 0x0000000000087919 */ /* 0x000e220000002100 */
[----:B--2---:R-:W-:Y:S01]  /*11900*/  IMAD.MOV.U32 R10, RZ, RZ, 0x40 ;  /* 0x00000040ff0a7424 */ /* 0x004fe200078e00ff */
[----:B0-----:R-:W-:-:S04]  /*11910*/  LOP3.LUT P2, RZ, R8, 0x4, RZ, 0xc0, !PT ;  /* 0x0000000408ff7812 */ /* 0x001fc8000784c0ff */
[----:B------:R-:W-:Y:S02]  /*11920*/  SEL R10, R10, 0xffffffc0, !P2 ;  /* 0xffffffc00a0a7807 */ /* 0x000fe40005000000 */
[C---:B---3--:R-:W-:Y:S02]  /*11930*/  LOP3.LUT R3, R2.reuse, R4, RZ, 0xfc, !PT ;  /* 0x0000000402037212 */ /* 0x048fe400078efcff */
[----:B----4-:R-:W-:-:S03]  /*11940*/  IADD3 R2, R2, UR41, R12 ;  /* 0x0000002902027c10 */ /* 0x010fc6000fffe00c */
        /* <DEDUP_REMOVED lines=70> */
.L_x_2131:
[----:B------:R-:W2:Y:S01]  /*11db0*/  LDL.LU R3, [R1+0x4] ;  /* 0x0000040001037983 */ /* 0x000ea20000300800 */
[C---:B------:R-:W-:Y:S01]  /*11dc0*/  ISETP.GT.AND P0, PT, R20.reuse, RZ, PT ;  /* 0x000000ff1400720c */ /* 0x040fe20003f04270 */
[----:B------:R-:W-:Y:S02]  /*11dd0*/  VIADD R20, R20, 0xffffffff ;  /* 0xffffffff14147836 */ /* 0x000fe40000000000 */
[----:B0-----:R3:W5:Y:S04]  /*11de0*/  LDL R6, [R1+0xc] ;  /* 0x00000c0001067983 */ /* 0x0017680000100800 */
[----:B------:R3:W5:Y:S01]  /*11df0*/  LDL R7, [R1] ;  /* 0x0000000001077983 */ /* 0x0007620000100800 */
[----:B--2---:R3:W-:Y:S01]  /*11e00*/  SYNCS.ARRIVE.TRANS64.A1T0 RZ, [R3+URZ+0x29850], RZ ;  /* 0x029850ff03ff79a7 */ /* 0x0047e2000810003f */
[----:B------:R-:W-:-:S05]  /*11e10*/  @!P1 VIADD R2, R3, 0x29880 ;  /* 0x0002988003029836 */ /* 0x000fca0000000000 */
[----:B------:R-:W-:Y:S01]  /*11e20*/  @!P1 PRMT R2, RZ, 0x654, R2 ;  /* 0x00000654ff029816 */ /* 0x000fe20000000002 */
[----:B------:R-:W-:Y:S06]  /*11e30*/  BAR.SYNC.DEFER_BLOCKING 0x2, 0x80 ;  /* 0x0082000000007b1d */ /* 0x000fec0000010000 */
[----:B------:R3:W-:Y:S01]  /*11e40*/  @!P1 SYNCS.ARRIVE.TRANS64.RED.A1T0 RZ, [R2+URZ], RZ ;  /* 0x000000ff02ff99a7 */ /* 0x0007e2000810043f */
[----:B------:R-:W-:Y:S05]  /*11e50*/  @P0 BRA `(.L_x_2132) ;  /* 0xffffffec00f40947 */ /* 0x000fea000383ffff */
.L_x_2110:
        /* <DEDUP_REMOVED lines=9> */
[----:B0-----:R-:W0:Y:S02]  /*11ef0*/  S2R R4, SR_LTMASK ;  /* 0x0000000000047919 */ /* 0x001e240000003900 */
[----:B0-----:R-:W-:-:S04]  /*11f00*/  LOP3.LUT R4, R4, UR4, RZ, 0xc0, !PT ;  /* 0x0000000404047c12 */ /* 0x001fc8000f8ec0ff */
[----:B-----5:R-:W0:Y:S01]  /*11f10*/  POPC R7, R4 ;  /* 0x0000000400077309 */ /* 0x020e220000000000 */
[----:B--2---:R-:W0:Y:S02]  /*11f20*/  SHFL.IDX PT, R0, R3, R0, 0x1f ;  /* 0x00001f0003007589 */ /* 0x004e2400000e0000 */
[----:B0-----:R-:W-:-:S05]  /*11f30*/  IADD3 R0, R0, UR46, R7 ;  /* 0x0000002e00007c10 */ /* 0x001fca000fffe007 */
[----:B------:R4:W-:Y:S02]  /*11f40*/  STL [R1+0x20], R0 ;  /* 0x0000200001007387 */ /* 0x0009e40000100800 */
.L_x_2134:
[----:B------:R-:W-:Y:S05]  /*11f50*/  BSYNC B0 ;  /* 0x0000000000007941 */ /* 0x000fea0003800000 */
.L_x_2133:
[----:B------:R-:W-:-:S06]  /*11f60*/  UISETP.NE.AND UP0, UPT, UR42, 0x3, UPT ;  /* 0x000000032a00788c */ /* 0x000fcc000bf05270 */
[----:B------:R-:W-:-:S13]  /*11f70*/  PLOP3.LUT P0, PT, PT, PT, UP0, 0x80, 0x0 ;  /* 0x000000000000781c */ /* 0x000fda0003f0f008 */
[----:B------:R-:W-:Y:S05]  /*11f80*/  @!P0 BRA `(.L_x_2135) ;  /* 0x0000000000048947 */ /* 0x000fea0003800000 */
[----:B------:R-:W-:Y:S01]  /*11f90*/  BPT.TRAP 0x1 ;  /* 0x000000040000795c */ /* 0x000fe20000300000 */
.L_x_2135:
        /* <DEDUP_REMOVED lines=10> */
.L_x_2180:
[----:B------:R-:W-:Y:S05]  /*12040*/  BSYNC B0 ;  /* 0x0000000000007941 */ /* 0x000fea0003800000 */
.L_x_2136:
[----:B------:R-:W-:Y:S05]  /*12050*/  @!P2 BRA `(.L_x_2138) ;  /* 0x000000000004a947 */ /* 0x000fea0003800000 */
[----:B------:R-:W-:Y:S01]  /*12060*/  BPT.TRAP 0x1 ;  /* 0x000000040000795c */ /* 0x000fe20000300000 */
.L_x_2138:
[----:B------:R-:W2:Y:S02]  /*12070*/  LDL R0, [R1+0xc] ;  /* 0x00000c0001007983 */ /* 0x000ea40000100800 */
[----:B--2---:R-:W-:-:S04]  /*12080*/  SHF.L.U32 R3, R0, 0x1f, RZ ;  /* 0x0000001f00037819 */ /* 0x004fc800000006ff */
[----:B------:R-:W2:Y:S02]  /*12090*/  SYNCS.PHASECHK.TRANS64.TRYWAIT P0, [R20+URZ+0x29860], R3 ;  /* 0x02986003140075a7 */ /* 0x000ea4000800017f */
[----:B--2---:R-:W-:Y:S05]  /*120a0*/  @!P0 BRA `(.L_x_2139) ;  /* 0x0000001c00408947 */ /* 0x004fea0003800000 */
.L_x_2181:
[----:B------:R-:W3:Y:S04]  /*120b0*/  LDL R0, [R1] ;  /* 0x0000000001007983 */ /* 0x000ee80000100800 */
[----:B------:R-:W4:Y:S04]  /*120c0*/  LDL R2, [R1+0x28] ;  /* 0x0000280001027983 */ /* 0x000f280000100800 */
[----:B------:R-:W2:Y:S01]  /*120d0*/  LDL R12, [R1+0x1c] ;  /* 0x00001c00010c7983 */ /* 0x000ea20000100800 */
[----:B------:R-:W-:Y:S05]  /*120e0*/  WARPSYNC.ALL ;  /* 0x0000000000007948 */ /* 0x000fea0003800000 */
[----:B------:R-:W0:Y:S01]  /*120f0*/  S2R R8, SR_TID.X ;  /* 0x0000000000087919 */ /* 0x000e220000002100 */
[----:B------:R-:W-:Y:S01]  /*12100*/  IMAD.MOV.U32 R10, RZ, RZ, 0x40 ;  /* 0x00000040ff0a7424 */ /* 0x000fe200078e00ff */
[----:B0-----:R-:W-:-:S04]  /*12110*/  LOP3.LUT P0, RZ, R8, 0x4, RZ, 0xc0, !PT ;  /* 0x0000000408ff7812 */ /* 0x001fc8000780c0ff */
[----:B------:R-:W-:Y:S01]  /*12120*/  SEL R10, R10, 0xffffffc0, !P0 ;  /* 0xffffffc00a0a7807 */ /* 0x000fe20004000000 */
[----:B---3--:R-:W-:-:S05]  /*12130*/  IMAD R0, R0, 0x5000, RZ ;  /* 0x0000500000007824 */ /* 0x008fca00078e02ff */
[C---:B----4-:R-:W-:Y:S02]  /*12140*/  LOP3.LUT R2, R0.reuse, R2, RZ, 0xfc, !PT ;  /* 0x0000000200027212 */ /* 0x050fe400078efcff */
[----:B--2---:R-:W-:-:S03]  /*12150*/  IADD3 R0, R0, UR41, R12 ;  /* 0x0000002900007c10 */ /* 0x004fc6000fffe00c */
        /* <DEDUP_REMOVED lines=70> */
.L_x_2140:
        /* <DEDUP_REMOVED lines=14> */
.L_x_2094:
[----:B------:R-:W-:Y:S05]  /*126a0*/  BSYNC B6 ;  /* 0x0000000000067941 */ /* 0x000fea0003800000 */
.L_x_2092:
[----:B0-2---:R-:W2:Y:S02]  /*126b0*/  LDL R0, [R1+0x30] ;  /* 0x0000300001007983 */ /* 0x005ea40000100800 */
[----:B--2---:R-:W-:-:S13]  /*126c0*/  ISETP.NE.AND P0, PT, R0, RZ, PT ;  /* 0x000000ff0000720c */ /* 0x004fda0003f05270 */
        /* <DEDUP_REMOVED lines=13> */
.L_x_2141:
        /* <DEDUP_REMOVED lines=41> */
.L_x_2147:
        /* <DEDUP_REMOVED lines=14> */
.L_x_2146:
[----:B------:R-:W-:Y:S05]  /*12b10*/  BSYNC B0 ;  /* 0x0000000000007941 */ /* 0x000fea0003800000 */
.L_x_2145:
        /* <DEDUP_REMOVED lines=21> */
.L_x_2143:
        /* <DEDUP_REMOVED lines=21> */
.L_x_2148:
        /* <DEDUP_REMOVED lines=64> */
.L_x_2144:
[----:B------:R0:W-:Y:S01]  /*131c0*/  STL [R1+0x20], R0 ;  /* 0x0000200001007387 */ /* 0x0001e20000100800 */
[----:B------:R-:W-:Y:S01]  /*131d0*/  ULDC UR48, c[0x0][0xc14] ;  /* 0x0003050000307ab9 */ /* 0x000fe20000000800 */
[----:B------:R-:W-:Y:S02]  /*131e0*/  UMOV UR38, URZ ;  /* 0x0000003f00267c82 */ /* 0x000fe40008000000 */
[----:B------:R0:W-:Y:S03]  /*131f0*/  STL [R1+0x24], RZ ;  /* 0x000024ff01007387 */ /* 0x0001e60000100800 */
.L_x_2149:
        /* <DEDUP_REMOVED lines=15> */
.L_x_2142:
[----:B------:R-:W-:Y:S02]  /*132f0*/  ULDC UR4, c[0x0][0xc14] ;  /* 0x0003050000047ab9 */ /* 0x000fe40000000800 */
[----:B------:R-:W-:-:S06]  /*13300*/  UISETP.GE.AND UP0, UPT, UR48, UR4, UPT ;  /* 0x000000043000728c */ /* 0x000fcc000bf06270 */
[----:B------:R-:W-:-:S13]  /*13310*/  PLOP3.LUT P0, PT, PT, PT, UP0, 0x80, 0x0 ;  /* 0x000000000000781c */ /* 0x000fda0003f0f008 */
[----:B------:R-:W-:Y:S05]  /*13320*/  @!P0 BRA `(.L_x_2150) ;  /* 0xffffffc000988947 */ /* 0x000fea000383ffff */
.L_x_2088:
        /* <DEDUP_REMOVED lines=12> */
.L_x_2182:
[----:B------:R-:W-:Y:S05]  /*133f0*/  BSYNC B0 ;  /* 0x0000000000007941 */ /* 0x000fea0003800000 */
.L_x_2151:
[----:B------:R-:W-:-:S03]  /*13400*/  UMOV UR4, 0xffffffff ;  /* 0xffffffff00047882 */ /* 0x000fc60000000000 */
[----:B------:R-:W-:Y:S05]  /*13410*/  BRA.DIV UR4, `(.L_x_2153) ;  /* 0x0000000a048c7947 */ /* 0x000fea000b800000 */
[----:B------:R-:W1:Y:S02]  /*13420*/  S2R R2, SR_TID.X ;  /* 0x0000000000027919 */ /* 0x000e640000002100 */
[----:B-1----:R-:W-:-:S04]  /*13430*/  SHF.R.U32.HI R2, RZ, 0x5, R2 ;  /* 0x00000005ff027819 */ /* 0x002fc80000011602 */
[----:B------:R-:W-:-:S05]  /*13440*/  LOP3.LUT R2, R2, 0x3, RZ, 0xc0, !PT ;  /* 0x0000000302027812 */ /* 0x000fca00078ec0ff */
[----:B------:R1:W2:Y:S02]  /*13450*/  SHFL.IDX PT, R14, R2, RZ, 0x1f ;  /* 0x00001fff020e7589 */ /* 0x0002a400000e0000 */
.L_x_2185:
[----:B--2---:R-:W-:Y:S01]  /*13460*/  ISETP.NE.AND P0, PT, R14, RZ, PT ;  /* 0x000000ff0e00720c */ /* 0x004fe20003f05270 */
[----:B------:R-:W-:-:S12]  /*13470*/  BSSY B0, `(.L_x_2154) ;  /* 0x000002e000007945 */ /* 0x000fd80003800000 */
[----:B------:R-:W-:Y:S05]  /*13480*/  @P0 BRA `(.L_x_2155) ;  /* 0x0000000000b00947 */ /* 0x000fea0003800000 */
[----:B------:R-:W-:-:S03]  /*13490*/  UMOV UR4, 0xffffffff ;  /* 0xffffffff00047882 */ /* 0x000fc60000000000 */
[----:B------:R-:W-:Y:S05]  /*134a0*/  BRA.DIV UR4, `(.L_x_2156) ;  /* 0x0000000a049c7947 */ /* 0x000fea000b800000 */
[----:B------:R-:W-:-:S13]  /*134b0*/  ELECT P6, URZ, PT ;  /* 0x00000000003f782f */ /* 0x000fda00038c0000 */
.L_x_2188:
[----:B------:R-:W-:Y:S05]  /*134c0*/  @!P6 BRA `(.L_x_2155) ;  /* 0x0000000000a0e947 */ /* 0x000fea0003800000 */
[----:B------:R-:W-:-:S06]  /*134d0*/  ULOP3.LUT UR4, UR40, 0x2, URZ, 0xfc, !UPT ;  /* 0x0000000228047892 */ /* 0x000fcc000f8efc3f */
[----:B-1----:R-:W-:-:S05]  /*134e0*/  IMAD.U32 R2, RZ, RZ, UR4 ;  /* 0x00000004ff027e24 */ /* 0x002fca000f8e00ff */
[----:B------:R-:W-:-:S13]  /*134f0*/  ISETP.NE.AND P0, PT, R2, 0x3, PT ;  /* 0x000000030200780c */ /* 0x000fda0003f05270 */
[----:B------:R-:W-:Y:S05]  /*13500*/  @!P0 BRA `(.L_x_2157) ;  /* 0x0000000000048947 */ /* 0x000fea0003800000 */
[----:B------:R-:W-:Y:S01]  /*13510*/  BPT.TRAP 0x1 ;  /* 0x000000040000795c */ /* 0x000fe20000300000 */
.L_x_2157:
        /* <DEDUP_REMOVED lines=14> */
.L_x_2189:
[----:B------:R-:W1:Y:S02]  /*13600*/  SYNCS.PHASECHK.TRANS64.TRYWAIT P1, [R7+URZ], R2 ;  /* 0x00000002070075a7 */ /* 0x000e64000802017f */
[----:B-1----:R-:W-:Y:S05]  /*13610*/  @!P1 BRA `(.L_x_2159) ;  /* 0x0000000800749947 */ /* 0x002fea0003800000 */
.L_x_2190:
[----:B------:R-:W-:Y:S05]  /*13620*/  @!P0 BRA `(.L_x_2160) ;  /* 0x0000000000048947 */ /* 0x000fea0003800000 */
[----:B------:R-:W-:Y:S01]  /*13630*/  BPT.TRAP 0x1 ;  /* 0x000000040000795c */ /* 0x000fe20000300000 */
.L_x_2160:
[----:B------:R-:W2:Y:S02]  /*13640*/  LDL.LU R4, [R1] ;  /* 0x0000000001047983 */ /* 0x000ea40000300800 */
[----:B--2---:R-:W-:-:S04]  /*13650*/  IMAD R4, R4, 0x8, R0 ;  /* 0x0000000804047824 */ /* 0x004fc800078e0200 */
[----:B------:R-:W2:Y:S02]  /*13660*/  SYNCS.PHASECHK.TRANS64.TRYWAIT P1, [R4+URZ+0x29860], R5 ;  /* 0x02986005040075a7 */ /* 0x000ea4000802017f */
[----:B--2---:R-:W-:Y:S05]  /*13670*/  @!P1 BRA `(.L_x_2161) ;  /* 0x0000000800709947 */ /* 0x004fea0003800000 */
.L_x_2191:
[----:B------:R-:W-:Y:S05]  /*13680*/  @!P0 BRA `(.L_x_2162) ;  /* 0x0000000000048947 */ /* 0x000fea0003800000 */
[----:B------:R-:W-:Y:S01]  /*13690*/  BPT.TRAP 0x1 ;  /* 0x000000040000795c */ /* 0x000fe20000300000 */
.L_x_2162:
[----:B------:R-:W-:-:S04]  /*136a0*/  IMAD R3, R3, 0x8, R0 ;  /* 0x0000000803037824 */ /* 0x000fc800078e0200 */
[----:B------:R-:W3:Y:S02]  /*136b0*/  SYNCS.PHASECHK.TRANS64.TRYWAIT P1, [R3+URZ+0x29860], R2 ;  /* 0x02986002030075a7 */ /* 0x000ee4000802017f */
[----:B---3--:R-:W-:Y:S05]  /*136c0*/  @!P1 BRA `(.L_x_2163) ;  /* 0x0000000800709947 */ /* 0x008fea0003800000 */
.L_x_2192:
[----:B------:R-:W-:Y:S05]  /*136d0*/  @!P0 BRA `(.L_x_2164) ;  /* 0x0000000000048947 */ /* 0x000fea0003800000 */
[----:B------:R-:W-:Y:S01]  /*136e0*/  BPT.TRAP 0x1 ;  /* 0x000000040000795c */ /* 0x000fe20000300000 */
.L_x_2164:
[----:B------:R-:W4:Y:S02]  /*136f0*/  SYNCS.PHASECHK.TRANS64.TRYWAIT P0, [R4+URZ+0x29880], R5 ;  /* 0x02988005040075a7 */ /* 0x000f24000800017f */
[----:B----4-:R-:W-:Y:S05]  /*13700*/  @!P0 BRA `(.L_x_2165) ;  /* 0x0000000800748947 */ /* 0x010fea0003800000 */
.L_x_2166:
[----:B------:R0:W0:Y:S02]  /*13710*/  SYNCS.PHASECHK.TRANS64.TRYWAIT P0, [R3+URZ+0x29880], R2 ;  /* 0x02988002030075a7 */ /* 0x000024000800017f */
[----:B0-----:R-:W-:Y:S05]  /*13720*/  @!P0 NANOSLEEP.SYNCS 0x989680 ;  /* 0x009896800000895d */ /* 0x001fea0003900000 */
[----:B------:R-:W0:Y:S02]  /*13730*/  @!P0 SYNCS.PHASECHK.TRANS64 P0, [R3+URZ+0x29880], R2 ;  /* 0x02988002030085a7 */ /* 0x000e24000800007f */
[----:B0-----:R-:W-:Y:S05]  /*13740*/  @!P0 BRA `(.L_x_2166) ;  /* 0xfffffffc00f08947 */ /* 0x001fea000383ffff */
.L_x_2155:
[----:B------:R-:W-:Y:S05]  /*13750*/  BSYNC B0 ;  /* 0x0000000000007941 */ /* 0x000fea0003800000 */
.L_x_2154:
[----:B------:R-:W-:Y:S05]  /*13760*/  EXIT ;  /* 0x000000000000794d */ /* 0x000fea0003800000 */
.L_x_2027:
[----:B0-----:R-:W-:-:S04]  /*13770*/  IMAD.U32 R3, RZ, RZ, UR41 ;  /* 0x00000029ff037e24 */ /* 0x001fc8000f8e00ff */
[----:B------:R0:W1:Y:S03]  /*13780*/  SYNCS.PHASECHK.TRANS64.TRYWAIT P1, [R3+URZ+0x29800], R0 ;  /* 0x02980000030075a7 */ /* 0x000066000802017f */
[----:B-1----:R-:W-:Y:S05]  /*13790*/  @!P1 NANOSLEEP.SYNCS 0x989680 ;  /* 0x009896800000995d */ /* 0x002fea0003900000 */
[----:B------:R-:W1:Y:S02]  /*137a0*/  @!P1 SYNCS.PHASECHK.TRANS64 P1, [R3+URZ+0x29800], R0 ;  /* 0x02980000030095a7 */ /* 0x000e64000802007f */
[----:B-1----:R-:W-:Y:S05]  /*137b0*/  @!P1 BRA `(.L_x_2027) ;  /* 0xfffffffc00ec9947 */ /* 0x002fea000383ffff */
[----:B------:R-:W-:Y:S05]  /*137c0*/  BRA `(.L_x_2167) ;  /* 0xfffffee000e47947 */ /* 0x000fea000383ffff */
.L_x_2031:
[----:B-1----:R1:W2:Y:S02]  /*137d0*/  SYNCS.PHASECHK.TRANS64.TRYWAIT P2, [R2+URZ+0x29830], R3 ;  /* 0x02983003020075a7 */ /* 0x0022a4000804017f */
[----:B--2---:R-:W-:Y:S05]  /*137e0*/  @!P2 NANOSLEEP.SYNCS 0x989680 ;  /* 0x009896800000a95d */ /* 0x004fea0003900000 */
[----:B------:R-:W2:Y:S02]  /*137f0*/  @!P2 SYNCS.PHASECHK.TRANS64 P2, [R2+URZ+0x29830], R3 ;  /* 0x029830030200a5a7 */ /* 0x000ea4000804007f */
[----:B--2---:R-:W-:Y:S05]  /*13800*/  @!P2 BRA `(.L_x_2031) ;  /* 0xfffffffc00f0a947 */ /* 0x004fea000383ffff */
[----:B------:R-:W-:Y:S05]  /*13810*/  BRA `(.L_x_2030) ;  /* 0xfffffee4000c7947 */ /* 0x000fea000383ffff */
.L_x_2036:
[----:B-1----:R-:W-:-:S04]  /*13820*/  IMAD.U32 R7, RZ, RZ, UR6 ;  /* 0x00000006ff077e24 */ /* 0x002fc8000f8e00ff */
[----:B------:R1:W2:Y:S03]  /*13830*/  SYNCS.PHASECHK.TRANS64.TRYWAIT P2, [R7+URZ+0x29830], R0 ;  /* 0x02983000070075a7 */ /* 0x0002a6000804017f */
[----:B--2---:R-:W-:Y:S05]  /*13840*/  @!P2 NANOSLEEP.SYNCS 0x989680 ;  /* 0x009896800000a95d */ /* 0x004fea0003900000 */
[----:B------:R-:W2:Y:S02]  /*13850*/  @!P2 SYNCS.PHASECHK.TRANS64 P2, [R7+URZ+0x29830], R0 ;  /* 0x029830000700a5a7 */ /* 0x000ea4000804007f */
[----:B--2---:R-:W-:Y:S05]  /*13860*/  @!P2 BRA `(.L_x_2036) ;  /* 0xfffffffc00eca947 */ /* 0x004fea000383ffff */
[----:B------:R-:W-:Y:S05]  /*13870*/  BRA `(.L_x_2033) ;  /* 0xffffff18008c7947 */ /* 0x000fea000383ffff */
.L_x_2040:
[----:B-1----:R-:W-:-:S04]  /*13880*/  IMAD.U32 R7, RZ, RZ, UR6 ;  /* 0x00000006ff077e24 */ /* 0x002fc8000f8e00ff */
[----:B------:R1:W2:Y:S03]  /*13890*/  SYNCS.PHASECHK.TRANS64.TRYWAIT P2, [R7+URZ+0x29850], R0 ;  /* 0x02985000070075a7 */ /* 0x0002a6000804017f */
[----:B--2---:R-:W-:Y:S05]  /*138a0*/  @!P2 NANOSLEEP.SYNCS 0x989680 ;  /* 0x009896800000a95d */ /* 0x004fea0003900000 */
[----:B------:R-:W2:Y:S02]  /*138b0*/  @!P2 SYNCS.PHASECHK.TRANS64 P2, [R7+URZ+0x29850], R0 ;  /* 0x029850000700a5a7 */ /* 0x000ea4000804007f */
[----:B--2---:R-:W-:Y:S05]  /*138c0*/  @!P2 BRA `(.L_x_2040) ;  /* 0xfffffffc00eca947 */ /* 0x004fea000383ffff */
[----:B------:R-:W-:Y:S05]  /*138d0*/  BRA `(.L_x_2037) ;  /* 0xffffff24008c7947 */ /* 0x000fea000383ffff */
.L_x_2047:
[----:B-1----:R-:W-:-:S04]  /*138e0*/  IMAD.U32 R9, RZ, RZ, UR6 ;  /* 0x00000006ff097e24 */ /* 0x002fc8000f8e00ff */
[----:B------:R1:W2:Y:S03]  /*138f0*/  SYNCS.PHASECHK.TRANS64.TRYWAIT P2, [R9+URZ+0x29830], R0 ;  /* 0x02983000090075a7 */ /* 0x0002a6000804017f */
[----:B--2---:R-:W-:Y:S05]  /*13900*/  @!P2 NANOSLEEP.SYNCS 0x989680 ;  /* 0x009896800000a95d */ /* 0x004fea0003900000 */
[----:B------:R-:W2:Y:S02]  /*13910*/  @!P2 SYNCS.PHASECHK.TRANS64 P2, [R9+URZ+0x29830], R0 ;  /* 0x029830000900a5a7 */ /* 0x000ea4000804007f */
[----:B--2---:R-:W-:Y:S05]  /*13920*/  @!P2 BRA `(.L_x_2047) ;  /* 0xfffffffc00eca947 */ /* 0x004fea000383ffff */
[----:B------:R-:W-:Y:S05]  /*13930*/  BRA `(.L_x_2044) ;  /* 0xffffff5000447947 */ /* 0x000fea000383ffff */
.L_x_2051:
[----:B-1----:R-:W-:-:S04]  /*13940*/  IMAD.U32 R9, RZ, RZ, UR6 ;  /* 0x00000006ff097e24 */ /* 0x002fc8000f8e00ff */
[----:B------:R1:W2:Y:S03]  /*13950*/  SYNCS.PHASECHK.TRANS64.TRYWAIT P2, [R9+URZ+0x29850], R0 ;  /* 0x02985000090075a7 */ /* 0x0002a6000804017f */
[----:B--2---:R-:W-:Y:S05]  /*13960*/  @!P2 NANOSLEEP.SYNCS 0x989680 ;  /* 0x009896800000a95d */ /* 0x004fea0003900000 */
[----:B------:R-:W2:Y:S02]  /*13970*/  @!P2 SYNCS.PHASECHK.TRANS64 P2, [R9+URZ+0x29850], R0 ;  /* 0x029850000900a5a7 */ /* 0x000ea4000804007f */
[----:B--2---:R-:W-:Y:S05]  /*13980*/  @!P2 BRA `(.L_x_2051) ;  /* 0xfffffffc00eca947 */ /* 0x004fea000383ffff */
[----:B------:R-:W-:Y:S05]  /*13990*/  BRA `(.L_x_2048) ;  /* 0xffffff5c00447947 */ /* 0x000fea000383ffff */
.L_x_2057:
[----:B-1----:R-:W-:-:S04]  /*139a0*/  IMAD.U32 R5, RZ, RZ, UR9 ;  /* 0x00000009ff057e24 */ /* 0x002fc8000f8e00ff */
[----:B------:R1:W2:Y:S03]  /*139b0*/  SYNCS.PHASECHK.TRANS64.TRYWAIT P1, [R5+URZ+0x29850], R4 ;  /* 0x02985004050075a7 */ /* 0x0002a6000802017f */
[----:B--2---:R-:W-:Y:S05]  /*139c0*/  @!P1 NANOSLEEP.SYNCS 0x989680 ;  /* 0x009896800000995d */ /* 0x004fea0003900000 */
[----:B------:R-:W2:Y:S02]  /*139d0*/  @!P1 SYNCS.PHASECHK.TRANS64 P1, [R5+URZ+0x29850], R4 ;  /* 0x02985004050095a7 */ /* 0x000ea4000802007f */
[----:B--2---:R-:W-:Y:S05]  /*139e0*/  @!P1 BRA `(.L_x_2057) ;  /* 0xfffffffc00ec9947 */ /* 0x004fea000383ffff */
[----:B------:R-:W-:Y:S05]  /*139f0*/  BRA `(.L_x_2056) ;  /* 0xffffff7c00107947 */ /* 0x000fea000383ffff */
.L_x_2099:
[----:B------:R-:W-:Y:S02]  /*13a00*/  IMAD.MOV.U32 R13, RZ, RZ, R4 ;  /* 0x000000ffff0d7224 */ /* 0x000fe400078e0004 */
[----:B------:R-:W-:Y:S02]  /*13a10*/  IMAD.MOV.U32 R12, RZ, RZ, RZ ;  /* 0x000000ffff0c7224 */ /* 0x000fe400078e00ff */
[----:B------:R-:W-:Y:S02]  /*13a20*/  IMAD.MOV.U32 R11, RZ, RZ, 0x1f ;  /* 0x0000001fff0b7424 */ /* 0x000fe400078e00ff */
[----:B------:R-:W-:-:S07]  /*13a30*/  IMAD.MOV.U32 R15, RZ, RZ, -0x1 ;  /* 0xffffffffff0f7424 */ /* 0x000fce00078e00ff */
[----:B-1----:R-:W-:Y:S05]  /*13a40*/  WARPSYNC.COLLECTIVE R15, `(.L_x_2168) ;  /* 0x000000000f087348 */ /* 0x002fea0003c00000 */
[----:B------:R0:W2:Y:S02]  /*13a50*/  SHFL.IDX P6, R14, R13, R12, R11 ;  /* 0x0000000c0d0e7389 */ /* 0x0000a400000c000b */
[----:B012---:R-:W-:Y:S01]  /*13a60*/  ENDCOLLECTIVE ;  /* 0x000000000000791b */ /* 0x007fe20003800000 */
.L_x_2168:
[----:B------:R-:W-:Y:S05]  /*13a70*/  BRA `(.L_x_2169) ;  /* 0xffffffc800a07947 */ /* 0x000fea000383ffff */
.L_x_2101:
[----:B------:R-:W-:Y:S01]  /*13a80*/  BSSY B0, `(.L_x_2170) ;  /* 0x0000006000007945 */ /* 0x000fe20003800000 */
[----:B------:R-:W-:-:S07]  /*13a90*/  IMAD.MOV.U32 R15, RZ, RZ, -0x1 ;  /* 0xffffffffff0f7424 */ /* 0x000fce00078e00ff */
[----:B0-----:R-:W-:Y:S05]  /*13aa0*/  WARPSYNC.COLLECTIVE R15, `(.L_x_2171) ;  /* 0x000000000f0c7348 */ /* 0x001fea0003c00000 */
[----:B------:R-:W-:Y:S02]  /*13ab0*/  ELECT P6, UR62, PT ;  /* 0x00000000003e782f */ /* 0x000fe400038c0000 */
[----:B------:R-:W-:Y:S01]  /*13ac0*/  MOV R14, UR62 ;  /* 0x0000003e000e7c02 */ /* 0x000fe20008000f00 */
[----:B0-----:R-:W-:Y:S10]  /*13ad0*/  ENDCOLLECTIVE ;  /* 0x000000000000791b */ /* 0x001ff40003800000 */
.L_x_2171:
[----:B------:R-:W-:Y:S05]  /*13ae0*/  BSYNC B0 ;  /* 0x0000000000007941 */ /* 0x000fea0003800000 */
.L_x_2170:
[----:B------:R-:W-:Y:S05]  /*13af0*/  BRA `(.L_x_2172) ;  /* 0xffffffc8009c7947 */ /* 0x000fea000383ffff */
.L_x_2104:
[----:B-1----:R1:W2:Y:S02]  /*13b00*/  SYNCS.PHASECHK.TRANS64.TRYWAIT P2, [R3+URZ+0x29880], R2 ;  /* 0x02988002030075a7 */ /* 0x0022a4000804017f */
[----:B--2---:R-:W-:Y:S05]  /*13b10*/  @!P2 NANOSLEEP.SYNCS 0x989680 ;  /* 0x009896800000a95d */ /* 0x004fea0003900000 */
[----:B------:R-:W2:Y:S02]  /*13b20*/  @!P2 SYNCS.PHASECHK.TRANS64 P2, [R3+URZ+0x29880], R2 ;  /* 0x029880020300a5a7 */ /* 0x000ea4000804007f */
[----:B--2---:R-:W-:Y:S05]  /*13b30*/  @!P2 BRA `(.L_x_2104) ;  /* 0xfffffffc00f0a947 */ /* 0x004fea000383ffff */
[----:B------:R-:W-:Y:S05]  /*13b40*/  BRA `(.L_x_2173) ;  /* 0xffffffc800fc7947 */ /* 0x000fea000383ffff */
.L_x_2106:
[----:B0-----:R0:W2:Y:S02]  /*13b50*/  SYNCS.PHASECHK.TRANS64.TRYWAIT P2, [R3+URZ+0x29840], R2 ;  /* 0x02984002030075a7 */ /* 0x0010a4000804017f */
[----:B--2---:R-:W-:Y:S05]  /*13b60*/  @!P2 NANOSLEEP.SYNCS 0x989680 ;  /* 0x009896800000a95d */ /* 0x004fea0003900000 */
[----:B------:R-:W2:Y:S02]  /*13b70*/  @!P2 SYNCS.PHASECHK.TRANS64 P2, [R3+URZ+0x29840], R2 ;  /* 0x029840020300a5a7 */ /* 0x000ea4000804007f */
[----:B--2---:R-:W-:Y:S05]  /*13b80*/  @!P2 BRA `(.L_x_2106) ;  /* 0xfffffffc00f0a947 */ /* 0x004fea000383ffff */
[----:B------:R-:W-:Y:S05]  /*13b90*/  BRA `(.L_x_2174) ;  /* 0xffffffcc00587947 */ /* 0x000fea000383ffff */
.L_x_2109:
[----:B--2---:R-:W-:-:S04]  /*13ba0*/  IMAD.U32 R3, RZ, RZ, UR41 ;  /* 0x00000029ff037e24 */ /* 0x004fc8000f8e00ff */
[----:B------:R2:W3:Y:S03]  /*13bb0*/  SYNCS.PHASECHK.TRANS64.TRYWAIT P0, [R3+URZ+0x29820], R2 ;  /* 0x02982002030075a7 */ /* 0x0004e6000800017f */
[----:B---3--:R-:W-:Y:S05]  /*13bc0*/  @!P0 NANOSLEEP.SYNCS 0x989680 ;  /* 0x009896800000895d */ /* 0x008fea0003900000 */
[----:B------:R-:W3:Y:S02]  /*13bd0*/  @!P0 SYNCS.PHASECHK.TRANS64 P0, [R3+URZ+0x29820], R2 ;  /* 0x02982002030085a7 */ /* 0x000ee4000800007f */
[----:B---3--:R-:W-:Y:S05]  /*13be0*/  @!P0 BRA `(.L_x_2109) ;  /* 0xfffffffc00ec8947 */ /* 0x008fea000383ffff */
[----:B------:R-:W-:Y:S05]  /*13bf0*/  BRA `(.L_x_2175) ;  /* 0xffffffd000787947 */ /* 0x000fea000383ffff */
.L_x_2115:
[----:B0-----:R0:W3:Y:S02]  /*13c00*/  SYNCS.PHASECHK.TRANS64.TRYWAIT P0, [R4+URZ+0x29880], R3 ;  /* 0x02988003040075a7 */ /* 0x0010e4000800017f */
[----:B---3--:R-:W-:Y:S05]  /*13c10*/  @!P0 NANOSLEEP.SYNCS 0x989680 ;  /* 0x009896800000895d */ /* 0x008fea0003900000 */
[----:B------:R-:W3:Y:S02]  /*13c20*/  @!P0 SYNCS.PHASECHK.TRANS64 P0, [R4+URZ+0x29880], R3 ;  /* 0x02988003040085a7 */ /* 0x000ee4000800007f */
[----:B---3--:R-:W-:Y:S05]  /*13c30*/  @!P0 BRA `(.L_x_2115) ;  /* 0xfffffffc00f08947 */ /* 0x008fea000383ffff */
[----:B------:R-:W-:Y:S05]  /*13c40*/  BRA `(.L_x_2176) ;  /* 0xffffffd400207947 */ /* 0x000fea000383ffff */
.L_x_2120:
[----:B--2---:R2:W3:Y:S02]  /*13c50*/  SYNCS.PHASECHK.TRANS64.TRYWAIT P0, [R4+URZ+0x29840], R3 ;  /* 0x02984003040075a7 */ /* 0x0044e4000800017f */
[----:B---3--:R-:W-:Y:S05]  /*13c60*/  @!P0 NANOSLEEP.SYNCS 0x989680 ;  /* 0x009896800000895d */ /* 0x008fea0003900000 */
[----:B------:R-:W3:Y:S02]  /*13c70*/  @!P0 SYNCS.PHASECHK.TRANS64 P0, [R4+URZ+0x29840], R3 ;  /* 0x02984003040085a7 */ /* 0x000ee4000800007f */
[----:B---3--:R-:W-:Y:S05]  /*13c80*/  @!P0 BRA `(.L_x_2120) ;  /* 0xfffffffc00f08947 */ /* 0x008fea000383ffff */
[----:B------:R-:W-:Y:S05]  /*13c90*/  BRA `(.L_x_2177) ;  /* 0xffffffd400a87947 */ /* 0x000fea000383ffff */
.L_x_2128:
[----:B---3--:R-:W3:Y:S02]  /*13ca0*/  LDL R3, [R1+0x4] ;  /* 0x0000040001037983 */ /* 0x008ee40000100800 */
[----:B---3--:R3:W4:Y:S02]  /*13cb0*/  SYNCS.PHASECHK.TRANS64.TRYWAIT P2, [R3+URZ+0x29870], R2 ;  /* 0x02987002030075a7 */ /* 0x008724000804017f */
[----:B----4-:R-:W-:Y:S05]  /*13cc0*/  @!P2 NANOSLEEP.SYNCS 0x989680 ;  /* 0x009896800000a95d */ /* 0x010fea0003900000 */
[----:B------:R-:W4:Y:S02]  /*13cd0*/  @!P2 SYNCS.PHASECHK.TRANS64 P2, [R3+URZ+0x29870], R2 ;  /* 0x029870020300a5a7 */ /* 0x000f24000804007f */
[----:B----4-:R-:W-:Y:S05]  /*13ce0*/  @!P2 BRA `(.L_x_2128) ;  /* 0xfffffffc00eca947 */ /* 0x010fea000383ffff */
[----:B------:R-:W-:Y:S05]  /*13cf0*/  BRA `(.L_x_2178) ;  /* 0xffffffd800d07947 */ /* 0x000fea000383ffff */
.L_x_2130:
[----:B0-----:R-:W3:Y:S02]  /*13d00*/  LDL R4, [R1+0x4] ;  /* 0x0000040001047983 */ /* 0x001ee40000100800 */
[----:B---3--:R0:W3:Y:S02]  /*13d10*/  SYNCS.PHASECHK.TRANS64.TRYWAIT P2, [R4+URZ+0x29860], R3 ;  /* 0x02986003040075a7 */ /* 0x0080e4000804017f */
[----:B---3--:R-:W-:Y:S05]  /*13d20*/  @!P2 NANOSLEEP.SYNCS 0x989680 ;  /* 0x009896800000a95d */ /* 0x008fea0003900000 */
[----:B------:R-:W3:Y:S02]  /*13d30*/  @!P2 SYNCS.PHASECHK.TRANS64 P2, [R4+URZ+0x29860], R3 ;  /* 0x029860030400a5a7 */ /* 0x000ee4000804007f */
[----:B---3--:R-:W-:Y:S05]  /*13d40*/  @!P2 BRA `(.L_x_2130) ;  /* 0xfffffffc00eca947 */ /* 0x008fea000383ffff */
[----:B------:R-:W-:Y:S05]  /*13d50*/  BRA `(.L_x_2179) ;  /* 0xffffffd800d87947 */ /* 0x000fea000383ffff */
.L_x_2137:
[----:B--2---:R2:W3:Y:S02]  /*13d60*/  SYNCS.PHASECHK.TRANS64.TRYWAIT P0, [R20+URZ+0x29870], R3 ;  /* 0x02987003140075a7 */ /* 0x0044e4000800017f */
[----:B---3--:R-:W-:Y:S05]  /*13d70*/  @!P0 NANOSLEEP.SYNCS 0x989680 ;  /* 0x009896800000895d */ /* 0x008fea0003900000 */
[----:B------:R-:W3:Y:S02]  /*13d80*/  @!P0 SYNCS.PHASECHK.TRANS64 P0, [R20+URZ+0x29870], R3 ;  /* 0x02987003140085a7 */ /* 0x000ee4000800007f */
[----:B---3--:R-:W-:Y:S05]  /*13d90*/  @!P0 BRA `(.L_x_2137) ;  /* 0xfffffffc00f08947 */ /* 0x008fea000383ffff */
[----:B------:R-:W-:Y:S05]  /*13da0*/  BRA `(.L_x_2180) ;  /* 0xffffffe000a47947 */ /* 0x000fea000383ffff */
.L_x_2139:
[----:B--2---:R2:W3:Y:S02]  /*13db0*/  SYNCS.PHASECHK.TRANS64.TRYWAIT P0, [R20+URZ+0x29860], R3 ;  /* 0x02986003140075a7 */ /* 0x0044e4000800017f */
[----:B---3--:R-:W-:Y:S05]  /*13dc0*/  @!P0 NANOSLEEP.SYNCS 0x989680 ;  /* 0x009896800000895d */ /* 0x008fea0003900000 */
[----:B------:R-:W3:Y:S02]  /*13dd0*/  @!P0 SYNCS.PHASECHK.TRANS64 P0, [R20+URZ+0x29860], R3 ;  /* 0x02986003140085a7 */ /* 0x000ee4000800007f */
[----:B---3--:R-:W-:Y:S05]  /*13de0*/  @!P0 BRA `(.L_x_2139) ;  /* 0xfffffffc00f08947 */ /* 0x008fea000383ffff */
[----:B------:R-:W-:Y:S05]  /*13df0*/  BRA `(.L_x_2181) ;  /* 0xffffffe000ac7947 */ /* 0x000fea000383ffff */
.L_x_2152:
[----:B0-----:R0:W1:Y:S02]  /*13e00*/  SYNCS.PHASECHK.TRANS64.TRYWAIT P0, [R0+URZ+0x29820], R3 ;  /* 0x02982003000075a7 */ /* 0x001064000800017f */
[----:B-1----:R-:W-:Y:S05]  /*13e10*/  @!P0 NANOSLEEP.SYNCS 0x989680 ;  /* 0x009896800000895d */ /* 0x002fea0003900000 */
[----:B------:R-:W1:Y:S02]  /*13e20*/  @!P0 SYNCS.PHASECHK.TRANS64 P0, [R0+URZ+0x29820], R3 ;  /* 0x02982003000085a7 */ /* 0x000e64000800007f */
[----:B-1----:R-:W-:Y:S05]  /*13e30*/  @!P0 BRA `(.L_x_2152) ;  /* 0xfffffffc00f08947 */ /* 0x002fea000383ffff */
[----:B------:R-:W-:Y:S05]  /*13e40*/  BRA `(.L_x_2182) ;  /* 0xfffffff400687947 */ /* 0x000fea000383ffff */
.L_x_2153:
        /* <DEDUP_REMOVED lines=11> */
.L_x_2184:
[----:B------:R-:W-:Y:S05]  /*13f00*/  BSYNC B0 ;  /* 0x0000000000007941 */ /* 0x000fea0003800000 */
.L_x_2183:
[----:B------:R-:W-:Y:S05]  /*13f10*/  BRA `(.L_x_2185) ;  /* 0xfffffff400507947 */ /* 0x000fea000383ffff */
.L_x_2156:
[----:B------:R-:W-:Y:S01]  /*13f20*/  BSSY B1, `(.L_x_2186) ;  /* 0x0000006000017945 */ /* 0x000fe20003800000 */
[----:B------:R-:W-:-:S07]  /*13f30*/  IMAD.MOV.U32 R15, RZ, RZ, -0x1 ;  /* 0xffffffffff0f7424 */ /* 0x000fce00078e00ff */
[----:B01----:R-:W-:Y:S05]  /*13f40*/  WARPSYNC.COLLECTIVE R15, `(.L_x_2187) ;  /* 0x000000000f0c7348 */ /* 0x003fea0003c00000 */
[----:B------:R-:W-:Y:S02]  /*13f50*/  ELECT P6, UR62, PT ;  /* 0x00000000003e782f */ /* 0x000fe400038c0000 */
[----:B------:R-:W-:Y:S01]  /*13f60*/  MOV R14, UR62 ;  /* 0x0000003e000e7c02 */ /* 0x000fe20008000f00 */
[----:B01----:R-:W-:Y:S10]  /*13f70*/  ENDCOLLECTIVE ;  /* 0x000000000000791b */ /* 0x003ff40003800000 */
.L_x_2187:
[----:B------:R-:W-:Y:S05]  /*13f80*/  BSYNC B1 ;  /* 0x0000000000017941 */ /* 0x000fea0003800000 */
.L_x_2186:
[----:B------:R-:W-:Y:S05]  /*13f90*/  BRA `(.L_x_2188) ;  /* 0xfffffff400487947 */ /* 0x000fea000383ffff */
.L_x_2158:
[----:B0-----:R0:W1:Y:S02]  /*13fa0*/  SYNCS.PHASECHK.TRANS64.TRYWAIT P1, [R6+URZ], R5 ;  /* 0x00000005060075a7 */ /* 0x001064000802017f */
[----:B-1----:R-:W-:Y:S05]  /*13fb0*/  @!P1 NANOSLEEP.SYNCS 0x989680 ;  /* 0x009896800000995d */ /* 0x002fea0003900000 */
[----:B------:R-:W1:Y:S02]  /*13fc0*/  @!P1 SYNCS.PHASECHK.TRANS64 P1, [R6+URZ], R5 ;  /* 0x00000005060095a7 */ /* 0x000e64000802007f */
[----:B-1----:R-:W-:Y:S05]  /*13fd0*/  @!P1 BRA `(.L_x_2158) ;  /* 0xfffffffc00f09947 */ /* 0x002fea000383ffff */
[----:B------:R-:W-:Y:S05]  /*13fe0*/  BRA `(.L_x_2189) ;  /* 0xfffffff400847947 */ /* 0x000fea000383ffff */
.L_x_2159:
[----:B-1----:R1:W2:Y:S02]  /*13ff0*/  SYNCS.PHASECHK.TRANS64.TRYWAIT P1, [R7+URZ], R2 ;  /* 0x00000002070075a7 */ /* 0x0022a4000802017f */
[----:B--2---:R-:W-:Y:S05]  /*14000*/  @!P1 NANOSLEEP.SYNCS 0x989680 ;  /* 0x009896800000995d */ /* 0x004fea0003900000 */
[----:B------:R-:W2:Y:S02]  /*14010*/  @!P1 SYNCS.PHASECHK.TRANS64 P1, [R7+URZ], R2 ;  /* 0x00000002070095a7 */ /* 0x000ea4000802007f */
[----:B--2---:R-:W-:Y:S05]  /*14020*/  @!P1 BRA `(.L_x_2159) ;  /* 0xfffffffc00f09947 */ /* 0x004fea000383ffff */
[----:B------:R-:W-:Y:S05]  /*14030*/  BRA `(.L_x_2190) ;  /* 0xfffffff400787947 */ /* 0x000fea000383ffff */
.L_x_2161:
[----:B--2---:R2:W3:Y:S02]  /*14040*/  SYNCS.PHASECHK.TRANS64.TRYWAIT P1, [R4+URZ+0x29860], R5 ;  /* 0x02986005040075a7 */ /* 0x0044e4000802017f */
[----:B---3--:R-:W-:Y:S05]  /*14050*/  @!P1 NANOSLEEP.SYNCS 0x989680 ;  /* 0x009896800000995d */ /* 0x008fea0003900000 */
[----:B------:R-:W3:Y:S02]  /*14060*/  @!P1 SYNCS.PHASECHK.TRANS64 P1, [R4+URZ+0x29860], R5 ;  /* 0x02986005040095a7 */ /* 0x000ee4000802007f */
[----:B---3--:R-:W-:Y:S05]  /*14070*/  @!P1 BRA `(.L_x_2161) ;  /* 0xfffffffc00f09947 */ /* 0x008fea000383ffff */
[----:B------:R-:W-:Y:S05]  /*14080*/  BRA `(.L_x_2191) ;  /* 0xfffffff4007c7947 */ /* 0x000fea000383ffff */
.L_x_2163:
[----:B---3--:R3:W4:Y:S02]  /*14090*/  SYNCS.PHASECHK.TRANS64.TRYWAIT P1, [R3+URZ+0x29860], R2 ;  /* 0x02986002030075a7 */ /* 0x008724000802017f */
[----:B----4-:R-:W-:Y:S05]  /*140a0*/  @!P1 NANOSLEEP.SYNCS 0x989680 ;  /* 0x009896800000995d */ /* 0x010fea0003900000 */
[----:B------:R-:W4:Y:S02]  /*140b0*/  @!P1 SYNCS.PHASECHK.TRANS64 P1, [R3+URZ+0x29860], R2 ;  /* 0x02986002030095a7 */ /* 0x000f24000802007f */
[----:B----4-:R-:W-:Y:S05]  /*140c0*/  @!P1 BRA `(.L_x_2163) ;  /* 0xfffffffc00f09947 */ /* 0x010fea000383ffff */
[----:B------:R-:W-:Y:S05]  /*140d0*/  BRA `(.L_x_2192) ;  /* 0xfffffff4007c7947 */ /* 0x000fea000383ffff */
.L_x_2165:
[----:B----4-:R4:W0:Y:S02]  /*140e0*/  SYNCS.PHASECHK.TRANS64.TRYWAIT P0, [R4+URZ+0x29880], R5 ;  /* 0x02988005040075a7 */ /* 0x010824000800017f */
[----:B0-----:R-:W-:Y:S05]  /*140f0*/  @!P0 NANOSLEEP.SYNCS 0x989680 ;  /* 0x009896800000895d */ /* 0x001fea0003900000 */
[----:B------:R-:W0:Y:S02]  /*14100*/  @!P0 SYNCS.PHASECHK.TRANS64 P0, [R4+URZ+0x29880], R5 ;  /* 0x02988005040085a7 */ /* 0x000e24000800007f */
[----:B0-----:R-:W-:Y:S05]  /*14110*/  @!P0 BRA `(.L_x_2165) ;  /* 0xfffffffc00f08947 */ /* 0x001fea000383ffff */
[----:B------:R-:W-:Y:S05]  /*14120*/  BRA `(.L_x_2166) ;  /* 0xfffffff400787947 */ /* 0x000fea000383ffff */
.L_x_2193:
        /* <DEDUP_REMOVED lines=13> */
.L_x_2675:


//--------------------- .text._ZN7cutlass13device_kernelIN5flash11enable_sm90INS1_16FlashAttnFwdSm90INS1_25CollectiveMainloopFwdSm90ILi2EN4cute5tupleIJNS5_1CILi1EEES8_S8_EEENS6_IJNS7_ILi128EEENS7_ILi160EEENS7_ILi192EEEEEELi128ENS_12float_e4m3_tEfNS_4arch4Sm90ELb1ELb0ELb0ELb1ELb0ELb1ELb0ELb1ELb1ELb0ELb0ELb0EEENS1_21CollectiveEpilogueFwdINS6_IJSA_SA_SB_EEES9_NS_10bfloat16_tESG_Li256ELb1ELb0ELb0ELb1EEENS1_36VarlenDynamicPersistentTileSchedulerILi128ELi160ELi256ELi128ELb0ELb0ELb1ELb1ELb1ELb1EEEEEEEEEvNT_6ParamsE --------------------------
	.section	.text._ZN7cutlass13device_kernelIN5flash11enable_sm90INS1_16FlashAttnFwdSm90INS1_25CollectiveMainloopFwdSm90ILi2EN4cute5tupleIJNS5_1CILi1EEES8_S8_EEENS6_IJNS7_ILi128EEENS7_ILi160EEENS7_ILi192EEEEEELi128ENS_12float_e4m3_tEfNS_4arch4Sm90ELb1ELb0ELb0ELb1ELb0ELb1ELb0ELb1ELb1ELb0ELb0ELb0EEENS1_21CollectiveEpilogueFwdINS6_IJSA_SA_SB_EEES9_NS_10bfloat16_tESG_Li256ELb1ELb0ELb0ELb1EEENS1_36VarlenDynamicPersistentTileSchedulerILi128ELi160ELi256ELi128ELb0ELb0ELb1ELb1ELb1ELb1EEEEEEEEEvNT_6ParamsE,"ax",@progbits
	.align	128
.text._ZN7cutlass13device_kernelIN5flash11enable_sm90INS1_16FlashAttnFwdSm90INS1_25CollectiveMainloopFwdSm90ILi2EN4cute5tupleIJNS5_1CILi1EEES8_S8_EEENS6_IJNS7_ILi128EEENS7_ILi160EEENS7_ILi192EEEEEELi128ENS_12float_e4m3_tEfNS_4arch4Sm90ELb1ELb0ELb0ELb1ELb0ELb1ELb0ELb1ELb1ELb0ELb0ELb0EEENS1_21CollectiveEpilogueFwdINS6_IJSA_SA_SB_EEES9_NS_10bfloat16_tESG_Li256ELb1ELb0ELb0ELb1EEENS1_36VarlenDynamicPersistentTileSchedulerILi128ELi160ELi256ELi128ELb0ELb0ELb1ELb1ELb1ELb1EEEEEEEEEvNT_6ParamsE:
        .type           _ZN7cutlass13device_kernelIN5flash11enable_sm90INS1_16FlashAttnFwdSm90INS1_25CollectiveMainloopFwdSm90ILi2EN4cute5tupleIJNS5_1CILi1EEES8_S8_EEENS6_IJNS7_ILi128EEENS7_ILi160EEENS7_ILi192EEEEEELi128ENS_12float_e4m3_tEfNS_4arch4Sm90ELb1ELb0ELb0ELb1ELb0ELb1ELb0ELb1ELb1ELb0ELb0ELb0EEENS1_21CollectiveEpilogueFwdINS6_IJSA_SA_SB_EEES9_NS_10bfloat16_tESG_Li256ELb1ELb0ELb0ELb1EEENS1_36VarlenDynamicPersistentTileSchedulerILi128ELi160ELi256ELi128ELb0ELb0ELb1ELb1ELb1ELb1EEEEEEEEEvNT_6ParamsE,@function
        .size           _ZN7cutlass13device_kernelIN5flash11enable_sm90INS1_16FlashAttnFwdSm90INS1_25CollectiveMainloopFwdSm90ILi2EN4cute5tupleIJNS5_1CILi1EEES8_S8_EEENS6_IJNS7_ILi128EEENS7_ILi160EEENS7_ILi192EEEEEELi128ENS_12float_e4m3_tEfNS_4arch4Sm90ELb1ELb0ELb0ELb1ELb0ELb1ELb0ELb1ELb1ELb0ELb0ELb0EEENS1_21CollectiveEpilogueFwdINS6_IJSA_SA_SB_EEES9_NS_10bfloat16_tESG_Li256ELb1ELb0ELb0ELb1EEENS1_36VarlenDynamicPersistentTileSchedulerILi128ELi160ELi256ELi128ELb0ELb0ELb1ELb1ELb1ELb1EEEEEEEEEvNT_6ParamsE,(.L_x_2676 - _ZN7cutlass13device_kernelIN5flash11enable_sm90INS1_16FlashAttnFwdSm90INS1_25CollectiveMainloopFwdSm90ILi2EN4cute5tupleIJNS5_1CILi1EEES8_S8_EEENS6_IJNS7_ILi128EEENS7_ILi160EEENS7_ILi192EEEEEELi128ENS_12float_e4m3_tEfNS_4arch4Sm90ELb1ELb0ELb0ELb1ELb0ELb1ELb0ELb1ELb1ELb0ELb0ELb0EEENS1_21CollectiveEpilogueFwdINS6_IJSA_SA_SB_EEES9_NS_10bfloat16_tESG_Li256ELb1ELb0ELb0ELb1EEENS1_36VarlenDynamicPersistentTileSchedulerILi128ELi160ELi256ELi128ELb0ELb0ELb1ELb1ELb1ELb1EEEEEEEEEvNT_6ParamsE)
        .other          _ZN7cutlass13device_kernelIN5flash11enable_sm90INS1_16FlashAttnFwdSm90INS1_25CollectiveMainloopFwdSm90ILi2EN4cute5tupleIJNS5_1CILi1EEES8_S8_EEENS6_IJNS7_ILi128EEENS7_ILi160EEENS7_ILi192EEEEEELi128ENS_12float_e4m3_tEfNS_4arch4Sm90ELb1ELb0ELb0ELb1ELb0ELb1ELb0ELb1ELb1ELb0ELb0ELb0EEENS1_21CollectiveEpilogueFwdINS6_IJSA_SA_SB_EEES9_NS_10bfloat16_tESG_Li256ELb1ELb0ELb0ELb1EEENS1_36VarlenDynamicPersistentTileSchedulerILi128ELi160ELi256ELi128ELb0ELb0ELb1ELb1ELb1ELb1EEEEEEEEEvNT_6ParamsE,@"STO_CUDA_ENTRY STV_DEFAULT"
_ZN7cutlass13device_kernelIN5flash11enable_sm90INS1_16FlashAttnFwdSm90INS1_25CollectiveMainloopFwdSm90ILi2EN4cute5tupleIJNS5_1CILi1EEES8_S8_EEENS6_IJNS7_ILi128EEENS7_ILi160EEENS7_ILi192EEEEEELi128ENS_12float_e4m3_tEfNS_4arch4Sm90ELb1ELb0ELb0ELb1ELb0ELb1ELb0ELb1ELb1ELb0ELb0ELb0EEENS1_21CollectiveEpilogueFwdINS6_IJSA_SA_SB_EEES9_NS_10bfloat16_tESG_Li256ELb1ELb0ELb0ELb1EEENS1_36VarlenDynamicPersistentTileSchedulerILi128ELi160ELi256ELi128ELb0ELb0ELb1ELb1ELb1ELb1EEEEEEEEEvNT_6ParamsE:
        /* <DEDUP_REMOVED lines=27> */
.L_x_2195:
[----:B------:R-:W-:Y:S05]  /*01b0*/  BSYNC B0 ;  /* 0x0000000000007941 */ /* 0x000fea0003800000 */
.L_x_2194:
        /* <DEDUP_REMOVED lines=41> */
.L_x_2196:
        /* <DEDUP_REMOVED lines=22> */
.L_x_2197:
        /* <DEDUP_REMOVED lines=18> */
.L_x_2198:
        /* <DEDUP_REMOVED lines=22> */
.L_x_2199:
        /* <DEDUP_REMOVED lines=22> */
.L_x_2200:
        /* <DEDUP_REMOVED lines=8> */
.L_x_2203:
        /* <DEDUP_REMOVED lines=24> */
[----:B------:R-:W-:Y:S01]  /*0b90*/  R2UR UR52, R16 ;  /* 0x00000000103472ca */ /* 0x000fe200000e0000 */
[----:B------:R-:W-:Y:S01]  /*0ba0*/  IMAD.MOV.U32 R218, RZ, RZ, 0x20 ;  /* 0x00000020ffda7424 */ /* 0x000fe200078e00ff */
[----:B------:R-:W-:Y:S01]  /*0bb0*/  MOV R145, RZ ;  /* 0x000000ff00917202 */ /* 0x000fe20000000f00 */
[----:B------:R-:W-:Y:S01]  /*0bc0*/  IMAD.MOV.U32 R17, RZ, RZ, RZ ;  /* 0x000000ffff117224 */ /* 0x000fe200078e00ff */
[----:B------:R-:W-:Y:S01]  /*0bd0*/  ULOP3.LUT UR53, UR36, 0x1, URZ, 0xfc, !UPT ;  /* 0x0000000124357892 */ /* 0x000fe2000f8efc3f */
[----:B------:R-:W-:Y:S01]  /*0be0*/  IMAD.MOV.U32 R194, RZ, RZ, RZ ;  /* 0x000000ffffc27224 */ /* 0x000fe200078e00ff */
[----:B------:R-:W-:Y:S01]  /*0bf0*/  UMOV UR43, URZ ;  /* 0x0000003f002b7c82 */ /* 0x000fe20008000000 */
[----:B------:R-:W-:-:S06]  /*0c00*/  IMAD.MOV.U32 R192, RZ, RZ, RZ ;  /* 0x000000ffffc07224 */ /* 0x000fcc00078e00ff */
        /* <DEDUP_REMOVED lines=10> */
[----:B------:R-:W-:Y:S01]  /*0cb0*/  SHF.R.S32.HI R5, RZ, 0x1f, R0 ;  /* 0x0000001fff057819 */ /* 0x000fe20000011400 */
[----:B------:R-:W-:Y:S01]  /*0cc0*/  IMAD.IADD R7, R234, 0x1, -R7 ;  /* 0x00000001ea077824 */ /* 0x000fe200078e0a07 */
[----:B------:R-:W-:Y:S02]  /*0cd0*/  LEA.HI R2, R2, R209, RZ, 0x1 ;  /* 0x000000d102027211 */ /* 0x000fe400078f08ff */
[----:B------:R-:W-:Y:S02]  /*0ce0*/  LOP3.LUT R6, R6, 0xfffffc00, RZ, 0xc0, !PT ;  /* 0xfffffc0006067812 */ /* 0x000fe400078ec0ff */
[----:B------:R-:W-:Y:S02]  /*0cf0*/  LEA.HI R5, R5, R4, RZ, 0x2 ;  /* 0x0000000405057211 */ /* 0x000fe400078f10ff */
[----:B------:R-:W-:Y:S02]  /*0d00*/  LOP3.LUT R0, R2, 0x1ffffffe, RZ, 0xc0, !PT ;  /* 0x1ffffffe02007812 */ /* 0x000fe400078ec0ff */
[----:B------:R-:W-:-:S02]  /*0d10*/  LEA.HI R2, R234, R234, RZ, 0x1 ;  /* 0x000000eaea027211 */ /* 0x000fc400078f08ff */
[----:B------:R-:W-:Y:S01]  /*0d20*/  LEA R7, R7, R6, 0x6 ;  /* 0x0000000607077211 */ /* 0x000fe200078e30ff */
[----:B------:R-:W-:Y:S01]  /*0d30*/  IMAD.IADD R0, R209, 0x1, -R0 ;  /* 0x00000001d1007824 */ /* 0x000fe200078e0a00 */
[----:B------:R-:W-:Y:S02]  /*0d40*/  LOP3.LUT R5, R5, 0xfffffffc, RZ, 0xc0, !PT ;  /* 0xfffffffc05057812 */ /* 0x000fe400078ec0ff */
[--C-:B------:R-:W-:Y:S01]  /*0d50*/  SHF.R.S32.HI R23, RZ, 0x1, R2.reuse ;  /* 0x00000001ff177819 */ /* 0x100fe20000011402 */
[----:B------:R-:W-:Y:S01]  /*0d60*/  IMAD R227, R0, 0x8, R7 ;  /* 0x0000000800e37824 */ /* 0x000fe200078e0207 */
[----:B------:R-:W-:Y:S01]  /*0d70*/  SHF.R.S32.HI R6, RZ, 0x1f, R2 ;  /* 0x0000001fff067819 */ /* 0x000fe20000011402 */
[----:B------:R-:W-:Y:S01]  /*0d80*/  IMAD.IADD R4, R4, 0x1, -R5 ;  /* 0x0000000104047824 */ /* 0x000fe200078e0a05 */
[----:B------:R-:W-:Y:S01]  /*0d90*/  LOP3.LUT R5, R2, 0xfffffffe, RZ, 0xc0, !PT ;  /* 0xfffffffe02057812 */ /* 0x000fe200078ec0ff */
[----:B------:R-:W-:Y:S01]  /*0da0*/  VIADD R216, R23, 0x80 ;  /* 0x0000008017d87836 */ /* 0x000fe20000000000 */
[----:B------:R-:W-:Y:S01]  /*0db0*/  LEA.HI R6, R6, R23, RZ, 0x3 ;  /* 0x0000001706067211 */ /* 0x000fe200078f18ff */
[----:B------:R-:W-:Y:S01]  /*0dc0*/  IMAD.SHL.U32 R196, R4, 0x80, RZ ;  /* 0x0000008004c47824 */ /* 0x000fe200078e00ff */
[----:B------:R-:W-:Y:S01]  /*0dd0*/  LEA.HI R0, R3, R234, RZ, 0x7 ;  /* 0x000000ea03007211 */ /* 0x000fe200078f38ff */
[----:B------:R-:W-:Y:S01]  /*0de0*/  IMAD.IADD R22, R234, 0x1, -R5 ;  /* 0x00000001ea167824 */ /* 0x000fe200078e0a05 */
[----:B------:R-:W-:-:S02]  /*0df0*/  LOP3.LUT R6, R6, 0xfffffff8, RZ, 0xc0, !PT ;  /* 0xfffffff806067812 */ /* 0x000fc400078ec0ff */
[----:B------:R-:W-:Y:S01]  /*0e00*/  LOP3.LUT R219, R0, 0xffffff80, RZ, 0xc0, !PT ;  /* 0xffffff8000db7812 */ /* 0x000fe200078ec0ff */
[----:B------:R-:W-:Y:S01]  /*0e10*/  IMAD.SHL.U32 R18, R22, 0x10, RZ ;  /* 0x0000001016127824 */ /* 0x000fe200078e00ff */
[----:B------:R-:W-:Y:S01]  /*0e20*/  SHF.R.S32.HI R5, RZ, 0x1f, R216 ;  /* 0x0000001fff057819 */ /* 0x000fe200000114d8 */
[----:B------:R-:W-:Y:S01]  /*0e30*/  IMAD.IADD R224, R23, 0x1, -R6 ;  /* 0x0000000117e07824 */ /* 0x000fe200078e0a06 */
[----:B------:R-:W-:Y:S01]  /*0e40*/  IADD3 R219, R234, -R219, RZ ;  /* 0x800000dbeadb7210 */ /* 0x000fe20007ffe0ff */
[----:B------:R-:W-:Y:S01]  /*0e50*/  VIADD R193, R18, 0x20 ;  /* 0x0000002012c17836 */ /* 0x000fe20000000000 */
[-C--:B------:R-:W-:Y:S01]  /*0e60*/  LEA.HI R11, R216, R216.reuse, RZ, 0x1 ;  /* 0x000000d8d80b7211 */ /* 0x080fe200078f08ff */
[----:B------:R-:W-:Y:S01]  /*0e70*/  IMAD.SHL.U32 R19, R22, 0x8, RZ ;  /* 0x0000000816137824 */ /* 0x000fe200078e00ff */
[----:B------:R-:W-:Y:S01]  /*0e80*/  LEA.HI R6, R5, R216, RZ, 0x3 ;  /* 0x000000d805067211 */ /* 0x000fe200078f18ff */
[----:B------:R-:W-:Y:S01]  /*0e90*/  IMAD.SHL.U32 R5, R224, 0x80, RZ ;  /* 0x00000080e0057824 */ /* 0x000fe200078e00ff */
[----:B------:R-:W-:-:S02]  /*0ea0*/  SHF.R.S32.HI R8, RZ, 0x1f, R219 ;  /* 0x0000001fff087819 */ /* 0x000fc400000114db */
[----:B------:R-:W-:Y:S01]  /*0eb0*/  LEA.HI R2, R2, R23, RZ, 0x1 ;  /* 0x0000001702027211 */ /* 0x000fe200078f08ff */
[----:B------:R-:W-:Y:S01]  /*0ec0*/  IMAD.SHL.U32 R6, R6, 0x40, RZ ;  /* 0x0000004006067824 */ /* 0x000fe200078e00ff */
[----:B------:R-:W-:Y:S02]  /*0ed0*/  LOP3.LUT R9, R11, 0x3fffffe, RZ, 0xc0, !PT ;  /* 0x03fffffe0b097812 */ /* 0x000fe400078ec0ff */
[----:B------:R-:W-:Y:S02]  /*0ee0*/  LEA.HI R7, R8, R219, RZ, 0x2 ;  /* 0x000000db08077211 */ /* 0x000fe400078f10ff */
[----:B------:R-:W-:Y:S01]  /*0ef0*/  LOP3.LUT R2, R2, 0x3fffffe, RZ, 0xc0, !PT ;  /* 0x03fffffe02027812 */ /* 0x000fe200078ec0ff */
[----:B------:R-:W-:Y:S01]  /*0f00*/  IMAD.IADD R200, R216, 0x1, -R9 ;  /* 0x00000001d8c87824 */ /* 0x000fe200078e0a09 */
[----:B------:R-:W-:Y:S02]  /*0f10*/  LOP3.LUT R5, R5, 0x380, RZ, 0xc0, !PT ;  /* 0x0000038005057812 */ /* 0x000fe400078ec0ff */
[----:B------:R-:W-:Y:S01]  /*0f20*/  LOP3.LUT R13, R6, 0xfffffe00, RZ, 0xc0, !PT ;  /* 0xfffffe00060d7812 */ /* 0x000fe200078ec0ff */
[----:B------:R-:W-:Y:S01]  /*0f30*/  IMAD.IADD R2, R23, 0x1, -R2 ;  /* 0x0000000117027824 */ /* 0x000fe200078e0a02 */
[----:B------:R-:W-:-:S02]  /*0f40*/  SHF.R.S32.HI R9, RZ, 0x2, R7 ;  /* 0x00000002ff097819 */ /* 0x000fc40000011407 */
[----:B------:R-:W-:Y:S01]  /*0f50*/  SHF.R.S32.HI R10, RZ, 0x1f, R7 ;  /* 0x0000001fff0a7819 */ /* 0x000fe20000011407 */
[----:B------:R-:W-:Y:S01]  /*0f60*/  IMAD R198, R209, 0x8, R2 ;  /* 0x00000008d1c67824 */ /* 0x000fe200078e0202 */
[----:B------:R-:W-:Y:S02]  /*0f70*/  SHF.R.U32.HI R6, RZ, 0x3, R5 ;  /* 0x00000003ff067819 */ /* 0x000fe40000011605 */
[----:B------:R-:W-:Y:S01]  /*0f80*/  LOP3.LUT R5, R5, 0x10, R18, 0xf8, !PT ;  /* 0x0000001005057812 */ /* 0x000fe200078ef812 */
[----:B------:R-:W-:Y:S01]  /*0f90*/  IMAD.SHL.U32 R198, R198, 0x40, RZ ;  /* 0x00000040c6c67824 */ /* 0x000fe200078e00ff */
[----:B------:R-:W-:Y:S02]  /*0fa0*/  LEA.HI R10, R10, R9, RZ, 0x3 ;  /* 0x000000090a0a7211 */ /* 0x000fe400078f18ff */
[----:B------:R-:W-:Y:S02]  /*0fb0*/  SHF.R.S32.HI R223, RZ, 0x7, R0 ;  /* 0x00000007ffdf7819 */ /* 0x000fe40000011400 */
[----:B------:R-:W-:-:S02]  /*0fc0*/  LOP3.LUT R6, R5, R6, RZ, 0x3c, !PT ;  /* 0x0000000605067212 */ /* 0x000fc400078e3cff */
[----:B------:R-:W-:Y:S02]  /*0fd0*/  SHF.R.S32.HI R2, RZ, 0x1f, R193 ;  /* 0x0000001fff027819 */ /* 0x000fe400000114c1 */
[----:B------:R-:W-:Y:S01]  /*0fe0*/  LOP3.LUT R10, R10, 0xfffffff8, RZ, 0xc0, !PT ;  /* 0xfffffff80a0a7812 */ /* 0x000fe200078ec0ff */
[----:B------:R-:W-:Y:S01]  /*0ff0*/  IMAD R209, R209, 0x400, R6 ;  /* 0x00000400d1d17824 */ /* 0x000fe200078e0206 */
[----:B------:R-:W-:Y:S02]  /*1000*/  LEA.HI R0, R0, R223, RZ, 0x1 ;  /* 0x000000df00007211 */ /* 0x000fe400078f08ff */
[----:B------:R-:W-:Y:S01]  /*1010*/  IADD3 R195, R18, 0x40, RZ ;  /* 0x0000004012c37810 */ /* 0x000fe20007ffe0ff */
[----:B------:R-:W-:Y:S01]  /*1020*/  IMAD.IADD R9, R9, 0x1, -R10 ;  /* 0x0000000109097824 */ /* 0x000fe200078e0a0a */
[----:B------:R-:W-:Y:S02]  /*1030*/  LEA.HI R8, R8, R219, RZ, 0x5 ;  /* 0x000000db08087211 */ /* 0x000fe400078f28ff */
[----:B------:R-:W-:-:S02]  /*1040*/  LEA R200, R200, R13, 0x6 ;  /* 0x0000000dc8c87211 */ /* 0x000fc400078e30ff */
[-C--:B------:R-:W-:Y:S02]  /*1050*/  LEA.HI R13, R2, R193.reuse, RZ, 0x4 ;  /* 0x000000c1020d7211 */ /* 0x080fe400078f20ff */
[----:B------:R-:W-:Y:S02]  /*1060*/  LOP3.LUT R0, R0, 0x3fffffe, RZ, 0xc0, !PT ;  /* 0x03fffffe00007812 */ /* 0x000fe400078ec0ff */
[----:B------:R-:W-:Y:S02]  /*1070*/  SHF.R.S32.HI R6, RZ, 0x1f, R195 ;  /* 0x0000001fff067819 */ /* 0x000fe400000114c3 */
[----:B------:R-:W-:Y:S02]  /*1080*/  SHF.R.S32.HI R8, RZ, 0x5, R8 ;  /* 0x00000005ff087819 */ /* 0x000fe40000011408 */
[----:B------:R-:W-:Y:S02]  /*1090*/  LEA.HI R2, R2, R193, RZ, 0x6 ;  /* 0x000000c102027211 */ /* 0x000fe400078f30ff */
[----:B------:R-:W-:Y:S01]  /*10a0*/  LOP3.LUT R196, R196, 0x180, RZ, 0xc0, !PT ;  /* 0x00000180c4c47812 */ /* 0x000fe200078ec0ff */
[----:B------:R-:W-:Y:S01]  /*10b0*/  IMAD R9, R8, 0x10, R9 ;  /* 0x0000001008097824 */ /* 0x000fe200078e0209 */
[----:B------:R-:W-:Y:S01]  /*10c0*/  LOP3.LUT P0, RZ, R4, 0x2, RZ, 0xc0, !PT ;  /* 0x0000000204ff7812 */ /* 0x000fe2000780c0ff */
[----:B------:R-:W-:Y:S01]  /*10d0*/  IMAD.SHL.U32 R4, R2, 0x80, RZ ;  /* 0x0000008002047824 */ /* 0x000fe200078e00ff */
[----:B------:R-:W-:-:S02]  /*10e0*/  LEA.HI R5, R6, R195, RZ, 0x6 ;  /* 0x000000c306057211 */ /* 0x000fc400078f30ff */
[----:B------:R-:W-:Y:S02]  /*10f0*/  IADD3 R0, R223, -R0, RZ ;  /* 0x80000000df007210 */ /* 0x000fe40007ffe0ff */
[----:B------:R-:W-:Y:S01]  /*1100*/  LOP3.LUT R2, R196, 0x30, R13, 0xf8, !PT ;  /* 0x00000030c4027812 */ /* 0x000fe200078ef80d */
[----:B------:R-:W-:Y:S01]  /*1110*/  IMAD.SHL.U32 R10, R5, 0x80, RZ ;  /* 0x00000080050a7824 */ /* 0x000fe200078e00ff */
[----:B------:R-:W-:Y:S01]  /*1120*/  SHF.R.U32.HI R197, RZ, 0x3, R196 ;  /* 0x00000003ffc57819 */ /* 0x000fe200000116c4 */
[----:B------:R-:W-:Y:S01]  /*1130*/  IMAD R206, R0, 0x40, R9 ;  /* 0x0000004000ce7824 */ /* 0x000fe200078e0209 */
[----:B------:R-:W-:Y:S02]  /*1140*/  LEA.HI R225, R6, R195, RZ, 0x4 ;  /* 0x000000c306e17211 */ /* 0x000fe400078f20ff */
[----:B------:R-:W-:Y:S02]  /*1150*/  LOP3.LUT R5, R4, 0xffffe000, RZ, 0xc0, !PT ;  /* 0xffffe00004057812 */ /* 0x000fe400078ec0ff */
[----:B------:R-:W-:-:S02]  /*1160*/  LOP3.LUT R2, R2, R197, RZ, 0x3c, !PT ;  /* 0x000000c502027212 */ /* 0x000fc400078e3cff */
[C---:B------:R-:W-:Y:S02]  /*1170*/  LOP3.LUT R0, R196.reuse, 0x10, R18, 0xf8, !PT ;  /* 0x00000010c4007812 */ /* 0x040fe400078ef812 */
[----:B------:R-:W-:Y:S02]  /*1180*/  LOP3.LUT R6, R196, 0x30, R225, 0xf8, !PT ;  /* 0x00000030c4067812 */ /* 0x000fe400078ef8e1 */
[----:B------:R-:W-:Y:S02]  /*1190*/  LEA.HI R3, R3, R234, RZ, 0x3 ;  /* 0x000000ea03037211 */ /* 0x000fe400078f18ff */
[----:B------:R-:W-:Y:S02]  /*11a0*/  IADD3 R221, R2, R198, R5 ;  /* 0x000000c602dd7210 */ /* 0x000fe40007ffe005 */
[----:B------:R-:W-:Y:S02]  /*11b0*/  SHF.R.S32.HI R11, RZ, 0x1, R11 ;  /* 0x00000001ff0b7819 */ /* 0x000fe4000001140b */
[-C--:B------:R-:W-:Y:S01]  /*11c0*/  LOP3.LUT R207, R0, R197.reuse, RZ, 0x3c, !PT ;  /* 0x000000c500cf7212 */ /* 0x080fe200078e3cff */
[----:B------:R-:W-:Y:S01]  /*11d0*/  IMAD.IADD R221, R16, 0x1, R221 ;  /* 0x0000000110dd7824 */ /* 0x000fe200078e02dd */
[----:B------:R-:W-:Y:S01]  /*11e0*/  LOP3.LUT R15, R10, 0xffffe000, RZ, 0xc0, !PT ;  /* 0xffffe0000a0f7812 */ /* 0x000fe200078ec0ff */
[----:B------:R-:W-:Y:S01]  /*11f0*/  IMAD.SHL.U32 R11, R11, 0x80, RZ ;  /* 0x000000800b0b7824 */ /* 0x000fe200078e00ff */
[----:B------:R-:W-:-:S02]  /*1200*/  LOP3.LUT R6, R6, R197, RZ, 0x3c, !PT ;  /* 0x000000c506067212 */ /* 0x000fc400078e3cff */
[----:B------:R-:W-:Y:S02]  /*1210*/  LOP3.LUT R5, R3, 0x1ffffff8, RZ, 0xc0, !PT ;  /* 0x1ffffff803057812 */ /* 0x000fe400078ec0ff */
[----:B------:R-:W-:Y:S02]  /*1220*/  LOP3.LUT R4, R196, 0x30, R18, 0xf8, !PT ;  /* 0x00000030c4047812 */ /* 0x000fe400078ef812 */
[----:B------:R-:W-:Y:S01]  /*1230*/  SEL R218, R218, 0xffffffe0, !P0 ;  /* 0xffffffe0dada7807 */ /* 0x000fe20004000000 */
[----:B------:R-:W-:Y:S01]  /*1240*/  IMAD.IADD R5, R234, 0x1, -R5 ;  /* 0x00000001ea057824 */ /* 0x000fe200078e0a05 */
[----:B------:R-:W-:Y:S02]  /*1250*/  IADD3 R207, R198, R207, RZ ;  /* 0x000000cfc6cf7210 */ /* 0x000fe40007ffe0ff */
[----:B------:R-:W-:Y:S01]  /*1260*/  IADD3 R15, R6, R198, R15 ;  /* 0x000000c6060f7210 */ /* 0x000fe20007ffe00f */
[----:B------:R-:W-:Y:S01]  /*1270*/  IMAD.SHL.U32 R201, R5, 0x8, RZ ;  /* 0x0000000805c97824 */ /* 0x000fe200078e00ff */
[----:B------:R-:W-:Y:S01]  /*1280*/  SHF.R.S32.HI R204, RZ, 0x3, R3 ;  /* 0x00000003ffcc7819 */ /* 0x000fe20000011403 */
[----:B------:R-:W-:Y:S01]  /*1290*/  IMAD.IADD R208, R218, 0x1, R207 ;  /* 0x00000001dad07824 */ /* 0x000fe200078e02cf */
[----:B------:R-:W-:Y:S01]  /*12a0*/  LOP3.LUT R2, R7, 0x7ffffffc, RZ, 0xc0, !PT ;  /* 0x7ffffffc07027812 */ /* 0x000fe200078ec0ff */
[----:B------:R-:W-:Y:S01]  /*12b0*/  IMAD.IADD R220, R16, 0x1, R15 ;  /* 0x0000000110dc7824 */ /* 0x000fe200078e020f */
[----:B------:R-:W-:-:S02]  /*12c0*/  LOP3.LUT R3, R4, R197, RZ, 0x3c, !PT ;  /* 0x000000c504037212 */ /* 0x000fc400078e3cff */
[----:B------:R-:W-:Y:S01]  /*12d0*/  SHF.R.S32.HI R215, RZ, 0x1f, R23 ;  /* 0x0000001fffd77819 */ /* 0x000fe20000011417 */
[----:B------:R-:W-:Y:S01]  /*12e0*/  IMAD.IADD R203, R219, 0x1, -R2 ;  /* 0x00000001dbcb7824 */ /* 0x000fe200078e0a02 */
[----:B------:R-:W-:Y:S02]  /*12f0*/  LOP3.LUT R199, R11, 0x180, RZ, 0xc0, !PT ;  /* 0x000001800bc77812 */ /* 0x000fe400078ec0ff */
[----:B------:R-:W-:Y:S02]  /*1300*/  SHF.R.S32.HI R226, RZ, 0x4, R13 ;  /* 0x00000004ffe27819 */ /* 0x000fe4000001140d */
[----:B------:R-:W-:Y:S02]  /*1310*/  SHF.R.S32.HI R225, RZ, 0x4, R225 ;  /* 0x00000004ffe17819 */ /* 0x000fe400000114e1 */
[----:B------:R-:W-:Y:S02]  /*1320*/  IADD3 R222, R16, R198, R3 ;  /* 0x000000c610de7210 */ /* 0x000fe40007ffe003 */
[----:B------:R-:W-:-:S07]  /*1330*/  IADD3 R218, R218, UR52, R207 ;  /* 0x00000034dada7c10 */ /* 0x000fce000fffe0cf */
.L_x_2410:
[----:B0-----:R-:W0:Y:S02]  /*1340*/  LDC.64 R210, c[0x0][0xc60] ;  /* 0x00031800ffd27b82 */ /* 0x001e240000000a00 */
[----:B0-----:R-:W-:-:S06]  /*1350*/  IMAD.WIDE R210, R191, 0x4, R210 ;  /* 0x00000004bfd27825 */ /* 0x001fcc00078e02d2 */
[----:B------:R-:W2:Y:S01]  /*1360*/  LDG.E R210, desc[UR54][R210.64] ;  /* 0x00000036d2d27981 */ /* 0x000ea2000c1e1900 */
[----:B------:R-:W-:Y:S05]  /*1370*/  YIELD ;  /* 0x0000000000007946 */ /* 0x000fea0003800000 */
[----:B------:R-:W-:Y:S01]  /*1380*/  ULDC.64 UR4, c[0x0][0xa28] ;  /* 0x00028a0000047ab9 */ /* 0x000fe20000000a00 */
[----:B------:R-:W-:Y:S01]  /*1390*/  ULDC.64 UR8, c[0x0][0xa18] ;  /* 0x0002860000087ab9 */ /* 0x000fe20000000a00 */
[----:B------:R-:W-:Y:S01]  /*13a0*/  ISETP.NE.U32.AND P1, PT, RZ, UR4, PT ;  /* 0x00000004ff007c0c */ /* 0x000fe2000bf25070 */
[----:B------:R-:W-:Y:S01]  /*13b0*/  ULDC.64 UR6, c[0x0][0xa08] ;  /* 0x0002820000067ab9 */ /* 0x000fe20000000a00 */
[----:B-1-345:R-:W-:Y:S01]  /*13c0*/  IMAD.MOV.U32 R9, RZ, RZ, RZ ;  /* 0x000000ffff097224 */ /* 0x03afe200078e00ff */
[----:B------:R-:W-:-:S02]  /*13d0*/  ISETP.NE.U32.AND P0, PT, RZ, UR6, PT ;  /* 0x00000006ff007c0c */ /* 0x000fc4000bf05070 */
[----:B------:R-:W-:Y:S02]  /*13e0*/  ISETP.NE.AND.EX P1, PT, RZ, UR5, PT, P1 ;  /* 0x00000005ff007c0c */ /* 0x000fe4000bf25310 */
[----:B------:R-:W-:Y:S02]  /*13f0*/  ISETP.NE.AND.EX P0, PT, RZ, UR7, PT, P0 ;  /* 0x00000007ff007c0c */ /* 0x000fe4000bf05300 */
[----:B------:R-:W-:Y:S02]  /*1400*/  MOV R27, RZ ;  /* 0x000000ff001b7202 */ /* 0x000fe40000000f00 */
[----:B--2---:R-:W-:Y:S01]  /*1410*/  SHF.R.S32.HI R214, RZ, 0x1f, R210 ;  /* 0x0000001fffd67819 */ /* 0x004fe200000114d2 */
[----:B------:R-:W-:-:S06]  /*1420*/  IMAD.SHL.U32 R212, R210, 0x4, RZ ;  /* 0x00000004d2d47824 */ /* 0x000fcc00078e00ff */
[C---:B------:R-:W-:Y:S02]  /*1430*/  @P1 LEA R2, P2, R210.reuse, UR4, 0x2 ;  /* 0x00000004d2021c11 */ /* 0x040fe4000f8410ff */
[C-C-:B------:R-:W-:Y:S02]  /*1440*/  SHF.L.U64.HI R213, R210.reuse, 0x2, R214.reuse ;  /* 0x00000002d2d57819 */ /* 0x140fe400000102d6 */
[----:B------:R-:W-:Y:S02]  /*1450*/  @P1 LEA.HI.X R3, R210, UR5, R214, 0x2, P2 ;  /* 0x00000005d2031c11 */ /* 0x000fe400090f14d6 */
[----:B------:R-:W-:Y:S01]  /*1460*/  ISETP.NE.U32.AND P2, PT, RZ, UR8, PT ;  /* 0x00000008ff007c0c */ /* 0x000fe2000bf45070 */
[----:B------:R-:W-:Y:S01]  /*1470*/  ULDC UR4, c[0x0][0x288] ;  /* 0x0000a20000047ab9 */ /* 0x000fe20000000800 */
[----:B------:R-:W-:Y:S01]  /*1480*/  IADD3 R6, P3, R212, UR6, RZ ;  /* 0x00000006d4067c10 */ /* 0x000fe2000ff7e0ff */
[----:B------:R0:W5:Y:S01]  /*1490*/  @P1 LDG.E R9, desc[UR54][R2.64] ;  /* 0x0000003602091981 */ /* 0x000162000c1e1900 */
[----:B------:R-:W-:Y:S01]  /*14a0*/  ISETP.NE.AND.EX P2, PT, RZ, UR9, PT, P2 ;  /* 0x00000009ff007c0c */ /* 0x000fe2000bf45320 */
[----:B------:R-:W-:Y:S01]  /*14b0*/  IMAD.U32 R191, RZ, RZ, UR4 ;  /* 0x00000004ffbf7e24 */ /* 0x000fe2000f8e00ff */
[----:B------:R-:W-:Y:S01]  /*14c0*/  IADD3.X R7, R213, UR7, RZ, P3, !PT ;  /* 0x00000007d5077c10 */ /* 0x000fe20009ffe4ff */
[----:B------:R-:W-:-:S04]  /*14d0*/  ULDC.64 UR4, c[0x0][0x3f8] ;  /* 0x0000fe0000047ab9 */ /* 0x000fc80000000a00 */
[----:B------:R1:W5:Y:S06]  /*14e0*/  @P0 LDG.E R27, desc[UR54][R6.64] ;  /* 0x00000036061b0981 */ /* 0x00036c000c1e1900 */
        /* <DEDUP_REMOVED lines=10> */
[----:B0-----:R-:W-:Y:S02]  /*1590*/  IMAD.U32 R2, RZ, RZ, UR5 ;  /* 0x00000005ff027e24 */ /* 0x001fe4000f8e00ff */
[----:B------:R-:W-:Y:S02]  /*15a0*/  IMAD.U32 R26, RZ, RZ, UR4 ;  /* 0x00000004ff1a7e24 */ /* 0x000fe4000f8e00ff */
[----:B------:R-:W-:Y:S01]  /*15b0*/  IMAD.MOV.U32 R25, RZ, RZ, R210 ;  /* 0x000000ffff197224 */ /* 0x000fe200078e00d2 */
        /* <DEDUP_REMOVED lines=10> */
.L_x_2205:
        /* <DEDUP_REMOVED lines=10> */
.L_x_2206:
[----:B------:R-:W-:Y:S05]  /*1700*/  @!P0 BRA `(.L_x_2207) ;  /* 0x00000000000c8947 */ /* 0x000fea0003800000 */
[----:B------:R-:W2:Y:S04]  /*1710*/  LDG.E R3, desc[UR54][R6.64] ;  /* 0x0000003606037981 */ /* 0x000ea8000c1e1900 */
[----:B------:R-:W2:Y:S02]  /*1720*/  LDG.E R26, desc[UR54][R6.64+0x4] ;  /* 0x00000436061a7981 */ /* 0x000ea4000c1e1900 */
[----:B--2---:R-:W-:-:S07]  /*1730*/  IMAD.IADD R26, R26, 0x1, -R3 ;  /* 0x000000011a1a7824 */ /* 0x004fce00078e0a03 */
.L_x_2207:
        /* <DEDUP_REMOVED lines=8> */
[----:B------:R-:W2:Y:S01]  /*17c0*/  @P0 LDG.E R3, desc[UR54][R4.64+0x4] ;  /* 0x0000043604030981 */ /* 0x000ea2000c1e1900 */
[----:B------:R-:W-:Y:S01]  /*17d0*/  ISETP.NE.U32.AND P1, PT, RZ, UR4, PT ;  /* 0x00000004ff007c0c */ /* 0x000fe2000bf25070 */
[----:B------:R-:W-:-:S03]  /*17e0*/  IMAD.MOV.U32 R143, RZ, RZ, R26 ;  /* 0x000000ffff8f7224 */ /* 0x000fc600078e001a */
[----:B------:R-:W-:-:S13]  /*17f0*/  ISETP.NE.AND.EX P1, PT, RZ, UR5, PT, P1 ;  /* 0x00000005ff007c0c */ /* 0x000fda000bf25310 */
[----:B------:R-:W-:-:S04]  /*1800*/  @P1 IADD3 R6, P2, R212, UR4, RZ ;  /* 0x00000004d4061c10 */ /* 0x000fc8000ff5e0ff */
[----:B------:R-:W-:-:S05]  /*1810*/  @P1 IADD3.X R7, R213, UR5, RZ, P2, !PT ;  /* 0x00000005d5071c10 */ /* 0x000fca00097fe4ff */
[----:B------:R0:W5:Y:S01]  /*1820*/  @P1 LDG.E R143, desc[UR54][R6.64] ;  /* 0x00000036068f1981 */ /* 0x000162000c1e1900 */
[----:B--2---:R-:W-:Y:S01]  /*1830*/  @P0 IMAD.IADD R2, R3, 0x1, -R0 ;  /* 0x0000000103020824 */ /* 0x004fe200078e0a00 */
[----:B------:R-:W-:-:S04]  /*1840*/  LEA R3, R189, 0x11f, 0x7 ;  /* 0x0000011fbd037811 */ /* 0x000fc800078e38ff */
[----:B------:R-:W-:-:S04]  /*1850*/  IADD3 R202, R9, R2, RZ ;  /* 0x0000000209ca7210 */ /* 0x000fc80007ffe0ff */
[C---:B------:R-:W-:Y:S01]  /*1860*/  IADD3 R3, R202.reuse, R3, -R191 ;  /* 0x00000003ca037210 */ /* 0x040fe20007ffe8bf */
[----:B------:R-:W-:-:S04]  /*1870*/  VIADD R0, R202, 0x9f ;  /* 0x0000009fca007836 */ /* 0x000fc80000000000 */
[----:B------:R-:W-:-:S04]  /*1880*/  IMAD.HI R0, R0, 0x66666667, RZ ;  /* 0x6666666700007827 */ /* 0x000fc800078e02ff */
[----:B------:R-:W-:Y:S01]  /*1890*/  IMAD.HI R3, R3, 0x66666667, RZ ;  /* 0x6666666703037827 */ /* 0x000fe200078e02ff */
[----:B------:R-:W-:-:S04]  /*18a0*/  SHF.R.U32.HI R157, RZ, 0x1f, R0 ;  /* 0x0000001fff9d7819 */ /* 0x000fc80000011600 */
[----:B------:R-:W-:Y:S02]  /*18b0*/  SHF.R.U32.HI R4, RZ, 0x1f, R3 ;  /* 0x0000001fff047819 */ /* 0x000fe40000011603 */
[----:B------:R-:W-:Y:S01]  /*18c0*/  LEA.HI.SX32 R157, R0, R157, 0x1a ;  /* 0x0000009d009d7211 */ /* 0x000fe200078fd2ff */
[----:B------:R-:W-:Y:S01]  /*18d0*/  IMAD.MOV R0, RZ, RZ, -R9 ;  /* 0x000000ffff007224 */ /* 0x000fe200078e0a09 */
[----:B------:R-:W-:-:S04]  /*18e0*/  LEA.HI.SX32 R4, R3, R4, 0x1a ;  /* 0x0000000403047211 */ /* 0x000fc800078fd2ff */
[----:B------:R-:W-:-:S05]  /*18f0*/  VIMNMX R4, R157, R4, PT ;  /* 0x000000049d047248 */ /* 0x000fca0003fe0100 */
[----:B------:R-:W-:Y:S01]  /*1900*/  IMAD R3, R4, 0xa0, -R9 ;  /* 0x000000a004037824 */ /* 0x000fe200078e0a09 */
[----:B------:R-:W-:-:S04]  /*1910*/  VIMNMX R4, RZ, R0, !PT ;  /* 0x00000000ff047248 */ /* 0x000fc80007fe0100 */
        /* <DEDUP_REMOVED lines=19> */
[----:B------:R-:W-:Y:S01]  /*1a50*/  MOV R4, UR4 ;  /* 0x0000000400047c02 */ /* 0x000fe20008000f00 */
[----:B------:R0:W1:Y:S01]  /*1a60*/  LDC.64 R14, c[0x4][R0] ;  /* 0x01000000000e7b82 */ /* 0x0000620000000a00 */
[----:B------:R-:W-:Y:S01]  /*1a70*/  IMAD.U32 R5, RZ, RZ, UR5 ;  /* 0x00000005ff057e24 */ /* 0x000fe2000f8e00ff */
[----:B------:R-:W-:Y:S01]  /*1a80*/  ULDC.64 UR4, c[0x4][0xa8] ;  /* 0x01002a0000047ab9 */ /* 0x000fe20000000a00 */
[----:B------:R-:W-:Y:S01]  /*1a90*/  IMAD.U32 R10, RZ, RZ, UR6 ;  /* 0x00000006ff0a7e24 */ /* 0x000fe2000f8e00ff */
[----:B------:R-:W-:Y:S01]  /*1aa0*/  MOV R8, 0x70 ;  /* 0x0000007000087802 */ /* 0x000fe20000000f00 */
[----:B------:R-:W-:Y:S02]  /*1ab0*/  IMAD.U32 R6, RZ, RZ, UR4 ;  /* 0x00000004ff067e24 */ /* 0x000fe4000f8e00ff */
[----:B------:R-:W-:-:S02]  /*1ac0*/  IMAD.U32 R7, RZ, RZ, UR5 ;  /* 0x00000005ff077e24 */ /* 0x000fc4000f8e00ff */
[----:B------:R-:W-:Y:S02]  /*1ad0*/  IMAD.U32 R11, RZ, RZ, UR7 ;  /* 0x00000007ff0b7e24 */ /* 0x000fe4000f8e00ff */
[----:B------:R-:W-:Y:S02]  /*1ae0*/  IMAD.MOV.U32 R12, RZ, RZ, 0x1 ;  /* 0x00000001ff0c7424 */ /* 0x000fe400078e00ff */
[----:B0-----:R-:W-:-:S07]  /*1af0*/  IMAD.MOV.U32 R13, RZ, RZ, RZ ;  /* 0x000000ffff0d7224 */ /* 0x001fce00078e00ff */
[----:B------:R-:W-:-:S07]  /*1b00*/  LEPC R20, `(.L_x_2210) ;  /* 0x000000001014794e */ /* 0x000fce0000000000 */
[----:B-1---5:R-:W-:Y:S05]  /*1b10*/  CALL.ABS.NOINC R14 ;  /* 0x000000000e007343 */ /* 0x022fea0003c00000 */
.L_x_2210:
[----:B------:R-:W-:Y:S05]  /*1b20*/  BSYNC B6 ;  /* 0x0000000000067941 */ /* 0x000fea0003800000 */
.L_x_2209:
        /* <DEDUP_REMOVED lines=11> */
[----:B------:R-:W-:Y:S01]  /*1be0*/  MOV R6, UR6 ;  /* 0x0000000600067c02 */ /* 0x000fe20008000f00 */
[----:B------:R-:W-:Y:S01]  /*1bf0*/  IMAD.U32 R7, RZ, RZ, UR7 ;  /* 0x00000007ff077e24 */ /* 0x000fe2000f8e00ff */
[----:B------:R-:W-:Y:S01]  /*1c00*/  MOV R13, RZ ;  /* 0x000000ff000d7202 */ /* 0x000fe20000000f00 */
[----:B------:R-:W-:-:S02]  /*1c10*/  IMAD.U32 R10, RZ, RZ, UR4 ;  /* 0x00000004ff0a7e24 */ /* 0x000fc4000f8e00ff */
[----:B------:R-:W-:Y:S02]  /*1c20*/  IMAD.U32 R11, RZ, RZ, UR5 ;  /* 0x00000005ff0b7e24 */ /* 0x000fe4000f8e00ff */
[----:B------:R-:W-:Y:S02]  /*1c30*/  IMAD.MOV.U32 R8, RZ, RZ, 0x70 ;  /* 0x00000070ff087424 */ /* 0x000fe400078e00ff */
[----:B0-----:R-:W-:-:S07]  /*1c40*/  IMAD.MOV.U32 R12, RZ, RZ, 0x1 ;  /* 0x00000001ff0c7424 */ /* 0x001fce00078e00ff */
[----:B------:R-:W-:-:S07]  /*1c50*/  LEPC R20, `(.L_x_2212) ;  /* 0x000000001014794e */ /* 0x000fce0000000000 */
[----:B-1---5:R-:W-:Y:S05]  /*1c60*/  CALL.ABS.NOINC R14 ;  /* 0x000000000e007343 */ /* 0x022fea0003c00000 */
.L_x_2212:
[----:B------:R-:W-:Y:S05]  /*1c70*/  BSYNC B6 ;  /* 0x0000000000067941 */ /* 0x000fea0003800000 */
.L_x_2211:
[----:B------:R-:W-:Y:S01]  /*1c80*/  ULDC.64 UR4, c[0x0][0x9f8] ;  /* 0x00027e0000047ab9 */ /* 0x000fe20000000a00 */
[----:B------:R-:W0:Y:S01]  /*1c90*/  S2R R21, SR_TID.X ;  /* 0x0000000000157919 */ /* 0x000e220000002100 */
[----:B------:R-:W-:Y:S01]  /*1ca0*/  ISETP.NE.U32.AND P0, PT, RZ, UR4, PT ;  /* 0x00000004ff007c0c */ /* 0x000fe2000bf05070 */
[----:B------:R-:W1:Y:S08]  /*1cb0*/  LDC R0, c[0x0][0x428] ;  /* 0x00010a00ff007b82 */ /* 0x000e700000000800 */
[----:B------:R-:W2:Y:S01]  /*1cc0*/  LDC.64 R112, c[0x0][0x2f0] ;  /* 0x0000bc00ff707b82 */ /* 0x000ea20000000a00 */
[----:B------:R-:W-:Y:S01]  /*1cd0*/  ISETP.NE.AND.EX P0, PT, RZ, UR5, PT, P0 ;  /* 0x00000005ff007c0c */ /* 0x000fe2000bf05300 */
[----:B------:R-:W-:Y:S01]  /*1ce0*/  IMAD.IADD R98, R27, 0x1, R26 ;  /* 0x000000011b627824 */ /* 0x000fe200078e021a */
[----:B------:R-:W-:Y:S01]  /*1cf0*/  ULDC.64 UR6, c[0x0][0xa08] ;  /* 0x0002820000067ab9 */ /* 0x000fe20000000a00 */
[----:B------:R-:W-:-:S02]  /*1d00*/  IMAD.MOV.U32 R7, RZ, RZ, R190 ;  /* 0x000000ffff077224 */ /* 0x000fc400078e00be */
[----:B------:R-:W-:Y:S02]  /*1d10*/  IMAD.MOV.U32 R8, RZ, RZ, R18 ;  /* 0x000000ffff087224 */ /* 0x000fe400078e0012 */
[----:B------:R-:W3:Y:S06]  /*1d20*/  LDC R97, c[0x0][0x3d4] ;  /* 0x0000f500ff617b82 */ /* 0x000eec0000000800 */
[----:B------:R-:W-:Y:S02]  /*1d30*/  @P0 IADD3 R4, P1, R212, UR4, RZ ;  /* 0x00000004d4040c10 */ /* 0x000fe4000ff3e0ff */
[----:B------:R-:W4:Y:S02]  /*1d40*/  LDC.64 R106, c[0x0][0x3d8] ;  /* 0x0000f600ff6a7b82 */ /* 0x000f240000000a00 */
[----:B------:R-:W-:Y:S01]  /*1d50*/  @P0 IADD3.X R5, R213, UR5, RZ, P1, !PT ;  /* 0x00000005d5050c10 */ /* 0x000fe20008ffe4ff */
[----:B------:R-:W-:-:S04]  /*1d60*/  ULDC.64 UR4, c[0x0][0x2f8] ;  /* 0x0000be0000047ab9 */ /* 0x000fc80000000a00 */
[----:B------:R2:W4:Y:S01]  /*1d70*/  @P0 LDG.E R25, desc[UR54][R4.64] ;  /* 0x0000003604190981 */ /* 0x000522000c1e1900 */
[----:B0-----:R-:W-:Y:S01]  /*1d80*/  SHF.R.U32.HI R28, RZ, 0x7, R21 ;  /* 0x00000007ff1c7819 */ /* 0x001fe20000011615 */
[----:B------:R-:W0:Y:S01]  /*1d90*/  LDC.64 R100, c[0x0][0x3e8] ;  /* 0x0000fa00ff647b82 */ /* 0x000e220000000a00 */
[----:B-1----:R-:W-:Y:S01]  /*1da0*/  ISETP.NE.AND P0, PT, R0, 0x1, PT ;  /* 0x000000010000780c */ /* 0x002fe20003f05270 */
[----:B------:R-:W4:Y:S01]  /*1db0*/  LDL.LU R21, [R1+0x20] ;  /* 0x0000200001157983 */ /* 0x000f220000300800 */
[----:B------:R-:W-:-:S05]  /*1dc0*/  SHF.R.S32.HI R26, RZ, 0x1f, R98 ;  /* 0x0000001fff1a7819 */ /* 0x000fca0000011462 */
[-C--:B--2---:R-:W-:Y:S02]  /*1dd0*/  IMAD R6, R26, R112.reuse, RZ ;  /* 0x000000701a067224 */ /* 0x084fe400078e02ff */
[----:B------:R-:W-:-:S04]  /*1de0*/  IMAD.WIDE.U32 R4, R98, R112, RZ ;  /* 0x0000007062047225 */ /* 0x000fc800078e00ff */
[----:B------:R-:W1:Y:S08]  /*1df0*/  @P0 LDC R3, c[0x0][0x42c] ;  /* 0x00010b00ff030b82 */ /* 0x000e700000000800 */
[----:B------:R-:W2:Y:S01]  /*1e00*/  @P0 LDC R9, c[0x0][0x430] ;  /* 0x00010c00ff090b82 */ /* 0x000ea20000000800 */
[----:B-1----:R-:W-:-:S04]  /*1e10*/  @P0 IMAD.HI.U32 R0, R190, R3, RZ ;  /* 0x00000003be000227 */ /* 0x002fc800078e00ff */
[----:B------:R-:W-:Y:S01]  /*1e20*/  IMAD R3, R98, R113, R6 ;  /* 0x0000007162037224 */ /* 0x000fe200078e0206 */
[----:B--2---:R-:W-:-:S03]  /*1e30*/  @P0 SHF.R.U32.HI R7, RZ, R9, R0 ;  /* 0x00000009ff070219 */ /* 0x004fc60000011600 */
[----:B------:R-:W-:Y:S01]  /*1e40*/  IMAD.IADD R5, R5, 0x1, R3 ;  /* 0x0000000105057824 */ /* 0x000fe200078e0203 */
[----:B------:R-:W-:Y:S02]  /*1e50*/  ISETP.NE.U32.AND P0, PT, RZ, UR6, PT ;  /* 0x00000006ff007c0c */ /* 0x000fe4000bf05070 */
[----:B------:R-:W-:Y:S01]  /*1e60*/  SHF.R.S32.HI R10, RZ, 0x1f, R7 ;  /* 0x0000001fff0a7819 */ /* 0x000fe20000011407 */
[----:B------:R-:W-:Y:S01]  /*1e70*/  IMAD.WIDE.U32 R4, R7, UR4, R4 ;  /* 0x0000000407047c25 */ /* 0x000fe2000f8e0004 */
[----:B------:R-:W-:Y:S02]  /*1e80*/  ISETP.NE.AND.EX P0, PT, RZ, UR7, PT, P0 ;  /* 0x00000007ff007c0c */ /* 0x000fe4000bf05300 */
[----:B------:R-:W-:Y:S01]  /*1e90*/  ISETP.NE.AND P6, PT, R28, 0x1, PT ;  /* 0x000000011c00780c */ /* 0x000fe20003fc5270 */
[----:B------:R-:W-:Y:S01]  /*1ea0*/  IMAD R0, R10, UR4, RZ ;  /* 0x000000040a007c24 */ /* 0x000fe2000f8e02ff */
[----:B------:R-:W-:-:S03]  /*1eb0*/  SHF.R.S32.HI R9, RZ, 0x1f, R18 ;  /* 0x0000001fff097819 */ /* 0x000fc60000011412 */
[----:B------:R-:W-:Y:S01]  /*1ec0*/  IMAD R3, R7, UR5, R0 ;  /* 0x0000000507037c24 */ /* 0x000fe2000f8e0200 */
[----:B------:R-:W-:-:S03]  /*1ed0*/  ULDC.64 UR4, c[0x0][0x300] ;  /* 0x0000c00000047ab9 */ /* 0x000fc60000000a00 */
[----:B------:R-:W-:Y:S02]  /*1ee0*/  IMAD.IADD R5, R5, 0x1, R3 ;  /* 0x0000000105057824 */ /* 0x000fe400078e0203 */
[----:B------:R-:W-:-:S04]  /*1ef0*/  IMAD R6, R215, R112, RZ ;  /* 0x00000070d7067224 */ /* 0x000fc800078e02ff */
[----:B------:R-:W-:Y:S01]  /*1f00*/  IMAD R11, R23, R113, R6 ;  /* 0x00000071170b7224 */ /* 0x000fe200078e0206 */
[-C--:B---3--:R-:W-:Y:S01]  /*1f10*/  ISETP.GE.AND P3, PT, R193, R97.reuse, PT ;  /* 0x00000061c100720c */ /* 0x088fe20003f66270 */
[----:B----4-:R-:W-:Y:S01]  /*1f20*/  IMAD.WIDE.U32 R108, R23, R106, R8 ;  /* 0x0000006a176c7225 */ /* 0x010fe200078e0008 */
[----:B------:R-:W-:-:S03]  /*1f30*/  ISETP.GE.AND P5, PT, R195, R97, PT ;  /* 0x00000061c300720c */ /* 0x000fc60003fa6270 */
[----:B0-----:R-:W-:-:S04]  /*1f40*/  IMAD.WIDE.U32 R102, R23, R100, R8 ;  /* 0x0000006417667225 */ /* 0x001fc800078e0008 */
[----:B------:R-:W-:-:S04]  /*1f50*/  IMAD R14, R215, R106, RZ ;  /* 0x0000006ad70e7224 */ /* 0x000fc800078e02ff */
[----:B------:R-:W-:-:S04]  /*1f60*/  IMAD R13, R23, R107, R14 ;  /* 0x0000006b170d7224 */ /* 0x000fc800078e020e */
[----:B------:R-:W-:Y:S02]  /*1f70*/  IMAD.IADD R109, R13, 0x1, R109 ;  /* 0x000000010d6d7824 */ /* 0x000fe400078e026d */
[----:B------:R-:W-:Y:S01]  /*1f80*/  IMAD.MOV.U32 R120, RZ, RZ, 0x40 ;  /* 0x00000040ff787424 */ /* 0x000fe200078e00ff */
[C---:B------:R-:W-:Y:S01]  /*1f90*/  SHF.L.U64.HI R127, R112.reuse, 0x7, R113 ;  /* 0x00000007707f7819 */ /* 0x040fe20000010271 */
[----:B------:R-:W-:Y:S02]  /*1fa0*/  IMAD.SHL.U32 R128, R112, 0x80, RZ ;  /* 0x0000008070807824 */ /* 0x000fe400078e00ff */
[----:B-----5:R-:W-:-:S04]  /*1fb0*/  IMAD.WIDE.U32 R108, R143, R106, R108 ;  /* 0x0000006a8f6c7225 */ /* 0x020fc800078e006c */
[----:B------:R-:W-:Y:S02]  /*1fc0*/  IMAD.MOV.U32 R119, RZ, RZ, 0x20 ;  /* 0x00000020ff777424 */ /* 0x000fe400078e00ff */
[----:B------:R-:W-:Y:S01]  /*1fd0*/  IMAD R123, R107, 0xa0, RZ ;  /* 0x000000a06b7b7824 */ /* 0x000fe200078e02ff */
[----:B------:R-:W-:Y:S01]  /*1fe0*/  SHF.R.S32.HI R144, RZ, 0x1f, R216 ;  /* 0x0000001fff907819 */ /* 0x000fe200000114d8 */
[----:B------:R-:W-:Y:S02]  /*1ff0*/  VIADD R156, R28, 0x8 ;  /* 0x000000081c9c7836 */ /* 0x000fe40000000000 */
[----:B------:R-:W-:Y:S01]  /*2000*/  IMAD.SHL.U32 R118, R97, 0x2, RZ ;  /* 0x0000000261767824 */ /* 0x000fe200078e00ff */
[----:B------:R-:W-:Y:S02]  /*2010*/  SHF.R.S32.HI R0, RZ, 0x1f, R25 ;  /* 0x0000001fff007819 */ /* 0x000fe40000011419 */
[----:B------:R-:W-:Y:S02]  /*2020*/  SEL R15, R25, RZ, !P0 ;  /* 0x000000ff190f7207 */ /* 0x000fe40004000000 */
[----:B------:R-:W-:-:S05]  /*2030*/  SEL R20, R0, RZ, !P0 ;  /* 0x000000ff00147207 */ /* 0x000fca0004000000 */
[----:B------:R-:W-:Y:S02]  /*2040*/  IMAD R0, R20, UR4, RZ ;  /* 0x0000000414007c24 */ /* 0x000fe4000f8e02ff */
[----:B------:R-:W-:-:S04]  /*2050*/  IMAD.WIDE.U32 R116, R15, UR4, R4 ;  /* 0x000000040f747c25 */ /* 0x000fc8000f8e0004 */
[----:B------:R-:W-:Y:S01]  /*2060*/  IMAD R3, R15, UR5, R0 ;  /* 0x000000050f037c24 */ /* 0x000fe2000f8e0200 */
[----:B------:R-:W-:Y:S05]  /*2070*/  @!P6 WARPSYNC.ALL ;  /* 0x000000000000e948 */ /* 0x000fea0003800000 */
[----:B------:R-:W-:Y:S01]  /*2080*/  IMAD.WIDE.U32 R4, R23, R112, R8 ;  /* 0x0000007017047225 */ /* 0x000fe200078e0008 */
[----:B------:R-:W-:Y:S01]  /*2090*/  ULDC.64 UR4, c[0x0][0x320] ;  /* 0x0000c80000047ab9 */ /* 0x000fe20000000a00 */
[----:B------:R-:W-:Y:S02]  /*20a0*/  IADD3 R0, R117, R3, RZ ;  /* 0x0000000375007210 */ /* 0x000fe40007ffe0ff */
[----:B------:R-:W-:Y:S01]  /*20b0*/  IMAD R6, R10, UR4, RZ ;  /* 0x000000040a067c24 */ /* 0x000fe2000f8e02ff */
[----:B------:R-:W-:Y:S01]  /*20c0*/  @!P6 BAR.SYNC.DEFER_BLOCKING 0x9, 0x100 ;  /* 0x024400000000eb1d */ /* 0x000fe20000010000 */
[----:B------:R-:W-:-:S02]  /*20d0*/  IADD3 R3, P0, R116, R4, RZ ;  /* 0x0000000474037210 */ /* 0x000fc40007f1e0ff */
[C---:B------:R-:W-:Y:S02]  /*20e0*/  IMAD R115, R7.reuse, UR5, R6 ;  /* 0x0000000507737c24 */ /* 0x040fe4000f8e0206 */
[----:B------:R-:W-:Y:S01]  /*20f0*/  IADD3.X R4, R0, R5, R11, P0, !PT ;  /* 0x0000000500047210 */ /* 0x000fe200007fe40b */
[----:B------:R-:W-:Y:S01]  /*2100*/  IMAD.WIDE.U32 R6, R7, UR4, R8 ;  /* 0x0000000407067c25 */ /* 0x000fe2000f8e0008 */
[----:B------:R-:W-:-:S03]  /*2110*/  ULDC UR4, c[0x0][0x2e4] ;  /* 0x0000b90000047ab9 */ /* 0x000fc60000000800 */
[----:B------:R-:W-:Y:S01]  /*2120*/  VIADD R5, R18, 0x80 ;  /* 0x0000008012057836 */ /* 0x000fe20000000000 */
[----:B------:R-:W-:-:S04]  /*2130*/  ISETP.GE.AND P1, PT, R193, UR4, PT ;  /* 0x00000004c1007c0c */ /* 0x000fc8000bf26270 */
[----:B------:R-:W-:Y:S02]  /*2140*/  ISETP.GE.AND P2, PT, R5, UR4, PT ;  /* 0x0000000405007c0c */ /* 0x000fe4000bf46270 */
[----:B------:R-:W-:Y:S02]  /*2150*/  SEL R5, RZ, 0xffffffff, P1 ;  /* 0xffffffffff057807 */ /* 0x000fe40000800000 */
[C---:B------:R-:W-:Y:S01]  /*2160*/  ISETP.GE.AND P0, PT, R18.reuse, UR4, PT ;  /* 0x0000000412007c0c */ /* 0x040fe2000bf06270 */
[C---:B------:R-:W-:Y:S02]  /*2170*/  VIADD R10, R18.reuse, 0xa0 ;  /* 0x000000a0120a7836 */ /* 0x040fe40000000000 */
[----:B------:R-:W-:Y:S01]  /*2180*/  IMAD.SHL.U32 R11, R5, 0x2, RZ ;  /* 0x00000002050b7824 */ /* 0x000fe200078e00ff */
[----:B------:R-:W-:Y:S01]  /*2190*/  IADD3 R5, R18, 0x60, RZ ;  /* 0x0000006012057810 */ /* 0x000fe20007ffe0ff */
[----:B------:R-:W-:Y:S01]  /*21a0*/  IMAD.MOV.U32 R114, RZ, RZ, R6 ;  /* 0x000000ffff727224 */ /* 0x000fe200078e0006 */
[----:B------:R-:W-:Y:S01]  /*21b0*/  SEL R6, RZ, 0x1, P0 ;  /* 0x00000001ff067807 */ /* 0x000fe20000000000 */
[----:B------:R-:W-:Y:S01]  /*21c0*/  IMAD.IADD R115, R7, 0x1, R115 ;  /* 0x0000000107737824 */ /* 0x000fe200078e0273 */
[----:B------:R-:W-:-:S02]  /*21d0*/  ISETP.GE.AND P0, PT, R195, UR4, PT ;  /* 0x00000004c3007c0c */ /* 0x000fc4000bf06270 */
[----:B------:R-:W-:Y:S02]  /*21e0*/  ISETP.GE.AND P1, PT, R5, UR4, PT ;  /* 0x0000000405007c0c */ /* 0x000fe4000bf26270 */
[----:B------:R-:W-:Y:S01]  /*21f0*/  ISETP.GE.AND P4, PT, R10, UR4, PT ;  /* 0x000000040a007c0c */ /* 0x000fe2000bf86270 */
[----:B------:R-:W-:Y:S01]  /*2200*/  ULDC.64 UR4, c[0x0][0x328] ;  /* 0x0000ca0000047ab9 */ /* 0x000fe20000000a00 */
[--C-:B------:R-:W-:Y:S02]  /*2210*/  SHF.R.S32.HI R7, RZ, 0x1f, R19.reuse ;  /* 0x0000001fff077819 */ /* 0x100fe40000011413 */
[----:B------:R-:W-:Y:S01]  /*2220*/  LOP3.LUT R10, R11, 0x2, R6, 0xe2, !PT ;  /* 0x000000020b0a7812 */ /* 0x000fe200078ee206 */
[----:B------:R-:W-:Y:S01]  /*2230*/  IMAD.MOV.U32 R6, RZ, RZ, R19 ;  /* 0x000000ffff067224 */ /* 0x000fe200078e0013 */
[----:B------:R-:W-:Y:S02]  /*2240*/  SEL R11, RZ, 0x4, P0 ;  /* 0x00000004ff0b7807 */ /* 0x000fe40000000000 */
[----:B------:R-:W-:-:S02]  /*2250*/  SEL R12, RZ, 0x8, P1 ;  /* 0x00000008ff0c7807 */ /* 0x000fc40000800000 */
[----:B------:R-:W-:Y:S01]  /*2260*/  ISETP.GE.AND P0, PT, R18, R97, PT ;  /* 0x000000611200720c */ /* 0x000fe20003f06270 */
[----:B------:R-:W-:Y:S01]  /*2270*/  IMAD.WIDE.U32 R110, R23, R106, R6 ;  /* 0x0000006a176e7225 */ /* 0x000fe200078e0006 */
[----:B------:R-:W-:-:S03]  /*2280*/  LOP3.LUT R10, R12, R10, R11, 0xfe, !PT ;  /* 0x0000000a0c0a7212 */ /* 0x000fc600078efe0b */
[-C--:B------:R-:W-:Y:S01]  /*2290*/  IMAD.WIDE.U32 R104, R23, R100.reuse, R6 ;  /* 0x0000006417687225 */ /* 0x080fe200078e0006 */
[C---:B------:R-:W-:Y:S02]  /*22a0*/  SEL R6, R97.reuse, RZ, P3 ;  /* 0x000000ff61067207 */ /* 0x040fe40001800000 */
[----:B------:R-:W-:Y:S02]  /*22b0*/  SEL R11, RZ, 0x10, P2 ;  /* 0x00000010ff0b7807 */ /* 0x000fe40001000000 */
[----:B------:R-:W-:Y:S01]  /*22c0*/  SEL R7, R97, RZ, P0 ;  /* 0x000000ff61077207 */ /* 0x000fe20000000000 */
[----:B------:R-:W-:Y:S01]  /*22d0*/  IMAD.IADD R8, R193, 0x1, R6 ;  /* 0x00000001c1087824 */ /* 0x000fe200078e0206 */
[----:B------:R-:W-:Y:S01]  /*22e0*/  LOP3.LUT R33, R10, R11, RZ, 0xfc, !PT ;  /* 0x0000000b0a217212 */ /* 0x000fe200078efcff */
[----:B------:R-:W-:Y:S01]  /*22f0*/  IMAD R10, R215, R100, RZ ;  /* 0x00000064d70a7224 */ /* 0x000fe200078e02ff */
[----:B------:R-:W-:Y:S01]  /*2300*/  IADD3 R7, R18, R7, RZ ;  /* 0x0000000712077210 */ /* 0x000fe20007ffe0ff */
[----:B------:R-:W-:Y:S01]  /*2310*/  IMAD R12, R20, UR4, RZ ;  /* 0x00000004140c7c24 */ /* 0x000fe2000f8e02ff */
[----:B------:R-:W-:Y:S01]  /*2320*/  SHF.R.S32.HI R9, RZ, 0x1f, R8 ;  /* 0x0000001fff097819 */ /* 0x000fe20000011408 */
[----:B------:R-:W-:Y:S01]  /*2330*/  IMAD R11, R23, R101, R10 ;  /* 0x00000065170b7224 */ /* 0x000fe200078e020a */
[----:B------:R-:W-:-:S02]  /*2340*/  SHF.R.S32.HI R6, RZ, 0x1f, R7 ;  /* 0x0000001fff067819 */ /* 0x000fc40000011407 */
[----:B------:R-:W-:Y:S02]  /*2350*/  SEL R10, R97, RZ, P5 ;  /* 0x000000ff610a7207 */ /* 0x000fe40002800000 */
[CC--:B------:R-:W-:Y:S01]  /*2360*/  LEA.HI R20, R6.reuse, R7.reuse, RZ, 0x4 ;  /* 0x0000000706147211 */ /* 0x0c0fe200078f20ff */
[----:B------:R-:W-:Y:S01]  /*2370*/  IMAD R31, R15, UR5, R12 ;  /* 0x000000050f1f7c24 */ /* 0x000fe2000f8e020c */
[----:B------:R-:W-:Y:S02]  /*2380*/  LEA.HI R7, R6, R7, RZ, 0x6 ;  /* 0x0000000706077211 */ /* 0x000fe400078f30ff */
[-C--:B------:R-:W-:Y:S01]  /*2390*/  LEA.HI R25, R9, R8.reuse, RZ, 0x4 ;  /* 0x0000000809197211 */ /* 0x080fe200078f20ff */
[----:B------:R-:W-:Y:S01]  /*23a0*/  IMAD.IADD R12, R195, 0x1, R10 ;  /* 0x00000001c30c7824 */ /* 0x000fe200078e020a */
[----:B------:R-:W-:Y:S02]  /*23b0*/  LEA.HI R8, R9, R8, RZ, 0x6 ;  /* 0x0000000809087211 */ /* 0x000fe400078f30ff */
[----:B------:R-:W-:Y:S01]  /*23c0*/  SHF.R.S32.HI R7, RZ, 0x6, R7 ;  /* 0x00000006ff077819 */ /* 0x000fe20000011407 */
[----:B------:R-:W-:Y:S01]  /*23d0*/  IMAD.IADD R111, R111, 0x1, R13 ;  /* 0x000000016f6f7824 */ /* 0x000fe200078e020d */
[----:B------:R-:W-:Y:S01]  /*23e0*/  SHF.R.S32.HI R9, RZ, 0x6, R8 ;  /* 0x00000006ff097819 */ /* 0x000fe20000011408 */
[----:B------:R-:W-:Y:S01]  /*23f0*/  IMAD.IADD R105, R105, 0x1, R11 ;  /* 0x0000000169697824 */ /* 0x000fe200078e020b */
[C---:B------:R-:W-:Y:S01]  /*2400*/  LOP3.LUT R8, R196.reuse, 0x30, R20, 0xf8, !PT ;  /* 0x00000030c4087812 */ /* 0x040fe200078ef814 */
[----:B------:R-:W-:Y:S01]  /*2410*/  IMAD.IADD R103, R11, 0x1, R103 ;  /* 0x000000010b677824 */ /* 0x000fe200078e0267 */
[----:B------:R-:W-:-:S02]  /*2420*/  LOP3.LUT R10, R196, 0x30, R25, 0xf8, !PT ;  /* 0x00000030c40a7812 */ /* 0x000fc400078ef819 */
[----:B------:R-:W-:Y:S02]  /*2430*/  SHF.R.S32.HI R13, RZ, 0x1f, R12 ;  /* 0x0000001fff0d7819 */ /* 0x000fe4000001140c */
[----:B------:R-:W-:Y:S02]  /*2440*/  SHF.R.U32.HI R6, RZ, 0x3, R199 ;  /* 0x00000003ff067819 */ /* 0x000fe400000116c7 */
[----:B------:R-:W-:Y:S01]  /*2450*/  LOP3.LUT R11, R199, 0x30, R20, 0xf8, !PT ;  /* 0x00000030c70b7812 */ /* 0x000fe200078ef814 */
[C---:B------:R-:W-:Y:S01]  /*2460*/  IMAD R142, R7.reuse, 0x2800, R198 ;  /* 0x00002800078e7824 */ /* 0x040fe200078e02c6 */
[-C--:B------:R-:W-:Y:S01]  /*2470*/  LOP3.LUT R10, R10, R197.reuse, RZ, 0x3c, !PT ;  /* 0x000000c50a0a7212 */ /* 0x080fe200078e3cff */
[----:B------:R-:W-:Y:S01]  /*2480*/  IMAD R133, R7, 0x2800, R200 ;  /* 0x0000280007857824 */ /* 0x000fe200078e02c8 */
[----:B------:R-:W-:Y:S01]  /*2490*/  LOP3.LUT R7, R8, R197, RZ, 0x3c, !PT ;  /* 0x000000c508077212 */ /* 0x000fe200078e3cff */
[----:B------:R-:W-:Y:S01]  /*24a0*/  IMAD R135, R9, 0x2800, R198 ;  /* 0x0000280009877824 */ /* 0x000fe200078e02c6 */
[----:B------:R-:W-:-:S02]  /*24b0*/  LEA.HI R27, R13, R12, RZ, 0x4 ;  /* 0x0000000c0d1b7211 */ /* 0x000fc400078f20ff */
[----:B------:R-:W-:Y:S02]  /*24c0*/  LOP3.LUT R8, R11, R6, RZ, 0x3c, !PT ;  /* 0x000000060b087212 */ /* 0x000fe400078e3cff */
[----:B------:R-:W-:Y:S02]  /*24d0*/  LEA.HI R12, R13, R12, RZ, 0x6 ;  /* 0x0000000c0d0c7211 */ /* 0x000fe400078f30ff */
[----:B------:R-:W-:Y:S01]  /*24e0*/  LOP3.LUT R11, R199, 0x30, R25, 0xf8, !PT ;  /* 0x00000030c70b7812 */ /* 0x000fe200078ef819 */
[----:B------:R-:W-:Y:S01]  /*24f0*/  IMAD.IADD R142, R142, 0x1, R7 ;  /* 0x000000018e8e7824 */ /* 0x000fe200078e0207 */
[----:B------:R-:W-:Y:S01]  /*2500*/  LOP3.LUT R21, R21, 0xfffffffe, RZ, 0xc0, !PT ;  /* 0xfffffffe15157812 */ /* 0x000fe200078ec0ff */
[----:B------:R-:W-:Y:S01]  /*2510*/  IMAD.IADD R135, R135, 0x1, R10 ;  /* 0x0000000187877824 */ /* 0x000fe200078e020a */
[----:B------:R-:W-:Y:S01]  /*2520*/  SHF.R.S32.HI R7, RZ, 0x6, R12 ;  /* 0x00000006ff077819 */ /* 0x000fe2000001140c */
[----:B------:R-:W-:Y:S01]  /*2530*/  IMAD R131, R9, 0x2800, R200 ;  /* 0x0000280009837824 */ /* 0x000fe200078e02c8 */
[----:B------:R-:W-:-:S02]  /*2540*/  LOP3.LUT R13, R199, 0x30, R27, 0xf8, !PT ;  /* 0x00000030c70d7812 */ /* 0x000fc400078ef81b */
[-C--:B------:R-:W-:Y:S02]  /*2550*/  LOP3.LUT R10, R11, R6.reuse, RZ, 0x3c, !PT ;  /* 0x000000060b0a7212 */ /* 0x080fe400078e3cff */
[----:B------:R-:W-:Y:S01]  /*2560*/  SHF.R.S32.HI R9, RZ, 0x1f, R143 ;  /* 0x0000001fff097819 */ /* 0x000fe2000001148f */
[----:B------:R-:W-:Y:S01]  /*2570*/  IMAD.IADD R133, R133, 0x1, R8 ;  /* 0x0000000185857824 */ /* 0x000fe200078e0208 */
[----:B------:R-:W-:Y:S02]  /*2580*/  @P5 LOP3.LUT R21, R21, 0x1, RZ, 0xfc, !PT ;  /* 0x0000000115155812 */ /* 0x000fe400078efcff */
[----:B------:R-:W-:Y:S01]  /*2590*/  LOP3.LUT R8, R196, 0x30, R27, 0xf8, !PT ;  /* 0x00000030c4087812 */ /* 0x000fe200078ef81b */
[----:B------:R-:W-:Y:S01]  /*25a0*/  IMAD R130, R7, 0x2800, R200 ;  /* 0x0000280007827824 */ /* 0x000fe200078e02c8 */
[----:B------:R-:W-:Y:S02]  /*25b0*/  LOP3.LUT R13, R13, R6, RZ, 0x3c, !PT ;  /* 0x000000060d0d7212 */ /* 0x000fe400078e3cff */
[----:B------:R-:W-:Y:S01]  /*25c0*/  IADD3 R131, R131, R10, RZ ;  /* 0x0000000a83837210 */ /* 0x000fe20007ffe0ff */
[----:B------:R-:W-:Y:S01]  /*25d0*/  IMAD R10, R9, R100, RZ ;  /* 0x00000064090a7224 */ /* 0x000fe200078e02ff */
[----:B------:R-:W-:Y:S01]  /*25e0*/  R2P PR, R224, 0x6 ;  /* 0x00000006e0007804 */ /* 0x000fe20000000000 */
[----:B------:R-:W-:Y:S01]  /*25f0*/  IMAD R132, R7, 0x2800, R198 ;  /* 0x0000280007847824 */ /* 0x000fe200078e02c6 */
[----:B------:R-:W-:Y:S01]  /*2600*/  LOP3.LUT R7, R8, R197, RZ, 0x3c, !PT ;  /* 0x000000c508077212 */ /* 0x000fe200078e3cff */
[----:B------:R0:W-:Y:S01]  /*2610*/  STL [R1+0x20], R21 ;  /* 0x0000201501007387 */ /* 0x0001e20000100800 */
[----:B------:R-:W-:Y:S01]  /*2620*/  IMAD R8, R9, R106, RZ ;  /* 0x0000006a09087224 */ /* 0x000fe200078e02ff */
[----:B------:R-:W-:Y:S01]  /*2630*/  SHF.L.U64.HI R9, R100, 0x7, R101 ;  /* 0x0000000764097819 */ /* 0x000fe20000010265 */
[----:B------:R-:W-:Y:S01]  /*2640*/  IMAD.IADD R130, R130, 0x1, R13 ;  /* 0x0000000182827824 */ /* 0x000fe200078e020d */
[----:B------:R-:W-:Y:S01]  /*2650*/  SEL R120, R120, 0xffffffc0, !P2 ;  /* 0xffffffc078787807 */ /* 0x000fe20005000000 */
[----:B------:R-:W-:Y:S01]  /*2660*/  IMAD R11, R113, 0xa0, RZ ;  /* 0x000000a0710b7824 */ /* 0x000fe200078e02ff */
[----:B------:R-:W-:Y:S01]  /*2670*/  IADD3 R98, P2, R23, R98, RZ ;  /* 0x0000006217627210 */ /* 0x000fe20007f5e0ff */
[----:B------:R-:W-:-:S04]  /*2680*/  IMAD.WIDE.U32 R112, R112, 0xa0, RZ ;  /* 0x000000a070707825 */ /* 0x000fc800078e00ff */
[----:B0-----:R-:W-:Y:S01]  /*2690*/  IMAD R21, R143, R101, R10 ;  /* 0x000000658f157224 */ /* 0x001fe200078e020a */
[----:B------:R-:W-:Y:S01]  /*26a0*/  SHF.L.U32 R10, R100, 0x7, RZ ;  /* 0x00000007640a7819 */ /* 0x000fe200000006ff */
[----:B------:R-:W-:Y:S02]  /*26b0*/  IMAD R13, R101, 0xa0, RZ ;  /* 0x000000a0650d7824 */ /* 0x000fe400078e02ff */
[----:B------:R-:W-:Y:S01]  /*26c0*/  IMAD.WIDE.U32 R104, R143, R100, R104 ;  /* 0x000000648f687225 */ /* 0x000fe200078e0068 */
[----:B------:R-:W-:-:S03]  /*26d0*/  SEL R30, RZ, 0x20, P4 ;  /* 0x00000020ff1e7807 */ /* 0x000fc60002000000 */
[----:B------:R-:W-:-:S04]  /*26e0*/  IMAD.WIDE.U32 R102, R143, R100, R102 ;  /* 0x000000648f667225 */ /* 0x000fc800078e0066 */
[----:B------:R-:W-:-:S04]  /*26f0*/  IMAD.WIDE.U32 R114, R15, UR4, R114 ;  /* 0x000000040f727c25 */ /* 0x000fc8000f8e0072 */
[----:B------:R-:W-:Y:S01]  /*2700*/  IMAD.WIDE.U32 R100, R100, 0xa0, RZ ;  /* 0x000000a064647825 */ /* 0x000fe200078e00ff */
[----:B------:R-:W-:-:S03]  /*2710*/  IADD3 R122, R113, R11, RZ ;  /* 0x0000000b717a7210 */ /* 0x000fc60007ffe0ff */
[C---:B------:R-:W-:Y:S02]  /*2720*/  IMAD R15, R143.reuse, R107, R8 ;  /* 0x0000006b8f0f7224 */ /* 0x040fe400078e0208 */
[----:B------:R-:W-:Y:S01]  /*2730*/  IMAD.WIDE.U32 R110, R143, R106, R110 ;  /* 0x0000006a8f6e7225 */ /* 0x000fe200078e006e */
[----:B------:R-:W-:-:S03]  /*2740*/  IADD3 R14, R21, R103, RZ ;  /* 0x00000067150e7210 */ /* 0x000fc60007ffe0ff */
[----:B------:R-:W-:Y:S01]  /*2750*/  IMAD.IADD R126, R101, 0x1, R13 ;  /* 0x00000001657e7824 */ /* 0x000fe200078e020d */
[----:B------:R-:W-:Y:S01]  /*2760*/  SEL R119, R119, 0xffffffe0, !P1 ;  /* 0xffffffe077777807 */ /* 0x000fe20004800000 */
[----:B------:R-:W-:Y:S01]  /*2770*/  IMAD.IADD R132, R132, 0x1, R7 ;  /* 0x0000000184847824 */ /* 0x000fe200078e0207 */
[C---:B------:R-:W-:Y:S01]  /*2780*/  SHF.L.U64.HI R7, R106.reuse, 0x7, R107 ;  /* 0x000000076a077819 */ /* 0x040fe2000001026b */
[----:B------:R-:W-:Y:S01]  /*2790*/  IMAD.X R99, R215, 0x1, R26, P2 ;  /* 0x00000001d7637824 */ /* 0x000fe200010e061a */
[----:B------:R-:W-:Y:S01]  /*27a0*/  SHF.R.S32.HI R26, RZ, 0x4, R27 ;  /* 0x00000004ff1a7819 */ /* 0x000fe2000001141b */
[----:B------:R-:W-:Y:S01]  /*27b0*/  IMAD.IADD R11, R111, 0x1, R15 ;  /* 0x000000016f0b7824 */ /* 0x000fe200078e020f */
[----:B------:R-:W-:Y:S01]  /*27c0*/  LOP3.LUT R37, R33, R30, RZ, 0xfc, !PT ;  /* 0x0000001e21257212 */ /* 0x000fe200078efcff */
[----:B------:R-:W-:Y:S01]  /*27d0*/  IMAD.IADD R12, R15, 0x1, R109 ;  /* 0x000000010f0c7824 */ /* 0x000fe200078e026d */
[----:B------:R-:W-:Y:S01]  /*27e0*/  SHF.R.S32.HI R15, RZ, 0x4, R20 ;  /* 0x00000004ff0f7819 */ /* 0x000fe20000011414 */
[----:B------:R-:W-:Y:S01]  /*27f0*/  IMAD.IADD R13, R105, 0x1, R21 ;  /* 0x00000001690d7824 */ /* 0x000fe200078e0215 */
[----:B------:R-:W-:Y:S01]  /*2800*/  SHF.R.S32.HI R21, RZ, 0x4, R25 ;  /* 0x00000004ff157819 */ /* 0x000fe20000011419 */
[----:B------:R-:W-:Y:S01]  /*2810*/  IMAD.SHL.U32 R8, R106, 0x80, RZ ;  /* 0x000000806a087824 */ /* 0x000fe200078e00ff */
[----:B------:R-:W-:Y:S01]  /*2820*/  LOP3.LUT R20, R20, 0xfffffff0, RZ, 0xc0, !PT ;  /* 0xfffffff014147812 */ /* 0x000fe200078ec0ff */
[----:B------:R-:W-:Y:S01]  /*2830*/  IMAD.WIDE.U32 R106, R106, 0xa0, RZ ;  /* 0x000000a06a6a7825 */ /* 0x000fe200078e00ff */
[----:B------:R-:W-:-:S02]  /*2840*/  LOP3.LUT R25, R25, 0xfffffff0, RZ, 0xc0, !PT ;  /* 0xfffffff019197812 */ /* 0x000fc400078ec0ff */
[----:B------:R-:W-:Y:S02]  /*2850*/  LOP3.LUT R27, R27, 0xfffffff0, RZ, 0xc0, !PT ;  /* 0xfffffff01b1b7812 */ /* 0x000fe400078ec0ff */
[----:B------:R-:W-:Y:S01]  /*2860*/  LOP3.LUT R32, R33, 0x1, RZ, 0xc0, !PT ;  /* 0x0000000121207812 */ /* 0x000fe200078ec0ff */
[----:B------:R-:W-:Y:S01]  /*2870*/  IMAD.IADD R129, R120, 0x1, R119 ;  /* 0x0000000178817824 */ /* 0x000fe200078e0277 */
[----:B------:R-:W-:Y:S01]  /*2880*/  LOP3.LUT R33, R37, 0x2, RZ, 0xc0, !PT ;  /* 0x0000000225217812 */ /* 0x000fe200078ec0ff */
[----:B------:R-:W-:Y:S01]  /*2890*/  IMAD.IADD R123, R107, 0x1, R123 ;  /* 0x000000016b7b7824 */ /* 0x000fe200078e027b */
[----:B------:R-:W-:Y:S01]  /*28a0*/  LOP3.LUT R34, R37, 0x4, RZ, 0xc0, !PT ;  /* 0x0000000425227812 */ /* 0x000fe200078ec0ff */
[----:B------:R-:W-:Y:S01]  /*28b0*/  IMAD.IADD R31, R115, 0x1, R31 ;  /* 0x00000001731f7824 */ /* 0x000fe200078e021f */
[C---:B------:R-:W-:Y:S02]  /*28c0*/  LOP3.LUT R35, R37.reuse, 0x8, RZ, 0xc0, !PT ;  /* 0x0000000825237812 */ /* 0x040fe400078ec0ff */
[----:B------:R-:W-:-:S02]  /*28d0*/  LOP3.LUT R36, R37, 0x10, RZ, 0xc0, !PT ;  /* 0x0000001025247812 */ /* 0x000fc400078ec0ff */
[----:B------:R-:W-:Y:S02]  /*28e0*/  SHF.R.S32.HI R28, RZ, 0x1f, R20 ;  /* 0x0000001fff1c7819 */ /* 0x000fe40000011414 */
[----:B------:R-:W-:Y:S02]  /*28f0*/  SHF.R.S32.HI R29, RZ, 0x1f, R25 ;  /* 0x0000001fff1d7819 */ /* 0x000fe40000011419 */
[----:B------:R-:W-:Y:S02]  /*2900*/  SHF.R.S32.HI R30, RZ, 0x1f, R27 ;  /* 0x0000001fff1e7819 */ /* 0x000fe4000001141b */
[----:B------:R-:W-:-:S07]  /*2910*/  LOP3.LUT R37, R37, 0x20, RZ, 0xc0, !PT ;  /* 0x0000002025257812 */ /* 0x000fce00078ec0ff */
.L_x_2312:
        /* <DEDUP_REMOVED lines=98> */
.L_x_2217:
[----:B------:R-:W-:Y:S05]  /*2f40*/  BSYNC B1 ;  /* 0x0000000000017941 */ /* 0x000fea0003800000 */
.L_x_2216:
        /* <DEDUP_REMOVED lines=61> */
.L_x_2219:
[----:B------:R-:W-:Y:S05]  /*3320*/  BSYNC B1 ;  /* 0x0000000000017941 */ /* 0x000fea0003800000 */
.L_x_2218:
        /* <DEDUP_REMOVED lines=26> */
.L_x_2220:
[----:B------:R-:W-:Y:S01]  /*34d0*/  IMAD R39, R17, 0x8, R16 ;  /* 0x0000000811277824 */ /* 0x000fe200078e0210 */
[----:B------:R-:W-:Y:S01]  /*34e0*/  SHF.L.U32 R96, R194, 0x1f, RZ ;  /* 0x0000001fc2607819 */ /* 0x000fe200000006ff */
[----:B------:R-:W-:Y:S03]  /*34f0*/  BSSY B1, `(.L_x_2221) ;  /* 0x0000003000017945 */ /* 0x000fe60003800000 */
[----:B------:R-:W3:Y:S02]  /*3500*/  SYNCS.PHASECHK.TRANS64.TRYWAIT P5, [R39+URZ+0x29890], R96 ;  /* 0x02989060270075a7 */ /* 0x000ee400080a017f */
[----:B---3--:R-:W-:Y:S05]  /*3510*/  @!P5 BRA `(.L_x_2222) ;  /* 0x00000280000cd947 */ /* 0x008fea0003800000 */
.L_x_2540:
[----:B------:R-:W-:Y:S05]  /*3520*/  BSYNC B1 ;  /* 0x0000000000017941 */ /* 0x000fea0003800000 */
.L_x_2221:
        /* <DEDUP_REMOVED lines=10> */
[--C-:B------:R-:W-:Y:S02]  /*35d0*/  SHF.R.U32.HI R138, RZ, 0x8, R139.reuse ;  /* 0x00000008ff8a7819 */ /* 0x100fe4000001168b */
[----:B------:R-:W-:Y:S01]  /*35e0*/  SHF.R.U32.HI R167, RZ, 0x10, R139 ;  /* 0x00000010ffa77819 */ /* 0x000fe2000001168b */
[----:B------:R-:W-:Y:S01]  /*35f0*/  IMAD.SHL.U32 R136, R136, 0x100, RZ ;  /* 0x0000010088887824 */ /* 0x000fe200078e00ff */
[----:B------:R-:W-:Y:S01]  /*3600*/  LOP3.LUT R166, R139, 0xff0000ff, RZ, 0xc0, !PT ;  /* 0xff0000ff8ba67812 */ /* 0x000fe200078ec0ff */
[----:B------:R-:W-:Y:S01]  /*3610*/  IMAD.SHL.U32 R139, R138, 0x100, RZ ;  /* 0x000001008a8b7824 */ /* 0x000fe200078e00ff */
[----:B------:R-:W-:Y:S01]  /*3620*/  SHF.R.U32.HI R169, RZ, 0x10, R137 ;  /* 0x00000010ffa97819 */ /* 0x000fe20000011689 */
[----:B-1----:R-:W-:Y:S01]  /*3630*/  IMAD.MOV.U32 R138, RZ, RZ, R40 ;  /* 0x000000ffff8a7224 */ /* 0x002fe200078e0028 */
[----:B------:R-:W-:-:S02]  /*3640*/  LOP3.LUT R137, R137, 0xff0000ff, RZ, 0xc0, !PT ;  /* 0xff0000ff89897812 */ /* 0x000fc400078ec0ff */
[----:B------:R-:W-:Y:S01]  /*3650*/  LOP3.LUT R168, R166, 0xff00, R139, 0xf8, !PT ;  /* 0x0000ff00a6a87812 */ /* 0x000fe200078ef88b */
[----:B------:R-:W-:Y:S01]  /*3660*/  IMAD.U32 R139, R167, 0x10000, RZ ;  /* 0x00010000a78b7824 */ /* 0x000fe200078e00ff */
        /* <DEDUP_REMOVED lines=47> */
[--C-:B------:R-:W-:Y:S01]  /*3960*/  HADD2.F32 R169, -RZ, R166.reuse.H1_H1 ;  /* 0x300000a6ffa97230 */ /* 0x100fe20000004100 */
[----:B------:R-:W-:Y:S01]  /*3970*/  F2FP.SATFINITE.E4M3.F32.PACK_AB_MERGE_C R165, R168, R165, RZ ;  /* 0x000000a5a8a5723e */ /* 0x000fe200048070ff */
[----:B------:R-:W-:Y:S01]  /*3980*/  HADD2.F32 R168, -RZ, R166.H0_H0 ;  /* 0x200000a6ffa87230 */ /* 0x000fe20000004100 */
[----:B------:R-:W-:Y:S01]  /*3990*/  F2FP.F16.E4M3.UNPACK_B R167, R42.H1 ;  /* 0x0000002affa7723e */ /* 0x000fe200030006ff */
[--C-:B------:R-:W-:Y:S01]  /*39a0*/  HADD2.F32 R172, -RZ, R174.reuse.H1_H1 ;  /* 0x300000aeffac7230 */ /* 0x100fe20000004100 */
[----:B------:R-:W-:Y:S01]  /*39b0*/  F2FP.F16.E4M3.UNPACK_B R173, R137 ;  /* 0x00000089ffad723e */ /* 0x000fe200020006ff */
[----:B------:R-:W-:Y:S01]  /*39c0*/  HADD2.F32 R174, -RZ, R174.H0_H0 ;  /* 0x200000aeffae7230 */ /* 0x000fe20000004100 */
[-C--:B------:R-:W-:Y:S01]  /*39d0*/  F2FP.F16.E4M3.UNPACK_B R166, R136.reuse.H1 ;  /* 0x00000088ffa6723e */ /* 0x080fe200030006ff */
[----:B------:R-:W-:Y:S01]  /*39e0*/  HADD2.F32 R137, -RZ, R167.H1_H1 ;  /* 0x300000a7ff897230 */ /* 0x000fe20000004100 */
[----:B------:R-:W-:Y:S01]  /*39f0*/  F2FP.F16.E4M3.UNPACK_B R170, R136 ;  /* 0x00000088ffaa723e */ /* 0x000fe200020006ff */
[----:B------:R-:W-:-:S02]  /*3a00*/  HADD2.F32 R176, -RZ, R173.H1_H1 ;  /* 0x300000adffb07230 */ /* 0x000fc40000004100 */
[-C--:B------:R-:W-:Y:S01]  /*3a10*/  FMUL.FTZ R175, R169, R172.reuse ;  /* 0x000000aca9af7220 */ /* 0x080fe20000410000 */
[----:B------:R-:W-:Y:S02]  /*3a20*/  HADD2.F32 R171, -RZ, R166.H1_H1 ;  /* 0x300000a6ffab7230 */ /* 0x000fe40000004100 */
[C---:B------:R-:W-:Y:S01]  /*3a30*/  FMUL.FTZ R180, R168.reuse, R172 ;  /* 0x000000aca8b47220 */ /* 0x040fe20000410000 */
[----:B------:R-:W-:Y:S02]  /*3a40*/  HADD2.F32 R167, -RZ, R167.H0_H0 ;  /* 0x200000a7ffa77230 */ /* 0x000fe40000004100 */
[----:B------:R-:W-:Y:S01]  /*3a50*/  FMUL.FTZ R178, R137, R176 ;  /* 0x000000b089b27220 */ /* 0x000fe20000410000 */
[----:B------:R-:W-:Y:S02]  /*3a60*/  HADD2.F32 R172, -RZ, R170.H1_H1 ;  /* 0x300000aaffac7230 */ /* 0x000fe40000004100 */
[----:B------:R-:W-:Y:S01]  /*3a70*/  FFMA.FTZ R136, R168, R171, -R175 ;  /* 0x000000aba8887223 */ /* 0x000fe200000108af */
[----:B------:R-:W-:Y:S01]  /*3a80*/  F2FP.F16.E4M3.UNPACK_B R42, R42 ;  /* 0x0000002aff2a723e */ /* 0x000fe200020006ff */
[----:B------:R-:W-:Y:S01]  /*3a90*/  FMUL.FTZ R176, R167, R176 ;  /* 0x000000b0a7b07220 */ /* 0x000fe20000410000 */
[----:B------:R-:W-:Y:S01]  /*3aa0*/  F2FP.F16.E4M3.UNPACK_B R168, R43 ;  /* 0x0000002bffa8723e */ /* 0x000fe200020006ff */
[----:B------:R-:W-:Y:S01]  /*3ab0*/  FFMA.FTZ R43, R169, R171, R180 ;  /* 0x000000aba92b7223 */ /* 0x000fe200000100b4 */
[-C--:B------:R-:W-:Y:S01]  /*3ac0*/  FFMA.FTZ R178, R167, R172.reuse, -R178 ;  /* 0x000000aca7b27223 */ /* 0x080fe200000108b2 */
[----:B------:R-:W-:Y:S01]  /*3ad0*/  FFMA.FTZ R169, R137, R172, R176 ;  /* 0x000000ac89a97223 */ /* 0x000fe200000100b0 */
[----:B------:R-:W-:Y:S01]  /*3ae0*/  HADD2.F32 R137, -RZ, R42.H0_H0 ;  /* 0x2000002aff897230 */ /* 0x000fe20000004100 */
[----:B------:R-:W-:Y:S01]  /*3af0*/  F2FP.SATFINITE.E4M3.F32.PACK_AB_MERGE_C R41, R41, R40, R164 ;  /* 0x000000282929723e */ /* 0x000fe200048070a4 */
[----:B------:R-:W-:Y:S01]  /*3b00*/  HADD2.F32 R167, -RZ, R168.H0_H0 ;  /* 0x200000a8ffa77230 */ /* 0x000fe20000004100 */
[----:B------:R-:W-:Y:S01]  /*3b10*/  F2FP.SATFINITE.E4M3.F32.PACK_AB_MERGE_C R43, R43, R136, RZ ;  /* 0x000000882b2b723e */ /* 0x000fe200048070ff */
[----:B------:R-:W-:Y:S01]  /*3b20*/  HADD2.F32 R42, -RZ, R42.H1_H1 ;  /* 0x3000002aff2a7230 */ /* 0x000fe20000004100 */
[----:B------:R-:W-:Y:S01]  /*3b30*/  F2FP.SATFINITE.E4M3.F32.PACK_AB_MERGE_C R169, R169, R178, RZ ;  /* 0x000000b2a9a9723e */ /* 0x000fe200048070ff */
[----:B------:R-:W-:-:S02]  /*3b40*/  HADD2.F32 R173, -RZ, R173.H0_H0 ;  /* 0x200000adffad7230 */ /* 0x000fc40000004100 */
[----:B------:R-:W-:Y:S01]  /*3b50*/  FMUL.FTZ R171, R167, R174 ;  /* 0x000000aea7ab7220 */ /* 0x000fe20000410000 */
[----:B------:R-:W-:Y:S01]  /*3b60*/  HADD2.F32 R168, -RZ, R168.H1_H1 ;  /* 0x300000a8ffa87230 */ /* 0x000fe20000004100 */
[----:B------:R-:W-:Y:S01]  /*3b70*/  F2FP.SATFINITE.E4M3.F32.PACK_AB_MERGE_C R40, R139, R138, R165 ;  /* 0x0000008a8b28723e */ /* 0x000fe200048070a5 */
[----:B------:R-:W-:Y:S02]  /*3b80*/  HADD2.F32 R166, -RZ, R166.H0_H0 ;  /* 0x200000a6ffa67230 */ /* 0x000fe40000004100 */
[-C--:B------:R-:W-:Y:S01]  /*3b90*/  FMUL.FTZ R172, R42, R173.reuse ;  /* 0x000000ad2aac7220 */ /* 0x080fe20000410000 */
[----:B------:R-:W-:Y:S02]  /*3ba0*/  HADD2.F32 R170, -RZ, R170.H0_H0 ;  /* 0x200000aaffaa7230 */ /* 0x000fe40000004100 */
[C---:B------:R-:W-:Y:S01]  /*3bb0*/  FMUL.FTZ R176, R168.reuse, R174 ;  /* 0x000000aea8b07220 */ /* 0x040fe20000410000 */
[----:B------:R-:W-:Y:S01]  /*3bc0*/  FMUL.FTZ R173, R137, R173 ;  /* 0x000000ad89ad7220 */ /* 0x000fe20000410000 */
[----:B------:R-:W-:-:S02]  /*3bd0*/  FFMA.FTZ R171, R168, R166, R171 ;  /* 0x000000a6a8ab7223 */ /* 0x000fc400000100ab */
[----:B------:R-:W-:Y:S01]  /*3be0*/  FFMA.FTZ R176, R167, R166, -R176 ;  /* 0x000000a6a7b07223 */ /* 0x000fe200000108b0 */
[-C--:B------:R-:W-:Y:S01]  /*3bf0*/  FFMA.FTZ R172, R137, R170.reuse, -R172 ;  /* 0x000000aa89ac7223 */ /* 0x080fe200000108ac */
[----:B------:R-:W-:-:S03]  /*3c00*/  FFMA.FTZ R173, R42, R170, R173 ;  /* 0x000000aa2aad7223 */ /* 0x000fc600000100ad */
[----:B------:R-:W-:Y:S02]  /*3c10*/  F2FP.SATFINITE.E4M3.F32.PACK_AB_MERGE_C R43, R171, R176, R43 ;  /* 0x000000b0ab2b723e */ /* 0x000fe4000480702b */
[----:B------:R-:W-:-:S07]  /*3c20*/  F2FP.SATFINITE.E4M3.F32.PACK_AB_MERGE_C R42, R173, R172, R169 ;  /* 0x000000acad2a723e */ /* 0x000fce00048070a9 */
.L_x_2228:
[----:B------:R-:W-:Y:S05]  /*3c30*/  BSYNC B3 ;  /* 0x0000000000037941 */ /* 0x000fea0003800000 */
.L_x_2227:
[----:B-1----:R4:W-:Y:S02]  /*3c40*/  STG.E.128 desc[UR54][R48.64], R40 ;  /* 0x0000002830007986 */ /* 0x0029e4000c101d36 */
.L_x_2226:
[----:B------:R-:W-:Y:S05]  /*3c50*/  BSYNC B2 ;  /* 0x0000000000027941 */ /* 0x000fea0003800000 */
.L_x_2225:
        /* <DEDUP_REMOVED lines=17> */
[----:B-1----:R-:W-:Y:S01]  /*3d70*/  IMAD.MOV.U32 R124, RZ, RZ, R40 ;  /* 0x000000ffff7c7224 */ /* 0x002fe200078e0028 */
[----:B------:R-:W-:Y:S01]  /*3d80*/  SHF.L.U32 R95, R137, 0x10, RZ ;  /* 0x00000010895f7819 */ /* 0x000fe200000006ff */
        /* <DEDUP_REMOVED lines=46> */
[----:B------:R-:W-:Y:S01]  /*4070*/  F2FP.SATFINITE.E4M3.F32.PACK_AB_MERGE_C R137, R138, R137, RZ ;  /* 0x000000898a89723e */ /* 0x000fe200048070ff */
[--C-:B------:R-:W-:Y:S01]  /*4080*/  HADD2.F32 R162, -RZ, R139.reuse.H0_H0 ;  /* 0x2000008bffa27230 */ /* 0x100fe20000004100 */
[-C--:B------:R-:W-:Y:S01]  /*4090*/  F2FP.F16.E4M3.UNPACK_B R167, R95.reuse.H1 ;  /* 0x0000005fffa7723e */ /* 0x080fe200030006ff */
[----:B------:R-:W-:Y:S01]  /*40a0*/  HADD2.F32 R139, -RZ, R139.H1_H1 ;  /* 0x3000008bff8b7230 */ /* 0x000fe20000004100 */
[----:B------:R-:W-:Y:S02]  /*40b0*/  F2FP.F16.E4M3.UNPACK_B R138, R42.H1 ;  /* 0x0000002aff8a723e */ /* 0x000fe400030006ff */
[----:B------:R-:W-:Y:S01]  /*40c0*/  F2FP.F16.E4M3.UNPACK_B R166, R95 ;  /* 0x0000005fffa6723e */ /* 0x000fe200020006ff */
[----:B------:R-:W-:Y:S01]  /*40d0*/  HADD2.F32 R169, -RZ, R167.H1_H1 ;  /* 0x300000a7ffa97230 */ /* 0x000fe20000004100 */
[-C--:B------:R-:W-:Y:S01]  /*40e0*/  F2FP.F16.E4M3.UNPACK_B R163, R94.reuse ;  /* 0x0000005effa3723e */ /* 0x080fe200020006ff */
        /* <DEDUP_REMOVED lines=38> */
.L_x_2232:
[----:B------:R-:W-:Y:S05]  /*4350*/  BSYNC B3 ;  /* 0x0000000000037941 */ /* 0x000fea0003800000 */
.L_x_2231:
[----:B-1----:R0:W-:Y:S02]  /*4360*/  STG.E.128 desc[UR54][R48.64+0x20], R40 ;  /* 0x0000202830007986 */ /* 0x0021e4000c101d36 */
.L_x_2230:
[----:B------:R-:W-:Y:S05]  /*4370*/  BSYNC B2 ;  /* 0x0000000000027941 */ /* 0x000fea0003800000 */
.L_x_2229:
        /* <DEDUP_REMOVED lines=111> */
.L_x_2236:
[----:B------:R-:W-:Y:S05]  /*4a70*/  BSYNC B3 ;  /* 0x0000000000037941 */ /* 0x000fea0003800000 */
.L_x_2235:
[----:B-1----:R0:W-:Y:S02]  /*4a80*/  STG.E.128 desc[UR54][R48.64+0x40], R40 ;  /* 0x0000402830007986 */ /* 0x0021e4000c101d36 */
.L_x_2234:
[----:B------:R-:W-:Y:S05]  /*4a90*/  BSYNC B2 ;  /* 0x0000000000027941 */ /* 0x000fea0003800000 */
.L_x_2233:
        /* <DEDUP_REMOVED lines=112> */
.L_x_2240:
[----:B------:R-:W-:Y:S05]  /*51a0*/  BSYNC B3 ;  /* 0x0000000000037941 */ /* 0x000fea0003800000 */
.L_x_2239:
[----:B-1----:R0:W-:Y:S02]  /*51b0*/  STG.E.128 desc[UR54][R48.64+0x60], R40 ;  /* 0x0000602830007986 */ /* 0x0021e4000c101d36 */
.L_x_2238:
[----:B------:R-:W-:Y:S05]  /*51c0*/  BSYNC B2 ;  /* 0x0000000000027941 */ /* 0x000fea0003800000 */
.L_x_2237:
        /* <DEDUP_REMOVED lines=17> */
[----:B------:R-:W-:Y:S01]  /*52e0*/  IMAD.U32 R79, R85, 0x10000, RZ ;  /* 0x00010000554f7824 */ /* 0x000fe200078e00ff */
[----:B-1----:R-:W-:-:S02]  /*52f0*/  MOV R78, R40 ;  /* 0x00000028004e7202 */ /* 0x002fc40000000f00 */
        /* <DEDUP_REMOVED lines=92> */
.L_x_2244:
[----:B------:R-:W-:Y:S05]  /*58c0*/  BSYNC B3 ;  /* 0x0000000000037941 */ /* 0x000fea0003800000 */
.L_x_2243:
[----:B-1----:R0:W-:Y:S02]  /*58d0*/  STG.E.128 desc[UR54][R48.64+0x80], R40 ;  /* 0x0000802830007986 */ /* 0x0021e4000c101d36 */
.L_x_2242:
[----:B------:R-:W-:Y:S05]  /*58e0*/  BSYNC B2 ;  /* 0x0000000000027941 */ /* 0x000fea0003800000 */
.L_x_2241:
        /* <DEDUP_REMOVED lines=16> */
[----:B------:R-:W-:Y:S01]  /*59f0*/  IMAD.U32 R76, R80, 0x10000, RZ ;  /* 0x00010000504c7824 */ /* 0x000fe200078e00ff */
[----:B-1----:R-:W-:Y:S01]  /*5a00*/  MOV R74, R40 ;  /* 0x00000028004a7202 */ /* 0x002fe20000000f00 */
[----:B------:R-:W-:Y:S01]  /*5a10*/  IMAD.U32 R79, R79, 0x10000, RZ ;  /* 0x000100004f4f7824 */ /* 0x000fe200078e00ff */
[----:B------:R-:W-:-:S02]  /*5a20*/  LOP3.LUT R78, R78, 0xff00, R77, 0xf8, !PT ;  /* 0x0000ff004e4e7812 */ /* 0x000fc400078ef84d */
        /* <DEDUP_REMOVED lines=90> */
.L_x_2246:
[----:B------:R-:W-:Y:S05]  /*5fd0*/  BSYNC B2 ;  /* 0x0000000000027941 */ /* 0x000fea0003800000 */
.L_x_2245:
[----:B-1----:R0:W-:Y:S02]  /*5fe0*/  STG.E.128 desc[UR54][R48.64+0xa0], R40 ;  /* 0x0000a02830007986 */ /* 0x0021e4000c101d36 */
.L_x_2224:
[----:B------:R-:W-:Y:S05]  /*5ff0*/  BSYNC B1 ;  /* 0x0000000000017941 */ /* 0x000fea0003800000 */
.L_x_2223:
        /* <DEDUP_REMOVED lines=11> */
[----:B------:R-:W-:Y:S01]  /*60b0*/  LOP3.LUT R49, R71, 0xff0000ff, RZ, 0xc0, !PT ;  /* 0xff0000ff47317812 */ /* 0x000fe200078ec0ff */
[----:B------:R-:W-:Y:S01]  /*60c0*/  IMAD.SHL.U32 R70, R70, 0x100, RZ ;  /* 0x0000010046467824 */ /* 0x000fe200078e00ff */
[----:B------:R-:W-:Y:S01]  /*60d0*/  SHF.R.U32.HI R74, RZ, 0x10, R71 ;  /* 0x00000010ff4a7819 */ /* 0x000fe20000011647 */
[----:B------:R-:W-:Y:S01]  /*60e0*/  IMAD.SHL.U32 R72, R72, 0x100, RZ ;  /* 0x0000010048487824 */ /* 0x000fe200078e00ff */
[----:B------:R-:W-:Y:S02]  /*60f0*/  LOP3.LUT R71, R73, 0xff0000ff, RZ, 0xc0, !PT ;  /* 0xff0000ff49477812 */ /* 0x000fe400078ec0ff */
[----:B------:R-:W-:-:S02]  /*6100*/  SHF.R.U32.HI R73, RZ, 0x10, R73 ;  /* 0x00000010ff497819 */ /* 0x000fc40000011649 */
[----:B------:R-:W-:Y:S02]  /*6110*/  LOP3.LUT R49, R49, 0xff00, R70, 0xf8, !PT ;  /* 0x0000ff0031317812 */ /* 0x000fe400078ef846 */
[----:B------:R-:W-:Y:S01]  /*6120*/  LOP3.LUT R72, R71, 0xff00, R72, 0xf8, !PT ;  /* 0x0000ff0047487812 */ /* 0x000fe200078ef848 */
[----:B------:R-:W-:Y:S01]  /*6130*/  IMAD.U32 R73, R73, 0x10000, RZ ;  /* 0x0001000049497824 */ /* 0x000fe200078e00ff */
[----:B------:R-:W-:Y:S02]  /*6140*/  SHF.L.U32 R70, R74, 0x10, RZ ;  /* 0x000000104a467819 */ /* 0x000fe400000006ff */
        /* <DEDUP_REMOVED lines=90> */
.L_x_2251:
[----:B------:R-:W-:Y:S05]  /*66f0*/  BSYNC B2 ;  /* 0x0000000000027941 */ /* 0x000fea0003800000 */
.L_x_2250:
[----:B-1----:R0:W-:Y:S02]  /*6700*/  STG.E.128 desc[UR54][R44.64], R40 ;  /* 0x000000282c007986 */ /* 0x0021e4000c101d36 */
.L_x_2249:
[----:B------:R-:W-:Y:S05]  /*6710*/  BSYNC B1 ;  /* 0x0000000000017941 */ /* 0x000fea0003800000 */
.L_x_2248:
        /* <DEDUP_REMOVED lines=14> */
[----:B------:R-:W-:Y:S02]  /*6800*/  SHF.R.U32.HI R71, RZ, 0x10, R69 ;  /* 0x00000010ff477819 */ /* 0x000fe40000011645 */
[----:B------:R-:W-:Y:S01]  /*6810*/  LOP3.LUT R68, R69, 0xff0000ff, RZ, 0xc0, !PT ;  /* 0xff0000ff45447812 */ /* 0x000fe200078ec0ff */
[----:B------:R-:W-:Y:S01]  /*6820*/  IMAD.SHL.U32 R67, R67, 0x100, RZ ;  /* 0x0000010043437824 */ /* 0x000fe200078e00ff */
[----:B------:R-:W-:-:S02]  /*6830*/  LOP3.LUT R66, R66, 0xff00, R49, 0xf8, !PT ;  /* 0x0000ff0042427812 */ /* 0x000fc400078ef831 */
[-C--:B------:R-:W-:Y:S02]  /*6840*/  F2FP.F16.E4M3.UNPACK_B R40, R41.reuse ;  /* 0x00000029ff28723e */ /* 0x080fe400020006ff */
[----:B------:R-:W-:Y:S01]  /*6850*/  LOP3.LUT R70, R68, 0xff00, R67, 0xf8, !PT ;  /* 0x0000ff0044467812 */ /* 0x000fe200078ef843 */
[----:B------:R-:W-:Y:S01]  /*6860*/  IMAD.U32 R67, R71, 0x10000, RZ ;  /* 0x0001000047437824 */ /* 0x000fe200078e00ff */
[----:B------:R-:W-:Y:S02]  /*6870*/  SHF.L.U32 R49, R72, 0x10, RZ ;  /* 0x0000001048317819 */ /* 0x000fe400000006ff */
        /* <DEDUP_REMOVED lines=89> */
.L_x_2255:
[----:B------:R-:W-:Y:S05]  /*6e10*/  BSYNC B2 ;  /* 0x0000000000027941 */ /* 0x000fea0003800000 */
.L_x_2254:
[----:B-1----:R0:W-:Y:S02]  /*6e20*/  STG.E.128 desc[UR54][R44.64+0x20], R40 ;  /* 0x000020282c007986 */ /* 0x0021e4000c101d36 */
.L_x_2253:
[----:B------:R-:W-:Y:S05]  /*6e30*/  BSYNC B1 ;  /* 0x0000000000017941 */ /* 0x000fea0003800000 */
.L_x_2252:
        /* <DEDUP_REMOVED lines=113> */
.L_x_2259:
[----:B------:R-:W-:Y:S05]  /*7550*/  BSYNC B2 ;  /* 0x0000000000027941 */ /* 0x000fea0003800000 */
.L_x_2258:
[----:B-1----:R0:W-:Y:S02]  /*7560*/  STG.E.128 desc[UR54][R44.64+0x40], R40 ;  /* 0x000040282c007986 */ /* 0x0021e4000c101d36 */
.L_x_2257:
[----:B------:R-:W-:Y:S05]  /*7570*/  BSYNC B1 ;  /* 0x0000000000017941 */ /* 0x000fea0003800000 */
.L_x_2256:
        /* <DEDUP_REMOVED lines=16> */
[----:B------:R-:W-:-:S02]  /*7680*/  SHF.R.U32.HI R63, RZ, 0x10, R61 ;  /* 0x00000010ff3f7819 */ /* 0x000fc4000001163d */
[----:B------:R-:W-:Y:S02]  /*7690*/  LOP3.LUT R60, R61, 0xff0000ff, RZ, 0xc0, !PT ;  /* 0xff0000ff3d3c7812 */ /* 0x000fe400078ec0ff */
        /* <DEDUP_REMOVED lines=95> */
.L_x_2263:
[----:B------:R-:W-:Y:S05]  /*7c90*/  BSYNC B2 ;  /* 0x0000000000027941 */ /* 0x000fea0003800000 */
.L_x_2262:
[----:B-1----:R0:W-:Y:S02]  /*7ca0*/  STG.E.128 desc[UR54][R44.64+0x60], R40 ;  /* 0x000060282c007986 */ /* 0x0021e4000c101d36 */
.L_x_2261:
[----:B------:R-:W-:Y:S05]  /*7cb0*/  BSYNC B1 ;  /* 0x0000000000017941 */ /* 0x000fea0003800000 */
.L_x_2260:
        /* <DEDUP_REMOVED lines=8> */
[----:B------:R-:W-:Y:S01]  /*7d40*/  SHF.R.U32.HI R59, RZ, 0x8, R55 ;  /* 0x00000008ff3b7819 */ /* 0x000fe20000011637 */
[----:B-1----:R-:W-:Y:S01]  /*7d50*/  IMAD.MOV.U32 R49, RZ, RZ, R43 ;  /* 0x000000ffff317224 */ /* 0x002fe200078e002b */
        /* <DEDUP_REMOVED lines=9> */
[----:B------:R-:W-:Y:S02]  /*7df0*/  SHF.L.U32 R58, R58, 0x10, RZ ;  /* 0x000000103a3a7819 */ /* 0x000fe400000006ff */
[----:B------:R-:W-:Y:S01]  /*7e00*/  LOP3.LUT R43, R54, 0xff00, R43, 0xf8, !PT ;  /* 0x0000ff00362b7812 */ /* 0x000fe200078ef82b */
[----:B------:R-:W-:Y:S01]  /*7e10*/  IMAD.U32 R54, R56, 0x10000, RZ ;  /* 0x0001000038367824 */ /* 0x000fe200078e00ff */
[----:B------:R-:W-:Y:S02]  /*7e20*/  F2FP.F16.E4M3.UNPACK_B R55, R91.H1 ;  /* 0x0000005bff37723e */ /* 0x000fe400030006ff */
[-C--:B------:R-:W-:Y:S02]  /*7e30*/  F2FP.F16.E4M3.UNPACK_B R42, R41.reuse ;  /* 0x00000029ff2a723e */ /* 0x080fe400020006ff */
[----:B------:R-:W-:Y:S01]  /*7e40*/  LOP3.LUT R56, R47, 0xff0000, R54, 0xf8, !PT ;  /* 0x00ff00002f387812 */ /* 0x000fe200078ef836 */
[--C-:B------:R-:W-:Y:S01]  /*7e50*/  HADD2.F32 R57, -RZ, R55.reuse.H0_H0 ;  /* 0x20000037ff397230 */ /* 0x100fe20000004100 */
        /* <DEDUP_REMOVED lines=86> */
.L_x_2267:
[----:B------:R-:W-:Y:S05]  /*83c0*/  BSYNC B2 ;  /* 0x0000000000027941 */ /* 0x000fea0003800000 */
.L_x_2266:
[----:B-1----:R0:W-:Y:S02]  /*83d0*/  STG.E.128 desc[UR54][R44.64+0x80], R40 ;  /* 0x000080282c007986 */ /* 0x0021e4000c101d36 */
.L_x_2265:
[----:B------:R-:W-:Y:S05]  /*83e0*/  BSYNC B1 ;  /* 0x0000000000017941 */ /* 0x000fea0003800000 */
.L_x_2264:
        /* <DEDUP_REMOVED lines=112> */
.L_x_2269:
[----:B------:R-:W-:Y:S05]  /*8af0*/  BSYNC B1 ;  /* 0x0000000000017941 */ /* 0x000fea0003800000 */
.L_x_2268:
[----:B-1----:R0:W-:Y:S01]  /*8b00*/  STG.E.128 desc[UR54][R44.64+0xa0], R40 ;  /* 0x0000a0282c007986 */ /* 0x0021e2000c101d36 */
[----:B------:R-:W-:Y:S05]  /*8b10*/  BRA `(.L_x_2247) ;  /* 0x0000006800507947 */ /* 0x000fea0003800000 */
.L_x_2215:
        /* <DEDUP_REMOVED lines=43> */
.L_x_2271:
[----:B------:R-:W-:Y:S05]  /*8dd0*/  BSYNC B1 ;  /* 0x0000000000017941 */ /* 0x000fea0003800000 */
.L_x_2270:
        /* <DEDUP_REMOVED lines=47> */
.L_x_2273:
[----:B------:R-:W-:Y:S05]  /*90d0*/  BSYNC B1 ;  /* 0x0000000000017941 */ /* 0x000fea0003800000 */
.L_x_2272:
        /* <DEDUP_REMOVED lines=26> */
.L_x_2274:
[----:B------:R-:W-:Y:S01]  /*9280*/  IMAD R39, R17, 0x8, R16 ;  /* 0x0000000811277824 */ /* 0x000fe200078e0210 */
[----:B------:R-:W-:Y:S01]  /*9290*/  SHF.L.U32 R96, R194, 0x1f, RZ ;  /* 0x0000001fc2607819 */ /* 0x000fe200000006ff */
[----:B------:R-:W1:Y:S01]  /*92a0*/  LDC R146, c[0x0][0x2e4] ;  /* 0x0000b900ff927b82 */ /* 0x000e620000000800 */
[----:B------:R-:W-:Y:S02]  /*92b0*/  BSSY B1, `(.L_x_2275) ;  /* 0x0000004000017945 */ /* 0x000fe40003800000 */
[----:B------:R-:W2:Y:S05]  /*92c0*/  SYNCS.PHASECHK.TRANS64.TRYWAIT P5, [R39+URZ+0x29890], R96 ;  /* 0x02989060270075a7 */ /* 0x000eaa00080a017f */
[----:B------:R-:W3:Y:S01]  /*92d0*/  LDC.64 R136, c[0x0][0x2f0] ;  /* 0x0000bc00ff887b82 */ /* 0x000ee20000000a00 */
[----:B--2---:R-:W-:Y:S05]  /*92e0*/  @!P5 BRA `(.L_x_2276) ;  /* 0x0000022000acd947 */ /* 0x004fea0003800000 */
.L_x_2541:
[----:B------:R-:W-:Y:S05]  /*92f0*/  BSYNC B1 ;  /* 0x0000000000017941 */ /* 0x000fea0003800000 */
.L_x_2275:
        /* <DEDUP_REMOVED lines=8> */
[----:B------:R-:W-:-:S05]  /*9380*/  IMAD R89, R23, R137, R88 ;  /* 0x0000008917597224 */ /* 0x000fca00078e0258 */
[----:B------:R-:W-:Y:S01]  /*9390*/  IADD3 R166, R89, R141, RZ ;  /* 0x0000008d59a67210 */ /* 0x000fe20007ffe0ff */
[----:B------:R-:W-:Y:S06]  /*93a0*/  @!P4 BRA `(.L_x_2280) ;  /* 0x0000000c00bcc947 */ /* 0x000fec0003800000 */
        /* <DEDUP_REMOVED lines=23> */
[----:B------:R-:W-:Y:S01]  /*9520*/  F2FP.F16.E4M3.UNPACK_B R180, R176.H1 ;  /* 0x000000b0ffb4723e */ /* 0x000fe200030006ff */
[----:B-1----:R-:W-:Y:S01]  /*9530*/  IMAD.MOV.U32 R186, RZ, RZ, R94 ;  /* 0x000000ffffba7224 */ /* 0x002fe200078e005e */
[----:B------:R-:W-:Y:S02]  /*9540*/  F2FP.F16.E4M3.UNPACK_B R177, R92.H1 ;  /* 0x0000005cffb1723e */ /* 0x000fe400030006ff */
        /* <DEDUP_REMOVED lines=16> */
[C---:B------:R-:W-:Y:S01]  /*9650*/  FMUL.FTZ R179, R177.reuse, R180 ;  /* 0x000000b4b1b37220 */ /* 0x040fe20000410000 */
[----:B------:R-:W-:Y:S01]  /*9660*/  F2FP.F16.E4M3.UNPACK_B R188, R186.H1 ;  /* 0x000000baffbc723e */ /* 0x000fe200030006ff */
[C---:B------:R-:W-:Y:S01]  /*9670*/  FMUL.FTZ R180, R54.reuse, R180 ;  /* 0x000000b436b47220 */ /* 0x040fe20000410000 */
[----:B------:R-:W-:Y:S01]  /*9680*/  F2FP.F16.E4M3.UNPACK_B R187, R90.H1 ;  /* 0x0000005affbb723e */ /* 0x000fe200030006ff */
[-C--:B------:R-:W-:Y:S01]  /*9690*/  FFMA.FTZ R179, R54, R52.reuse, -R179 ;  /* 0x0000003436b37223 */ /* 0x080fe200000108b3 */
[----:B------:R-:W-:Y:S02]  /*96a0*/  HADD2.F32 R233, -RZ, R94.H0_H0 ;  /* 0x2000005effe97230 */ /* 0x000fe40000004100 */
[----:B------:R-:W-:Y:S01]  /*96b0*/  FFMA.FTZ R177, R177, R52, R180 ;  /* 0x00000034b1b17223 */ /* 0x000fe200000100b4 */
[----:B------:R-:W-:Y:S01]  /*96c0*/  F2FP.F16.E4M3.UNPACK_B R180, R176 ;  /* 0x000000b0ffb4723e */ /* 0x000fe200020006ff */
[----:B------:R-:W-:Y:S01]  /*96d0*/  HADD2.F32 R176, -RZ, R88.H0_H0 ;  /* 0x20000058ffb07230 */ /* 0x000fe20000004100 */
[----:B------:R-:W-:Y:S01]  /*96e0*/  F2FP.F16.E4M3.UNPACK_B R52, R92 ;  /* 0x0000005cff34723e */ /* 0x000fe200020006ff */
[----:B------:R-:W-:Y:S01]  /*96f0*/  HADD2.F32 R228, -RZ, R188.H0_H0 ;  /* 0x200000bcffe47230 */ /* 0x000fe20000004100 */
[----:B------:R-:W-:Y:S01]  /*9700*/  F2FP.F16.E4M3.UNPACK_B R92, R178 ;  /* 0x000000b2ff5c723e */ /* 0x000fe200020006ff */
[----:B------:R-:W-:Y:S01]  /*9710*/  HADD2.F32 R183, -RZ, R180.H0_H0 ;  /* 0x200000b4ffb77230 */ /* 0x000fe20000004100 */
[----:B------:R-:W-:Y:S01]  /*9720*/  F2FP.F16.E4M3.UNPACK_B R229, R173.H1 ;  /* 0x000000adffe5723e */ /* 0x000fe200030006ff */
[----:B------:R-:W-:-:S02]  /*9730*/  HADD2.F32 R54, -RZ, R52.H0_H0 ;  /* 0x20000034ff367230 */ /* 0x000fc40000004100 */
[----:B------:R-:W-:Y:S01]  /*9740*/  FMUL.FTZ R232, R228, R233 ;  /* 0x000000e9e4e87220 */ /* 0x000fe20000410000 */
[----:B------:R-:W-:Y:S01]  /*9750*/  HADD2.F32 R181, -RZ, R92.H0_H0 ;  /* 0x2000005cffb57230 */ /* 0x000fe20000004100 */
[----:B------:R-:W-:Y:S01]  /*9760*/  F2FP.F16.E4M3.UNPACK_B R171, R171 ;  /* 0x000000abffab723e */ /* 0x000fe200020006ff */
[----:B------:R-:W-:Y:S02]  /*9770*/  HADD2.F32 R230, -RZ, R187.H0_H0 ;  /* 0x200000bbffe67230 */ /* 0x000fe40000004100 */
[-C--:B------:R-:W-:Y:S01]  /*9780*/  FMUL.FTZ R185, R54, R183.reuse ;  /* 0x000000b736b97220 */ /* 0x080fe20000410000 */
[----:B------:R-:W-:Y:S01]  /*9790*/  FMUL.FTZ R183, R176, R183 ;  /* 0x000000b7b0b77220 */ /* 0x000fe20000410000 */
[----:B------:R-:W-:Y:S01]  /*97a0*/  HADD2.F32 R231, -RZ, R229.H0_H0 ;  /* 0x200000e5ffe77230 */ /* 0x000fe20000004100 */
[----:B------:R-:W-:Y:S01]  /*97b0*/  F2FP.F16.E4M3.UNPACK_B R186, R186 ;  /* 0x000000baffba723e */ /* 0x000fe200020006ff */
[----:B------:R-:W-:Y:S01]  /*97c0*/  FMUL.FTZ R233, R230, R233 ;  /* 0x000000e9e6e97220 */ /* 0x000fe20000410000 */
[----:B------:R-:W-:Y:S01]  /*97d0*/  FFMA.FTZ R54, R54, R181, R183 ;  /* 0x000000b536367223 */ /* 0x000fe200000100b7 */
[----:B------:R-:W-:-:S02]  /*97e0*/  HADD2.F32 R94, -RZ, R94.H1_H1 ;  /* 0x3000005eff5e7230 */ /* 0x000fc40000004100 */
[----:B------:R-:W-:Y:S01]  /*97f0*/  FFMA.FTZ R176, R176, R181, -R185 ;  /* 0x000000b5b0b07223 */ /* 0x000fe200000108b9 */
[----:B------:R-:W-:Y:S02]  /*9800*/  HADD2.F32 R188, -RZ, R188.H1_H1 ;  /* 0x300000bcffbc7230 */ /* 0x000fe40000004100 */
[-C--:B------:R-:W-:Y:S01]  /*9810*/  FFMA.FTZ R233, R228, R231.reuse, R233 ;  /* 0x000000e7e4e97223 */ /* 0x080fe200000100e9 */
[----:B------:R-:W-:Y:S01]  /*9820*/  HADD2.F32 R183, -RZ, R180.H1_H1 ;  /* 0x300000b4ffb77230 */ /* 0x000fe20000004100 */
[----:B------:R-:W-:Y:S01]  /*9830*/  SHF.R.U32.HI R182, RZ, 0x8, R41 ;  /* 0x00000008ffb67819 */ /* 0x000fe20000011629 */
[----:B------:R-:W-:Y:S02]  /*9840*/  HADD2.F32 R52, -RZ, R52.H1_H1 ;  /* 0x30000034ff347230 */ /* 0x000fe40000004100 */
[----:B------:R-:W-:Y:S01]  /*9850*/  FMUL.FTZ R228, R188, R94 ;  /* 0x0000005ebce47220 */ /* 0x000fe20000410000 */
[----:B------:R-:W-:Y:S02]  /*9860*/  HADD2.F32 R187, -RZ, R187.H1_H1 ;  /* 0x300000bbffbb7230 */ /* 0x000fe40000004100 */
[----:B------:R-:W-:Y:S01]  /*9870*/  FFMA.FTZ R232, R230, R231, -R232 ;  /* 0x000000e7e6e87223 */ /* 0x000fe200000108e8 */
[----:B------:R-:W-:-:S02]  /*9880*/  HADD2.F32 R88, -RZ, R88.H1_H1 ;  /* 0x30000058ff587230 */ /* 0x000fc40000004100 */
[-C--:B------:R-:W-:Y:S01]  /*9890*/  FMUL.FTZ R185, R52, R183.reuse ;  /* 0x000000b734b97220 */ /* 0x080fe20000410000 */
[----:B------:R-:W-:Y:S02]  /*98a0*/  HADD2.F32 R181, -RZ, R92.H1_H1 ;  /* 0x3000005cffb57230 */ /* 0x000fe40000004100 */
[----:B------:R-:W-:Y:S01]  /*98b0*/  FMUL.FTZ R94, R187, R94 ;  /* 0x0000005ebb5e7220 */ /* 0x000fe20000410000 */
[----:B------:R-:W-:Y:S02]  /*98c0*/  HADD2.F32 R229, -RZ, R229.H1_H1 ;  /* 0x300000e5ffe57230 */ /* 0x000fe40000004100 */
[C---:B------:R-:W-:Y:S01]  /*98d0*/  FMUL.FTZ R183, R88.reuse, R183 ;  /* 0x000000b758b77220 */ /* 0x040fe20000410000 */
[----:B------:R-:W-:Y:S01]  /*98e0*/  F2FP.F16.E4M3.UNPACK_B R90, R90 ;  /* 0x0000005aff5a723e */ /* 0x000fe200020006ff */
[----:B------:R-:W-:Y:S01]  /*98f0*/  FFMA.FTZ R92, R88, R181, -R185 ;  /* 0x000000b5585c7223 */ /* 0x000fe200000108b9 */
[----:B------:R-:W-:Y:S01]  /*9900*/  F2FP.F16.E4M3.UNPACK_B R173, R173 ;  /* 0x000000adffad723e */ /* 0x000fe200020006ff */
[----:B------:R-:W-:Y:S01]  /*9910*/  FFMA.FTZ R94, R188, R229, R94 ;  /* 0x000000e5bc5e7223 */ /* 0x000fe2000001005e */
[----:B------:R-:W-:Y:S01]  /*9920*/  SHF.R.U32.HI R88, RZ, 0x8, R53 ;  /* 0x00000008ff587819 */ /* 0x000fe20000011635 */
[----:B------:R-:W-:-:S02]  /*9930*/  HADD2.F32 R231, -RZ, R171.H0_H0 ;  /* 0x200000abffe77230 */ /* 0x000fc40000004100 */
[----:B------:R-:W-:Y:S01]  /*9940*/  FFMA.FTZ R52, R52, R181, R183 ;  /* 0x000000b534347223 */ /* 0x000fe200000100b7 */
[----:B------:R-:W-:Y:S01]  /*9950*/  HADD2.F32 R188, -RZ, R186.H0_H0 ;  /* 0x200000baffbc7230 */ /* 0x000fe20000004100 */
[----:B------:R-:W-:Y:S01]  /*9960*/  SHF.R.U32.HI R178, RZ, 0x10, R53 ;  /* 0x00000010ffb27819 */ /* 0x000fe20000011635 */
[----:B------:R-:W-:Y:S01]  /*9970*/  FFMA.FTZ R187, R187, R229, -R228 ;  /* 0x000000e5bbbb7223 */ /* 0x000fe200000108e4 */
[----:B------:R-:W-:Y:S01]  /*9980*/  LOP3.LUT R181, R53, 0xff0000ff, RZ, 0xc0, !PT ;  /* 0xff0000ff35b57812 */ /* 0x000fe200078ec0ff */
[----:B------:R-:W-:Y:S01]  /*9990*/  IMAD.SHL.U32 R182, R182, 0x100, RZ ;  /* 0x00000100b6b67824 */ /* 0x000fe200078e00ff */
[--C-:B------:R-:W-:Y:S01]  /*99a0*/  SHF.R.U32.HI R180, RZ, 0x10, R55.reuse ;  /* 0x00000010ffb47819 */ /* 0x100fe20000011637 */
[----:B------:R-:W-:Y:S01]  /*99b0*/  HADD2.F32 R229, -RZ, R90.H0_H0 ;  /* 0x2000005affe57230 */ /* 0x000fe20000004100 */
[----:B------:R-:W-:Y:S01]  /*99c0*/  SHF.R.U32.HI R53, RZ, 0x8, R55 ;  /* 0x00000008ff357819 */ /* 0x000fe20000011637 */
[----:B------:R-:W-:Y:S01]  /*99d0*/  HADD2.F32 R228, -RZ, R173.H0_H0 ;  /* 0x200000adffe47230 */ /* 0x000fe20000004100 */
[----:B------:R-:W-:Y:S01]  /*99e0*/  LOP3.LUT R183, R55, 0xff0000ff, RZ, 0xc0, !PT ;  /* 0xff0000ff37b77812 */ /* 0x000fe200078ec0ff */
[-C--:B------:R-:W-:Y:S01]  /*99f0*/  FMUL.FTZ R230, R188, R231.reuse ;  /* 0x000000e7bce67220 */ /* 0x080fe20000410000 */
[----:B------:R-:W-:Y:S01]  /*9a00*/  SHF.R.U32.HI R55, RZ, 0x10, R41 ;  /* 0x00000010ff377819 */ /* 0x000fe20000011629 */
[----:B------:R-:W-:Y:S01]  /*9a10*/  HADD2.F32 R171, -RZ, R171.H1_H1 ;  /* 0x300000abffab7230 */ /* 0x000fe20000004100 */
[----:B------:R-:W-:Y:S01]  /*9a20*/  LOP3.LUT R185, R41, 0xff0000ff, RZ, 0xc0, !PT ;  /* 0xff0000ff29b97812 */ /* 0x000fe200078ec0ff */
[----:B------:R-:W-:Y:S01]  /*9a30*/  HADD2.F32 R186, -RZ, R186.H1_H1 ;  /* 0x300000baffba7230 */ /* 0x000fe20000004100 */
[----:B------:R-:W-:Y:S01]  /*9a40*/  SHF.L.U32 R88, R88, 0x8, RZ ;  /* 0x0000000858587819 */ /* 0x000fe200000006ff */
[----:B------:R-:W-:Y:S01]  /*9a50*/  HADD2.F32 R90, -RZ, R90.H1_H1 ;  /* 0x3000005aff5a7230 */ /* 0x000fe20000004100 */
[----:B------:R-:W-:Y:S01]  /*9a60*/  LOP3.LUT R182, R185, 0xff00, R182, 0xf8, !PT ;  /* 0x0000ff00b9b67812 */ /* 0x000fe200078ef8b6 */
[----:B------:R-:W-:Y:S01]  /*9a70*/  FMUL.FTZ R231, R229, R231 ;  /* 0x000000e7e5e77220 */ /* 0x000fe20000410000 */
[----:B------:R-:W-:Y:S01]  /*9a80*/  LOP3.LUT R181, R181, 0xff00, R88, 0xf8, !PT ;  /* 0x0000ff00b5b57812 */ /* 0x000fe200078ef858 */
[----:B------:R-:W-:Y:S01]  /*9a90*/  FFMA.FTZ R230, R229, R228, -R230 ;  /* 0x000000e4e5e67223 */ /* 0x000fe200000108e6 */
[----:B------:R-:W-:Y:S01]  /*9aa0*/  SHF.L.U32 R55, R55, 0x10, RZ ;  /* 0x0000001037377819 */ /* 0x000fe200000006ff */
[----:B------:R-:W-:-:S02]  /*9ab0*/  IMAD.SHL.U32 R88, R53, 0x100, RZ ;  /* 0x0000010035587824 */ /* 0x000fc400078e00ff */
[-C--:B------:R-:W-:Y:S01]  /*9ac0*/  FMUL.FTZ R229, R186, R171.reuse ;  /* 0x000000abbae57220 */ /* 0x080fe20000410000 */
[----:B------:R-:W-:Y:S02]  /*9ad0*/  HADD2.F32 R173, -RZ, R173.H1_H1 ;  /* 0x300000adffad7230 */ /* 0x000fe40000004100 */
[----:B------:R-:W-:Y:S01]  /*9ae0*/  FMUL.FTZ R171, R90, R171 ;  /* 0x000000ab5aab7220 */ /* 0x000fe20000410000 */
[----:B------:R-:W-:Y:S01]  /*9af0*/  F2FP.SATFINITE.E4M3.F32.PACK_AB_MERGE_C R179, R179, R42, RZ ;  /* 0x0000002ab3b3723e */ /* 0x000fe200048070ff */
[----:B------:R-:W-:Y:S01]  /*9b00*/  IMAD.U32 R178, R178, 0x10000, RZ ;  /* 0x00010000b2b27824 */ /* 0x000fe200078e00ff */
[----:B------:R-:W-:Y:S01]  /*9b10*/  LOP3.LUT R55, R182, 0xff0000, R55, 0xf8, !PT ;  /* 0x00ff0000b6377812 */ /* 0x000fe200078ef837 */
[-C--:B------:R-:W-:Y:S01]  /*9b20*/  FFMA.FTZ R186, R186, R173.reuse, R171 ;  /* 0x000000adbaba7223 */ /* 0x080fe200000100ab */
[----:B------:R-:W-:Y:S01]  /*9b30*/  F2FP.SATFINITE.E4M3.F32.PACK_AB_MERGE_C R177, R177, R40, RZ ;  /* 0x00000028b1b1723e */ /* 0x000fe200048070ff */
[----:B------:R-:W-:Y:S01]  /*9b40*/  FFMA.FTZ R229, R90, R173, -R229 ;  /* 0x000000ad5ae57223 */ /* 0x000fe200000108e5 */
[----:B------:R-:W-:Y:S01]  /*9b50*/  LOP3.LUT R183, R183, 0xff00, R88, 0xf8, !PT ;  /* 0x0000ff00b7b77812 */ /* 0x000fe200078ef858 */
[----:B------:R-:W-:Y:S01]  /*9b60*/  IMAD.U32 R180, R180, 0x10000, RZ ;  /* 0x00010000b4b47824 */ /* 0x000fe200078e00ff */
[----:B------:R-:W-:Y:S01]  /*9b70*/  F2FP.SATFINITE.E4M3.F32.PACK_AB_MERGE_C R88, R92, R176, R179 ;  /* 0x000000b05c58723e */ /* 0x000fe200048070b3 */
[----:B------:R-:W-:Y:S01]  /*9b80*/  FFMA.FTZ R231, R188, R228, R231 ;  /* 0x000000e4bce77223 */ /* 0x000fe200000100e7 */
[----:B------:R-:W-:-:S02]  /*9b90*/  F2FP.F16.E4M3.UNPACK_B R171, R93 ;  /* 0x0000005dffab723e */ /* 0x000fc400020006ff */
[----:B------:R-:W-:Y:S02]  /*9ba0*/  F2FP.SATFINITE.E4M3.F32.PACK_AB_MERGE_C R92, R52, R54, R177 ;  /* 0x00000036345c723e */ /* 0x000fe400048070b1 */
[----:B------:R-:W-:Y:S01]  /*9bb0*/  F2FP.F16.E4M3.UNPACK_B R176, R55 ;  /* 0x00000037ffb0723e */ /* 0x000fe200020006ff */
[--C-:B------:R-:W-:Y:S01]  /*9bc0*/  HADD2.F32 R40, -RZ, R171.reuse.H0_H0 ;  /* 0x200000abff287230 */ /* 0x100fe20000004100 */
[----:B------:R-:W-:Y:S01]  /*9bd0*/  LOP3.LUT R53, R181, 0xff0000, R178, 0xf8, !PT ;  /* 0x00ff0000b5357812 */ /* 0x000fe200078ef8b2 */
[----:B------:R-:W-:Y:S01]  /*9be0*/  HADD2.F32 R171, -RZ, R171.H1_H1 ;  /* 0x300000abffab7230 */ /* 0x000fe20000004100 */
[----:B------:R-:W-:Y:S01]  /*9bf0*/  F2FP.F16.E4M3.UNPACK_B R52, R89 ;  /* 0x00000059ff34723e */ /* 0x000fe200020006ff */
[----:B------:R-:W-:Y:S01]  /*9c00*/  HADD2.F32 R177, -RZ, R176.H0_H0 ;  /* 0x200000b0ffb17230 */ /* 0x000fe20000004100 */
[----:B------:R-:W-:Y:S02]  /*9c10*/  F2FP.F16.E4M3.UNPACK_B R54, R53 ;  /* 0x00000035ff36723e */ /* 0x000fe400020006ff */
[----:B------:R-:W-:Y:S01]  /*9c20*/  SHF.R.U32.HI R184, RZ, 0x8, R43 ;  /* 0x00000008ffb87819 */ /* 0x000fe2000001162b */
[----:B------:R-:W-:-:S02]  /*9c30*/  HADD2.F32 R42, -RZ, R52.H0_H0 ;  /* 0x20000034ff2a7230 */ /* 0x000fc40000004100 */
[-C--:B------:R-:W-:Y:S01]  /*9c40*/  FMUL.FTZ R179, R40, R177.reuse ;  /* 0x000000b128b37220 */ /* 0x080fe20000410000 */
[----:B------:R-:W-:Y:S01]  /*9c50*/  HADD2.F32 R173, -RZ, R54.H0_H0 ;  /* 0x20000036ffad7230 */ /* 0x000fe20000004100 */
[----:B------:R-:W-:Y:S01]  /*9c60*/  SHF.R.U32.HI R41, RZ, 0x10, R43 ;  /* 0x00000010ff297819 */ /* 0x000fe2000001162b */
[----:B------:R-:W-:Y:S02]  /*9c70*/  IMAD.SHL.U32 R184, R184, 0x100, RZ ;  /* 0x00000100b8b87824 */ /* 0x000fe400078e00ff */
[C---:B------:R-:W-:Y:S01]  /*9c80*/  FMUL.FTZ R177, R42.reuse, R177 ;  /* 0x000000b12ab17220 */ /* 0x040fe20000410000 */
[----:B------:R-:W-:Y:S01]  /*9c90*/  LOP3.LUT R43, R43, 0xff0000ff, RZ, 0xc0, !PT ;  /* 0xff0000ff2b2b7812 */ /* 0x000fe200078ec0ff */
[-C--:B------:R-:W-:Y:S01]  /*9ca0*/  FFMA.FTZ R42, R42, R173.reuse, -R179 ;  /* 0x000000ad2a2a7223 */ /* 0x080fe200000108b3 */
[----:B------:R-:W-:Y:S02]  /*9cb0*/  HADD2.F32 R52, -RZ, R52.H1_H1 ;  /* 0x30000034ff347230 */ /* 0x000fe40000004100 */
[----:B------:R-:W-:Y:S01]  /*9cc0*/  FFMA.FTZ R40, R40, R173, R177 ;  /* 0x000000ad28287223 */ /* 0x000fe200000100b1 */
[----:B------:R-:W-:Y:S01]  /*9cd0*/  HADD2.F32 R173, -RZ, R176.H1_H1 ;  /* 0x300000b0ffad7230 */ /* 0x000fe20000004100 */
[----:B------:R-:W-:Y:S01]  /*9ce0*/  F2FP.F16.E4M3.UNPACK_B R93, R93.H1 ;  /* 0x0000005dff5d723e */ /* 0x000fe200030006ff */
[----:B------:R-:W-:Y:S01]  /*9cf0*/  HADD2.F32 R176, -RZ, R54.H1_H1 ;  /* 0x30000036ffb07230 */ /* 0x000fe20000004100 */
[----:B------:R-:W-:Y:S01]  /*9d00*/  F2FP.F16.E4M3.UNPACK_B R178, R55.H1 ;  /* 0x00000037ffb2723e */ /* 0x000fe200030006ff */
[----:B------:R-:W-:Y:S01]  /*9d10*/  IMAD.U32 R41, R41, 0x10000, RZ ;  /* 0x0001000029297824 */ /* 0x000fe200078e00ff */
[----:B------:R-:W-:Y:S01]  /*9d20*/  LOP3.LUT R184, R43, 0xff00, R184, 0xf8, !PT ;  /* 0x0000ff002bb87812 */ /* 0x000fe200078ef8b8 */
[----:B------:R-:W-:Y:S01]  /*9d30*/  FMUL.FTZ R55, R171, R173 ;  /* 0x000000adab377220 */ /* 0x000fe20000410000 */
[----:B------:R-:W-:Y:S01]  /*9d40*/  F2FP.F16.E4M3.UNPACK_B R89, R89.H1 ;  /* 0x00000059ff59723e */ /* 0x000fe200030006ff */
[----:B------:R-:W-:Y:S01]  /*9d50*/  HADD2.F32 R54, -RZ, R93.H0_H0 ;  /* 0x2000005dff367230 */ /* 0x000fe20000004100 */
[----:B------:R-:W-:Y:S01]  /*9d60*/  LOP3.LUT R43, R183, 0xff0000, R180, 0xf8, !PT ;  /* 0x00ff0000b72b7812 */ /* 0x000fe200078ef8b4 */
[----:B------:R-:W-:Y:S01]  /*9d70*/  FMUL.FTZ R180, R52, R173 ;  /* 0x000000ad34b47220 */ /* 0x000fe20000410000 */
[----:B------:R-:W-:Y:S01]  /*9d80*/  F2FP.F16.E4M3.UNPACK_B R173, R53.H1 ;  /* 0x00000035ffad723e */ /* 0x000fe200030006ff */
[----:B------:R-:W-:-:S02]  /*9d90*/  HADD2.F32 R179, -RZ, R178.H0_H0 ;  /* 0x200000b2ffb37230 */ /* 0x000fc40000004100 */
[-C--:B------:R-:W-:Y:S01]  /*9da0*/  FFMA.FTZ R53, R52, R176.reuse, -R55 ;  /* 0x000000b034357223 */ /* 0x080fe20000010837 */
[----:B------:R-:W-:Y:S01]  /*9db0*/  HADD2.F32 R52, -RZ, R89.H0_H0 ;  /* 0x20000059ff347230 */ /* 0x000fe20000004100 */
[----:B------:R-:W-:Y:S01]  /*9dc0*/  LOP3.LUT R41, R184, 0xff0000, R41, 0xf8, !PT ;  /* 0x00ff0000b8297812 */ /* 0x000fe200078ef829 */
[----:B------:R-:W-:Y:S02]  /*9dd0*/  HADD2.F32 R177, -RZ, R93.H1_H1 ;  /* 0x3000005dffb17230 */ /* 0x000fe40000004100 */
[----:B------:R-:W-:Y:S01]  /*9de0*/  FFMA.FTZ R55, R171, R176, R180 ;  /* 0x000000b0ab377223 */ /* 0x000fe200000100b4 */
[----:B------:R-:W-:Y:S02]  /*9df0*/  HADD2.F32 R178, -RZ, R178.H1_H1 ;  /* 0x300000b2ffb27230 */ /* 0x000fe40000004100 */
[-C--:B------:R-:W-:Y:S01]  /*9e00*/  FMUL.FTZ R181, R54, R179.reuse ;  /* 0x000000b336b57220 */ /* 0x080fe20000410000 */
[----:B------:R-:W-:Y:S02]  /*9e10*/  HADD2.F32 R89, -RZ, R89.H1_H1 ;  /* 0x30000059ff597230 */ /* 0x000fe40000004100 */
[----:B------:R-:W-:Y:S01]  /*9e20*/  FMUL.FTZ R179, R52, R179 ;  /* 0x000000b334b37220 */ /* 0x000fe20000410000 */
[----:B------:R-:W-:-:S02]  /*9e30*/  HADD2.F32 R171, -RZ, R173.H0_H0 ;  /* 0x200000adffab7230 */ /* 0x000fc40000004100 */
[-C--:B------:R-:W-:Y:S01]  /*9e40*/  FMUL.FTZ R180, R177, R178.reuse ;  /* 0x000000b2b1b47220 */ /* 0x080fe20000410000 */
[----:B------:R-:W-:Y:S02]  /*9e50*/  HADD2.F32 R176, -RZ, R173.H1_H1 ;  /* 0x300000adffb07230 */ /* 0x000fe40000004100 */
[----:B------:R-:W-:Y:S01]  /*9e60*/  FMUL.FTZ R178, R89, R178 ;  /* 0x000000b259b27220 */ /* 0x000fe20000410000 */
[----:B------:R-:W-:Y:S01]  /*9e70*/  F2FP.F16.E4M3.UNPACK_B R173, R41 ;  /* 0x00000029ffad723e */ /* 0x000fe200020006ff */
[----:B------:R-:W-:Y:S01]  /*9e80*/  FFMA.FTZ R52, R52, R171, -R181 ;  /* 0x000000ab34347223 */ /* 0x000fe200000108b5 */
[----:B------:R-:W-:Y:S01]  /*9e90*/  F2FP.F16.E4M3.UNPACK_B R93, R91 ;  /* 0x0000005bff5d723e */ /* 0x000fe200020006ff */
[----:B------:R-:W-:Y:S01]  /*9ea0*/  FFMA.FTZ R54, R54, R171, R179 ;  /* 0x000000ab36367223 */ /* 0x000fe200000100b3 */
[----:B------:R-:W-:Y:S01]  /*9eb0*/  F2FP.F16.E4M3.UNPACK_B R171, R95 ;  /* 0x0000005fffab723e */ /* 0x000fe200020006ff */
[-C--:B------:R-:W-:Y:S01]  /*9ec0*/  FFMA.FTZ R177, R177, R176.reuse, R178 ;  /* 0x000000b0b1b17223 */ /* 0x080fe200000100b2 */
[----:B------:R-:W-:Y:S01]  /*9ed0*/  FFMA.FTZ R89, R89, R176, -R180 ;  /* 0x000000b059597223 */ /* 0x000fe200000108b4 */
[----:B------:R-:W-:Y:S01]  /*9ee0*/  F2FP.F16.E4M3.UNPACK_B R178, R43 ;  /* 0x0000002bffb2723e */ /* 0x000fe200020006ff */
[----:B------:R-:W-:Y:S01]  /*9ef0*/  HADD2.F32 R181, -RZ, R173.H0_H0 ;  /* 0x200000adffb57230 */ /* 0x000fe20000004100 */
[----:B------:R-:W-:Y:S01]  /*9f00*/  F2FP.F16.E4M3.UNPACK_B R95, R95.H1 ;  /* 0x0000005fff5f723e */ /* 0x000fe200030006ff */
[----:B------:R-:W-:Y:S01]  /*9f10*/  HADD2.F32 R176, -RZ, R93.H0_H0 ;  /* 0x2000005dffb07230 */ /* 0x000fe20000004100 */
[----:B------:R-:W-:Y:S01]  /*9f20*/  F2FP.F16.E4M3.UNPACK_B R91, R91.H1 ;  /* 0x0000005bff5b723e */ /* 0x000fe200030006ff */
[----:B------:R-:W-:Y:S01]  /*9f30*/  HADD2.F32 R179, -RZ, R171.H0_H0 ;  /* 0x200000abffb37230 */ /* 0x000fe20000004100 */
[----:B------:R-:W-:Y:S01]  /*9f40*/  F2FP.SATFINITE.E4M3.F32.PACK_AB_MERGE_C R94, R94, R233, RZ ;  /* 0x000000e95e5e723e */ /* 0x000fe200048070ff */
[----:B------:R-:W-:-:S02]  /*9f50*/  HADD2.F32 R180, -RZ, R178.H0_H0 ;  /* 0x200000b2ffb47230 */ /* 0x000fc40000004100 */
[CC--:B------:R-:W-:Y:S01]  /*9f60*/  FMUL.FTZ R182, R176.reuse, R181.reuse ;  /* 0x000000b5b0b67220 */ /* 0x0c0fe20000410000 */
[----:B------:R-:W-:Y:S02]  /*9f70*/  HADD2.F32 R171, -RZ, R171.H1_H1 ;  /* 0x300000abffab7230 */ /* 0x000fe40000004100 */
[C---:B------:R-:W-:Y:S01]  /*9f80*/  FMUL.FTZ R183, R179.reuse, R181 ;  /* 0x000000b5b3b77220 */ /* 0x040fe20000410000 */
[----:B------:R-:W-:Y:S01]  /*9f90*/  F2FP.F16.E4M3.UNPACK_B R181, R43.H1 ;  /* 0x0000002bffb5723e */ /* 0x000fe200030006ff */
[-C--:B------:R-:W-:Y:S01]  /*9fa0*/  FFMA.FTZ R179, R179, R180.reuse, R182 ;  /* 0x000000b4b3b37223 */ /* 0x080fe200000100b6 */
[----:B------:R-:W-:Y:S01]  /*9fb0*/  F2FP.F16.E4M3.UNPACK_B R182, R41.H1 ;  /* 0x00000029ffb6723e */ /* 0x000fe200030006ff */
[----:B------:R-:W-:Y:S01]  /*9fc0*/  FFMA.FTZ R176, R176, R180, -R183 ;  /* 0x000000b4b0b07223 */ /* 0x000fe200000108b7 */
[----:B------:R-:W-:Y:S01]  /*9fd0*/  HADD2.F32 R180, -RZ, R95.H0_H0 ;  /* 0x2000005fffb47230 */ /* 0x000fe20000004100 */
[----:B------:R-:W-:Y:S01]  /*9fe0*/  F2FP.SATFINITE.E4M3.F32.PACK_AB_MERGE_C R94, R186, R231, R94 ;  /* 0x000000e7ba5e723e */ /* 0x000fe2000480705e */
[----:B------:R-:W-:Y:S01]  /*9ff0*/  HADD2.F32 R41, -RZ, R91.H0_H0 ;  /* 0x2000005bff297230 */ /* 0x000fe20000004100 */
[----:B------:R-:W-:Y:S01]  /*a000*/  F2FP.SATFINITE.E4M3.F32.PACK_AB_MERGE_C R90, R187, R232, RZ ;  /* 0x000000e8bb5a723e */ /* 0x000fe200048070ff */
[----:B------:R-:W-:Y:S01]  /*a010*/  HADD2.F32 R183, -RZ, R182.H0_H0 ;  /* 0x200000b6ffb77230 */ /* 0x000fe20000004100 */
[----:B------:R-:W-:Y:S01]  /*a020*/  F2FP.SATFINITE.E4M3.F32.PACK_AB_MERGE_C R52, R89, R52, RZ ;  /* 0x000000345934723e */ /* 0x000fe200048070ff */
[----:B------:R-:W-:Y:S01]  /*a030*/  HADD2.F32 R43, -RZ, R181.H0_H0 ;  /* 0x200000b5ff2b7230 */ /* 0x000fe20000004100 */
[----:B------:R-:W-:Y:S01]  /*a040*/  F2FP.SATFINITE.E4M3.F32.PACK_AB_MERGE_C R54, R177, R54, RZ ;  /* 0x00000036b136723e */ /* 0x000fe200048070ff */
[----:B------:R-:W-:-:S02]  /*a050*/  HADD2.F32 R95, -RZ, R95.H1_H1 ;  /* 0x3000005fff5f7230 */ /* 0x000fc40000004100 */
[CC--:B------:R-:W-:Y:S01]  /*a060*/  FMUL.FTZ R184, R180.reuse, R183.reuse ;  /* 0x000000b7b4b87220 */ /* 0x0c0fe20000410000 */
[----:B------:R-:W-:Y:S01]  /*a070*/  FMUL.FTZ R183, R41, R183 ;  /* 0x000000b729b77220 */ /* 0x000fe20000410000 */
        /* <DEDUP_REMOVED lines=8> */
[----:B------:R-:W-:Y:S01]  /*a100*/  HADD2.F32 R93, -RZ, R93.H1_H1 ;  /* 0x3000005dff5d7230 */ /* 0x000fe20000004100 */
[----:B------:R-:W-:Y:S01]  /*a110*/  F2FP.SATFINITE.E4M3.F32.PACK_AB_MERGE_C R89, R53, R42, R52 ;  /* 0x0000002a3559723e */ /* 0x000fe20004807034 */
[-C--:B------:R-:W-:Y:S01]  /*a120*/  FFMA.FTZ R184, R91, R180.reuse, -R184 ;  /* 0x000000b45bb87223 */ /* 0x080fe200000108b8 */
[----:B------:R-:W-:Y:S01]  /*a130*/  FFMA.FTZ R186, R95, R180, R182 ;  /* 0x000000b45fba7223 */ /* 0x000fe200000100b6 */
[----:B------:R-:W-:-:S02]  /*a140*/  HADD2.F32 R180, -RZ, R173.H1_H1 ;  /* 0x300000adffb47230 */ /* 0x000fc40000004100 */
[----:B------:R-:W-:Y:S01]  /*a150*/  HADD2.F32 R178, -RZ, R178.H1_H1 ;  /* 0x300000b2ffb27230 */ /* 0x000fe20000004100 */
[----:B------:R-:W-:Y:S02]  /*a160*/  F2FP.SATFINITE.E4M3.F32.PACK_AB_MERGE_C R41, R184, R41, RZ ;  /* 0x00000029b829723e */ /* 0x000fe400048070ff */
[-C--:B------:R-:W-:Y:S01]  /*a170*/  FMUL.FTZ R182, R171, R180.reuse ;  /* 0x000000b4abb67220 */ /* 0x080fe20000410000 */
[C---:B------:R-:W-:Y:S01]  /*a180*/  FMUL.FTZ R180, R93.reuse, R180 ;  /* 0x000000b45db47220 */ /* 0x040fe20000410000 */
[----:B------:R-:W-:Y:S02]  /*a190*/  F2FP.SATFINITE.E4M3.F32.PACK_AB_MERGE_C R43, R186, R43, RZ ;  /* 0x0000002bba2b723e */ /* 0x000fe400048070ff */
[-C--:B------:R-:W-:Y:S01]  /*a1a0*/  FFMA.FTZ R93, R93, R178.reuse, -R182 ;  /* 0x000000b25d5d7223 */ /* 0x080fe200000108b6 */
[----:B------:R-:W-:-:S04]  /*a1b0*/  FFMA.FTZ R180, R171, R178, R180 ;  /* 0x000000b2abb47223 */ /* 0x000fc800000100b4 */
[----:B------:R-:W-:Y:S02]  /*a1c0*/  F2FP.SATFINITE.E4M3.F32.PACK_AB_MERGE_C R91, R93, R176, R41 ;  /* 0x000000b05d5b723e */ /* 0x000fe40004807029 */
[----:B------:R-:W-:Y:S02]  /*a1d0*/  F2FP.SATFINITE.E4M3.F32.PACK_AB_MERGE_C R93, R55, R40, R54 ;  /* 0x00000028375d723e */ /* 0x000fe40004807036 */
[----:B------:R-:W-:-:S07]  /*a1e0*/  F2FP.SATFINITE.E4M3.F32.PACK_AB_MERGE_C R95, R180, R179, R43 ;  /* 0x000000b3b45f723e */ /* 0x000fce000480702b */
.L_x_2282:
[----:B------:R-:W-:Y:S05]  /*a1f0*/  BSYNC B3 ;  /* 0x0000000000037941 */ /* 0x000fea0003800000 */
.L_x_2281:
        /* <DEDUP_REMOVED lines=10> */
.L_x_2280:
[----:B------:R-:W-:Y:S05]  /*a2a0*/  BSYNC B2 ;  /* 0x0000000000027941 */ /* 0x000fea0003800000 */
.L_x_2279:
        /* <DEDUP_REMOVED lines=20> */
[----:B------:R-:W-:-:S03]  /*a3f0*/  IMAD R43, R17, 0x7800, R40 ;  /* 0x00007800112b7824 */ /* 0x000fc600078e0228 */
[C---:B------:R-:W-:Y:S01]  /*a400*/  IADD3 R52, R16.reuse, R41, RZ ;  /* 0x0000002910347210 */ /* 0x040fe20007ffe0ff */
[----:B------:R-:W-:-:S05]  /*a410*/  IMAD.IADD R43, R16, 0x1, R43 ;  /* 0x00000001102b7824 */ /* 0x000fca00078e022b */
[----:B------:R-:W0:Y:S04]  /*a420*/  LDS.128 R52, [R52+0x1a400] ;  /* 0x01a4000034347984 */ /* 0x000e280000000c00 */
[----:B------:R-:W1:Y:S01]  /*a430*/  LDS.128 R40, [R43+0x1a400] ;  /* 0x01a400002b287984 */ /* 0x000e620000000c00 */
[----:B------:R-:W-:Y:S05]  /*a440*/  @P4 BRA `(.L_x_2286) ;  /* 0x0000000c00444947 */ /* 0x000fea0003800000 */
[----:B------:R-:W-:Y:S01]  /*a450*/  SHF.R.U32.HI R173, RZ, 0x8, R57 ;  /* 0x00000008ffad7819 */ /* 0x000fe20000011639 */
[----:B0-----:R-:W-:Y:S01]  /*a460*/  IMAD.MOV.U32 R56, RZ, RZ, R52 ;  /* 0x000000ffff387224 */ /* 0x001fe200078e0034 */
[--C-:B------:R-:W-:Y:S01]  /*a470*/  SHF.R.U32.HI R171, RZ, 0x8, R47.reuse ;  /* 0x00000008ffab7819 */ /* 0x100fe2000001162f */
[----:B-1----:R-:W-:Y:S01]  /*a480*/  IMAD.MOV.U32 R52, RZ, RZ, R42 ;  /* 0x000000ffff347224 */ /* 0x002fe200078e002a */
[----:B------:R-:W-:Y:S02]  /*a490*/  LOP3.LUT R92, R47, 0xff0000ff, RZ, 0xc0, !PT ;  /* 0xff0000ff2f5c7812 */ /* 0x000fe400078ec0ff */
[----:B------:R-:W-:Y:S01]  /*a4a0*/  SHF.R.U32.HI R46, RZ, 0x10, R47 ;  /* 0x00000010ff2e7819 */ /* 0x000fe2000001162f */
[----:B------:R-:W-:Y:S01]  /*a4b0*/  IMAD.SHL.U32 R47, R173, 0x100, RZ ;  /* 0x00000100ad2f7824 */ /* 0x000fe200078e00ff */
[----:B------:R-:W-:Y:S01]  /*a4c0*/  LOP3.LUT R44, R57, 0xff0000ff, RZ, 0xc0, !PT ;  /* 0xff0000ff392c7812 */ /* 0x000fe200078ec0ff */
[----:B------:R-:W-:Y:S01]  /*a4d0*/  IMAD.SHL.U32 R171, R171, 0x100, RZ ;  /* 0x00000100abab7824 */ /* 0x000fe200078e00ff */
[----:B------:R-:W-:Y:S01]  /*a4e0*/  SHF.R.U32.HI R172, RZ, 0x10, R57 ;  /* 0x00000010ffac7819 */ /* 0x000fe20000011639 */
[----:B------:R-:W-:Y:S01]  /*a4f0*/  IMAD.MOV.U32 R57, RZ, RZ, R40 ;  /* 0x000000ffff397224 */ /* 0x000fe200078e0028 */
[----:B------:R-:W-:-:S02]  /*a500*/  SHF.R.U32.HI R93, RZ, 0x8, R45 ;  /* 0x00000008ff5d7819 */ /* 0x000fc4000001162d */
[----:B------:R-:W-:Y:S02]  /*a510*/  SHF.R.U32.HI R95, RZ, 0x8, R59 ;  /* 0x00000008ff5f7819 */ /* 0x000fe4000001163b */
[----:B------:R-:W-:Y:S01]  /*a520*/  LOP3.LUT R44, R44, 0xff00, R47, 0xf8, !PT ;  /* 0x0000ff002c2c7812 */ /* 0x000fe200078ef82f */
[----:B------:R-:W-:Y:S01]  /*a530*/  IMAD.SHL.U32 R93, R93, 0x100, RZ ;  /* 0x000001005d5d7824 */ /* 0x000fe200078e00ff */
[----:B------:R-:W-:Y:S01]  /*a540*/  LOP3.LUT R58, R59, 0xff0000ff, RZ, 0xc0, !PT ;  /* 0xff0000ff3b3a7812 */ /* 0x000fe200078ec0ff */
[----:B------:R-:W-:Y:S01]  /*a550*/  IMAD.U32 R47, R172, 0x10000, RZ ;  /* 0x00010000ac2f7824 */ /* 0x000fe200078e00ff */
[----:B------:R-:W-:Y:S02]  /*a560*/  SHF.R.U32.HI R94, RZ, 0x10, R59 ;  /* 0x00000010ff5e7819 */ /* 0x000fe4000001163b */
[----:B------:R-:W-:Y:S02]  /*a570*/  LOP3.LUT R90, R45, 0xff0000ff, RZ, 0xc0, !PT ;  /* 0xff0000ff2d5a7812 */ /* 0x000fe400078ec0ff */
[----:B------:R-:W-:-:S02]  /*a580*/  SHF.L.U32 R59, R95, 0x8, RZ ;  /* 0x000000085f3b7819 */ /* 0x000fc400000006ff */
[----:B------:R-:W-:Y:S02]  /*a590*/  LOP3.LUT R95, R90, 0xff00, R93, 0xf8, !PT ;  /* 0x0000ff005a5f7812 */ /* 0x000fe400078ef85d */
[----:B------:R-:W-:Y:S01]  /*a5a0*/  LOP3.LUT R44, R44, 0xff0000, R47, 0xf8, !PT ;  /* 0x00ff00002c2c7812 */ /* 0x000fe200078ef82f */
[----:B------:R-:W-:Y:S01]  /*a5b0*/  IMAD.U32 R47, R94, 0x10000, RZ ;  /* 0x000100005e2f7824 */ /* 0x000fe200078e00ff */
[----:B------:R-:W-:Y:S02]  /*a5c0*/  LOP3.LUT R40, R58, 0xff00, R59, 0xf8, !PT ;  /* 0x0000ff003a287812 */ /* 0x000fe400078ef83b */
[----:B------:R-:W-:Y:S02]  /*a5d0*/  F2FP.F16.E4M3.UNPACK_B R93, R167.H1 ;  /* 0x000000a7ff5d723e */ /* 0x000fe400030006ff */
[----:B------:R-:W-:Y:S02]  /*a5e0*/  F2FP.F16.E4M3.UNPACK_B R90, R57.H1 ;  /* 0x00000039ff5a723e */ /* 0x000fe400030006ff */
[----:B------:R-:W-:Y:S01]  /*a5f0*/  F2FP.F16.E4M3.UNPACK_B R58, R56.H1 ;  /* 0x00000038ff3a723e */ /* 0x000fe200030006ff */
[--C-:B------:R-:W-:Y:S01]  /*a600*/  HADD2.F32 R42, -RZ, R93.reuse.H0_H0 ;  /* 0x2000005dff2a7230 */ /* 0x100fe20000004100 */
[----:B------:R-:W-:Y:S01]  /*a610*/  LOP3.LUT R171, R92, 0xff00, R171, 0xf8, !PT ;  /* 0x0000ff005cab7812 */ /* 0x000fe200078ef8ab */
[----:B------:R-:W-:Y:S01]  /*a620*/  HADD2.F32 R59, -RZ, R90.H0_H0 ;  /* 0x2000005aff3b7230 */ /* 0x000fe20000004100 */
[----:B------:R-:W-:Y:S01]  /*a630*/  F2FP.F16.E4M3.UNPACK_B R92, R169.H1 ;  /* 0x000000a9ff5c723e */ /* 0x000fe200030006ff */
[----:B------:R-:W-:Y:S01]  /*a640*/  HADD2.F32 R93, -RZ, R93.H1_H1 ;  /* 0x3000005dff5d7230 */ /* 0x000fe20000004100 */
[----:B------:R-:W-:-:S02]  /*a650*/  SHF.R.U32.HI R45, RZ, 0x10, R45 ;  /* 0x00000010ff2d7819 */ /* 0x000fc4000001162d */
[----:B------:R-:W-:Y:S01]  /*a660*/  LOP3.LUT R40, R40, 0xff0000, R47, 0xf8, !PT ;  /* 0x00ff000028287812 */ /* 0x000fe200078ef82f */
[----:B------:R-:W-:Y:S01]  /*a670*/  HADD2.F32 R47, -RZ, R58.H0_H0 ;  /* 0x2000003aff2f7230 */ /* 0x000fe20000004100 */
[----:B------:R-:W-:Y:S01]  /*a680*/  SHF.L.U32 R46, R46, 0x10, RZ ;  /* 0x000000102e2e7819 */ /* 0x000fe200000006ff */
[--C-:B------:R-:W-:Y:S02]  /*a690*/  HADD2.F32 R94, -RZ, R92.reuse.H0_H0 ;  /* 0x2000005cff5e7230 */ /* 0x100fe40000004100 */
[-C--:B------:R-:W-:Y:S01]  /*a6a0*/  FMUL.FTZ R174, R59, R42.reuse ;  /* 0x0000002a3bae7220 */ /* 0x080fe20000410000 */
[----:B------:R-:W-:Y:S02]  /*a6b0*/  IMAD.U32 R172, R45, 0x10000, RZ ;  /* 0x000100002dac7824 */ /* 0x000fe400078e00ff */
[----:B------:R-:W-:Y:S01]  /*a6c0*/  FMUL.FTZ R176, R47, R42 ;  /* 0x0000002a2fb07220 */ /* 0x000fe20000410000 */
[----:B------:R-:W-:Y:S01]  /*a6d0*/  LOP3.LUT R42, R171, 0xff0000, R46, 0xf8, !PT ;  /* 0x00ff0000ab2a7812 */ /* 0x000fe200078ef82e */
[-C--:B------:R-:W-:Y:S01]  /*a6e0*/  FFMA.FTZ R46, R47, R94.reuse, -R174 ;  /* 0x0000005e2f2e7223 */ /* 0x080fe200000108ae */
[----:B------:R-:W-:Y:S01]  /*a6f0*/  F2FP.F16.E4M3.UNPACK_B R167, R167 ;  /* 0x000000a7ffa7723e */ /* 0x000fe200020006ff */
[----:B------:R-:W-:Y:S01]  /*a700*/  FFMA.FTZ R47, R59, R94, R176 ;  /* 0x0000005e3b2f7223 */ /* 0x000fe200000100b0 */
[----:B------:R-:W-:Y:S01]  /*a710*/  LOP3.LUT R45, R95, 0xff0000, R172, 0xf8, !PT ;  /* 0x00ff00005f2d7812 */ /* 0x000fe200078ef8ac */
        /* <DEDUP_REMOVED lines=44> */
[----:B------:R-:W-:Y:S01]  /*a9e0*/  FFMA.FTZ R92, R94, R172, -R175 ;  /* 0x000000ac5e5c7223 */ /* 0x000fe200000108af */
[--C-:B------:R-:W-:Y:S02]  /*a9f0*/  HADD2.F32 R171, -RZ, R168.reuse.H1_H1 ;  /* 0x300000a8ffab7230 */ /* 0x100fe40000004100 */
[----:B------:R-:W-:Y:S01]  /*aa00*/  FMUL.FTZ R176, R95, R176 ;  /* 0x000000b05fb07220 */ /* 0x000fe20000410000 */
[----:B------:R-:W-:Y:S01]  /*aa10*/  FFMA.FTZ R94, R167, R172, R178 ;  /* 0x000000aca75e7223 */ /* 0x000fe200000100b2 */
[----:B------:R-:W-:Y:S01]  /*aa20*/  FFMA.FTZ R175, R95, R174, -R180 ;  /* 0x000000ae5faf7223 */ /* 0x000fe200000108b4 */
[----:B------:R-:W-:Y:S01]  /*aa30*/  F2FP.F16.E4M3.UNPACK_B R95, R52 ;  /* 0x00000034ff5f723e */ /* 0x000fe200020006ff */
[----:B------:R-:W-:Y:S01]  /*aa40*/  FFMA.FTZ R177, R169, R174, R176 ;  /* 0x000000aea9b17223 */ /* 0x000fe200000100b0 */
[----:B------:R-:W-:Y:S01]  /*aa50*/  HADD2.F32 R169, -RZ, R168.H0_H0 ;  /* 0x200000a8ffa97230 */ /* 0x000fe20000004100 */
[----:B------:R-:W-:Y:S01]  /*aa60*/  F2FP.SATFINITE.E4M3.F32.PACK_AB_MERGE_C R46, R57, R46, RZ ;  /* 0x0000002e392e723e */ /* 0x000fe200048070ff */
[----:B------:R-:W-:Y:S01]  /*aa70*/  HADD2.F32 R52, -RZ, R54.H0_H0 ;  /* 0x20000036ff347230 */ /* 0x000fe20000004100 */
[----:B------:R-:W-:Y:S01]  /*aa80*/  F2FP.SATFINITE.E4M3.F32.PACK_AB_MERGE_C R175, R175, R92, RZ ;  /* 0x0000005cafaf723e */ /* 0x000fe200048070ff */
[----:B------:R-:W-:Y:S01]  /*aa90*/  HADD2.F32 R167, -RZ, R95.H0_H0 ;  /* 0x2000005fffa77230 */ /* 0x000fe20000004100 */
[----:B------:R-:W-:Y:S01]  /*aaa0*/  F2FP.SATFINITE.E4M3.F32.PACK_AB_MERGE_C R47, R56, R47, RZ ;  /* 0x0000002f382f723e */ /* 0x000fe200048070ff */
[----:B------:R-:W-:-:S02]  /*aab0*/  HADD2.F32 R168, -RZ, R170.H0_H0 ;  /* 0x200000aaffa87230 */ /* 0x000fc40000004100 */
[CC--:B------:R-:W-:Y:S01]  /*aac0*/  FMUL.FTZ R172, R52.reuse, R169.reuse ;  /* 0x000000a934ac7220 */ /* 0x0c0fe20000410000 */
[----:B------:R-:W-:Y:S02]  /*aad0*/  HADD2.F32 R54, -RZ, R54.H1_H1 ;  /* 0x30000036ff367230 */ /* 0x000fe40000004100 */
[----:B------:R-:W-:Y:S01]  /*aae0*/  FMUL.FTZ R173, R167, R169 ;  /* 0x000000a9a7ad7220 */ /* 0x000fe20000410000 */
[----:B------:R-:W-:Y:S01]  /*aaf0*/  HADD2.F32 R95, -RZ, R95.H1_H1 ;  /* 0x3000005fff5f7230 */ /* 0x000fe20000004100 */
[----:B------:R-:W-:Y:S01]  /*ab00*/  F2FP.F16.E4M3.UNPACK_B R92, R41 ;  /* 0x00000029ff5c723e */ /* 0x000fe200020006ff */
[----:B------:R-:W-:Y:S02]  /*ab10*/  HADD2.F32 R170, -RZ, R170.H1_H1 ;  /* 0x300000aaffaa7230 */ /* 0x000fe40000004100 */
[----:B------:R-:W-:Y:S01]  /*ab20*/  FFMA.FTZ R173, R52, R168, -R173 ;  /* 0x000000a834ad7223 */ /* 0x000fe200000108ad */
[----:B------:R-:W-:Y:S01]  /*ab30*/  F2FP.SATFINITE.E4M3.F32.PACK_AB_MERGE_C R52, R93, R58, R46 ;  /* 0x0000003a5d34723e */ /* 0x000fe2000480702e */
[----:B------:R-:W-:Y:S01]  /*ab40*/  FMUL.FTZ R174, R54, R171 ;  /* 0x000000ab36ae7220 */ /* 0x000fe20000410000 */
[----:B------:R-:W-:Y:S01]  /*ab50*/  F2FP.F16.E4M3.UNPACK_B R58, R45 ;  /* 0x0000002dff3a723e */ /* 0x000fe200020006ff */
[----:B------:R-:W-:Y:S01]  /*ab60*/  FMUL.FTZ R169, R95, R171 ;  /* 0x000000ab5fa97220 */ /* 0x000fe20000410000 */
[----:B------:R-:W-:Y:S01]  /*ab70*/  F2FP.F16.E4M3.UNPACK_B R57, R53 ;  /* 0x00000035ff39723e */ /* 0x000fe200020006ff */
[----:B------:R-:W-:Y:S01]  /*ab80*/  FFMA.FTZ R172, R167, R168, R172 ;  /* 0x000000a8a7ac7223 */ /* 0x000fe200000100ac */
[----:B------:R-:W-:Y:S01]  /*ab90*/  F2FP.SATFINITE.E4M3.F32.PACK_AB_MERGE_C R177, R177, R94, RZ ;  /* 0x0000005eb1b1723e */ /* 0x000fe200048070ff */
[----:B------:R-:W-:Y:S01]  /*aba0*/  HADD2.F32 R94, -RZ, R58.H0_H0 ;  /* 0x2000003aff5e7230 */ /* 0x000fe20000004100 */
[----:B------:R-:W-:Y:S01]  /*abb0*/  F2FP.SATFINITE.E4M3.F32.PACK_AB_MERGE_C R47, R90, R59, R47 ;  /* 0x0000003b5a2f723e */ /* 0x000fe2000480702f */
[----:B------:R-:W-:Y:S01]  /*abc0*/  HADD2.F32 R59, -RZ, R92.H0_H0 ;  /* 0x2000005cff3b7230 */ /* 0x000fe20000004100 */
[----:B------:R-:W-:Y:S01]  /*abd0*/  F2FP.F16.E4M3.UNPACK_B R90, R44 ;  /* 0x0000002cff5a723e */ /* 0x000fe200020006ff */
[----:B------:R-:W-:Y:S01]  /*abe0*/  FFMA.FTZ R95, R95, R170, R174 ;  /* 0x000000aa5f5f7223 */ /* 0x000fe200000100ae */
[----:B------:R-:W-:Y:S01]  /*abf0*/  HADD2.F32 R56, -RZ, R57.H0_H0 ;  /* 0x20000039ff387230 */ /* 0x000fe20000004100 */
[----:B------:R-:W-:Y:S01]  /*ac00*/  F2FP.F16.E4M3.UNPACK_B R53, R53.H1 ;  /* 0x00000035ff35723e */ /* 0x000fe200030006ff */
[----:B------:R-:W-:Y:S01]  /*ac10*/  FMUL.FTZ R167, R59, R94 ;  /* 0x0000005e3ba77220 */ /* 0x000fe20000410000 */
[----:B------:R-:W-:Y:S01]  /*ac20*/  HADD2.F32 R93, -RZ, R90.H0_H0 ;  /* 0x2000005aff5d7230 */ /* 0x000fe20000004100 */
[----:B------:R-:W-:Y:S01]  /*ac30*/  F2FP.SATFINITE.E4M3.F32.PACK_AB_MERGE_C R46, R95, R172, R177 ;  /* 0x000000ac5f2e723e */ /* 0x000fe200048070b1 */
[----:B------:R-:W-:Y:S01]  /*ac40*/  FMUL.FTZ R94, R56, R94 ;  /* 0x0000005e385e7220 */ /* 0x000fe20000410000 */
[----:B------:R-:W-:Y:S01]  /*ac50*/  HADD2.F32 R92, -RZ, R92.H1_H1 ;  /* 0x3000005cff5c7230 */ /* 0x000fe20000004100 */
[----:B------:R-:W-:Y:S01]  /*ac60*/  F2FP.F16.E4M3.UNPACK_B R44, R44.H1 ;  /* 0x0000002cff2c723e */ /* 0x000fe200030006ff */
[----:B------:R-:W-:-:S02]  /*ac70*/  HADD2.F32 R95, -RZ, R58.H1_H1 ;  /* 0x3000003aff5f7230 */ /* 0x000fc40000004100 */
[-C--:B------:R-:W-:Y:S01]  /*ac80*/  FFMA.FTZ R56, R56, R93.reuse, -R167 ;  /* 0x0000005d38387223 */ /* 0x080fe200000108a7 */
[----:B------:R-:W-:Y:S02]  /*ac90*/  HADD2.F32 R58, -RZ, R57.H1_H1 ;  /* 0x30000039ff3a7230 */ /* 0x000fe40000004100 */
[----:B------:R-:W-:Y:S01]  /*aca0*/  FFMA.FTZ R57, R59, R93, R94 ;  /* 0x0000005d3b397223 */ /* 0x000fe2000001005e */
[----:B------:R-:W-:Y:S02]  /*acb0*/  HADD2.F32 R93, -RZ, R90.H1_H1 ;  /* 0x3000005aff5d7230 */ /* 0x000fe40000004100 */
[----:B------:R-:W-:Y:S01]  /*acc0*/  FMUL.FTZ R167, R92, R95 ;  /* 0x0000005f5ca77220 */ /* 0x000fe20000410000 */
[----:B------:R-:W-:Y:S01]  /*acd0*/  F2FP.F16.E4M3.UNPACK_B R59, R41.H1 ;  /* 0x00000029ff3b723e */ /* 0x000fe200030006ff */
[C---:B------:R-:W-:Y:S01]  /*ace0*/  FMUL.FTZ R95, R58.reuse, R95 ;  /* 0x0000005f3a5f7220 */ /* 0x040fe20000410000 */
[----:B------:R-:W-:Y:S01]  /*acf0*/  F2FP.F16.E4M3.UNPACK_B R94, R45.H1 ;  /* 0x0000002dff5e723e */ /* 0x000fe200030006ff */
[----:B------:R-:W-:Y:S01]  /*ad00*/  FFMA.FTZ R41, R58, R93, -R167 ;  /* 0x0000005d3a297223 */ /* 0x000fe200000108a7 */
[----:B------:R-:W-:-:S02]  /*ad10*/  HADD2.F32 R45, -RZ, R53.H0_H0 ;  /* 0x20000035ff2d7230 */ /* 0x000fc40000004100 */
[----:B------:R-:W-:Y:S01]  /*ad20*/  FFMA.FTZ R58, R92, R93, R95 ;  /* 0x0000005d5c3a7223 */ /* 0x000fe2000001005f */
[--C-:B------:R-:W-:Y:S02]  /*ad30*/  HADD2.F32 R90, -RZ, R59.reuse.H0_H0 ;  /* 0x2000003bff5a7230 */ /* 0x100fe40000004100 */
[----:B------:R-:W-:Y:S01]  /*ad40*/  FFMA.FTZ R54, R54, R170, -R169 ;  /* 0x000000aa36367223 */ /* 0x000fe200000108a9 */
[--C-:B------:R-:W-:Y:S01]  /*ad50*/  HADD2.F32 R93, -RZ, R94.reuse.H0_H0 ;  /* 0x2000005eff5d7230 */ /* 0x100fe20000004100 */
[-C--:B------:R-:W-:Y:S01]  /*ad60*/  F2FP.F16.E4M3.UNPACK_B R172, R42.reuse.H1 ;  /* 0x0000002affac723e */ /* 0x080fe200030006ff */
[----:B------:R-:W-:Y:S01]  /*ad70*/  HADD2.F32 R92, -RZ, R59.H1_H1 ;  /* 0x3000003bff5c7230 */ /* 0x000fe20000004100 */
[----:B------:R-:W-:Y:S01]  /*ad80*/  F2FP.F16.E4M3.UNPACK_B R171, R42 ;  /* 0x0000002affab723e */ /* 0x000fe200020006ff */
[----:B------:R-:W-:Y:S02]  /*ad90*/  HADD2.F32 R95, -RZ, R94.H1_H1 ;  /* 0x3000005eff5f7230 */ /* 0x000fe40000004100 */
[----:B------:R-:W-:Y:S01]  /*ada0*/  FMUL.FTZ R168, R90, R93 ;  /* 0x0000005d5aa87220 */ /* 0x000fe20000410000 */
[----:B------:R-:W-:-:S02]  /*adb0*/  HADD2.F32 R53, -RZ, R53.H1_H1 ;  /* 0x30000035ff357230 */ /* 0x000fc40000004100 */
[----:B------:R-:W-:Y:S01]  /*adc0*/  FMUL.FTZ R93, R45, R93 ;  /* 0x0000005d2d5d7220 */ /* 0x000fe20000410000 */
[--C-:B------:R-:W-:Y:S02]  /*add0*/  HADD2.F32 R59, -RZ, R44.reuse.H0_H0 ;  /* 0x2000002cff3b7230 */ /* 0x100fe40000004100 */
[-C--:B------:R-:W-:Y:S01]  /*ade0*/  FMUL.FTZ R170, R92, R95.reuse ;  /* 0x0000005f5caa7220 */ /* 0x080fe20000410000 */
[----:B------:R-:W-:Y:S02]  /*adf0*/  HADD2.F32 R94, -RZ, R44.H1_H1 ;  /* 0x3000002cff5e7230 */ /* 0x000fe40000004100 */
[----:B------:R-:W-:Y:S01]  /*ae00*/  FMUL.FTZ R95, R53, R95 ;  /* 0x0000005f355f7220 */ /* 0x000fe20000410000 */
[----:B------:R-:W-:Y:S01]  /*ae10*/  F2FP.SATFINITE.E4M3.F32.PACK_AB_MERGE_C R54, R54, R173, R175 ;  /* 0x000000ad3636723e */ /* 0x000fe200048070af */
[-C--:B------:R-:W-:Y:S01]  /*ae20*/  FFMA.FTZ R44, R45, R59.reuse, -R168 ;  /* 0x0000003b2d2c7223 */ /* 0x080fe200000108a8 */
[----:B------:R-:W-:Y:S01]  /*ae30*/  FFMA.FTZ R45, R90, R59, R93 ;  /* 0x0000003b5a2d7223 */ /* 0x000fe2000001005d */
[-C--:B------:R-:W-:Y:S01]  /*ae40*/  FFMA.FTZ R53, R53, R94.reuse, -R170 ;  /* 0x0000005e35357223 */ /* 0x080fe200000108aa */
[----:B------:R-:W-:Y:S01]  /*ae50*/  FFMA.FTZ R90, R92, R94, R95 ;  /* 0x0000005e5c5a7223 */ /* 0x000fe2000001005f */
[-C--:B------:R-:W-:Y:S01]  /*ae60*/  F2FP.F16.E4M3.UNPACK_B R94, R43.reuse.H1 ;  /* 0x0000002bff5e723e */ /* 0x080fe200030006ff */
[--C-:B------:R-:W-:Y:S01]  /*ae70*/  HADD2.F32 R173, -RZ, R172.reuse.H0_H0 ;  /* 0x200000acffad7230 */ /* 0x100fe20000004100 */
[----:B------:R-:W-:Y:S01]  /*ae80*/  F2FP.F16.E4M3.UNPACK_B R93, R43 ;  /* 0x0000002bff5d723e */ /* 0x000fe200020006ff */
[----:B------:R-:W-:Y:S01]  /*ae90*/  HADD2.F32 R172, -RZ, R172.H1_H1 ;  /* 0x300000acffac7230 */ /* 0x000fe20000004100 */
[-C--:B------:R-:W-:Y:S01]  /*aea0*/  F2FP.F16.E4M3.UNPACK_B R59, R55.reuse ;  /* 0x00000037ff3b723e */ /* 0x080fe200020006ff */
        /* <DEDUP_REMOVED lines=37> */
[----:B------:R-:W-:Y:S02]  /*b100*/  F2FP.SATFINITE.E4M3.F32.PACK_AB_MERGE_C R53, R41, R56, R44 ;  /* 0x000000382935723e */ /* 0x000fe4000480702c */
[----:B------:R-:W-:Y:S01]  /*b110*/  F2FP.SATFINITE.E4M3.F32.PACK_AB_MERGE_C R55, R59, R40, R174 ;  /* 0x000000283b37723e */ /* 0x000fe200048070ae */
[----:B------:R-:W-:Y:S01]  /*b120*/  IMAD.MOV.U32 R40, RZ, RZ, R47 ;  /* 0x000000ffff287224 */ /* 0x000fe200078e002f */
[----:B------:R-:W-:Y:S01]  /*b130*/  F2FP.SATFINITE.E4M3.F32.PACK_AB_MERGE_C R43, R93, R42, R43 ;  /* 0x0000002a5d2b723e */ /* 0x000fe2000480702b */
[----:B------:R-:W-:Y:S01]  /*b140*/  IMAD.MOV.U32 R42, RZ, RZ, R46 ;  /* 0x000000ffff2a7224 */ /* 0x000fe200078e002e */
[----:B------:R-:W-:-:S07]  /*b150*/  F2FP.SATFINITE.E4M3.F32.PACK_AB_MERGE_C R41, R58, R57, R45 ;  /* 0x000000393a29723e */ /* 0x000fce000480702d */
.L_x_2286:
[----:B------:R-:W-:Y:S05]  /*b160*/  BSYNC B3 ;  /* 0x0000000000037941 */ /* 0x000fea0003800000 */
.L_x_2285:
        /* <DEDUP_REMOVED lines=10> */
.L_x_2284:
[----:B------:R-:W-:Y:S05]  /*b210*/  BSYNC B2 ;  /* 0x0000000000027941 */ /* 0x000fea0003800000 */
.L_x_2283:
        /* <DEDUP_REMOVED lines=17> */
[----:B------:R-:W-:-:S04]  /*b330*/  LOP3.LUT R40, R40, R197, RZ, 0x3c, !PT ;  /* 0x000000c528287212 */ /* 0x000fc800078e3cff */
[----:B------:R-:W-:Y:S01]  /*b340*/  IADD3 R40, R41, R40, RZ ;  /* 0x0000002829287210 */ /* 0x000fe20007ffe0ff */
[----:B------:R-:W-:-:S04]  /*b350*/  IMAD R41, R17, 0x7800, R132 ;  /* 0x0000780011297824 */ /* 0x000fc800078e0284 */
        /* <DEDUP_REMOVED lines=11> */
[----:B------:R-:W-:Y:S01]  /*b410*/  IMAD.MOV.U32 R48, RZ, RZ, R41 ;  /* 0x000000ffff307224 */ /* 0x000fe200078e0029 */
[----:B------:R-:W-:Y:S02]  /*b420*/  SHF.R.U32.HI R61, RZ, 0x8, R63 ;  /* 0x00000008ff3d7819 */ /* 0x000fe4000001163f */
[----:B------:R-:W-:Y:S02]  /*b430*/  SHF.L.U32 R40, R89, 0x8, RZ ;  /* 0x0000000859287819 */ /* 0x000fe400000006ff */
[----:B------:R-:W-:-:S02]  /*b440*/  SHF.R.U32.HI R88, RZ, 0x10, R49 ;  /* 0x00000010ff587819 */ /* 0x000fc40000011631 */
[----:B------:R-:W-:Y:S02]  /*b450*/  SHF.R.U32.HI R60, RZ, 0x8, R49 ;  /* 0x00000008ff3c7819 */ /* 0x000fe40000011631 */
[----:B------:R-:W-:Y:S01]  /*b460*/  LOP3.LUT R50, R49, 0xff0000ff, RZ, 0xc0, !PT ;  /* 0xff0000ff31327812 */ /* 0x000fe200078ec0ff */
[----:B------:R-:W-:Y:S01]  /*b470*/  IMAD.MOV.U32 R49, RZ, RZ, R42 ;  /* 0x000000ffff317224 */ /* 0x000fe200078e002a */
[----:B------:R-:W-:Y:S01]  /*b480*/  LOP3.LUT R57, R57, 0xff00, R40, 0xf8, !PT ;  /* 0x0000ff0039397812 */ /* 0x000fe200078ef828 */
[----:B------:R-:W-:Y:S01]  /*b490*/  IMAD.SHL.U32 R40, R61, 0x100, RZ ;  /* 0x000001003d287824 */ /* 0x000fe200078e00ff */
[----:B------:R-:W-:Y:S01]  /*b4a0*/  LOP3.LUT R59, R63, 0xff0000ff, RZ, 0xc0, !PT ;  /* 0xff0000ff3f3b7812 */ /* 0x000fe200078ec0ff */
[----:B------:R-:W-:Y:S01]  /*b4b0*/  IMAD.U32 R42, R91, 0x10000, RZ ;  /* 0x000100005b2a7824 */ /* 0x000fe200078e00ff */
[----:B------:R-:W-:Y:S01]  /*b4c0*/  SHF.R.U32.HI R58, RZ, 0x8, R51 ;  /* 0x00000008ff3a7819 */ /* 0x000fe20000011633 */
[----:B------:R-:W-:Y:S01]  /*b4d0*/  IMAD.SHL.U32 R41, R60, 0x100, RZ ;  /* 0x000001003c297824 */ /* 0x000fe200078e00ff */
[----:B------:R-:W-:-:S02]  /*b4e0*/  SHF.R.U32.HI R90, RZ, 0x10, R63 ;  /* 0x00000010ff5a7819 */ /* 0x000fc4000001163f */
[----:B------:R-:W-:Y:S01]  /*b4f0*/  LOP3.LUT R59, R59, 0xff00, R40, 0xf8, !PT ;  /* 0x0000ff003b3b7812 */ /* 0x000fe200078ef828 */
[----:B------:R-:W-:Y:S01]  /*b500*/  IMAD.SHL.U32 R44, R58, 0x100, RZ ;  /* 0x000001003a2c7824 */ /* 0x000fe200078e00ff */
[----:B------:R-:W-:Y:S02]  /*b510*/  SHF.R.U32.HI R62, RZ, 0x10, R51 ;  /* 0x00000010ff3e7819 */ /* 0x000fe40000011633 */
[----:B------:R-:W-:Y:S02]  /*b520*/  LOP3.LUT R42, R57, 0xff0000, R42, 0xf8, !PT ;  /* 0x00ff0000392a7812 */ /* 0x000fe400078ef82a */
[----:B------:R-:W-:Y:S01]  /*b530*/  SHF.L.U32 R40, R90, 0x10, RZ ;  /* 0x000000105a287819 */ /* 0x000fe200000006ff */
[----:B------:R-:W-:Y:S01]  /*b540*/  IMAD.U32 R62, R62, 0x10000, RZ ;  /* 0x000100003e3e7824 */ /* 0x000fe200078e00ff */
[----:B------:R-:W-:Y:S02]  /*b550*/  LOP3.LUT R51, R51, 0xff0000ff, RZ, 0xc0, !PT ;  /* 0xff0000ff33337812 */ /* 0x000fe400078ec0ff */
        /* <DEDUP_REMOVED lines=9> */
[----:B------:R-:W-:Y:S01]  /*b5f0*/  HADD2.F32 R50, -RZ, R57.H0_H0 ;  /* 0x20000039ff327230 */ /* 0x000fe20000004100 */
[----:B------:R-:W-:Y:S01]  /*b600*/  F2FP.F16.E4M3.UNPACK_B R163, R163 ;  /* 0x000000a3ffa3723e */ /* 0x000fe200020006ff */
[----:B------:R-:W-:-:S02]  /*b610*/  IMAD.U32 R44, R88, 0x10000, RZ ;  /* 0x00010000582c7824 */ /* 0x000fc400078e00ff */
[-C--:B------:R-:W-:Y:S01]  /*b620*/  FMUL.FTZ R91, R51, R41.reuse ;  /* 0x00000029335b7220 */ /* 0x080fe20000410000 */
[----:B------:R-:W-:Y:S02]  /*b630*/  HADD2.F32 R60, -RZ, R59.H0_H0 ;  /* 0x2000003bff3c7230 */ /* 0x000fe40000004100 */
[C---:B------:R-:W-:Y:S01]  /*b640*/  FMUL.FTZ R88, R50.reuse, R41 ;  /* 0x0000002932587220 */ /* 0x040fe20000410000 */
[----:B------:R-:W-:Y:S01]  /*b650*/  LOP3.LUT R41, R89, 0xff0000, R62, 0xf8, !PT ;  /* 0x00ff000059297812 */ /* 0x000fe200078ef83e */
[----:B------:R-:W-:Y:S01]  /*b660*/  HADD2.F32 R57, -RZ, R57.H1_H1 ;  /* 0x30000039ff397230 */ /* 0x000fe20000004100 */
[----:B------:R-:W-:Y:S01]  /*b670*/  F2FP.F16.E4M3.UNPACK_B R164, R164 ;  /* 0x000000a4ffa4723e */ /* 0x000fe200020006ff */
[-C--:B------:R-:W-:Y:S01]  /*b680*/  FFMA.FTZ R50, R50, R60.reuse, -R91 ;  /* 0x0000003c32327223 */ /* 0x080fe2000001085b */
        /* <DEDUP_REMOVED lines=8> */
[----:B------:R-:W-:Y:S01]  /*b710*/  FMUL.FTZ R54, R61, R60 ;  /* 0x0000003c3d367220 */ /* 0x000fe20000410000 */
[----:B------:R-:W-:Y:S01]  /*b720*/  HADD2.F32 R89, -RZ, R163.H0_H0 ;  /* 0x200000a3ff597230 */ /* 0x000fe20000004100 */
[----:B------:R-:W-:Y:S01]  /*b730*/  F2FP.F16.E4M3.UNPACK_B R90, R162.H1 ;  /* 0x000000a2ff5a723e */ /* 0x000fe200030006ff */
        /* <DEDUP_REMOVED lines=156> */
.L_x_2288:
[----:B------:R-:W-:Y:S05]  /*c100*/  BSYNC B2 ;  /* 0x0000000000027941 */ /* 0x000fea0003800000 */
.L_x_2287:
        /* <DEDUP_REMOVED lines=10> */
.L_x_2278:
[----:B------:R-:W-:Y:S05]  /*c1b0*/  BSYNC B1 ;  /* 0x0000000000017941 */ /* 0x000fea0003800000 */
.L_x_2277:
        /* <DEDUP_REMOVED lines=22> */
[----:B------:R-:W-:-:S04]  /*c320*/  @!P2 IADD3 R50, P4, R51, R124, RZ ;  /* 0x0000007c3332a210 */ /* 0x000fc80007f9e0ff */
[----:B------:R-:W-:Y:S02]  /*c330*/  @!P2 IADD3.X R51, R40, R125, RZ, P4, !PT ;  /* 0x0000007d2833a210 */ /* 0x000fe400027fe4ff */
[----:B------:R-:W-:Y:S02]  /*c340*/  SHF.R.S32.HI R40, RZ, 0x1f, R41 ;  /* 0x0000001fff287819 */ /* 0x000fe40000011429 */
[----:B------:R-:W-:Y:S02]  /*c350*/  ISETP.GE.AND P4, PT, R18, R134, PT ;  /* 0x000000861200720c */ /* 0x000fe40003f86270 */
[----:B------:R-:W-:Y:S02]  /*c360*/  LEA.HI R40, R40, R41, RZ, 0x2 ;  /* 0x0000002928287211 */ /* 0x000fe400078f10ff */
[----:B------:R-:W-:Y:S02]  /*c370*/  LOP3.LUT R41, R199, 0x30, R43, 0xf8, !PT ;  /* 0x00000030c7297812 */ /* 0x000fe400078ef82b */
[----:B------:R-:W-:-:S02]  /*c380*/  SHF.R.S32.HI R45, RZ, 0x2, R40 ;  /* 0x00000002ff2d7819 */ /* 0x000fc40000011428 */
        /* <DEDUP_REMOVED lines=10> */
[----:B------:R-:W-:Y:S01]  /*c430*/  SHF.R.U32.HI R54, RZ, 0x8, R77 ;  /* 0x00000008ff367819 */ /* 0x000fe2000001164d */
[----:B0-----:R-:W-:Y:S01]  /*c440*/  IMAD.MOV.U32 R57, RZ, RZ, R40 ;  /* 0x000000ffff397224 */ /* 0x001fe200078e0028 */
[----:B------:R-:W-:Y:S01]  /*c450*/  SHF.R.U32.HI R61, RZ, 0x8, R65 ;  /* 0x00000008ff3d7819 */ /* 0x000fe20000011641 */
[----:B------:R-:W-:Y:S01]  /*c460*/  IMAD.MOV.U32 R52, RZ, RZ, R41 ;  /* 0x000000ffff347224 */ /* 0x000fe200078e0029 */
[----:B------:R-:W-:Y:S01]  /*c470*/  SHF.R.U32.HI R63, RZ, 0x8, R67 ;  /* 0x00000008ff3f7819 */ /* 0x000fe20000011643 */
[----:B------:R-:W-:Y:S01]  /*c480*/  IMAD.SHL.U32 R40, R54, 0x100, RZ ;  /* 0x0000010036287824 */ /* 0x000fe200078e00ff */
[----:B------:R-:W-:Y:S01]  /*c490*/  LOP3.LUT R55, R77, 0xff0000ff, RZ, 0xc0, !PT ;  /* 0xff0000ff4d377812 */ /* 0x000fe200078ec0ff */
[----:B------:R-:W-:Y:S01]  /*c4a0*/  IMAD.SHL.U32 R61, R61, 0x100, RZ ;  /* 0x000001003d3d7824 */ /* 0x000fe200078e00ff */
[----:B------:R-:W-:Y:S01]  /*c4b0*/  SHF.R.U32.HI R66, RZ, 0x10, R77 ;  /* 0x00000010ff427819 */ /* 0x000fe2000001164d */
[----:B------:R-:W-:Y:S01]  /*c4c0*/  IMAD.SHL.U32 R63, R63, 0x100, RZ ;  /* 0x000001003f3f7824 */ /* 0x000fe200078e00ff */
[--C-:B------:R-:W-:Y:S01]  /*c4d0*/  SHF.R.U32.HI R64, RZ, 0x8, R79.reuse ;  /* 0x00000008ff407819 */ /* 0x100fe2000001164f */
[----:B------:R-:W-:Y:S01]  /*c4e0*/  IMAD.MOV.U32 R54, RZ, RZ, R42 ;  /* 0x000000ffff367224 */ /* 0x000fe200078e002a */
[----:B------:R-:W-:-:S02]  /*c4f0*/  SHF.R.U32.HI R62, RZ, 0x10, R79 ;  /* 0x00000010ff3e7819 */ /* 0x000fc4000001164f */
[----:B------:R-:W-:Y:S01]  /*c500*/  LOP3.LUT R40, R55, 0xff00, R40, 0xf8, !PT ;  /* 0x0000ff0037287812 */ /* 0x000fe200078ef828 */
[----:B------:R-:W-:Y:S01]  /*c510*/  IMAD.SHL.U32 R55, R64, 0x100, RZ ;  /* 0x0000010040377824 */ /* 0x000fe200078e00ff */
[----:B------:R-:W-:Y:S02]  /*c520*/  SHF.L.U32 R41, R66, 0x10, RZ ;  /* 0x0000001042297819 */ /* 0x000fe400000006ff */
[----:B------:R-:W-:Y:S02]  /*c530*/  LOP3.LUT R58, R65, 0xff0000ff, RZ, 0xc0, !PT ;  /* 0xff0000ff413a7812 */ /* 0x000fe400078ec0ff */
[----:B------:R-:W-:Y:S02]  /*c540*/  LOP3.LUT R60, R67, 0xff0000ff, RZ, 0xc0, !PT ;  /* 0xff0000ff433c7812 */ /* 0x000fe400078ec0ff */
[----:B------:R-:W-:Y:S02]  /*c550*/  LOP3.LUT R56, R79, 0xff0000ff, RZ, 0xc0, !PT ;  /* 0xff0000ff4f387812 */ /* 0x000fe400078ec0ff */
[----:B-1----:R-:W-:-:S02]  /*c560*/  MOV R59, R44 ;  /* 0x0000002c003b7202 */ /* 0x002fc40000000f00 */
[----:B------:R-:W-:Y:S01]  /*c570*/  LOP3.LUT R42, R40, 0xff0000, R41, 0xf8, !PT ;  /* 0x00ff0000282a7812 */ /* 0x000fe200078ef829 */
[----:B------:R-:W-:Y:S01]  /*c580*/  IMAD.U32 R40, R62, 0x10000, RZ ;  /* 0x000100003e287824 */ /* 0x000fe200078e00ff */
[----:B------:R-:W-:Y:S02]  /*c590*/  LOP3.LUT R44, R58, 0xff00, R61, 0xf8, !PT ;  /* 0x0000ff003a2c7812 */ /* 0x000fe400078ef83d */
[----:B------:R-:W-:Y:S02]  /*c5a0*/  LOP3.LUT R64, R60, 0xff00, R63, 0xf8, !PT ;  /* 0x0000ff003c407812 */ /* 0x000fe400078ef83f */
[----:B------:R-:W-:Y:S02]  /*c5b0*/  LOP3.LUT R55, R56, 0xff00, R55, 0xf8, !PT ;  /* 0x0000ff0038377812 */ /* 0x000fe400078ef837 */
[----:B------:R-:W-:Y:S02]  /*c5c0*/  F2FP.F16.E4M3.UNPACK_B R63, R158.H1 ;  /* 0x0000009eff3f723e */ /* 0x000fe400030006ff */
[----:B------:R-:W-:-:S02]  /*c5d0*/  F2FP.F16.E4M3.UNPACK_B R60, R59.H1 ;  /* 0x0000003bff3c723e */ /* 0x000fc400030006ff */
[----:B------:R-:W-:Y:S01]  /*c5e0*/  F2FP.F16.E4M3.UNPACK_B R58, R57.H1 ;  /* 0x00000039ff3a723e */ /* 0x000fe200030006ff */
[----:B------:R-:W-:Y:S01]  /*c5f0*/  HADD2.F32 R41, -RZ, R63.H0_H0 ;  /* 0x2000003fff297230 */ /* 0x000fe20000004100 */
[----:B------:R-:W-:Y:S01]  /*c600*/  LOP3.LUT R40, R55, 0xff0000, R40, 0xf8, !PT ;  /* 0x00ff000037287812 */ /* 0x000fe200078ef828 */
[----:B------:R-:W-:Y:S01]  /*c610*/  HADD2.F32 R56, -RZ, R60.H0_H0 ;  /* 0x2000003cff387230 */ /* 0x000fe20000004100 */
[----:B------:R-:W-:Y:S01]  /*c620*/  F2FP.F16.E4M3.UNPACK_B R61, R160.H1 ;  /* 0x000000a0ff3d723e */ /* 0x000fe200030006ff */
[--C-:B------:R-:W-:Y:S01]  /*c630*/  HADD2.F32 R55, -RZ, R58.reuse.H0_H0 ;  /* 0x2000003aff377230 */ /* 0x100fe20000004100 */
[----:B------:R-:W-:Y:S01]  /*c640*/  SHF.R.U32.HI R67, RZ, 0x10, R67 ;  /* 0x00000010ff437819 */ /* 0x000fe20000011643 */
[----:B------:R-:W-:Y:S02]  /*c650*/  HADD2.F32 R58, -RZ, R58.H1_H1 ;  /* 0x3000003aff3a7230 */ /* 0x000fe40000004100 */
[----:B------:R-:W-:Y:S01]  /*c660*/  FMUL.FTZ R66, R56, R41 ;  /* 0x0000002938427220 */ /* 0x000fe20000410000 */
[----:B------:R-:W-:-:S02]  /*c670*/  HADD2.F32 R62, -RZ, R61.H0_H0 ;  /* 0x2000003dff3e7230 */ /* 0x000fc40000004100 */
[----:B------:R-:W-:Y:S01]  /*c680*/  FMUL.FTZ R77, R55, R41 ;  /* 0x00000029374d7220 */ /* 0x000fe20000410000 */
[----:B------:R-:W-:Y:S01]  /*c690*/  IMAD.U32 R67, R67, 0x10000, RZ ;  /* 0x0001000043437824 */ /* 0x000fe200078e00ff */
[----:B------:R-:W-:Y:S01]  /*c6a0*/  SHF.R.U32.HI R65, RZ, 0x10, R65 ;  /* 0x00000010ff417819 */ /* 0x000fe20000011641 */
[-C--:B------:R-:W-:Y:S01]  /*c6b0*/  FFMA.FTZ R55, R55, R62.reuse, -R66 ;  /* 0x0000003e37377223 */ /* 0x080fe20000010842 */
[----:B------:R-:W-:Y:S02]  /*c6c0*/  FFMA.FTZ R56, R56, R62, R77 ;  /* 0x0000003e38387223 */ /* 0x000fe4000001004d */
[----:B------:R-:W-:Y:S01]  /*c6d0*/  LOP3.LUT R41, R64, 0xff0000, R67, 0xf8, !PT ;  /* 0x00ff000040297812 */ /* 0x000fe200078ef843 */
[----:B------:R-:W-:Y:S01]  /*c6e0*/  HADD2.F32 R62, -RZ, R63.H1_H1 ;  /* 0x3000003fff3e7230 */ /* 0x000fe20000004100 */
[----:B------:R-:W-:Y:S01]  /*c6f0*/  F2FP.F16.E4M3.UNPACK_B R158, R158 ;  /* 0x0000009eff9e723e */ /* 0x000fe200020006ff */
[----:B------:R-:W-:Y:S01]  /*c700*/  IMAD.U32 R65, R65, 0x10000, RZ ;  /* 0x0001000041417824 */ /* 0x000fe200078e00ff */
[----:B------:R-:W-:Y:S01]  /*c710*/  F2FP.F16.E4M3.UNPACK_B R160, R160 ;  /* 0x000000a0ffa0723e */ /* 0x000fe200020006ff */
[----:B------:R-:W-:Y:S01]  /*c720*/  HADD2.F32 R64, -RZ, R61.H1_H1 ;  /* 0x3000003dff407230 */ /* 0x000fe20000004100 */
[----:B------:R-:W-:Y:S01]  /*c730*/  F2FP.F16.E4M3.UNPACK_B R61, R59 ;  /* 0x0000003bff3d723e */ /* 0x000fe200020006ff */
[----:B------:R-:W-:Y:S01]  /*c740*/  HADD2.F32 R63, -RZ, R60.H1_H1 ;  /* 0x3000003cff3f7230 */ /* 0x000fe20000004100 */
[----:B------:R-:W-:Y:S01]  /*c750*/  F2FP.F16.E4M3.UNPACK_B R60, R57 ;  /* 0x00000039ff3c723e */ /* 0x000fe200020006ff */
[----:B------:R-:W-:Y:S01]  /*c760*/  FMUL.FTZ R66, R58, R62 ;  /* 0x0000003e3a427220 */ /* 0x000fe20000410000 */
[----:B------:R-:W-:Y:S01]  /*c770*/  LOP3.LUT R44, R44, 0xff0000, R65, 0xf8, !PT ;  /* 0x00ff00002c2c7812 */ /* 0x000fe200078ef841 */
[----:B------:R-:W-:-:S02]  /*c780*/  HADD2.F32 R65, -RZ, R158.H0_H0 ;  /* 0x2000009eff417230 */ /* 0x000fc40000004100 */
[C---:B------:R-:W-:Y:S01]  /*c790*/  FMUL.FTZ R57, R63.reuse, R62 ;  /* 0x0000003e3f397220 */ /* 0x040fe20000410000 */
[--C-:B------:R-:W-:Y:S02]  /*c7a0*/  HADD2.F32 R62, -RZ, R61.reuse.H0_H0 ;  /* 0x2000003dff3e7230 */ /* 0x100fe40000004100 */
[----:B------:R-:W-:Y:S02]  /*c7b0*/  HADD2.F32 R59, -RZ, R60.H0_H0 ;  /* 0x2000003cff3b7230 */ /* 0x000fe40000004100 */
[-C--:B------:R-:W-:Y:S01]  /*c7c0*/  FFMA.FTZ R58, R58, R64.reuse, -R57 ;  /* 0x000000403a3a7223 */ /* 0x080fe20000010839 */
[----:B------:R-:W-:Y:S01]  /*c7d0*/  FFMA.FTZ R57, R63, R64, R66 ;  /* 0x000000403f397223 */ /* 0x000fe20000010042 */
[----:B------:R-:W-:Y:S02]  /*c7e0*/  HADD2.F32 R63, -RZ, R160.H0_H0 ;  /* 0x200000a0ff3f7230 */ /* 0x000fe40000004100 */
[-C--:B------:R-:W-:Y:S01]  /*c7f0*/  FMUL.FTZ R64, R62, R65.reuse ;  /* 0x000000413e407220 */ /* 0x080fe20000410000 */
[----:B------:R-:W-:Y:S01]  /*c800*/  FMUL.FTZ R65, R59, R65 ;  /* 0x000000413b417220 */ /* 0x000fe20000410000 */
[----:B------:R-:W-:Y:S01]  /*c810*/  HADD2.F32 R158, -RZ, R158.H1_H1 ;  /* 0x3000009eff9e7230 */ /* 0x000fe20000004100 */
[----:B------:R-:W-:Y:S01]  /*c820*/  F2FP.SATFINITE.E4M3.F32.PACK_AB_MERGE_C R55, R58, R55, RZ ;  /* 0x000000373a37723e */ /* 0x000fe200048070ff */
[----:B------:R-:W-:-:S02]  /*c830*/  HADD2.F32 R61, -RZ, R61.H1_H1 ;  /* 0x3000003dff3d7230 */ /* 0x000fc40000004100 */
[-C--:B------:R-:W-:Y:S01]  /*c840*/  FFMA.FTZ R59, R59, R63.reuse, -R64 ;  /* 0x0000003f3b3b7223 */ /* 0x080fe20000010840 */
[----:B------:R-:W-:Y:S01]  /*c850*/  FFMA.FTZ R67, R62, R63, R65 ;  /* 0x0000003f3e437223 */ /* 0x000fe20000010041 */
[----:B------:R-:W-:Y:S01]  /*c860*/  HADD2.F32 R60, -RZ, R60.H1_H1 ;  /* 0x3000003cff3c7230 */ /* 0x000fe20000004100 */
[----:B------:R-:W-:Y:S01]  /*c870*/  F2FP.F16.E4M3.UNPACK_B R65, R159.H1 ;  /* 0x0000009fff41723e */ /* 0x000fe200030006ff */
        /* <DEDUP_REMOVED lines=23> */
[--C-:B------:R-:W-:Y:S02]  /*c9f0*/  HADD2.F32 R63, -RZ, R159.reuse.H0_H0 ;  /* 0x2000009fff3f7230 */ /* 0x100fe40000004100 */
[C---:B------:R-:W-:Y:S01]  /*ca00*/  FMUL.FTZ R65, R60.reuse, R65 ;  /* 0x000000413c417220 */ /* 0x040fe20000410000 */
[----:B------:R-:W-:Y:S01]  /*ca10*/  F2FP.F16.E4M3.UNPACK_B R161, R161 ;  /* 0x000000a1ffa1723e */ /* 0x000fe200020006ff */
[-C--:B------:R-:W-:Y:S01]  /*ca20*/  FFMA.FTZ R77, R60, R61.reuse, -R77 ;  /* 0x0000003d3c4d7223 */ /* 0x080fe2000001084d */
[----:B------:R-:W-:Y:S01]  /*ca30*/  F2FP.F16.E4M3.UNPACK_B R60, R46 ;  /* 0x0000002eff3c723e */ /* 0x000fe200020006ff */
[----:B------:R-:W-:Y:S01]  /*ca40*/  FFMA.FTZ R79, R62, R61, R65 ;  /* 0x0000003d3e4f7223 */ /* 0x000fe20000010041 */
[----:B------:R-:W-:Y:S01]  /*ca50*/  HADD2.F32 R46, -RZ, R54.H0_H0 ;  /* 0x20000036ff2e7230 */ /* 0x000fe20000004100 */
[----:B------:R-:W-:Y:S01]  /*ca60*/  F2FP.SATFINITE.E4M3.F32.PACK_AB_MERGE_C R57, R57, R56, RZ ;  /* 0x000000383939723e */ /* 0x000fe200048070ff */
[----:B------:R-:W-:Y:S01]  /*ca70*/  HADD2.F32 R159, -RZ, R159.H1_H1 ;  /* 0x3000009fff9f7230 */ /* 0x000fe20000004100 */
[----:B------:R-:W-:Y:S01]  /*ca80*/  F2FP.F16.E4M3.UNPACK_B R58, R52 ;  /* 0x00000034ff3a723e */ /* 0x000fe200020006ff */
[----:B------:R-:W-:-:S02]  /*ca90*/  HADD2.F32 R61, -RZ, R60.H0_H0 ;  /* 0x2000003cff3d7230 */ /* 0x000fc40000004100 */
[----:B------:R-:W-:Y:S01]  /*caa0*/  FMUL.FTZ R64, R46, R63 ;  /* 0x0000003f2e407220 */ /* 0x000fe20000410000 */
[----:B------:R-:W-:Y:S01]  /*cab0*/  HADD2.F32 R60, -RZ, R60.H1_H1 ;  /* 0x3000003cff3c7230 */ /* 0x000fe20000004100 */
[----:B------:R-:W-:Y:S01]  /*cac0*/  F2FP.SATFINITE.E4M3.F32.PACK_AB_MERGE_C R56, R78, R59, R55 ;  /* 0x0000003b4e38723e */ /* 0x000fe20004807037 */
[----:B------:R-:W-:Y:S02]  /*cad0*/  HADD2.F32 R54, -RZ, R54.H1_H1 ;  /* 0x30000036ff367230 */ /* 0x000fe40000004100 */
[----:B------:R-:W-:Y:S01]  /*cae0*/  FMUL.FTZ R65, R61, R63 ;  /* 0x0000003f3d417220 */ /* 0x000fe20000410000 */
[--C-:B------:R-:W-:Y:S02]  /*caf0*/  HADD2.F32 R62, -RZ, R161.reuse.H0_H0 ;  /* 0x200000a1ff3e7230 */ /* 0x100fe40000004100 */
[-C--:B------:R-:W-:Y:S01]  /*cb00*/  FMUL.FTZ R63, R60, R159.reuse ;  /* 0x0000009f3c3f7220 */ /* 0x080fe20000410000 */
[----:B------:R-:W-:Y:S02]  /*cb10*/  HADD2.F32 R161, -RZ, R161.H1_H1 ;  /* 0x300000a1ffa17230 */ /* 0x000fe40000004100 */
[----:B------:R-:W-:Y:S01]  /*cb20*/  FMUL.FTZ R159, R54, R159 ;  /* 0x0000009f369f7220 */ /* 0x000fe20000410000 */
[----:B------:R-:W-:Y:S01]  /*cb30*/  F2FP.SATFINITE.E4M3.F32.PACK_AB_MERGE_C R77, R77, R88, RZ ;  /* 0x000000584d4d723e */ /* 0x000fe200048070ff */
[-C--:B------:R-:W-:Y:S01]  /*cb40*/  FFMA.FTZ R65, R46, R62.reuse, -R65 ;  /* 0x0000003e2e417223 */ /* 0x080fe20000010841 */
[----:B------:R-:W-:Y:S01]  /*cb50*/  FFMA.FTZ R46, R61, R62, R64 ;  /* 0x0000003e3d2e7223 */ /* 0x000fe20000010040 */
[-C--:B------:R-:W-:Y:S01]  /*cb60*/  FFMA.FTZ R54, R54, R161.reuse, -R63 ;  /* 0x000000a136367223 */ /* 0x080fe2000001083f */
[----:B------:R-:W-:Y:S01]  /*cb70*/  FFMA.FTZ R159, R60, R161, R159 ;  /* 0x000000a13c9f7223 */ /* 0x000fe2000001009f */
[----:B------:R-:W-:-:S02]  /*cb80*/  F2FP.F16.E4M3.UNPACK_B R60, R45 ;  /* 0x0000002dff3c723e */ /* 0x000fc400020006ff */
[----:B------:R-:W-:Y:S02]  /*cb90*/  F2FP.F16.E4M3.UNPACK_B R63, R44 ;  /* 0x0000002cff3f723e */ /* 0x000fe400020006ff */
[----:B------:R-:W-:Y:S01]  /*cba0*/  F2FP.SATFINITE.E4M3.F32.PACK_AB_MERGE_C R76, R79, R76, RZ ;  /* 0x0000004c4f4c723e */ /* 0x000fe200048070ff */
[----:B------:R-:W-:Y:S01]  /*cbb0*/  HADD2.F32 R59, -RZ, R60.H0_H0 ;  /* 0x2000003cff3b7230 */ /* 0x000fe20000004100 */
[----:B------:R-:W-:Y:S01]  /*cbc0*/  F2FP.SATFINITE.E4M3.F32.PACK_AB_MERGE_C R55, R158, R67, R57 ;  /* 0x000000439e37723e */ /* 0x000fe20004807039 */
[----:B------:R-:W-:Y:S01]  /*cbd0*/  HADD2.F32 R66, -RZ, R63.H0_H0 ;  /* 0x2000003fff427230 */ /* 0x000fe20000004100 */
[----:B------:R-:W-:Y:S01]  /*cbe0*/  F2FP.F16.E4M3.UNPACK_B R61, R42 ;  /* 0x0000002aff3d723e */ /* 0x000fe200020006ff */
[----:B------:R-:W-:Y:S01]  /*cbf0*/  HADD2.F32 R57, -RZ, R58.H0_H0 ;  /* 0x2000003aff397230 */ /* 0x000fe20000004100 */
[----:B------:R-:W-:Y:S01]  /*cc00*/  F2FP.SATFINITE.E4M3.F32.PACK_AB_MERGE_C R54, R54, R65, R77 ;  /* 0x000000413636723e */ /* 0x000fe2000480704d */
[----:B------:R-:W-:Y:S01]  /*cc10*/  HADD2.F32 R62, -RZ, R60.H1_H1 ;  /* 0x3000003cff3e7230 */ /* 0x000fe20000004100 */
[----:B------:R-:W-:Y:S01]  /*cc20*/  F2FP.SATFINITE.E4M3.F32.PACK_AB_MERGE_C R46, R159, R46, R76 ;  /* 0x0000002e9f2e723e */ /* 0x000fe2000480704c */
        /* <DEDUP_REMOVED lines=18> */
[----:B------:R-:W-:Y:S01]  /*cd50*/  F2FP.F16.E4M3.UNPACK_B R66, R41.H1 ;  /* 0x00000029ff42723e */ /* 0x000fe200030006ff */
[----:B------:R-:W-:Y:S02]  /*cd60*/  HADD2.F32 R44, -RZ, R59.H0_H0 ;  /* 0x2000003bff2c7230 */ /* 0x000fe40000004100 */
[----:B------:R-:W-:-:S02]  /*cd70*/  HADD2.F32 R61, -RZ, R61.H1_H1 ;  /* 0x3000003dff3d7230 */ /* 0x000fc40000004100 */
[-C--:B------:R-:W-:Y:S01]  /*cd80*/  FMUL.FTZ R67, R60, R65.reuse ;  /* 0x000000413c437220 */ /* 0x080fe20000410000 */
[----:B------:R-:W-:Y:S02]  /*cd90*/  HADD2.F32 R64, -RZ, R64.H1_H1 ;  /* 0x30000040ff407230 */ /* 0x000fe40000004100 */
[----:B------:R-:W-:Y:S01]  /*cda0*/  FMUL.FTZ R65, R44, R65 ;  /* 0x000000412c417220 */ /* 0x000fe20000410000 */
[----:B------:R-:W-:Y:S02]  /*cdb0*/  HADD2.F32 R59, -RZ, R59.H1_H1 ;  /* 0x3000003bff3b7230 */ /* 0x000fe40000004100 */
        /* <DEDUP_REMOVED lines=8> */
[----:B------:R-:W-:Y:S01]  /*ce40*/  FFMA.FTZ R77, R44, R63, -R67 ;  /* 0x0000003f2c4d7223 */ /* 0x000fe20000010843 */
[-C--:B------:R-:W-:Y:S01]  /*ce50*/  F2FP.F16.E4M3.UNPACK_B R59, R47.reuse ;  /* 0x0000002fff3b723e */ /* 0x080fe200020006ff */
        /* <DEDUP_REMOVED lines=48> */
[----:B------:R-:W-:-:S07]  /*d160*/  MOV R44, R55 ;  /* 0x00000037002c7202 */ /* 0x000fce0000000f00 */
.L_x_2292:
[----:B------:R-:W-:Y:S05]  /*d170*/  BSYNC B2 ;  /* 0x0000000000027941 */ /* 0x000fea0003800000 */
.L_x_2291:
[----:B0-----:R0:W-:Y:S04]  /*d180*/  STG.E.128 desc[UR54][R48.64], R40 ;  /* 0x0000002830007986 */ /* 0x0011e8000c101d36 */
[----:B-1----:R0:W-:Y:S02]  /*d190*/  @!P2 STG.E.128 desc[UR54][R50.64], R44 ;  /* 0x0000002c3200a986 */ /* 0x0021e4000c101d36 */
.L_x_2290:
[----:B------:R-:W-:Y:S05]  /*d1a0*/  BSYNC B1 ;  /* 0x0000000000017941 */ /* 0x000fea0003800000 */
.L_x_2289:
        /* <DEDUP_REMOVED lines=48> */
[----:B------:R-:W-:Y:S02]  /*d4b0*/  LOP3.LUT R61, R69, 0xff0000ff, RZ, 0xc0, !PT ;  /* 0xff0000ff453d7812 */ /* 0x000fe400078ec0ff */
[----:B------:R-:W-:Y:S01]  /*d4c0*/  SHF.R.U32.HI R56, RZ, 0x8, R71 ;  /* 0x00000008ff387819 */ /* 0x000fe20000011647 */
[----:B------:R-:W-:Y:S01]  /*d4d0*/  IMAD.U32 R44, R66, 0x10000, RZ ;  /* 0x00010000422c7824 */ /* 0x000fe200078e00ff */
[----:B------:R-:W-:Y:S01]  /*d4e0*/  LOP3.LUT R59, R59, 0xff00, R40, 0xf8, !PT ;  /* 0x0000ff003b3b7812 */ /* 0x000fe200078ef828 */
[----:B------:R-:W-:Y:S01]  /*d4f0*/  IMAD.U32 R40, R64, 0x10000, RZ ;  /* 0x0001000040287824 */ /* 0x000fe200078e00ff */
[----:B------:R-:W-:Y:S02]  /*d500*/  LOP3.LUT R63, R61, 0xff00, R42, 0xf8, !PT ;  /* 0x0000ff003d3f7812 */ /* 0x000fe400078ef82a */
[----:B------:R-:W-:Y:S02]  /*d510*/  F2FP.F16.E4M3.UNPACK_B R64, R151.H1 ;  /* 0x00000097ff40723e */ /* 0x000fe400030006ff */
[----:B------:R-:W-:-:S02]  /*d520*/  F2FP.F16.E4M3.UNPACK_B R61, R60.H1 ;  /* 0x0000003cff3d723e */ /* 0x000fc400030006ff */
[----:B------:R-:W-:Y:S01]  /*d530*/  F2FP.F16.E4M3.UNPACK_B R58, R57.H1 ;  /* 0x00000039ff3a723e */ /* 0x000fe200030006ff */
[----:B------:R-:W-:Y:S01]  /*d540*/  HADD2.F32 R42, -RZ, R64.H0_H0 ;  /* 0x20000040ff2a7230 */ /* 0x000fe20000004100 */
[----:B------:R-:W-:Y:S01]  /*d550*/  MOV R54, R46 ;  /* 0x0000002e00367202 */ /* 0x000fe20000000f00 */
[----:B------:R-:W-:Y:S01]  /*d560*/  IMAD.SHL.U32 R46, R56, 0x100, RZ ;  /* 0x00000100382e7824 */ /* 0x000fe200078e00ff */
[----:B------:R-:W-:Y:S01]  /*d570*/  SHF.R.U32.HI R62, RZ, 0x10, R71 ;  /* 0x00000010ff3e7819 */ /* 0x000fe20000011647 */
[----:B------:R-:W-:Y:S01]  /*d580*/  HADD2.F32 R56, -RZ, R61.H0_H0 ;  /* 0x2000003dff387230 */ /* 0x000fe20000004100 */
[----:B------:R-:W-:Y:S02]  /*d590*/  LOP3.LUT R65, R71, 0xff0000ff, RZ, 0xc0, !PT ;  /* 0xff0000ff47417812 */ /* 0x000fe400078ec0ff */
[----:B------:R-:W-:Y:S02]  /*d5a0*/  LOP3.LUT R40, R59, 0xff0000, R40, 0xf8, !PT ;  /* 0x00ff00003b287812 */ /* 0x000fe400078ef828 */
[----:B------:R-:W-:Y:S01]  /*d5b0*/  LOP3.LUT R44, R55, 0xff0000, R44, 0xf8, !PT ;  /* 0x00ff0000372c7812 */ /* 0x000fe200078ef82c */
[----:B------:R-:W-:Y:S01]  /*d5c0*/  HADD2.F32 R55, -RZ, R58.H0_H0 ;  /* 0x2000003aff377230 */ /* 0x000fe20000004100 */
[----:B------:R-:W-:Y:S01]  /*d5d0*/  F2FP.F16.E4M3.UNPACK_B R59, R153.H1 ;  /* 0x00000099ff3b723e */ /* 0x000fe200030006ff */
[----:B------:R-:W-:Y:S01]  /*d5e0*/  FMUL.FTZ R68, R56, R42 ;  /* 0x0000002a38447220 */ /* 0x000fe20000410000 */
[----:B------:R-:W-:-:S02]  /*d5f0*/  SHF.R.U32.HI R67, RZ, 0x10, R69 ;  /* 0x00000010ff437819 */ /* 0x000fc40000011645 */
[----:B------:R-:W-:Y:S01]  /*d600*/  LOP3.LUT R66, R65, 0xff00, R46, 0xf8, !PT ;  /* 0x0000ff0041427812 */ /* 0x000fe200078ef82e */
[----:B------:R-:W-:Y:S01]  /*d610*/  IMAD.U32 R65, R62, 0x10000, RZ ;  /* 0x000100003e417824 */ /* 0x000fe200078e00ff */
[----:B------:R-:W-:Y:S01]  /*d620*/  SHF.L.U32 R46, R67, 0x10, RZ ;  /* 0x00000010432e7819 */ /* 0x000fe200000006ff */
[--C-:B------:R-:W-:Y:S02]  /*d630*/  HADD2.F32 R62, -RZ, R59.reuse.H0_H0 ;  /* 0x2000003bff3e7230 */ /* 0x100fe40000004100 */
[----:B------:R-:W-:Y:S01]  /*d640*/  FMUL.FTZ R67, R55, R42 ;  /* 0x0000002a37437220 */ /* 0x000fe20000410000 */
[----:B------:R-:W-:Y:S02]  /*d650*/  F2FP.F16.E4M3.UNPACK_B R151, R151 ;  /* 0x00000097ff97723e */ /* 0x000fe400020006ff */
        /* <DEDUP_REMOVED lines=10> */
[----:B------:R-:W-:-:S02]  /*d700*/  HADD2.F32 R59, -RZ, R58.H1_H1 ;  /* 0x3000003aff3b7230 */ /* 0x000fc40000004100 */
[----:B------:R-:W-:Y:S02]  /*d710*/  HADD2.F32 R64, -RZ, R151.H0_H0 ;  /* 0x20000097ff407230 */ /* 0x000fe40000004100 */
        /* <DEDUP_REMOVED lines=49> */
[----:B------:R-:W-:Y:S01]  /*da30*/  HADD2.F32 R57, -RZ, R57.H1_H1 ;  /* 0x30000039ff397230 */ /* 0x000fe20000004100 */
[----:B------:R-:W-:Y:S01]  /*da40*/  F2FP.SATFINITE.E4M3.F32.PACK_AB_MERGE_C R67, R67, R56, RZ ;  /* 0x000000384343723e */ /* 0x000fe200048070ff */
[----:B------:R-:W-:-:S02]  /*da50*/  HADD2.F32 R59, -RZ, R154.H0_H0 ;  /* 0x2000009aff3b7230 */ /* 0x000fc40000004100 */
[-C--:B------:R-:W-:Y:S01]  /*da60*/  FMUL.FTZ R63, R58, R61.reuse ;  /* 0x0000003d3a3f7220 */ /* 0x080fe20000410000 */
[----:B------:R-:W-:Y:S02]  /*da70*/  HADD2.F32 R52, -RZ, R52.H1_H1 ;  /* 0x30000034ff347230 */ /* 0x000fe40000004100 */
[C---:B------:R-:W-:Y:S01]  /*da80*/  FMUL.FTZ R61, R54.reuse, R61 ;  /* 0x0000003d363d7220 */ /* 0x040fe20000410000 */
[----:B------:R-:W-:Y:S02]  /*da90*/  HADD2.F32 R154, -RZ, R154.H1_H1 ;  /* 0x3000009aff9a7230 */ /* 0x000fe40000004100 */
[CC--:B------:R-:W-:Y:S01]  /*daa0*/  FMUL.FTZ R69, R57.reuse, R152.reuse ;  /* 0x0000009839457220 */ /* 0x0c0fe20000410000 */
[-C--:B------:R-:W-:Y:S01]  /*dab0*/  FFMA.FTZ R54, R54, R59.reuse, -R63 ;  /* 0x0000003b36367223 */ /* 0x080fe2000001083f */
[----:B------:R-:W-:Y:S01]  /*dac0*/  FFMA.FTZ R61, R58, R59, R61 ;  /* 0x0000003b3a3d7223 */ /* 0x000fe2000001003d */
[C---:B------:R-:W-:Y:S01]  /*dad0*/  FMUL.FTZ R152, R52.reuse, R152 ;  /* 0x0000009834987220 */ /* 0x040fe20000410000 */
[----:B------:R-:W-:Y:S01]  /*dae0*/  F2FP.F16.E4M3.UNPACK_B R59, R45 ;  /* 0x0000002dff3b723e */ /* 0x000fe200020006ff */
[-C--:B------:R-:W-:Y:S01]  /*daf0*/  FFMA.FTZ R69, R52, R154.reuse, -R69 ;  /* 0x0000009a34457223 */ /* 0x080fe20000010845 */
[----:B------:R-:W-:Y:S01]  /*db00*/  F2FP.F16.E4M3.UNPACK_B R58, R41 ;  /* 0x00000029ff3a723e */ /* 0x000fe200020006ff */
[----:B------:R-:W-:Y:S01]  /*db10*/  FFMA.FTZ R52, R57, R154, R152 ;  /* 0x0000009a39347223 */ /* 0x000fe20000010098 */
[----:B------:R-:W-:Y:S01]  /*db20*/  F2FP.SATFINITE.E4M3.F32.PACK_AB_MERGE_C R71, R60, R71, RZ ;  /* 0x000000473c47723e */ /* 0x000fe200048070ff */
[--C-:B------:R-:W-:Y:S01]  /*db30*/  HADD2.F32 R60, -RZ, R59.reuse.H0_H0 ;  /* 0x2000003bff3c7230 */ /* 0x100fe20000004100 */
[----:B------:R-:W-:Y:S01]  /*db40*/  F2FP.SATFINITE.E4M3.F32.PACK_AB_MERGE_C R56, R68, R65, R55 ;  /* 0x000000414438723e */ /* 0x000fe20004807037 */
[----:B------:R-:W-:Y:S01]  /*db50*/  HADD2.F32 R65, -RZ, R64.H0_H0 ;  /* 0x20000040ff417230 */ /* 0x000fe20000004100 */
[----:B------:R-:W-:Y:S01]  /*db60*/  F2FP.F16.E4M3.UNPACK_B R62, R44 ;  /* 0x0000002cff3e723e */ /* 0x000fe200020006ff */
[----:B------:R-:W-:Y:S01]  /*db70*/  HADD2.F32 R57, -RZ, R58.H0_H0 ;  /* 0x2000003aff397230 */ /* 0x000fe20000004100 */
[----:B------:R-:W-:Y:S01]  /*db80*/  F2FP.SATFINITE.E4M3.F32.PACK_AB_MERGE_C R76, R77, R76, RZ ;  /* 0x0000004c4d4c723e */ /* 0x000fe200048070ff */
[----:B------:R-:W-:Y:S01]  /*db90*/  HADD2.F32 R64, -RZ, R64.H1_H1 ;  /* 0x30000040ff407230 */ /* 0x000fe20000004100 */
[----:B------:R-:W-:Y:S01]  /*dba0*/  F2FP.SATFINITE.E4M3.F32.PACK_AB_MERGE_C R55, R151, R66, R67 ;  /* 0x000000429737723e */ /* 0x000fe20004807043 */
[----:B------:R-:W-:Y:S01]  /*dbb0*/  HADD2.F32 R63, -RZ, R62.H0_H0 ;  /* 0x2000003eff3f7230 */ /* 0x000fe20000004100 */
[----:B------:R-:W-:Y:S01]  /*dbc0*/  F2FP.SATFINITE.E4M3.F32.PACK_AB_MERGE_C R52, R52, R61, R76 ;  /* 0x0000003d3434723e */ /* 0x000fe2000480704c */
[----:B------:R-:W-:Y:S01]  /*dbd0*/  FMUL.FTZ R66, R60, R65 ;  /* 0x000000413c427220 */ /* 0x000fe20000410000 */
[----:B------:R-:W-:-:S02]  /*dbe0*/  HADD2.F32 R61, -RZ, R59.H1_H1 ;  /* 0x3000003bff3d7230 */ /* 0x000fc40000004100 */
[C---:B------:R-:W-:Y:S01]  /*dbf0*/  FMUL.FTZ R65, R57.reuse, R65 ;  /* 0x0000004139417220 */ /* 0x040fe20000410000 */
[----:B------:R-:W-:Y:S02]  /*dc00*/  HADD2.F32 R59, -RZ, R58.H1_H1 ;  /* 0x3000003aff3b7230 */ /* 0x000fe40000004100 */
[-C--:B------:R-:W-:Y:S01]  /*dc10*/  FFMA.FTZ R57, R57, R63.reuse, -R66 ;  /* 0x0000003f39397223 */ /* 0x080fe20000010842 */
[----:B------:R-:W-:Y:S02]  /*dc20*/  HADD2.F32 R62, -RZ, R62.H1_H1 ;  /* 0x3000003eff3e7230 */ /* 0x000fe40000004100 */
[-C--:B------:R-:W-:Y:S01]  /*dc30*/  FMUL.FTZ R66, R61, R64.reuse ;  /* 0x000000403d427220 */ /* 0x080fe20000410000 */
[----:B------:R-:W-:Y:S01]  /*dc40*/  FFMA.FTZ R58, R60, R63, R65 ;  /* 0x0000003f3c3a7223 */ /* 0x000fe20000010041 */
[C---:B------:R-:W-:Y:S01]  /*dc50*/  FMUL.FTZ R64, R59.reuse, R64 ;  /* 0x000000403b407220 */ /* 0x040fe20000410000 */
[----:B------:R-:W-:Y:S01]  /*dc60*/  F2FP.F16.E4M3.UNPACK_B R60, R45.H1 ;  /* 0x0000002dff3c723e */ /* 0x000fe200030006ff */
[----:B------:R-:W-:Y:S01]  /*dc70*/  FFMA.FTZ R68, R59, R62, -R66 ;  /* 0x0000003e3b447223 */ /* 0x000fe20000010842 */
[----:B------:R-:W-:Y:S01]  /*dc80*/  F2FP.F16.E4M3.UNPACK_B R59, R46.H1 ;  /* 0x0000002eff3b723e */ /* 0x000fe200030006ff */
[----:B------:R-:W-:Y:S01]  /*dc90*/  FFMA.FTZ R67, R61, R62, R64 ;  /* 0x0000003e3d437223 */ /* 0x000fe20000010040 */
[----:B------:R-:W-:Y:S01]  /*dca0*/  F2FP.F16.E4M3.UNPACK_B R41, R41.H1 ;  /* 0x00000029ff29723e */ /* 0x000fe200030006ff */
[--C-:B------:R-:W-:Y:S01]  /*dcb0*/  HADD2.F32 R46, -RZ, R60.reuse.H0_H0 ;  /* 0x2000003cff2e7230 */ /* 0x100fe20000004100 */
[----:B------:R-:W-:Y:S01]  /*dcc0*/  F2FP.F16.E4M3.UNPACK_B R44, R44.H1 ;  /* 0x0000002cff2c723e */ /* 0x000fe200030006ff */
        /* <DEDUP_REMOVED lines=68> */
.L_x_2296:
[----:B------:R-:W-:Y:S05]  /*e110*/  BSYNC B2 ;  /* 0x0000000000027941 */ /* 0x000fea0003800000 */
.L_x_2295:
[----:B0-----:R3:W-:Y:S04]  /*e120*/  STG.E.128 desc[UR54][R48.64], R40 ;  /* 0x0000002830007986 */ /* 0x0017e8000c101d36 */
[----:B-1----:R3:W-:Y:S02]  /*e130*/  @!P2 STG.E.128 desc[UR54][R50.64], R44 ;  /* 0x0000002c3200a986 */ /* 0x0027e4000c101d36 */
.L_x_2294:
[----:B------:R-:W-:Y:S05]  /*e140*/  BSYNC B1 ;  /* 0x0000000000017941 */ /* 0x000fea0003800000 */
.L_x_2293:
        /* <DEDUP_REMOVED lines=13> */
[----:B------:R-:W-:Y:S02]  /*e220*/  SHF.R.S32.HI R40, RZ, 0x1f, R155 ;  /* 0x0000001fff287819 */ /* 0x000fe4000001149b */
[----:B------:R-:W-:Y:S02]  /*e230*/  SHF.L.U32 R51, R155, 0x4, RZ ;  /* 0x000000049b337819 */ /* 0x000fe400000006ff */
[----:B------:R-:W-:Y:S02]  /*e240*/  LEA.HI R40, R40, R155, RZ, 0x2 ;  /* 0x0000009b28287211 */ /* 0x000fe400078f10ff */
[----:B------:R-:W-:-:S02]  /*e250*/  LOP3.LUT R41, R199, 0x30, R51, 0xf8, !PT ;  /* 0x00000030c7297812 */ /* 0x000fc400078ef833 */
        /* <DEDUP_REMOVED lines=15> */
[----:B------:R-:W-:Y:S01]  /*e350*/  LOP3.LUT R52, R85, 0xff0000ff, RZ, 0xc0, !PT ;  /* 0xff0000ff55347812 */ /* 0x000fe200078ec0ff */
[----:B------:R-:W-:Y:S01]  /*e360*/  IMAD.SHL.U32 R57, R57, 0x100, RZ ;  /* 0x0000010039397824 */ /* 0x000fe200078e00ff */
[----:B------:R-:W-:Y:S01]  /*e370*/  SHF.R.U32.HI R66, RZ, 0x10, R85 ;  /* 0x00000010ff427819 */ /* 0x000fe20000011655 */
[----:B------:R-:W-:Y:S01]  /*e380*/  IMAD.SHL.U32 R61, R61, 0x100, RZ ;  /* 0x000001003d3d7824 */ /* 0x000fe200078e00ff */
[----:B-1----:R-:W-:Y:S01]  /*e390*/  MOV R56, R44 ;  /* 0x0000002c00387202 */ /* 0x002fe20000000f00 */
[----:B------:R-:W-:Y:S01]  /*e3a0*/  IMAD.MOV.U32 R59, RZ, RZ, R46 ;  /* 0x000000ffff3b7224 */ /* 0x000fe200078e002e */
[----:B------:R-:W-:Y:S01]  /*e3b0*/  LOP3.LUT R44, R52, 0xff00, R57, 0xf8, !PT ;  /* 0x0000ff00342c7812 */ /* 0x000fe200078ef839 */
[----:B------:R-:W-:Y:S01]  /*e3c0*/  IMAD.U32 R57, R66, 0x10000, RZ ;  /* 0x0001000042397824 */ /* 0x000fe200078e00ff */
[----:B------:R-:W-:-:S02]  /*e3d0*/  LOP3.LUT R54, R87, 0xff0000ff, RZ, 0xc0, !PT ;  /* 0xff0000ff57367812 */ /* 0x000fc400078ec0ff */
[----:B------:R-:W-:Y:S02]  /*e3e0*/  SHF.R.U32.HI R62, RZ, 0x10, R87 ;  /* 0x00000010ff3e7819 */ /* 0x000fe40000011657 */
[----:B------:R-:W-:Y:S02]  /*e3f0*/  SHF.R.U32.HI R63, RZ, 0x8, R73 ;  /* 0x00000008ff3f7819 */ /* 0x000fe40000011649 */
[----:B------:R-:W-:Y:S02]  /*e400*/  SHF.R.U32.HI R65, RZ, 0x8, R75 ;  /* 0x00000008ff417819 */ /* 0x000fe4000001164b */
[----:B------:R-:W-:Y:S01]  /*e410*/  LOP3.LUT R40, R54, 0xff00, R61, 0xf8, !PT ;  /* 0x0000ff0036287812 */ /* 0x000fe200078ef83d */
[----:B------:R-:W-:Y:S01]  /*e420*/  IMAD.SHL.U32 R63, R63, 0x100, RZ ;  /* 0x000001003f3f7824 */ /* 0x000fe200078e00ff */
[----:B------:R-:W-:Y:S01]  /*e430*/  LOP3.LUT R44, R44, 0xff0000, R57, 0xf8, !PT ;  /* 0x00ff00002c2c7812 */ /* 0x000fe200078ef839 */
[----:B------:R-:W-:Y:S01]  /*e440*/  IMAD.U32 R61, R62, 0x10000, RZ ;  /* 0x000100003e3d7824 */ /* 0x000fe200078e00ff */
[----:B------:R-:W-:-:S02]  /*e450*/  LOP3.LUT R58, R73, 0xff0000ff, RZ, 0xc0, !PT ;  /* 0xff0000ff493a7812 */ /* 0x000fc400078ec0ff */
[----:B------:R-:W-:Y:S02]  /*e460*/  LOP3.LUT R60, R75, 0xff0000ff, RZ, 0xc0, !PT ;  /* 0xff0000ff4b3c7812 */ /* 0x000fe400078ec0ff */
[----:B------:R-:W-:Y:S02]  /*e470*/  SHF.L.U32 R65, R65, 0x8, RZ ;  /* 0x0000000841417819 */ /* 0x000fe400000006ff */
[----:B------:R-:W-:Y:S02]  /*e480*/  F2FP.F16.E4M3.UNPACK_B R62, R150.H1 ;  /* 0x00000096ff3e723e */ /* 0x000fe400030006ff */
        /* <DEDUP_REMOVED lines=13> */
[----:B------:R-:W-:Y:S01]  /*e560*/  F2FP.F16.E4M3.UNPACK_B R150, R150 ;  /* 0x00000096ff96723e */ /* 0x000fe200020006ff */
        /* <DEDUP_REMOVED lines=8> */
[----:B------:R-:W-:Y:S01]  /*e5f0*/  LOP3.LUT R46, R46, 0xff0000, R65, 0xf8, !PT ;  /* 0x00ff00002e2e7812 */ /* 0x000fe200078ef841 */
[----:B------:R-:W-:Y:S01]  /*e600*/  HADD2.F32 R61, -RZ, R60.H1_H1 ;  /* 0x3000003cff3d7230 */ /* 0x000fe20000004100 */
[----:B------:R-:W-:Y:S01]  /*e610*/  F2FP.F16.E4M3.UNPACK_B R148, R148 ;  /* 0x00000094ff94723e */ /* 0x000fe200020006ff */
[----:B------:R-:W-:Y:S01]  /*e620*/  FMUL.FTZ R65, R58, R63 ;  /* 0x0000003f3a417220 */ /* 0x000fe20000410000 */
[----:B------:R-:W-:-:S02]  /*e630*/  HADD2.F32 R60, -RZ, R150.H0_H0 ;  /* 0x20000096ff3c7230 */ /* 0x000fc40000004100 */
        /* <DEDUP_REMOVED lines=9> */
[----:B------:R-:W-:Y:S01]  /*e6d0*/  HADD2.F32 R56, -RZ, R56.H1_H1 ;  /* 0x30000038ff387230 */ /* 0x000fe20000004100 */
[----:B------:R-:W-:Y:S01]  /*e6e0*/  SHF.R.U32.HI R67, RZ, 0x10, R75 ;  /* 0x00000010ff437819 */ /* 0x000fe2000001164b */
[-C--:B------:R-:W-:Y:S01]  /*e6f0*/  FFMA.FTZ R62, R52, R54.reuse, -R61 ;  /* 0x00000036343e7223 */ /* 0x080fe2000001083d */
[----:B------:R-:W-:Y:S01]  /*e700*/  FFMA.FTZ R64, R57, R54, R60 ;  /* 0x0000003639407223 */ /* 0x000fe2000001003c */
[----:B------:R-:W-:Y:S02]  /*e710*/  HADD2.F32 R50, -RZ, R50.H1_H1 ;  /* 0x30000032ff327230 */ /* 0x000fe40000004100 */
[----:B------:R-:W-:Y:S01]  /*e720*/  FMUL.FTZ R57, R56, R63 ;  /* 0x0000003f38397220 */ /* 0x000fe20000410000 */
[----:B------:R-:W-:Y:S01]  /*e730*/  HADD2.F32 R61, -RZ, R148.H1_H1 ;  /* 0x30000094ff3d7230 */ /* 0x000fe20000004100 */
[----:B------:R-:W-:Y:S01]  /*e740*/  F2FP.F16.E4M3.UNPACK_B R52, R149.H1 ;  /* 0x00000095ff34723e */ /* 0x000fe200030006ff */
[----:B------:R-:W-:Y:S01]  /*e750*/  IMAD.U32 R67, R67, 0x10000, RZ ;  /* 0x0001000043437824 */ /* 0x000fe200078e00ff */
[----:B------:R-:W-:Y:S01]  /*e760*/  F2FP.F16.E4M3.UNPACK_B R54, R59.H1 ;  /* 0x0000003bff36723e */ /* 0x000fe200030006ff */
[C---:B------:R-:W-:Y:S01]  /*e770*/  FMUL.FTZ R63, R50.reuse, R63 ;  /* 0x0000003f323f7220 */ /* 0x040fe20000410000 */
[----:B------:R-:W-:Y:S01]  /*e780*/  FFMA.FTZ R65, R50, R61, -R57 ;  /* 0x0000003d32417223 */ /* 0x000fe20000010839 */
[----:B------:R-:W-:Y:S01]  /*e790*/  F2FP.F16.E4M3.UNPACK_B R50, R55.H1 ;  /* 0x00000037ff32723e */ /* 0x000fe200030006ff */
[----:B------:R-:W-:Y:S01]  /*e7a0*/  HADD2.F32 R60, -RZ, R52.H0_H0 ;  /* 0x20000034ff3c7230 */ /* 0x000fe20000004100 */
[----:B------:R-:W-:Y:S01]  /*e7b0*/  F2FP.F16.E4M3.UNPACK_B R58, R147.H1 ;  /* 0x00000093ff3a723e */ /* 0x000fe200030006ff */
[----:B------:R-:W-:Y:S01]  /*e7c0*/  HADD2.F32 R57, -RZ, R54.H0_H0 ;  /* 0x20000036ff397230 */ /* 0x000fe20000004100 */
[----:B------:R-:W-:Y:S01]  /*e7d0*/  LOP3.LUT R42, R42, 0xff0000, R67, 0xf8, !PT ;  /* 0x00ff00002a2a7812 */ /* 0x000fe200078ef843 */
[----:B------:R-:W-:Y:S01]  /*e7e0*/  FFMA.FTZ R67, R56, R61, R63 ;  /* 0x0000003d38437223 */ /* 0x000fe2000001003f */
[----:B------:R-:W-:Y:S01]  /*e7f0*/  HADD2.F32 R63, -RZ, R52.H1_H1 ;  /* 0x30000034ff3f7230 */ /* 0x000fe20000004100 */
[----:B------:R-:W-:Y:S01]  /*e800*/  F2FP.F16.E4M3.UNPACK_B R149, R149 ;  /* 0x00000095ff95723e */ /* 0x000fe200020006ff */
[----:B------:R-:W-:-:S02]  /*e810*/  HADD2.F32 R52, -RZ, R50.H0_H0 ;  /* 0x20000032ff347230 */ /* 0x000fc40000004100 */
[CC--:B------:R-:W-:Y:S01]  /*e820*/  FMUL.FTZ R61, R57.reuse, R60.reuse ;  /* 0x0000003c393d7220 */ /* 0x0c0fe20000410000 */
[----:B------:R-:W-:Y:S01]  /*e830*/  HADD2.F32 R56, -RZ, R58.H0_H0 ;  /* 0x2000003aff387230 */ /* 0x000fe20000004100 */
[----:B------:R-:W-:Y:S01]  /*e840*/  F2FP.F16.E4M3.UNPACK_B R59, R59 ;  /* 0x0000003bff3b723e */ /* 0x000fe200020006ff */
[----:B------:R-:W-:Y:S02]  /*e850*/  HADD2.F32 R54, -RZ, R54.H1_H1 ;  /* 0x30000036ff367230 */ /* 0x000fe40000004100 */
[C---:B------:R-:W-:Y:S01]  /*e860*/  FMUL.FTZ R70, R52.reuse, R60 ;  /* 0x0000003c34467220 */ /* 0x040fe20000410000 */
[----:B------:R-:W-:Y:S02]  /*e870*/  HADD2.F32 R50, -RZ, R50.H1_H1 ;  /* 0x30000032ff327230 */ /* 0x000fe40000004100 */
[-C--:B------:R-:W-:Y:S01]  /*e880*/  FFMA.FTZ R60, R52, R56.reuse, -R61 ;  /* 0x00000038343c7223 */ /* 0x080fe2000001083d */
[----:B------:R-:W-:Y:S02]  /*e890*/  HADD2.F32 R61, -RZ, R58.H1_H1 ;  /* 0x3000003aff3d7230 */ /* 0x000fe40000004100 */
[----:B------:R-:W-:Y:S01]  /*e8a0*/  FMUL.FTZ R73, R54, R63 ;  /* 0x0000003f36497220 */ /* 0x000fe20000410000 */
[----:B------:R-:W-:Y:S01]  /*e8b0*/  F2FP.F16.E4M3.UNPACK_B R55, R55 ;  /* 0x00000037ff37723e */ /* 0x000fe200020006ff */
[C---:B------:R-:W-:Y:S01]  /*e8c0*/  FMUL.FTZ R63, R50.reuse, R63 ;  /* 0x0000003f323f7220 */ /* 0x040fe20000410000 */
[----:B------:R-:W-:Y:S01]  /*e8d0*/  FFMA.FTZ R74, R57, R56, R70 ;  /* 0x00000038394a7223 */ /* 0x000fe20000010046 */
[----:B------:R-:W-:Y:S01]  /*e8e0*/  FFMA.FTZ R75, R50, R61, -R73 ;  /* 0x0000003d324b7223 */ /* 0x000fe20000010849 */
[----:B------:R-:W-:Y:S01]  /*e8f0*/  F2FP.F16.E4M3.UNPACK_B R147, R147 ;  /* 0x00000093ff93723e */ /* 0x000fe200020006ff */
[----:B------:R-:W-:Y:S01]  /*e900*/  FFMA.FTZ R77, R54, R61, R63 ;  /* 0x0000003d364d7223 */ /* 0x000fe2000001003f */
[----:B------:R-:W-:-:S02]  /*e910*/  HADD2.F32 R61, -RZ, R149.H0_H0 ;  /* 0x20000095ff3d7230 */ /* 0x000fc40000004100 */
[----:B------:R-:W-:Y:S02]  /*e920*/  HADD2.F32 R52, -RZ, R59.H0_H0 ;  /* 0x2000003bff347230 */ /* 0x000fe40000004100 */
[----:B------:R-:W-:Y:S02]  /*e930*/  HADD2.F32 R56, -RZ, R149.H1_H1 ;  /* 0x30000095ff387230 */ /* 0x000fe40000004100 */
[----:B------:R-:W-:Y:S02]  /*e940*/  HADD2.F32 R50, -RZ, R55.H0_H0 ;  /* 0x20000037ff327230 */ /* 0x000fe40000004100 */
[-C--:B------:R-:W-:Y:S01]  /*e950*/  FMUL.FTZ R63, R52, R61.reuse ;  /* 0x0000003d343f7220 */ /* 0x080fe20000410000 */
[----:B------:R-:W-:Y:S02]  /*e960*/  HADD2.F32 R59, -RZ, R59.H1_H1 ;  /* 0x3000003bff3b7230 */ /* 0x000fe40000004100 */
[----:B------:R-:W-:Y:S02]  /*e970*/  HADD2.F32 R55, -RZ, R55.H1_H1 ;  /* 0x30000037ff377230 */ /* 0x000fe40000004100 */
[----:B------:R-:W-:Y:S01]  /*e980*/  FMUL.FTZ R61, R50, R61 ;  /* 0x0000003d323d7220 */ /* 0x000fe20000410000 */
[----:B------:R-:W-:-:S02]  /*e990*/  HADD2.F32 R57, -RZ, R147.H0_H0 ;  /* 0x20000093ff397230 */ /* 0x000fc40000004100 */
[-C--:B------:R-:W-:Y:S01]  /*e9a0*/  FMUL.FTZ R58, R59, R56.reuse ;  /* 0x000000383b3a7220 */ /* 0x080fe20000410000 */
[----:B------:R-:W-:Y:S02]  /*e9b0*/  HADD2.F32 R54, -RZ, R147.H1_H1 ;  /* 0x30000093ff367230 */ /* 0x000fe40000004100 */
[C---:B------:R-:W-:Y:S01]  /*e9c0*/  FMUL.FTZ R56, R55.reuse, R56 ;  /* 0x0000003837387220 */ /* 0x040fe20000410000 */
[-C--:B------:R-:W-:Y:S01]  /*e9d0*/  FFMA.FTZ R63, R50, R57.reuse, -R63 ;  /* 0x00000039323f7223 */ /* 0x080fe2000001083f */
[----:B------:R-:W-:Y:S01]  /*e9e0*/  FFMA.FTZ R70, R52, R57, R61 ;  /* 0x0000003934467223 */ /* 0x000fe2000001003d */
[-C--:B------:R-:W-:Y:S01]  /*e9f0*/  FFMA.FTZ R72, R55, R54.reuse, -R58 ;  /* 0x0000003637487223 */ /* 0x080fe2000001083a */
[----:B------:R-:W-:Y:S01]  /*ea00*/  FFMA.FTZ R73, R59, R54, R56 ;  /* 0x000000363b497223 */ /* 0x000fe20000010038 */
[----:B------:R-:W-:Y:S02]  /*ea10*/  F2FP.SATFINITE.E4M3.F32.PACK_AB_MERGE_C R50, R71, R66, RZ ;  /* 0x000000424732723e */ /* 0x000fe400048070ff */
[----:B------:R-:W-:-:S02]  /*ea20*/  F2FP.F16.E4M3.UNPACK_B R58, R45 ;  /* 0x0000002dff3a723e */ /* 0x000fc400020006ff */
[----:B------:R-:W-:Y:S02]  /*ea30*/  F2FP.F16.E4M3.UNPACK_B R61, R46 ;  /* 0x0000002eff3d723e */ /* 0x000fe400020006ff */
[----:B------:R-:W-:Y:S01]  /*ea40*/  F2FP.F16.E4M3.UNPACK_B R56, R41 ;  /* 0x00000029ff38723e */ /* 0x000fe200020006ff */
[--C-:B------:R-:W-:Y:S01]  /*ea50*/  HADD2.F32 R59, -RZ, R58.reuse.H0_H0 ;  /* 0x2000003aff3b7230 */ /* 0x100fe20000004100 */
[----:B------:R-:W-:Y:S01]  /*ea60*/  F2FP.SATFINITE.E4M3.F32.PACK_AB_MERGE_C R55, R75, R60, RZ ;  /* 0x0000003c4b37723e */ /* 0x000fe200048070ff */
[----:B------:R-:W-:Y:S01]  /*ea70*/  HADD2.F32 R58, -RZ, R58.H1_H1 ;  /* 0x3000003aff3a7230 */ /* 0x000fe20000004100 */
[----:B------:R-:W-:Y:S01]  /*ea80*/  F2FP.SATFINITE.E4M3.F32.PACK_AB_MERGE_C R50, R67, R64, R50 ;  /* 0x000000404332723e */ /* 0x000fe20004807032 */
[--C-:B------:R-:W-:Y:S01]  /*ea90*/  HADD2.F32 R64, -RZ, R61.reuse.H0_H0 ;  /* 0x2000003dff407230 */ /* 0x100fe20000004100 */
[----:B------:R-:W-:Y:S01]  /*eaa0*/  F2FP.SATFINITE.E4M3.F32.PACK_AB_MERGE_C R52, R68, R69, RZ ;  /* 0x000000454434723e */ /* 0x000fe200048070ff */
[----:B------:R-:W-:Y:S01]  /*eab0*/  HADD2.F32 R57, -RZ, R56.H0_H0 ;  /* 0x20000038ff397230 */ /* 0x000fe20000004100 */
[----:B------:R-:W-:Y:S01]  /*eac0*/  F2FP.F16.E4M3.UNPACK_B R60, R44 ;  /* 0x0000002cff3c723e */ /* 0x000fe200020006ff */
[----:B------:R-:W-:Y:S01]  /*ead0*/  HADD2.F32 R61, -RZ, R61.H1_H1 ;  /* 0x3000003dff3d7230 */ /* 0x000fe20000004100 */
[----:B------:R-:W-:Y:S01]  /*eae0*/  F2FP.SATFINITE.E4M3.F32.PACK_AB_MERGE_C R52, R65, R62, R52 ;  /* 0x0000003e4134723e */ /* 0x000fe20004807034 */
[-C--:B------:R-:W-:Y:S01]  /*eaf0*/  FMUL.FTZ R66, R59, R64.reuse ;  /* 0x000000403b427220 */ /* 0x080fe20000410000 */
[----:B------:R-:W-:Y:S01]  /*eb00*/  FMUL.FTZ R64, R57, R64 ;  /* 0x0000004039407220 */ /* 0x000fe20000410000 */
[----:B------:R-:W-:Y:S01]  /*eb10*/  HADD2.F32 R62, -RZ, R60.H0_H0 ;  /* 0x2000003cff3e7230 */ /* 0x000fe20000004100 */
[----:B------:R-:W-:Y:S01]  /*eb20*/  F2FP.SATFINITE.E4M3.F32.PACK_AB_MERGE_C R55, R72, R63, R55 ;  /* 0x0000003f4837723e */ /* 0x000fe20004807037 */
[----:B------:R-:W-:-:S02]  /*eb30*/  HADD2.F32 R56, -RZ, R56.H1_H1 ;  /* 0x30000038ff387230 */ /* 0x000fc40000004100 */
[----:B------:R-:W-:Y:S01]  /*eb40*/  FMUL.FTZ R63, R58, R61 ;  /* 0x0000003d3a3f7220 */ /* 0x000fe20000410000 */
[----:B------:R-:W-:Y:S01]  /*eb50*/  F2FP.F16.E4M3.UNPACK_B R41, R41.H1 ;  /* 0x00000029ff29723e */ /* 0x000fe200030006ff */
[-C--:B------:R-:W-:Y:S01]  /*eb60*/  FFMA.FTZ R64, R59, R62.reuse, R64 ;  /* 0x0000003e3b407223 */ /* 0x080fe20000010040 */
[----:B------:R-:W-:Y:S02]  /*eb70*/  HADD2.F32 R59, -RZ, R60.H1_H1 ;  /* 0x3000003cff3b7230 */ /* 0x000fe40000004100 */
[----:B------:R-:W-:Y:S01]  /*eb80*/  FFMA.FTZ R66, R57, R62, -R66 ;  /* 0x0000003e39427223 */ /* 0x000fe20000010842 */
[C---:B------:R-:W-:Y:S01]  /*eb90*/  FMUL.FTZ R61, R56.reuse, R61 ;  /* 0x0000003d383d7220 */ /* 0x040fe20000410000 */
[----:B------:R-:W-:Y:S01]  /*eba0*/  F2FP.F16.E4M3.UNPACK_B R57, R45.H1 ;  /* 0x0000002dff39723e */ /* 0x000fe200030006ff */
[----:B------:R-:W-:Y:S02]  /*ebb0*/  HADD2.F32 R45, -RZ, R41.H0_H0 ;  /* 0x20000029ff2d7230 */ /* 0x000fe40000004100 */
[-C--:B------:R-:W-:Y:S01]  /*ebc0*/  FFMA.FTZ R65, R56, R59.reuse, -R63 ;  /* 0x0000003b38417223 */ /* 0x080fe2000001083f */
[----:B------:R-:W-:Y:S01]  /*ebd0*/  F2FP.F16.E4M3.UNPACK_B R56, R46.H1 ;  /* 0x0000002eff38723e */ /* 0x000fe200030006ff */
[----:B------:R-:W-:Y:S01]  /*ebe0*/  FFMA.FTZ R67, R58, R59, R61 ;  /* 0x0000003b3a437223 */ /* 0x000fe2000001003d */
[--C-:B------:R-:W-:Y:S01]  /*ebf0*/  HADD2.F32 R46, -RZ, R57.reuse.H0_H0 ;  /* 0x20000039ff2e7230 */ /* 0x100fe20000004100 */
[----:B------:R-:W-:Y:S01]  /*ec00*/  F2FP.F16.E4M3.UNPACK_B R44, R44.H1 ;  /* 0x0000002cff2c723e */ /* 0x000fe200030006ff */
[----:B------:R-:W-:Y:S01]  /*ec10*/  HADD2.F32 R57, -RZ, R57.H1_H1 ;  /* 0x30000039ff397230 */ /* 0x000fe20000004100 */
[----:B------:R-:W-:Y:S01]  /*ec20*/  F2FP.SATFINITE.E4M3.F32.PACK_AB_MERGE_C R54, R77, R74, RZ ;  /* 0x0000004a4d36723e */ /* 0x000fe200048070ff */
[--C-:B------:R-:W-:Y:S01]  /*ec30*/  HADD2.F32 R58, -RZ, R56.reuse.H0_H0 ;  /* 0x20000038ff3a7230 */ /* 0x100fe20000004100 */
[----:B------:R-:W-:Y:S01]  /*ec40*/  F2FP.F16.E4M3.UNPACK_B R61, R42.H1 ;  /* 0x0000002aff3d723e */ /* 0x000fe200030006ff */
[----:B------:R-:W-:Y:S01]  /*ec50*/  HADD2.F32 R60, -RZ, R56.H1_H1 ;  /* 0x30000038ff3c7230 */ /* 0x000fe20000004100 */
[----:B------:R-:W-:Y:S01]  /*ec60*/  F2FP.SATFINITE.E4M3.F32.PACK_AB_MERGE_C R54, R73, R70, R54 ;  /* 0x000000464936723e */ /* 0x000fe20004807036 */
[----:B------:R-:W-:-:S02]  /*ec70*/  HADD2.F32 R41, -RZ, R41.H1_H1 ;  /* 0x30000029ff297230 */ /* 0x000fc40000004100 */
[CC--:B------:R-:W-:Y:S01]  /*ec80*/  FMUL.FTZ R62, R46.reuse, R58.reuse ;  /* 0x0000003a2e3e7220 */ /* 0x0c0fe20000410000 */
[--C-:B------:R-:W-:Y:S02]  /*ec90*/  HADD2.F32 R56, -RZ, R44.reuse.H0_H0 ;  /* 0x2000002cff387230 */ /* 0x100fe40000004100 */
        /* <DEDUP_REMOVED lines=54> */
[----:B------:R-:W-:Y:S01]  /*f000*/  F2FP.SATFINITE.E4M3.F32.PACK_AB_MERGE_C R47, R42, R63, R58 ;  /* 0x0000003f2a2f723e */ /* 0x000fe2000480703a */
[----:B------:R-:W-:Y:S01]  /*f010*/  IMAD.MOV.U32 R42, RZ, RZ, R55 ;  /* 0x000000ffff2a7224 */ /* 0x000fe200078e0037 */
[----:B------:R-:W-:Y:S02]  /*f020*/  F2FP.SATFINITE.E4M3.F32.PACK_AB_MERGE_C R41, R65, R66, R68 ;  /* 0x000000424129723e */ /* 0x000fe40004807044 */
[----:B------:R-:W-:Y:S02]  /*f030*/  F2FP.SATFINITE.E4M3.F32.PACK_AB_MERGE_C R45, R67, R64, R69 ;  /* 0x00000040432d723e */ /* 0x000fe40004807045 */
[----:B------:R-:W-:-:S07]  /*f040*/  MOV R44, R50 ;  /* 0x00000032002c7202 */ /* 0x000fce0000000f00 */
.L_x_2298:
[----:B------:R-:W-:Y:S05]  /*f050*/  BSYNC B1 ;  /* 0x0000000000017941 */ /* 0x000fea0003800000 */
.L_x_2297:
        /* <DEDUP_REMOVED lines=10> */
.L_x_2214:
[----:B------:R-:W-:-:S06]  /*f100*/  UISETP.NE.AND UP0, UPT, UR53, 0x3, UPT ;  /* 0x000000033500788c */ /* 0x000fcc000bf05270 */
[----:B------:R-:W-:-:S13]  /*f110*/  PLOP3.LUT P1, PT, PT, PT, UP0, 0x80, 0x0 ;  /* 0x000000000000781c */ /* 0x000fda0003f2f008 */
[----:B------:R-:W-:Y:S05]  /*f120*/  @!P1 BRA `(.L_x_2299) ;  /* 0x0000000000049947 */ /* 0x000fea0003800000 */
[----:B------:R-:W-:Y:S01]  /*f130*/  BPT.TRAP 0x1 ;  /* 0x000000040000795c */ /* 0x000fe20000300000 */
.L_x_2299:
[----:B------:R-:W-:Y:S01]  /*f140*/  IMAD R39, R17, 0x8, R16 ;  /* 0x0000000811277824 */ /* 0x000fe200078e0210 */
[----:B------:R-:W-:Y:S01]  /*f150*/  SHF.L.U32 R96, R194, 0x1f, RZ ;  /* 0x0000001fc2607819 */ /* 0x000fe200000006ff */
[----:B------:R-:W-:Y:S01]  /*f160*/  IMAD R38, R24, -0xa0, R2 ;  /* 0xffffff6018267824 */ /* 0x000fe200078e0202 */
[----:B------:R-:W-:Y:S02]  /*f170*/  BSSY B1, `(.L_x_2300) ;  /* 0x0000004000017945 */ /* 0x000fe40003800000 */
[----:B------:R-:W1:Y:S02]  /*f180*/  SYNCS.PHASECHK.TRANS64.TRYWAIT P2, [R39+URZ+0x29890], R96 ;  /* 0x02989060270075a7 */ /* 0x000e64000804017f */
[----:B------:R-:W-:Y:S01]  /*f190*/  VIMNMX R38, R38, 0xa0, PT ;  /* 0x000000a026267848 */ /* 0x000fe20003fe0100 */
[----:B-1----:R-:W-:Y:S06]  /*f1a0*/  @!P2 BRA `(.L_x_2301) ;  /* 0x000001c40010a947 */ /* 0x002fec0003800000 */
.L_x_2542:
[----:B------:R-:W-:Y:S05]  /*f1b0*/  BSYNC B1 ;  /* 0x0000000000017941 */ /* 0x000fea0003800000 */
.L_x_2300:
        /* <DEDUP_REMOVED lines=21> */
.L_x_2303:
[----:B------:R-:W-:Y:S05]  /*f310*/  BSYNC B1 ;  /* 0x0000000000017941 */ /* 0x000fea0003800000 */
.L_x_2302:
        /* <DEDUP_REMOVED lines=20> */
.L_x_2247:
[----:B------:R-:W-:Y:S05]  /*f460*/  BSYNC B0 ;  /* 0x0000000000007941 */ /* 0x000fea0003800000 */
.L_x_2213:
        /* <DEDUP_REMOVED lines=17> */
.L_x_2305:
[----:B------:R-:W-:Y:S05]  /*f580*/  BSYNC B0 ;  /* 0x0000000000007941 */ /* 0x000fea0003800000 */
.L_x_2304:
[----:B------:R-:W1:Y:S01]  /*f590*/  SYNCS.PHASECHK.TRANS64.TRYWAIT P1, [R39+URZ+0x298b0], R96 ;  /* 0x0298b060270075a7 */ /* 0x000e62000802017f */
[----:B------:R-:W-:Y:S01]  /*f5a0*/  ULDC UR42, c[0x0][0x310] ;  /* 0x0000c400002a7ab9 */ /* 0x000fe20000000800 */
[----:B------:R-:W-:Y:S01]  /*f5b0*/  ULDC.64 UR38, c[0x0][0x318] ;  /* 0x0000c60000267ab9 */ /* 0x000fe20000000a00 */
[----:B------:R-:W-:Y:S01]  /*f5c0*/  ULDC.64 UR40, c[0x0][0x308] ;  /* 0x0000c20000287ab9 */ /* 0x000fe20000000a00 */
[----:B------:R-:W-:Y:S01]  /*f5d0*/  BSSY B0, `(.L_x_2306) ;  /* 0x0000003000007945 */ /* 0x000fe20003800000 */
[----:B------:R-:W-:-:S03]  /*f5e0*/  IMAD R41, R17, 0x5000, R209 ;  /* 0x0000500011297824 */ /* 0x000fc600078e02d1 */
[----:B-1----:R-:W-:Y:S05]  /*f5f0*/  @!P1 BRA `(.L_x_2307) ;  /* 0x000001c000109947 */ /* 0x002fea0003800000 */
.L_x_2543:
[----:B------:R-:W-:Y:S05]  /*f600*/  BSYNC B0 ;  /* 0x0000000000007941 */ /* 0x000fea0003800000 */
.L_x_2306:
        /* <DEDUP_REMOVED lines=27> */
.L_x_2309:
[----:B------:R-:W-:Y:S05]  /*f7c0*/  BSYNC B0 ;  /* 0x0000000000007941 */ /* 0x000fea0003800000 */
.L_x_2308:
[----:B------:R-:W-:Y:S01]  /*f7d0*/  ISETP.GE.AND P1, PT, R216, R38, PT ;  /* 0x00000026d800720c */ /* 0x000fe20003f26270 */
[----:B------:R-:W-:-:S12]  /*f7e0*/  BSSY B0, `(.L_x_2310) ;  /* 0x0000017000007945 */ /* 0x000fd80003800000 */
[----:B------:R-:W-:Y:S05]  /*f7f0*/  @P1 BRA `(.L_x_2311) ;  /* 0x0000000000541947 */ /* 0x000fea0003800000 */
[----:B--2---:R-:W-:Y:S01]  /*f800*/  IADD3 R43, P1, R44, 0x80, RZ ;  /* 0x000000802c2b7810 */ /* 0x004fe20007f3e0ff */
[----:B0-----:R-:W-:Y:S02]  /*f810*/  IMAD.MOV.U32 R40, RZ, RZ, R114 ;  /* 0x000000ffff287224 */ /* 0x001fe400078e0072 */
        /* <DEDUP_REMOVED lines=19> */
.L_x_2311:
[----:B------:R-:W-:Y:S05]  /*f950*/  BSYNC B0 ;  /* 0x0000000000007941 */ /* 0x000fea0003800000 */
.L_x_2310:
[----:B------:R-:W4:Y:S01]  /*f960*/  LDL R38, [R1+0x20] ;  /* 0x0000200001267983 */ /* 0x000f220000100800 */
[----:B-1----:R-:W-:Y:S01]  /*f970*/  @!P2 IADD3 R39, R39, 0x298c0, RZ ;  /* 0x000298c02727a810 */ /* 0x002fe20007ffe0ff */
[----:B------:R-:W-:Y:S01]  /*f980*/  VIADD R17, R17, 0x1 ;  /* 0x0000000111117836 */ /* 0x000fe20000000000 */
[----:B------:R-:W-:Y:S01]  /*f990*/  @!PT LDS RZ, [RZ] ;  /* 0x00000000fffff984 */ /* 0x000fe20000000800 */
[----:B------:R-:W-:Y:S01]  /*f9a0*/  @!PT LDS RZ, [RZ] ;  /* 0x00000000fffff984 */ /* 0x000fe20000000800 */
[----:B------:R-:W-:Y:S01]  /*f9b0*/  @!PT LDS RZ, [RZ] ;  /* 0x00000000fffff984 */ /* 0x000fe20000000800 */
[----:B------:R-:W-:Y:S01]  /*f9c0*/  @!PT LDS RZ, [RZ] ;  /* 0x00000000fffff984 */ /* 0x000fe20000000800 */
[----:B------:R1:W-:Y:S06]  /*f9d0*/  MEMBAR.ALL.CTA ;  /* 0x0000000000007992 */ /* 0x0003ec0000008000 */
[----:B-1----:R-:W1:Y:S01]  /*f9e0*/  FENCE.VIEW.ASYNC.S ;  /* 0x00000000000073c6 */ /* 0x002e620000000000 */
[----:B------:R-:W-:Y:S01]  /*f9f0*/  @!P2 PRMT R39, RZ, 0x654, R39 ;  /* 0x00000654ff27a816 */ /* 0x000fe20000000027 */
[----:B-1----:R1:W-:Y:S01]  /*fa00*/  BAR.SYNC.DEFER_BLOCKING R156, 0x80 ;  /* 0x0002009c0000751d */ /* 0x0023e20000010000 */
[----:B------:R-:W-:-:S04]  /*fa10*/  ISETP.NE.AND P1, PT, R17, 0x2, PT ;  /* 0x000000021100780c */ /* 0x000fc80003f25270 */
[----:B------:R-:W-:Y:S01]  /*fa20*/  SEL R17, R17, RZ, P1 ;  /* 0x000000ff11117207 */ /* 0x000fe20000800000 */
[----:B------:R5:W-:Y:S02]  /*fa30*/  @!P2 SYNCS.ARRIVE.TRANS64.RED.A1T0 RZ, [R39+URZ], RZ ;  /* 0x000000ff27ffa9a7 */ /* 0x000be4000810043f */
[----:B-----5:R-:W-:-:S04]  /*fa40*/  SEL R39, RZ, 0x1, P1 ;  /* 0x00000001ff277807 */ /* 0x020fc80000800000 */
[----:B------:R-:W-:Y:S02]  /*fa50*/  LOP3.LUT R194, R194, R39, RZ, 0x3c, !PT ;  /* 0x00000027c2c27212 */ /* 0x000fe400078e3cff */
[----:B----4-:R-:W-:-:S13]  /*fa60*/  LOP3.LUT P4, RZ, R38, 0x2, RZ, 0xc0, !PT ;  /* 0x0000000226ff7812 */ /* 0x010fda000788c0ff */
[----:B-1----:R-:W-:Y:S05]  /*fa70*/  @P4 BRA `(.L_x_2312) ;  /* 0xffffff2c00a84947 */ /* 0x002fea000383ffff */
[----:B------:R-:W1:Y:S01]  /*fa80*/  S2R R38, SR_TID.X ;  /* 0x0000000000267919 */ /* 0x000e620000002100 */
[----:B------:R-:W-:Y:S02]  /*fa90*/  PLOP3.LUT P0, PT, PT, PT, PT, 0x8, 0x0 ;  /* 0x000000000000781c */ /* 0x000fe40003f0e170 */
[----:B-1----:R-:W-:-:S04]  /*faa0*/  SHF.R.U32.HI R38, RZ, 0x7, R38 ;  /* 0x00000007ff267819 */ /* 0x002fc80000011626 */
[----:B------:R-:W-:-:S13]  /*fab0*/  ISETP.NE.AND P4, PT, R38, 0x1, PT ;  /* 0x000000012600780c */ /* 0x000fda0003f85270 */
[----:B------:R-:W-:Y:S06]  /*fac0*/  @!P4 BAR.ARV 0x9, 0x100 ;  /* 0x024400000000cb1d */ /* 0x000fec0000002000 */
.L_x_2208:
[----:B------:R-:W1:Y:S01]  /*fad0*/  LDC R0, c[0x0][0x428] ;  /* 0x00010a00ff007b82 */ /* 0x000e620000000800 */
[----:B------:R-:W-:Y:S05]  /*fae0*/  @P0 BRA `(.L_x_2313) ;  /* 0x00000000000c0947 */ /* 0x000fea0003800000 */
[----:B------:R-:W4:Y:S01]  /*faf0*/  FENCE.VIEW.ASYNC.G ;  /* 0x00000000000073c6 */ /* 0x000f220000000100 */
[----:B------:R-:W-:Y:S05]  /*fb00*/  WARPSYNC.ALL ;  /* 0x0000000000007948 */ /* 0x000fea0003800000 */
[----:B----4-:R-:W-:Y:S06]  /*fb10*/  BAR.ARV 0xc, 0x180 ;  /* 0x0306000000007b1d */ /* 0x010fec0000002000 */
.L_x_2313:
[----:B------:R-:W-:Y:S01]  /*fb20*/  ULDC.64 UR4, c[0x0][0x990] ;  /* 0x0002640000047ab9 */ /* 0x000fe20000000a00 */
[----:B-1----:R-:W-:Y:S01]  /*fb30*/  ISETP.NE.AND P2, PT, R0, 0x1, PT ;  /* 0x000000010000780c */ /* 0x002fe20003f45270 */
[----:B------:R-:W-:Y:S01]  /*fb40*/  ULDC.64 UR6, c[0x0][0x998] ;  /* 0x0002660000067ab9 */ /* 0x000fe20000000a00 */
[----:B------:R-:W-:Y:S01]  /*fb50*/  ISETP.NE.U32.AND P0, PT, RZ, UR4, PT ;  /* 0x00000004ff007c0c */ /* 0x000fe2000bf05070 */
[----:B------:R-:W-:Y:S01]  /*fb60*/  IMAD.MOV.U32 R7, RZ, RZ, R190 ;  /* 0x000000ffff077224 */ /* 0x000fe200078e00be */
[----:B------:R-:W-:Y:S02]  /*fb70*/  ISETP.NE.U32.AND P1, PT, RZ, UR6, PT ;  /* 0x00000006ff007c0c */ /* 0x000fe4000bf25070 */
[----:B------:R-:W-:Y:S02]  /*fb80*/  ISETP.NE.AND.EX P0, PT, RZ, UR5, PT, P0 ;  /* 0x00000005ff007c0c */ /* 0x000fe4000bf05300 */
[----:B------:R-:W-:-:S05]  /*fb90*/  ISETP.NE.AND.EX P1, PT, RZ, UR7, PT, P1 ;  /* 0x00000007ff007c0c */ /* 0x000fca000bf25310 */
[----:B------:R-:W1:Y:S08]  /*fba0*/  @P2 LDC R3, c[0x0][0x42c] ;  /* 0x00010b00ff032b82 */ /* 0x000e700000000800 */
[----:B------:R-:W4:Y:S08]  /*fbb0*/  @P0 LDC.64 R10, c[0x0][0x9a8] ;  /* 0x00026a00ff0a0b82 */ /* 0x000f300000000a00 */
[----:B------:R-:W0:Y:S08]  /*fbc0*/  @P2 LDC R2, c[0x0][0x430] ;  /* 0x00010c00ff022b82 */ /* 0x000e300000000800 */
[----:B------:R-:W2:Y:S01]  /*fbd0*/  @P1 LDC.64 R12, c[0x0][0x9b8] ;  /* 0x00026e00ff0c1b82 */ /* 0x000ea20000000a00 */
[----:B-1----:R-:W-:-:S07]  /*fbe0*/  @P2 IMAD.HI.U32 R3, R190, R3, RZ ;  /* 0x00000003be032227 */ /* 0x002fce00078e00ff */
[----:B------:R-:W1:Y:S01]  /*fbf0*/  @P0 LDC.64 R14, c[0x0][0x9b0] ;  /* 0x00026c00ff0e0b82 */ /* 0x000e620000000a00 */
[----:B----4-:R-:W-:-:S04]  /*fc00*/  @P0 IMAD R0, R214, R10, RZ ;  /* 0x0000000ad6000224 */ /* 0x010fc800078e02ff */
[----:B------:R-:W-:-:S03]  /*fc10*/  @P0 IMAD R11, R210, R11, R0 ;  /* 0x0000000bd20b0224 */ /* 0x000fc600078e0200 */
[----:B------:R-:W4:Y:S01]  /*fc20*/  @P1 LDC.64 R20, c[0x0][0x9c0] ;  /* 0x00027000ff141b82 */ /* 0x000f220000000a00 */
[----:B0-----:R-:W-:Y:S01]  /*fc30*/  @P2 SHF.R.U32.HI R7, RZ, R2, R3 ;  /* 0x00000002ff072219 */ /* 0x001fe20000011603 */
[----:B------:R-:W-:-:S03]  /*fc40*/  @P0 IMAD.WIDE.U32 R2, R210, R10, RZ ;  /* 0x0000000ad2020225 */ /* 0x000fc600078e00ff */
[----:B------:R-:W-:Y:S01]  /*fc50*/  @P0 SHF.R.S32.HI R9, RZ, 0x1f, R7 ;  /* 0x0000001fff090819 */ /* 0x000fe20000011407 */
[----:B------:R-:W-:Y:S01]  /*fc60*/  @P0 IMAD.IADD R3, R3, 0x1, R11 ;  /* 0x0000000103030824 */ /* 0x000fe200078e020b */
[----:B------:R-:W-:Y:S01]  /*fc70*/  @P1 SHF.R.S32.HI R11, RZ, 0x1f, R7 ;  /* 0x0000001fff0b1819 */ /* 0x000fe20000011407 */
[----:B--2---:R-:W-:-:S04]  /*fc80*/  @P1 IMAD R4, R214, R12, RZ ;  /* 0x0000000cd6041224 */ /* 0x004fc800078e02ff */
[C---:B------:R-:W-:Y:S02]  /*fc90*/  @P1 IMAD R13, R210.reuse, R13, R4 ;  /* 0x0000000dd20d1224 */ /* 0x040fe400078e0204 */
[----:B------:R-:W-:-:S04]  /*fca0*/  @P1 IMAD.WIDE.U32 R4, R210, R12, RZ ;  /* 0x0000000cd2041225 */ /* 0x000fc800078e00ff */
[----:B-1----:R-:W-:Y:S02]  /*fcb0*/  @P0 IMAD R0, R9, R14, RZ ;  /* 0x0000000e09000224 */ /* 0x002fe400078e02ff */
        /* <DEDUP_REMOVED lines=9> */
[----:B------:R-:W-:Y:S01]  /*fd50*/  @P1 IADD3 R3, R7, R11, RZ ;  /* 0x0000000b07031210 */ /* 0x000fe20007ffe0ff */
[----:B------:R-:W-:Y:S01]  /*fd60*/  IMAD.MOV.U32 R0, RZ, RZ, 0x3f800000 ;  /* 0x3f800000ff007424 */ /* 0x000fe200078e00ff */
[----:B------:R-:W-:Y:S01]  /*fd70*/  @P1 LEA R8, P4, R6, UR6, 0x2 ;  /* 0x0000000606081c11 */ /* 0x000fe2000f8810ff */
[----:B------:R-:W0:Y:S01]  /*fd80*/  @P2 LDC R11, c[0x0][0x42c] ;  /* 0x00010b00ff0b2b82 */ /* 0x000e220000000800 */
[----:B------:R-:W-:-:S02]  /*fd90*/  @P0 LEA.HI.X R5, R2, UR5, R5, 0x2, P3 ;  /* 0x0000000502050c11 */ /* 0x000fc400098f1405 */
[----:B------:R-:W-:Y:S01]  /*fda0*/  @P1 LEA.HI.X R9, R6, UR7, R3, 0x2, P4 ;  /* 0x0000000706091c11 */ /* 0x000fe2000a0f1403 */
[----:B------:R-:W-:-:S04]  /*fdb0*/  IMAD.MOV.U32 R3, RZ, RZ, 0x3f800000 ;  /* 0x3f800000ff037424 */ /* 0x000fc800078e00ff */
[----:B------:R1:W2:Y:S01]  /*fdc0*/  @P1 LDG.E R0, desc[UR54][R8.64] ;  /* 0x0000003608001981 */ /* 0x0002a2000c1e1900 */
[----:B------:R-:W-:Y:S01]  /*fdd0*/  IADD3 R2, R202, 0x11f, -R191 ;  /* 0x0000011fca027810 */ /* 0x000fe20007ffe8bf */
[----:B------:R-:W4:Y:S02]  /*fde0*/  @P2 LDC R6, c[0x0][0x430] ;  /* 0x00010c00ff062b82 */ /* 0x000f240000000800 */
[----:B------:R3:W2:Y:S02]  /*fdf0*/  @P0 LDG.E R3, desc[UR54][R4.64] ;  /* 0x0000003604030981 */ /* 0x0006a4000c1e1900 */
[----:B------:R-:W-:-:S04]  /*fe00*/  IMAD R2, R189, 0x80, R2 ;  /* 0x00000080bd027824 */ /* 0x000fc800078e0202 */
[----:B------:R-:W-:-:S05]  /*fe10*/  IMAD.HI R2, R2, 0x66666667, RZ ;  /* 0x6666666702027827 */ /* 0x000fca00078e02ff */
[----:B------:R-:W-:-:S04]  /*fe20*/  SHF.R.U32.HI R7, RZ, 0x1f, R2 ;  /* 0x0000001fff077819 */ /* 0x000fc80000011602 */
[----:B------:R-:W-:-:S04]  /*fe30*/  LEA.HI.SX32 R2, R2, R7, 0x1a ;  /* 0x0000000702027211 */ /* 0x000fc800078fd2ff */
[----:B------:R-:W-:-:S04]  /*fe40*/  VIMNMX R157, R157, R2, PT ;  /* 0x000000029d9d7248 */ /* 0x000fc80003fe0100 */
[----:B------:R-:W-:Y:S01]  /*fe50*/  ISETP.GE.AND P1, PT, R157, 0x1, PT ;  /* 0x000000019d00780c */ /* 0x000fe20003f26270 */
[----:B0-----:R-:W-:Y:S01]  /*fe60*/  @P2 IMAD.HI.U32 R11, R190, R11, RZ ;  /* 0x0000000bbe0b2227 */ /* 0x001fe200078e00ff */
[----:B------:R-:W-:Y:S02]  /*fe70*/  PLOP3.LUT P0, PT, PT, PT, PT, 0x80, 0x0 ;  /* 0x000000000000781c */ /* 0x000fe40003f0f070 */
[----:B------:R-:W-:Y:S02]  /*fe80*/  CS2R R88, SRZ ;  /* 0x0000000000587805 */ /* 0x000fe4000001ff00 */
[----:B-1----:R-:W-:Y:S01]  /*fe90*/  CS2R R8, SRZ ;  /* 0x0000000000087805 */ /* 0x002fe2000001ff00 */
[----:B------:R-:W-:Y:S01]  /*fea0*/  IMAD.MOV.U32 R87, RZ, RZ, RZ ;  /* 0x000000ffff577224 */ /* 0x000fe200078e00ff */
[----:B----4-:R-:W-:Y:S02]  /*feb0*/  @P2 SHF.R.U32.HI R190, RZ, R6, R11 ;  /* 0x00000006ffbe2219 */ /* 0x010fe4000001160b */
[----:B------:R-:W-:-:S02]  /*fec0*/  CS2R R6, SRZ ;  /* 0x0000000000067805 */ /* 0x000fc4000001ff00 */
[----:B------:R-:W-:Y:S02]  /*fed0*/  CS2R R10, SRZ ;  /* 0x00000000000a7805 */ /* 0x000fe4000001ff00 */
[----:B---3--:R-:W-:Y:S02]  /*fee0*/  CS2R R4, SRZ ;  /* 0x0000000000047805 */ /* 0x008fe4000001ff00 */
        /* <DEDUP_REMOVED lines=27> */
[----:B------:R-:W-:Y:S01]  /*100a0*/  MOV R72, RZ ;  /* 0x000000ff00487202 */ /* 0x000fe20000000f00 */
[----:B------:R-:W-:Y:S02]  /*100b0*/  IMAD.MOV.U32 R103, RZ, RZ, RZ ;  /* 0x000000ffff677224 */ /* 0x000fe400078e00ff */
[----:B--2---:R-:W-:-:S04]  /*100c0*/  FMUL.FTZ R0, R3, R0 ;  /* 0x0000000003007220 */ /* 0x004fc80000410000 */
[----:B------:R-:W-:Y:S01]  /*100d0*/  FMUL.FTZ R2, R0, UR4 ;  /* 0x0000000400027c20 */ /* 0x000fe20008410000 */
[----:B------:R-:W-:Y:S06]  /*100e0*/  @!P1 BRA `(.L_x_2314) ;  /* 0x0000012400949947 */ /* 0x000fec0003800000 */
[----:B------:R-:W-:-:S03]  /*100f0*/  UMOV UR4, 0xffffffff ;  /* 0xffffffff00047882 */ /* 0x000fc60000000000 */
[----:B------:R-:W-:Y:S05]  /*10100*/  BRA.DIV UR4, `(.L_x_2315) ;  /* 0x000001b604607947 */ /* 0x000fea000b800000 */
[----:B------:R0:W1:Y:S02]  /*10110*/  SHFL.IDX PT, R188, R223, RZ, 0x1f ;  /* 0x00001fffdfbc7589 */ /* 0x00006400000e0000 */
.L_x_2546:
        /* <DEDUP_REMOVED lines=18> */
[----:B------:R-:W-:Y:S02]  /*10240*/  IMAD.U32 R10, RZ, RZ, UR4 ;  /* 0x00000004ff0a7e24 */ /* 0x000fe4000f8e00ff */
[----:B------:R-:W-:-:S02]  /*10250*/  IMAD.U32 R11, RZ, RZ, UR5 ;  /* 0x00000005ff0b7e24 */ /* 0x000fc4000f8e00ff */
[----:B------:R-:W-:Y:S02]  /*10260*/  IMAD.MOV.U32 R8, RZ, RZ, 0x70 ;  /* 0x00000070ff087424 */ /* 0x000fe400078e00ff */
[----:B------:R-:W-:Y:S02]  /*10270*/  IMAD.MOV.U32 R12, RZ, RZ, 0x1 ;  /* 0x00000001ff0c7424 */ /* 0x000fe400078e00ff */
[----:B-1----:R-:W-:-:S07]  /*10280*/  IMAD.MOV.U32 R13, RZ, RZ, RZ ;  /* 0x000000ffff0d7224 */ /* 0x002fce00078e00ff */
[----:B------:R-:W-:-:S07]  /*10290*/  LEPC R20, `(.L_x_2316) ;  /* 0x000000001014794e */ /* 0x000fce0000000000 */
[----:B0-2--5:R-:W-:Y:S05]  /*102a0*/  CALL.ABS.NOINC R14 ;  /* 0x000000000e007343 */ /* 0x025fea0003c00000 */
.L_x_2316:
[----:B------:R-:W-:Y:S02]  /*102b0*/  ULDC UR4, c[0x0][0x3d4] ;  /* 0x0000f50000047ab9 */ /* 0x000fe40000000800 */
[----:B------:R-:W-:-:S13]  /*102c0*/  ISETP.LT.AND P0, PT, RZ, UR4, PT ;  /* 0x00000004ff007c0c */ /* 0x000fda000bf01270 */
[----:B------:R-:W-:Y:S05]  /*102d0*/  @P0 BRA `(.L_x_2317) ;  /* 0x0000000000400947 */ /* 0x000fea0003800000 */
[----:B------:R-:W-:-:S04]  /*102e0*/  ULEA.HI UR4, UR43, UR43, URZ, 0x1 ;  /* 0x0000002b2b047291 */ /* 0x000fc8000f8f083f */
[----:B------:R-:W-:-:S04]  /*102f0*/  ULOP3.LUT UR4, UR4, 0xfffffffe, URZ, 0xc0, !UPT ;  /* 0xfffffffe04047892 */ /* 0x000fc8000f8ec03f */
[----:B------:R-:W-:-:S06]  /*10300*/  UIADD3 UR4, UR43, -UR4, URZ ;  /* 0x800000042b047290 */ /* 0x000fcc000fffe03f */
[----:B------:R-:W-:-:S04]  /*10310*/  MOV R3, UR4 ;  /* 0x0000000400037c02 */ /* 0x000fc80008000f00 */
[----:B------:R-:W-:-:S04]  /*10320*/  SHF.L.U32 R3, R3, 0x1f, RZ ;  /* 0x0000001f03037819 */ /* 0x000fc800000006ff */
[----:B------:R1:W2:Y:S03]  /*10330*/  SYNCS.PHASECHK.TRANS64.TRYWAIT P0, [R16+URZ+0x29800], R3 ;  /* 0x02980003100075a7 */ /* 0x0002a6000800017f */
[----:B--2---:R-:W-:Y:S05]  /*10340*/  @!P0 NANOSLEEP.SYNCS 0x989680 ;  /* 0x009896800000895d */ /* 0x004fea0003900000 */
[----:B------:R-:W2:Y:S01]  /*10350*/  @!P0 SYNCS.PHASECHK.TRANS64 P0, [R16+URZ+0x29800], R3 ;  /* 0x02980003100085a7 */ /* 0x000ea2000800007f */
[----:B------:R-:W-:Y:S04]  /*10360*/  BSSY B0, `(.L_x_2318) ;  /* 0x0000006000007945 */ /* 0x000fe80003800000 */
[----:B--2---:R-:W-:Y:S05]  /*10370*/  @P0 BRA `(.L_x_2319) ;  /* 0x0000000000100947 */ /* 0x004fea0003800000 */
.L_x_2320:
[----:B--2---:R2:W3:Y:S02]  /*10380*/  SYNCS.PHASECHK.TRANS64.TRYWAIT P0, [R16+URZ+0x29800], R3 ;  /* 0x02980003100075a7 */ /* 0x0044e4000800017f */
[----:B---3--:R-:W-:Y:S05]  /*10390*/  @!P0 NANOSLEEP.SYNCS 0x989680 ;  /* 0x009896800000895d */ /* 0x008fea0003900000 */
[----:B------:R-:W3:Y:S02]  /*103a0*/  @!P0 SYNCS.PHASECHK.TRANS64 P0, [R16+URZ+0x29800], R3 ;  /* 0x02980003100085a7 */ /* 0x000ee4000800007f */
[----:B---3--:R-:W-:Y:S05]  /*103b0*/  @!P0 BRA `(.L_x_2320) ;  /* 0xfffffffc00f08947 */ /* 0x008fea000383ffff */
.L_x_2319:
[----:B------:R-:W-:Y:S05]  /*103c0*/  BSYNC B0 ;  /* 0x0000000000007941 */ /* 0x000fea0003800000 */
.L_x_2318:
[----:B------:R-:W-:Y:S05]  /*103d0*/  BRA `(.L_x_2321) ;  /* 0x0000006c00d87947 */ /* 0x000fea0003800000 */
.L_x_2317:
        /* <DEDUP_REMOVED lines=31> */
[----:B0-2---:R-:W-:Y:S05]  /*105d0*/  CALL.ABS.NOINC R14 ;  /* 0x000000000e007343 */ /* 0x005fea0003c00000 */
.L_x_2322:
        /* <DEDUP_REMOVED lines=11> */
[----:B------:R-:W-:-:S03]  /*10690*/  IMAD.WIDE.U32 R6, R189, R10, RZ ;  /* 0x0000000abd067225 */ /* 0x000fc600078e00ff */
[----:B------:R-:W-:Y:S01]  /*106a0*/  IADD3 R5, R5, R3, RZ ;  /* 0x0000000305057210 */ /* 0x000fe20007ffe0ff */
[C---:B------:R-:W-:Y:S02]  /*106b0*/  IMAD R9, R189.reuse, R11, R8 ;  /* 0x0000000bbd097224 */ /* 0x040fe400078e0208 */
[----:B------:R-:W-:Y:S01]  /*106c0*/  IMAD R0, R189, -0x80, R191 ;  /* 0xffffff80bd007824 */ /* 0x000fe200078e02bf */
[----:B------:R-:W-:Y:S01]  /*106d0*/  SHF.L.U64.HI R52, R4, 0x7, R5 ;  /* 0x0000000704347819 */ /* 0x000fe20000010205 */
[----:B------:R-:W-:Y:S02]  /*106e0*/  IMAD.IADD R3, R7, 0x1, R9 ;  /* 0x0000000107037824 */ /* 0x000fe400078e0209 */
        /* <DEDUP_REMOVED lines=27> */
[----:B--2---:R-:W-:Y:S02]  /*108a0*/  @P1 SHF.R.U32.HI R3, RZ, R5, R0 ;  /* 0x00000005ff031219 */ /* 0x004fe40000011600 */
[----:B------:R-:W-:Y:S02]  /*108b0*/  MOV R5, R53 ;  /* 0x0000003500057202 */ /* 0x000fe40000000f00 */
        /* <DEDUP_REMOVED lines=18> */
[C---:B------:R-:W-:Y:S01]  /*109e0*/  VIADD R20, R19.reuse, 0x20 ;  /* 0x0000002013147836 */ /* 0x040fe20000000000 */
[----:B------:R-:W-:Y:S01]  /*109f0*/  IADD3 R8, R19, 0x10, RZ ;  /* 0x0000001013087810 */ /* 0x000fe20007ffe0ff */
[----:B------:R-:W-:Y:S02]  /*10a00*/  IMAD.IADD R0, R9, 0x1, R15 ;  /* 0x0000000109007824 */ /* 0x000fe400078e020f */
[C---:B------:R-:W-:Y:S01]  /*10a10*/  VIADD R9, R19.reuse, 0x30 ;  /* 0x0000003013097836 */ /* 0x040fe20000000000 */
[----:B------:R-:W-:Y:S02]  /*10a20*/  ISETP.GE.AND P1, PT, R8, UR4, PT ;  /* 0x0000000408007c0c */ /* 0x000fe4000bf26270 */
        /* <DEDUP_REMOVED lines=35> */
.L_x_2326:
[----:B------:R-:W-:Y:S05]  /*10c60*/  BSYNC B1 ;  /* 0x0000000000017941 */ /* 0x000fea0003800000 */
.L_x_2325:
        /* <DEDUP_REMOVED lines=14> */
.L_x_2549:
[----:B------:R-:W-:-:S03]  /*10d50*/  UMOV UR4, 0xffffffff ;  /* 0xffffffff00047882 */ /* 0x000fc60000000000 */
[----:B------:R-:W-:Y:S05]  /*10d60*/  BRA.DIV UR4, `(.L_x_2328) ;  /* 0x000001aa04987947 */ /* 0x000fea000b800000 */
.L_x_2552:
[----:B------:R-:W-:-:S03]  /*10d70*/  UMOV UR4, 0xffffffff ;  /* 0xffffffff00047882 */ /* 0x000fc60000000000 */
[----:B------:R-:W-:Y:S05]  /*10d80*/  BRA.DIV UR4, `(.L_x_2329) ;  /* 0x000001aa04b87947 */ /* 0x000fea000b800000 */
.L_x_2555:
[----:B------:R-:W-:-:S03]  /*10d90*/  UMOV UR4, 0xffffffff ;  /* 0xffffffff00047882 */ /* 0x000fc60000000000 */
[----:B------:R-:W-:Y:S05]  /*10da0*/  BRA.DIV UR4, `(.L_x_2330) ;  /* 0x000001aa04d87947 */ /* 0x000fea000b800000 */
.L_x_2558:
        /* <DEDUP_REMOVED lines=8> */
.L_x_2559:
[----:B------:R-:W-:Y:S05]  /*10e30*/  BSYNC B1 ;  /* 0x0000000000017941 */ /* 0x000fea0003800000 */
.L_x_2331:
[----:B------:R-:W-:Y:S05]  /*10e40*/  @P0 BRA `(.L_x_2333) ;  /* 0x0000006400180947 */ /* 0x000fea0003800000 */
[----:B------:R-:W3:Y:S01]  /*10e50*/  LDC R0, c[0x0][0x3d4] ;  /* 0x0000f500ff007b82 */ /* 0x000ee20000000800 */
[C---:B--2---:R-:W-:Y:S01]  /*10e60*/  VIADD R3, R19.reuse, 0x10 ;  /* 0x0000001013037836 */ /* 0x044fe20000000000 */
[----:B------:R-:W-:Y:S01]  /*10e70*/  BSSY B1, `(.L_x_2334) ;  /* 0x0000083000017945 */ /* 0x000fe20003800000 */
[C---:B------:R-:W-:Y:S02]  /*10e80*/  VIADD R5, R19.reuse, 0x20 ;  /* 0x0000002013057836 */ /* 0x040fe40000000000 */
[C---:B------:R-:W-:Y:S01]  /*10e90*/  VIADD R7, R19.reuse, 0x30 ;  /* 0x0000003013077836 */ /* 0x040fe20000000000 */
[-C--:B---3--:R-:W-:Y:S02]  /*10ea0*/  ISETP.GE.AND P0, PT, R19, R0.reuse, PT ;  /* 0x000000001300720c */ /* 0x088fe40003f06270 */
[-C--:B------:R-:W-:Y:S01]  /*10eb0*/  ISETP.GE.AND P1, PT, R3, R0.reuse, PT ;  /* 0x000000000300720c */ /* 0x080fe20003f26270 */
[----:B------:R-:W-:Y:S01]  /*10ec0*/  VIADD R3, R19, 0x40 ;  /* 0x0000004013037836 */ /* 0x000fe20000000000 */
[-C--:B------:R-:W-:Y:S01]  /*10ed0*/  ISETP.GE.AND P2, PT, R5, R0.reuse, PT ;  /* 0x000000000500720c */ /* 0x080fe20003f46270 */
[----:B------:R-:W-:Y:S01]  /*10ee0*/  VIADD R5, R19, 0x50 ;  /* 0x0000005013057836 */ /* 0x000fe20000000000 */
[----:B------:R-:W-:-:S02]  /*10ef0*/  ISETP.GE.AND P3, PT, R7, R0, PT ;  /* 0x000000000700720c */ /* 0x000fc40003f66270 */
[-C--:B------:R-:W-:Y:S02]  /*10f00*/  ISETP.GE.AND P4, PT, R3, R0.reuse, PT ;  /* 0x000000000300720c */ /* 0x080fe40003f86270 */
[----:B------:R-:W-:Y:S02]  /*10f10*/  ISETP.GE.AND P5, PT, R5, R0, PT ;  /* 0x000000000500720c */ /* 0x000fe40003fa6270 */
[----:B------:R-:W-:Y:S01]  /*10f20*/  IADD3 R0, R16, R207, RZ ;  /* 0x000000cf10007210 */ /* 0x000fe20007ffe0ff */
        /* <DEDUP_REMOVED lines=119> */
.L_x_2335:
[----:B------:R-:W-:Y:S05]  /*116a0*/  BSYNC B1 ;  /* 0x0000000000017941 */ /* 0x000fea0003800000 */
.L_x_2334:
        /* <DEDUP_REMOVED lines=124> */
.L_x_2337:
[----:B------:R-:W-:Y:S05]  /*11e70*/  BSYNC B1 ;  /* 0x0000000000017941 */ /* 0x000fea0003800000 */
.L_x_2336:
        /* <DEDUP_REMOVED lines=120> */
.L_x_2339:
[----:B------:R-:W-:Y:S05]  /*12600*/  BSYNC B1 ;  /* 0x0000000000017941 */ /* 0x000fea0003800000 */
.L_x_2338:
        /* <DEDUP_REMOVED lines=124> */
.L_x_2341:
[----:B------:R-:W-:Y:S05]  /*12dd0*/  BSYNC B1 ;  /* 0x0000000000017941 */ /* 0x000fea0003800000 */
.L_x_2340:
        /* <DEDUP_REMOVED lines=120> */
.L_x_2343:
[----:B------:R-:W-:Y:S05]  /*13560*/  BSYNC B1 ;  /* 0x0000000000017941 */ /* 0x000fea0003800000 */
.L_x_2342:
        /* <DEDUP_REMOVED lines=124> */
.L_x_2324:
        /* <DEDUP_REMOVED lines=26> */
[----:B------:R-:W-:Y:S01]  /*13ed0*/  MOV R5, R59 ;  /* 0x0000003b00057202 */ /* 0x000fe20000000f00 */
[C---:B------:R-:W-:Y:S01]  /*13ee0*/  IMAD R0, R215.reuse, R12, RZ ;  /* 0x0000000cd7007224 */ /* 0x040fe200078e02ff */
[----:B------:R-:W-:Y:S01]  /*13ef0*/  ULDC.64 UR4, c[0x0][0x3c8] ;  /* 0x0000f20000047ab9 */ /* 0x000fe20000000a00 */
[----:B------:R-:W-:Y:S01]  /*13f00*/  IMAD.MOV.U32 R4, RZ, RZ, R18 ;  /* 0x000000ffff047224 */ /* 0x000fe200078e0012 */
[----:B------:R-:W-:Y:S01]  /*13f10*/  ULDC.64 UR6, c[0x0][0x3e0] ;  /* 0x0000f80000067ab9 */ /* 0x000fe20000000a00 */
        /* <DEDUP_REMOVED lines=20> */
[----:B------:R-:W-:Y:S02]  /*14060*/  CS2R R30, SRZ ;  /* 0x00000000001e7805 */ /* 0x000fe4000001ff00 */
[----:B------:R-:W-:Y:S01]  /*14070*/  IADD3 R8, P1, R8, UR4, RZ ;  /* 0x0000000408087c10 */ /* 0x000fe2000ff3e0ff */
[----:B------:R-:W-:Y:S01]  /*14080*/  ULDC UR4, c[0x0][0x3d4] ;  /* 0x0000f50000047ab9 */ /* 0x000fe20000000800 */
[----:B------:R-:W-:Y:S02]  /*14090*/  IADD3.X R0, R54, R51, R0, P3, P4 ;  /* 0x0000003336007210 */ /* 0x000fe40001fe8400 */
[----:B------:R-:W-:-:S02]  /*140a0*/  IADD3 R14, P2, R14, UR6, RZ ;  /* 0x000000060e0e7c10 */ /* 0x000fc4000ff5e0ff */
[----:B------:R-:W-:Y:S02]  /*140b0*/  IADD3.X R9, R4, UR5, RZ, P1, !PT ;  /* 0x0000000504097c10 */ /* 0x000fe40008ffe4ff */
        /* <DEDUP_REMOVED lines=11> */
.L_x_2345:
[----:B------:R-:W-:Y:S05]  /*14170*/  BSYNC B1 ;  /* 0x0000000000017941 */ /* 0x000fea0003800000 */
.L_x_2344:
        /* <DEDUP_REMOVED lines=14> */
.L_x_2562:
[----:B------:R-:W-:-:S03]  /*14260*/  UMOV UR4, 0xffffffff ;  /* 0xffffffff00047882 */ /* 0x000fc60000000000 */
[----:B------:R-:W-:Y:S05]  /*14270*/  BRA.DIV UR4, `(.L_x_2347) ;  /* 0x0000017a04047947 */ /* 0x000fea000b800000 */
.L_x_2565:
[----:B------:R-:W-:-:S03]  /*14280*/  UMOV UR4, 0xffffffff ;  /* 0xffffffff00047882 */ /* 0x000fc60000000000 */
[----:B------:R-:W-:Y:S05]  /*14290*/  BRA.DIV UR4, `(.L_x_2348) ;  /* 0x0000017a04247947 */ /* 0x000fea000b800000 */
.L_x_2568:
[----:B------:R-:W-:-:S03]  /*142a0*/  UMOV UR4, 0xffffffff ;  /* 0xffffffff00047882 */ /* 0x000fc60000000000 */
[----:B------:R-:W-:Y:S05]  /*142b0*/  BRA.DIV UR4, `(.L_x_2349) ;  /* 0x0000017a04447947 */ /* 0x000fea000b800000 */
.L_x_2571:
        /* <DEDUP_REMOVED lines=8> */
.L_x_2572:
[----:B------:R-:W-:Y:S05]  /*14340*/  BSYNC B1 ;  /* 0x0000000000017941 */ /* 0x000fea0003800000 */
.L_x_2350:
[----:B------:R-:W-:Y:S05]  /*14350*/  @P0 BRA `(.L_x_2333) ;  /* 0x0000002c00d40947 */ /* 0x000fea0003800000 */
[----:B------:R-:W2:Y:S01]  /*14360*/  LDC R0, c[0x0][0x3d4] ;  /* 0x0000f500ff007b82 */ /* 0x000ea20000000800 */
[----:B------:R-:W-:Y:S01]  /*14370*/  BSSY B1, `(.L_x_2352) ;  /* 0x00000fb000017945 */ /* 0x000fe20003800000 */
[-C--:B--2---:R-:W-:Y:S02]  /*14380*/  ISETP.GE.AND P0, PT, R18, R0.reuse, PT ;  /* 0x000000001200720c */ /* 0x084fe40003f06270 */
[-C--:B------:R-:W-:Y:S02]  /*14390*/  ISETP.GE.AND P1, PT, R193, R0.reuse, PT ;  /* 0x00000000c100720c */ /* 0x080fe40003f26270 */
[----:B------:R-:W-:-:S09]  /*143a0*/  ISETP.GE.AND P2, PT, R195, R0, PT ;  /* 0x00000000c300720c */ /* 0x000fd20003f46270 */
[----:B------:R-:W-:Y:S05]  /*143b0*/  @P0 BRA `(.L_x_2353) ;  /* 0x0000000c00d80947 */ /* 0x000fea0003800000 */
[----:B-1---5:R-:W-:Y:S02]  /*143c0*/  SHF.R.U32.HI R3, RZ, 0x8, R32 ;  /* 0x00000008ff037819 */ /* 0x022fe40000011620 */
        /* <DEDUP_REMOVED lines=10> */
[----:B------:R-:W-:Y:S02]  /*14470*/  SHF.R.U32.HI R10, RZ, 0x8, R33 ;  /* 0x00000008ff0a7819 */ /* 0x000fe40000011621 */
[----:B------:R-:W-:Y:S01]  /*14480*/  PRMT R47, R12, 0x7604, R13 ;  /* 0x000076040c2f7816 */ /* 0x000fe2000000000d */
[----:B------:R-:W-:Y:S01]  /*14490*/  IMAD.SHL.U32 R9, R9, 0x800, RZ ;  /* 0x0000080009097824 */ /* 0x000fe200078e00ff */
[----:B------:R-:W-:-:S02]  /*144a0*/  SHF.R.U32.HI R12, RZ, 0x8, R4 ;  /* 0x00000008ff0c7819 */ /* 0x000fc40000011604 */
[----:B------:R-:W-:Y:S02]  /*144b0*/  LOP3.LUT R11, R33, 0xff, RZ, 0xc0, !PT ;  /* 0x000000ff210b7812 */ /* 0x000fe400078ec0ff */
[----:B------:R-:W-:Y:S02]  /*144c0*/  LOP3.LUT R10, R10, 0xff, RZ, 0xc0, !PT ;  /* 0x000000ff0a0a7812 */ /* 0x000fe400078ec0ff */
[----:B------:R-:W-:Y:S02]  /*144d0*/  LOP3.LUT R8, R196, 0x30, R3, 0xf8, !PT ;  /* 0x00000030c4087812 */ /* 0x000fe400078ef803 */
[----:B------:R-:W-:Y:S02]  /*144e0*/  LOP3.LUT R13, R12, 0xff, RZ, 0xc0, !PT ;  /* 0x000000ff0c0d7812 */ /* 0x000fe400078ec0ff */
[----:B------:R-:W-:Y:S02]  /*144f0*/  PRMT R20, R10, 0x7604, R11 ;  /* 0x000076040a147816 */ /* 0x000fe4000000000b */
[----:B------:R-:W-:-:S02]  /*14500*/  LOP3.LUT R12, R8, R197, RZ, 0x3c, !PT ;  /* 0x000000c5080c7212 */ /* 0x000fc400078e3cff */
[----:B------:R-:W-:Y:S02]  /*14510*/  LOP3.LUT R3, R9, 0xffffe000, RZ, 0xc0, !PT ;  /* 0xffffe00009037812 */ /* 0x000fe400078ec0ff */
[----:B------:R-:W-:Y:S02]  /*14520*/  SHF.R.U32.HI R10, RZ, 0x8, R35 ;  /* 0x00000008ff0a7819 */ /* 0x000fe40000011623 */
[----:B------:R-:W-:Y:S02]  /*14530*/  IADD3 R3, R12, R198, R3 ;  /* 0x000000c60c037210 */ /* 0x000fe40007ffe003 */
[----:B------:R-:W-:Y:S02]  /*14540*/  LOP3.LUT R11, R35, 0xff, RZ, 0xc0, !PT ;  /* 0x000000ff230b7812 */ /* 0x000fe400078ec0ff */
[----:B------:R-:W-:Y:S02]  /*14550*/  LOP3.LUT R10, R10, 0xff, RZ, 0xc0, !PT ;  /* 0x000000ff0a0a7812 */ /* 0x000fe400078ec0ff */
[----:B------:R-:W-:-:S02]  /*14560*/  LOP3.LUT R14, R4, 0xff, RZ, 0xc0, !PT ;  /* 0x000000ff040e7812 */ /* 0x000fc400078ec0ff */
[----:B------:R-:W-:Y:S02]  /*14570*/  IADD3 R3, R16, R3, RZ ;  /* 0x0000000310037210 */ /* 0x000fe40007ffe0ff */
[----:B------:R-:W-:Y:S02]  /*14580*/  PRMT R46, R10, 0x7604, R11 ;  /* 0x000076040a2e7816 */ /* 0x000fe4000000000b */
[----:B------:R-:W1:Y:S01]  /*14590*/  LDS.128 R8, [R222+0x14400] ;  /* 0x01440000de087984 */ /* 0x000e620000000c00 */
[----:B------:R-:W-:Y:S02]  /*145a0*/  PRMT R51, R13, 0x7604, R14 ;  /* 0x000076040d337816 */ /* 0x000fe4000000000e */
[----:B------:R-:W-:Y:S01]  /*145b0*/  SHF.R.U32.HI R49, RZ, 0x8, R6 ;  /* 0x00000008ff317819 */ /* 0x000fe20000011606 */
[----:B------:R-:W2:Y:S01]  /*145c0*/  LDS.128 R12, [R3+0x14400] ;  /* 0x01440000030c7984 */ /* 0x000ea20000000c00 */
[----:B------:R-:W-:Y:S02]  /*145d0*/  SHF.R.U32.HI R45, RZ, 0x8, R5 ;  /* 0x00000008ff2d7819 */ /* 0x000fe40000011605 */
[----:B------:R-:W-:-:S02]  /*145e0*/  LOP3.LUT R50, R6, 0xff, RZ, 0xc0, !PT ;  /* 0x000000ff06327812 */ /* 0x000fc400078ec0ff */
[----:B------:R-:W-:Y:S02]  /*145f0*/  LOP3.LUT R49, R49, 0xff, RZ, 0xc0, !PT ;  /* 0x000000ff31317812 */ /* 0x000fe400078ec0ff */
[----:B------:R-:W-:Y:S02]  /*14600*/  LOP3.LUT R48, R5, 0xff, RZ, 0xc0, !PT ;  /* 0x000000ff05307812 */ /* 0x000fe400078ec0ff */
[----:B------:R-:W-:Y:S02]  /*14610*/  LOP3.LUT R45, R45, 0xff, RZ, 0xc0, !PT ;  /* 0x000000ff2d2d7812 */ /* 0x000fe400078ec0ff */
[----:B------:R-:W-:Y:S02]  /*14620*/  PRMT R57, R49, 0x7604, R50 ;  /* 0x0000760431397816 */ /* 0x000fe40000000032 */
[----:B------:R-:W-:Y:S02]  /*14630*/  SHF.R.U32.HI R49, RZ, 0x10, R35 ;  /* 0x00000010ff317819 */ /* 0x000fe40000011623 */
[----:B------:R-:W-:-:S02]  /*14640*/  SHF.R.U32.HI R52, RZ, 0x8, R7 ;  /* 0x00000008ff347819 */ /* 0x000fc40000011607 */
[----:B------:R-:W-:Y:S01]  /*14650*/  PRMT R48, R45, 0x7604, R48 ;  /* 0x000076042d307816 */ /* 0x000fe20000000030 */
[----:B------:R-:W-:Y:S01]  /*14660*/  IMAD.U32 R49, R49, 0x10000, RZ ;  /* 0x0001000031317824 */ /* 0x000fe200078e00ff */
[----:B------:R-:W-:Y:S02]  /*14670*/  SHF.R.U32.HI R55, RZ, 0x10, R5 ;  /* 0x00000010ff377819 */ /* 0x000fe40000011605 */
[----:B------:R-:W-:Y:S02]  /*14680*/  SHF.R.U32.HI R45, RZ, 0x10, R33 ;  /* 0x00000010ff2d7819 */ /* 0x000fe40000011621 */
[----:B------:R-:W-:Y:S01]  /*14690*/  LOP3.LUT R53, R7, 0xff, RZ, 0xc0, !PT ;  /* 0x000000ff07357812 */ /* 0x000fe200078ec0ff */
[----:B------:R-:W-:Y:S01]  /*146a0*/  IMAD.U32 R55, R55, 0x10000, RZ ;  /* 0x0001000037377824 */ /* 0x000fe200078e00ff */
[----:B------:R-:W-:Y:S01]  /*146b0*/  LOP3.LUT R52, R52, 0xff, RZ, 0xc0, !PT ;  /* 0x000000ff34347812 */ /* 0x000fe200078ec0ff */
[----:B------:R-:W-:Y:S01]  /*146c0*/  IMAD.U32 R45, R45, 0x10000, RZ ;  /* 0x000100002d2d7824 */ /* 0x000fe200078e00ff */
[----:B------:R-:W-:-:S02]  /*146d0*/  SHF.R.U32.HI R59, RZ, 0x10, R7 ;  /* 0x00000010ff3b7819 */ /* 0x000fc40000011607 */
[----:B------:R-:W-:Y:S02]  /*146e0*/  LOP3.LUT R21, R21, 0xff0000, R32, 0xf8, !PT ;  /* 0x00ff000015157812 */ /* 0x000fe400078ef820 */
[----:B------:R-:W-:Y:S01]  /*146f0*/  PRMT R52, R52, 0x7604, R53 ;  /* 0x0000760434347816 */ /* 0x000fe20000000035 */
[----:B------:R-:W-:Y:S01]  /*14700*/  IMAD.U32 R59, R59, 0x10000, RZ ;  /* 0x000100003b3b7824 */ /* 0x000fe200078e00ff */
[----:B------:R-:W-:Y:S02]  /*14710*/  LOP3.LUT R53, R46, 0xff0000, R49, 0xf8, !PT ;  /* 0x00ff00002e357812 */ /* 0x000fe400078ef831 */
[----:B------:R-:W-:Y:S02]  /*14720*/  LOP3.LUT R49, R47, 0xff0000, R34, 0xf8, !PT ;  /* 0x00ff00002f317812 */ /* 0x000fe400078ef822 */
[----:B------:R-:W-:Y:S02]  /*14730*/  LOP3.LUT R55, R48, 0xff0000, R55, 0xf8, !PT ;  /* 0x00ff000030377812 */ /* 0x000fe400078ef837 */
[----:B------:R-:W-:-:S02]  /*14740*/  LOP3.LUT R47, R21, 0xff000000, R32, 0xf8, !PT ;  /* 0xff000000152f7812 */ /* 0x000fc400078ef820 */
[----:B------:R-:W-:Y:S02]  /*14750*/  LOP3.LUT R45, R20, 0xff0000, R45, 0xf8, !PT ;  /* 0x00ff0000142d7812 */ /* 0x000fe400078ef82d */
[--C-:B------:R-:W-:Y:S02]  /*14760*/  LOP3.LUT R21, R51, 0xff0000, R4.reuse, 0xf8, !PT ;  /* 0x00ff000033157812 */ /* 0x100fe400078ef804 */
[----:B------:R-:W-:Y:S02]  /*14770*/  LOP3.LUT R59, R52, 0xff0000, R59, 0xf8, !PT ;  /* 0x00ff0000343b7812 */ /* 0x000fe400078ef83b */
[----:B------:R-:W-:Y:S02]  /*14780*/  LOP3.LUT R55, R55, 0xff000000, R5, 0xf8, !PT ;  /* 0xff00000037377812 */ /* 0x000fe400078ef805 */
[----:B------:R-:W-:Y:S02]  /*14790*/  LOP3.LUT R48, R45, 0xff000000, R33, 0xf8, !PT ;  /* 0xff0000002d307812 */ /* 0x000fe400078ef821 */
[----:B------:R-:W-:-:S02]  /*147a0*/  LOP3.LUT R52, R21, 0xff000000, R4, 0xf8, !PT ;  /* 0xff00000015347812 */ /* 0x000fc400078ef804 */
[-C--:B-1----:R-:W-:Y:S02]  /*147b0*/  F2FP.F16.E4M3.UNPACK_B R21, R11.reuse ;  /* 0x0000000bff15723e */ /* 0x082fe400020006ff */
[----:B------:R-:W-:Y:S02]  /*147c0*/  F2FP.F16.E4M3.UNPACK_B R32, R11.H1 ;  /* 0x0000000bff20723e */ /* 0x000fe400030006ff */
[----:B------:R-:W-:Y:S02]  /*147d0*/  LOP3.LUT R57, R57, 0xff0000, R6, 0xf8, !PT ;  /* 0x00ff000039397812 */ /* 0x000fe400078ef806 */
[-C--:B------:R-:W-:Y:S02]  /*147e0*/  F2FP.F16.E4M3.UNPACK_B R11, R10.reuse ;  /* 0x0000000aff0b723e */ /* 0x080fe400020006ff */
[----:B------:R-:W-:Y:S02]  /*147f0*/  F2FP.F16.E4M3.UNPACK_B R20, R10.H1 ;  /* 0x0000000aff14723e */ /* 0x000fe400030006ff */
[----:B------:R-:W-:-:S02]  /*14800*/  LOP3.LUT R51, R49, 0xff000000, R34, 0xf8, !PT ;  /* 0xff00000031337812 */ /* 0x000fc400078ef822 */
[----:B------:R-:W-:Y:S02]  /*14810*/  F2FP.F16.E4M3.UNPACK_B R54, R55 ;  /* 0x00000037ff36723e */ /* 0x000fe400020006ff */
[----:B--2---:R-:W-:Y:S02]  /*14820*/  F2FP.F16.E4M3.UNPACK_B R10, R13 ;  /* 0x0000000dff0a723e */ /* 0x004fe400020006ff */
[----:B------:R-:W-:Y:S01]  /*14830*/  F2FP.F16.E4M3.UNPACK_B R49, R48 ;  /* 0x00000030ff31723e */ /* 0x000fe200020006ff */
[----:B------:R-:W-:Y:S01]  /*14840*/  HADD2.F32 R56, -RZ, R54.H0_H0 ;  /* 0x20000036ff387230 */ /* 0x000fe20000004100 */
[----:B------:R-:W-:Y:S01]  /*14850*/  LOP3.LUT R58, R57, 0xff000000, R6, 0xf8, !PT ;  /* 0xff000000393a7812 */ /* 0x000fe200078ef806 */
[----:B------:R-:W-:Y:S01]  /*14860*/  HADD2.F32 R5, -RZ, R10.H0_H0 ;  /* 0x2000000aff057230 */ /* 0x000fe20000004100 */
[-C--:B------:R-:W-:Y:S01]  /*14870*/  F2FP.F16.E4M3.UNPACK_B R6, R9.reuse ;  /* 0x00000009ff06723e */ /* 0x080fe200020006ff */
[--C-:B------:R-:W-:Y:S01]  /*14880*/  HADD2.F32 R50, -RZ, R49.reuse.H0_H0 ;  /* 0x20000031ff327230 */ /* 0x100fe20000004100 */
[----:B------:R-:W-:Y:S01]  /*14890*/  LOP3.LUT R59, R59, 0xff000000, R7, 0xf8, !PT ;  /* 0xff0000003b3b7812 */ /* 0x000fe200078ef807 */
[----:B------:R-:W-:Y:S01]  /*148a0*/  HADD2.F32 R57, -RZ, R54.H1_H1 ;  /* 0x30000036ff397230 */ /* 0x000fe20000004100 */
[----:B------:R-:W-:Y:S01]  /*148b0*/  F2FP.F16.E4M3.UNPACK_B R7, R9.H1 ;  /* 0x00000009ff07723e */ /* 0x000fe200030006ff */
[----:B------:R-:W-:Y:S01]  /*148c0*/  HADD2.F32 R9, -RZ, R6.H0_H0 ;  /* 0x20000006ff097230 */ /* 0x000fe20000004100 */
[----:B------:R-:W-:Y:S01]  /*148d0*/  LOP3.LUT R53, R53, 0xff000000, R35, 0xf8, !PT ;  /* 0xff00000035357812 */ /* 0x000fe200078ef823 */
[C---:B------:R-:W-:Y:S01]  /*148e0*/  FMUL.FTZ R60, R5.reuse, R56 ;  /* 0x00000038053c7220 */ /* 0x040fe20000410000 */
[-C--:B------:R-:W-:Y:S01]  /*148f0*/  F2FP.F16.E4M3.UNPACK_B R45, R15.reuse ;  /* 0x0000000fff2d723e */ /* 0x080fe200020006ff */
[----:B------:R-:W-:Y:S01]  /*14900*/  HADD2.F32 R49, -RZ, R49.H1_H1 ;  /* 0x30000031ff317230 */ /* 0x000fe20000004100 */
[----:B------:R-:W-:Y:S01]  /*14910*/  F2FP.F16.E4M3.UNPACK_B R46, R15.H1 ;  /* 0x0000000fff2e723e */ /* 0x000fe200030006ff */
[-C--:B------:R-:W-:Y:S01]  /*14920*/  FMUL.FTZ R15, R5, R50.reuse ;  /* 0x00000032050f7220 */ /* 0x080fe20000410000 */
[----:B------:R-:W-:Y:S01]  /*14930*/  F2FP.F16.E4M3.UNPACK_B R33, R13.H1 ;  /* 0x0000000dff21723e */ /* 0x000fe200030006ff */
[C---:B------:R-:W-:Y:S01]  /*14940*/  FFMA.FTZ R5, R9.reuse, R50, -R60 ;  /* 0x0000003209057223 */ /* 0x040fe2000001083c */
[----:B------:R-:W-:Y:S01]  /*14950*/  F2FP.F16.E4M3.UNPACK_B R34, R14 ;  /* 0x0000000eff22723e */ /* 0x000fe200020006ff */
[----:B------:R-:W-:Y:S01]  /*14960*/  FFMA.FTZ R9, R9, R56, R15 ;  /* 0x0000003809097223 */ /* 0x000fe2000001000f */
[----:B------:R-:W-:Y:S01]  /*14970*/  F2FP.F16.E4M3.UNPACK_B R35, R14.H1 ;  /* 0x0000000eff23723e */ /* 0x000fe200030006ff */
[----:B------:R-:W-:Y:S01]  /*14980*/  HADD2.F32 R14, -RZ, R10.H1_H1 ;  /* 0x3000000aff0e7230 */ /* 0x000fe20000004100 */
[----:B------:R-:W-:Y:S01]  /*14990*/  F2FP.F16.E4M3.UNPACK_B R55, R55.H1 ;  /* 0x00000037ff37723e */ /* 0x000fe200030006ff */
[----:B------:R-:W-:Y:S01]  /*149a0*/  HADD2.F32 R6, -RZ, R6.H1_H1 ;  /* 0x30000006ff067230 */ /* 0x000fe20000004100 */
[----:B------:R-:W-:Y:S01]  /*149b0*/  F2FP.F16.E4M3.UNPACK_B R48, R48.H1 ;  /* 0x00000030ff30723e */ /* 0x000fe200030006ff */
[----:B------:R-:W-:-:S02]  /*149c0*/  HADD2.F32 R15, -RZ, R33.H0_H0 ;  /* 0x20000021ff0f7230 */ /* 0x000fc40000004100 */
[C---:B------:R-:W-:Y:S01]  /*149d0*/  FMUL.FTZ R61, R14.reuse, R57 ;  /* 0x000000390e3d7220 */ /* 0x040fe20000410000 */
[----:B------:R-:W-:Y:S02]  /*149e0*/  HADD2.F32 R54, -RZ, R55.H0_H0 ;  /* 0x20000037ff367230 */ /* 0x000fe40000004100 */
[-C--:B------:R-:W-:Y:S01]  /*149f0*/  FMUL.FTZ R14, R14, R49.reuse ;  /* 0x000000310e0e7220 */ /* 0x080fe20000410000 */
[----:B------:R-:W-:Y:S02]  /*14a00*/  HADD2.F32 R50, -RZ, R48.H0_H0 ;  /* 0x20000030ff327230 */ /* 0x000fe40000004100 */
[C---:B------:R-:W-:Y:S01]  /*14a10*/  FFMA.FTZ R56, R6.reuse, R49, -R61 ;  /* 0x0000003106387223 */ /* 0x040fe2000001083d */
[----:B------:R-:W-:Y:S02]  /*14a20*/  HADD2.F32 R10, -RZ, R7.H0_H0 ;  /* 0x20000007ff0a7230 */ /* 0x000fe40000004100 */
[C---:B------:R-:W-:Y:S01]  /*14a30*/  FMUL.FTZ R63, R15.reuse, R54 ;  /* 0x000000360f3f7220 */ /* 0x040fe20000410000 */
[----:B------:R-:W-:Y:S01]  /*14a40*/  F2FP.F16.E4M3.UNPACK_B R49, R59 ;  /* 0x0000003bff31723e */ /* 0x000fe200020006ff */
[-C--:B------:R-:W-:Y:S01]  /*14a50*/  FMUL.FTZ R15, R15, R50.reuse ;  /* 0x000000320f0f7220 */ /* 0x080fe20000410000 */
[----:B------:R-:W-:Y:S01]  /*14a60*/  FFMA.FTZ R60, R6, R57, R14 ;  /* 0x00000039063c7223 */ /* 0x000fe2000001000e */
[----:B------:R-:W-:Y:S01]  /*14a70*/  FFMA.FTZ R63, R10, R50, -R63 ;  /* 0x000000320a3f7223 */ /* 0x000fe2000001083f */
[----:B------:R-:W-:-:S02]  /*14a80*/  HADD2.F32 R50, -RZ, R55.H1_H1 ;  /* 0x30000037ff327230 */ /* 0x000fc40000004100 */
[----:B------:R-:W-:Y:S01]  /*14a90*/  FFMA.FTZ R54, R10, R54, R15 ;  /* 0x000000360a367223 */ /* 0x000fe2000001000f */
[----:B------:R-:W-:Y:S01]  /*14aa0*/  F2FP.F16.E4M3.UNPACK_B R14, R53 ;  /* 0x00000035ff0e723e */ /* 0x000fe200020006ff */
[----:B------:R-:W-:Y:S01]  /*14ab0*/  HADD2.F32 R33, -RZ, R33.H1_H1 ;  /* 0x30000021ff217230 */ /* 0x000fe20000004100 */
[----:B------:R-:W-:Y:S01]  /*14ac0*/  F2FP.F16.E4M3.UNPACK_B R59, R59.H1 ;  /* 0x0000003bff3b723e */ /* 0x000fe200030006ff */
[----:B------:R-:W-:Y:S01]  /*14ad0*/  HADD2.F32 R48, -RZ, R48.H1_H1 ;  /* 0x30000030ff307230 */ /* 0x000fe20000004100 */
[----:B------:R-:W-:Y:S01]  /*14ae0*/  F2FP.F16.E4M3.UNPACK_B R53, R53.H1 ;  /* 0x00000035ff35723e */ /* 0x000fe200030006ff */
[----:B------:R-:W-:Y:S02]  /*14af0*/  HADD2.F32 R55, -RZ, R49.H0_H0 ;  /* 0x20000031ff377230 */ /* 0x000fe40000004100 */
[C---:B------:R-:W-:Y:S01]  /*14b00*/  FMUL.FTZ R62, R33.reuse, R50 ;  /* 0x00000032213e7220 */ /* 0x040fe20000410000 */
[----:B------:R-:W-:Y:S02]  /*14b10*/  HADD2.F32 R10, -RZ, R45.H0_H0 ;  /* 0x2000002dff0a7230 */ /* 0x000fe40000004100 */
[----:B------:R-:W-:Y:S01]  /*14b20*/  FMUL.FTZ R33, R33, R48 ;  /* 0x0000003021217220 */ /* 0x000fe20000410000 */
[----:B------:R-:W-:Y:S01]  /*14b30*/  HADD2.F32 R7, -RZ, R7.H1_H1 ;  /* 0x30000007ff077230 */ /* 0x000fe20000004100 */
[----:B------:R-:W-:Y:S01]  /*14b40*/  F2FP.F16.E4M3.UNPACK_B R13, R12 ;  /* 0x0000000cff0d723e */ /* 0x000fe200020006ff */
[----:B------:R-:W-:-:S02]  /*14b50*/  HADD2.F32 R15, -RZ, R14.H0_H0 ;  /* 0x2000000eff0f7230 */ /* 0x000fc40000004100 */
[C---:B------:R-:W-:Y:S01]  /*14b60*/  FMUL.FTZ R61, R10.reuse, R55 ;  /* 0x000000370a3d7220 */ /* 0x040fe20000410000 */
[----:B------:R-:W-:Y:S02]  /*14b70*/  HADD2.F32 R6, -RZ, R21.H0_H0 ;  /* 0x20000015ff067230 */ /* 0x000fe40000004100 */
[C---:B------:R-:W-:Y:S01]  /*14b80*/  FFMA.FTZ R62, R7.reuse, R48, -R62 ;  /* 0x00000030073e7223 */ /* 0x040fe2000001083e */
[----:B------:R-:W-:Y:S01]  /*14b90*/  FFMA.FTZ R57, R7, R50, R33 ;  /* 0x0000003207397223 */ /* 0x000fe20000010021 */
[-C--:B------:R-:W-:Y:S01]  /*14ba0*/  FMUL.FTZ R10, R10, R15.reuse ;  /* 0x0000000f0a0a7220 */ /* 0x080fe20000410000 */
[----:B------:R-:W-:Y:S02]  /*14bb0*/  HADD2.F32 R7, -RZ, R46.H0_H0 ;  /* 0x2000002eff077230 */ /* 0x000fe40000004100 */
[C---:B------:R-:W-:Y:S01]  /*14bc0*/  FFMA.FTZ R61, R6.reuse, R15, -R61 ;  /* 0x0000000f063d7223 */ /* 0x040fe2000001083d */
[----:B------:R-:W-:Y:S02]  /*14bd0*/  HADD2.F32 R15, -RZ, R59.H0_H0 ;  /* 0x2000003bff0f7230 */ /* 0x000fe40000004100 */
        /* <DEDUP_REMOVED lines=13> */
[-C--:B------:R-:W-:Y:S01]  /*14cb0*/  F2FP.F16.E4M3.UNPACK_B R4, R8.reuse ;  /* 0x00000008ff04723e */ /* 0x080fe200020006ff */
[----:B------:R-:W-:Y:S01]  /*14cc0*/  FFMA.FTZ R66, R6, R15, R66 ;  /* 0x0000000f06427223 */ /* 0x000fe20000010042 */
[----:B------:R-:W-:Y:S01]  /*14cd0*/  F2FP.F16.E4M3.UNPACK_B R8, R8.H1 ;  /* 0x00000008ff08723e */ /* 0x000fe200030006ff */
[-C--:B------:R-:W-:Y:S01]  /*14ce0*/  FMUL.FTZ R45, R45, R14.reuse ;  /* 0x0000000e2d2d7220 */ /* 0x080fe20000410000 */
[----:B------:R-:W-:Y:S01]  /*14cf0*/  FFMA.FTZ R50, R21, R14, -R50 ;  /* 0x0000000e15327223 */ /* 0x000fe20000010832 */
[----:B------:R-:W-:Y:S01]  /*14d00*/  HADD2.F32 R53, -RZ, R53.H1_H1 ;  /* 0x30000035ff357230 */ /* 0x000fe20000004100 */
[----:B------:R-:W-:Y:S01]  /*14d10*/  F2FP.F16.E4M3.UNPACK_B R15, R52.H1 ;  /* 0x00000034ff0f723e */ /* 0x000fe200030006ff */
[----:B------:R-:W-:-:S02]  /*14d20*/  HADD2.F32 R59, -RZ, R59.H1_H1 ;  /* 0x3000003bff3b7230 */ /* 0x000fc40000004100 */
[----:B------:R-:W-:Y:S01]  /*14d30*/  FFMA.FTZ R64, R21, R48, R45 ;  /* 0x0000003015407223 */ /* 0x000fe2000001002d */
[----:B------:R-:W-:Y:S01]  /*14d40*/  HADD2.F32 R46, -RZ, R46.H1_H1 ;  /* 0x3000002eff2e7230 */ /* 0x000fe20000004100 */
[----:B------:R-:W-:Y:S01]  /*14d50*/  F2FP.F16.E4M3.UNPACK_B R52, R52 ;  /* 0x00000034ff34723e */ /* 0x000fe200020006ff */
[----:B------:R-:W-:Y:S01]  /*14d60*/  HADD2.F32 R7, -RZ, R12.H0_H0 ;  /* 0x2000000cff077230 */ /* 0x000fe20000004100 */
[----:B------:R-:W-:Y:S01]  /*14d70*/  F2FP.F16.E4M3.UNPACK_B R47, R47 ;  /* 0x0000002fff2f723e */ /* 0x000fe200020006ff */
[----:B------:R-:W-:Y:S02]  /*14d80*/  HADD2.F32 R14, -RZ, R10.H0_H0 ;  /* 0x2000000aff0e7230 */ /* 0x000fe40000004100 */
[C---:B------:R-:W-:Y:S01]  /*14d90*/  FMUL.FTZ R45, R46.reuse, R59 ;  /* 0x0000003b2e2d7220 */ /* 0x040fe20000410000 */
[----:B------:R-:W-:Y:S02]  /*14da0*/  HADD2.F32 R21, -RZ, R15.H0_H0 ;  /* 0x2000000fff157230 */ /* 0x000fe40000004100 */
[----:B------:R-:W-:Y:S01]  /*14db0*/  FMUL.FTZ R48, R46, R53 ;  /* 0x000000352e307220 */ /* 0x000fe20000410000 */
[----:B------:R-:W-:-:S02]  /*14dc0*/  HADD2.F32 R6, -RZ, R8.H0_H0 ;  /* 0x20000008ff067230 */ /* 0x000fc40000004100 */
[C---:B------:R-:W-:Y:S01]  /*14dd0*/  FMUL.FTZ R46, R7.reuse, R14 ;  /* 0x0000000e072e7220 */ /* 0x040fe20000410000 */
[----:B------:R-:W-:Y:S02]  /*14de0*/  HADD2.F32 R32, -RZ, R32.H1_H1 ;  /* 0x30000020ff207230 */ /* 0x000fe40000004100 */
[-C--:B------:R-:W-:Y:S01]  /*14df0*/  FMUL.FTZ R33, R7, R21.reuse ;  /* 0x0000001507217220 */ /* 0x080fe20000410000 */
[----:B------:R-:W-:Y:S02]  /*14e00*/  HADD2.F32 R12, -RZ, R12.H1_H1 ;  /* 0x3000000cff0c7230 */ /* 0x000fe40000004100 */
[----:B------:R-:W-:Y:S01]  /*14e10*/  FFMA.FTZ R46, R6, R21, R46 ;  /* 0x00000015062e7223 */ /* 0x000fe2000001002e */
[----:B------:R-:W-:Y:S02]  /*14e20*/  HADD2.F32 R21, -RZ, R15.H1_H1 ;  /* 0x3000000fff157230 */ /* 0x000fe40000004100 */
[----:B------:R-:W-:Y:S01]  /*14e30*/  FFMA.FTZ R68, R32, R53, -R45 ;  /* 0x0000003520447223 */ /* 0x000fe2000001082d */
[----:B------:R-:W-:-:S02]  /*14e40*/  HADD2.F32 R15, -RZ, R10.H1_H1 ;  /* 0x3000000aff0f7230 */ /* 0x000fc40000004100 */
[----:B------:R-:W-:Y:S01]  /*14e50*/  FFMA.FTZ R33, R6, R14, -R33 ;  /* 0x0000000e06217223 */ /* 0x000fe20000010821 */
[----:B------:R-:W-:Y:S02]  /*14e60*/  HADD2.F32 R8, -RZ, R8.H1_H1 ;  /* 0x30000008ff087230 */ /* 0x000fe40000004100 */
[C---:B------:R-:W-:Y:S01]  /*14e70*/  FMUL.FTZ R45, R12.reuse, R21 ;  /* 0x000000150c2d7220 */ /* 0x040fe20000410000 */
[----:B------:R-:W-:Y:S02]  /*14e80*/  HADD2.F32 R10, -RZ, R52.H0_H0 ;  /* 0x20000034ff0a7230 */ /* 0x000fe40000004100 */
[-C--:B------:R-:W-:Y:S01]  /*14e90*/  FMUL.FTZ R12, R12, R15.reuse ;  /* 0x0000000f0c0c7220 */ /* 0x080fe20000410000 */
[----:B------:R-:W-:Y:S02]  /*14ea0*/  HADD2.F32 R7, -RZ, R13.H0_H0 ;  /* 0x2000000dff077230 */ /* 0x000fe40000004100 */
[----:B------:R-:W-:Y:S01]  /*14eb0*/  FFMA.FTZ R14, R8, R15, -R45 ;  /* 0x0000000f080e7223 */ /* 0x000fe2000001082d */
[----:B------:R-:W-:-:S02]  /*14ec0*/  HADD2.F32 R6, -RZ, R4.H0_H0 ;  /* 0x20000004ff067230 */ /* 0x000fc40000004100 */
[----:B------:R-:W-:Y:S01]  /*14ed0*/  FFMA.FTZ R45, R8, R21, R12 ;  /* 0x00000015082d7223 */ /* 0x000fe2000001000c */
[----:B------:R-:W-:Y:S02]  /*14ee0*/  HADD2.F32 R8, -RZ, R47.H0_H0 ;  /* 0x2000002fff087230 */ /* 0x000fe40000004100 */
[C---:B------:R-:W-:Y:S01]  /*14ef0*/  FMUL.FTZ R15, R7.reuse, R10 ;  /* 0x0000000a070f7220 */ /* 0x040fe20000410000 */
[----:B------:R-:W-:Y:S02]  /*14f00*/  HADD2.F32 R52, -RZ, R52.H1_H1 ;  /* 0x30000034ff347230 */ /* 0x000fe40000004100 */
[----:B------:R-:W-:Y:S01]  /*14f10*/  FFMA.FTZ R59, R32, R59, R48 ;  /* 0x0000003b203b7223 */ /* 0x000fe20000010030 */
[----:B------:R-:W-:Y:S02]  /*14f20*/  HADD2.F32 R13, -RZ, R13.H1_H1 ;  /* 0x3000000dff0d7230 */ /* 0x000fe40000004100 */
[----:B------:R-:W-:Y:S01]  /*14f30*/  FMUL.FTZ R7, R7, R8 ;  /* 0x0000000807077220 */ /* 0x000fe20000410000 */
[----:B------:R-:W-:-:S02]  /*14f40*/  HADD2.F32 R47, -RZ, R47.H1_H1 ;  /* 0x3000002fff2f7230 */ /* 0x000fc40000004100 */
[C---:B------:R-:W-:Y:S01]  /*14f50*/  FFMA.FTZ R12, R6.reuse, R8, -R15 ;  /* 0x00000008060c7223 */ /* 0x040fe2000001080f */
[----:B------:R-:W-:Y:S01]  /*14f60*/  HADD2.F32 R4, -RZ, R4.H1_H1 ;  /* 0x30000004ff047230 */ /* 0x000fe20000004100 */
[----:B------:R-:W-:Y:S01]  /*14f70*/  F2FP.F16.E4M3.UNPACK_B R8, R58.H1 ;  /* 0x0000003aff08723e */ /* 0x000fe200030006ff */
[C---:B------:R-:W-:Y:S01]  /*14f80*/  FMUL.FTZ R15, R13.reuse, R52 ;  /* 0x000000340d0f7220 */ /* 0x040fe20000410000 */
[----:B------:R-:W-:Y:S01]  /*14f90*/  FFMA.FTZ R10, R6, R10, R7 ;  /* 0x0000000a060a7223 */ /* 0x000fe20000010007 */
[----:B------:R-:W-:Y:S01]  /*14fa0*/  FMUL.FTZ R13, R13, R47 ;  /* 0x0000002f0d0d7220 */ /* 0x000fe20000410000 */
[----:B------:R-:W-:Y:S01]  /*14fb0*/  F2FP.F16.E4M3.UNPACK_B R7, R51.H1 ;  /* 0x00000033ff07723e */ /* 0x000fe200030006ff */
[C---:B------:R-:W-:Y:S01]  /*14fc0*/  FFMA.FTZ R47, R4.reuse, R47, -R15 ;  /* 0x0000002f042f7223 */ /* 0x040fe2000001080f */
[----:B------:R-:W-:Y:S02]  /*14fd0*/  HADD2.F32 R15, -RZ, R8.H0_H0 ;  /* 0x20000008ff0f7230 */ /* 0x000fe40000004100 */
[----:B------:R-:W-:Y:S01]  /*14fe0*/  FFMA.FTZ R21, R4, R52, R13 ;  /* 0x0000003404157223 */ /* 0x000fe2000001000d */
[----:B------:R-:W-:Y:S01]  /*14ff0*/  HADD2.F32 R6, -RZ, R35.H0_H0 ;  /* 0x20000023ff067230 */ /* 0x000fe20000004100 */
[----:B------:R-:W-:Y:S01]  /*15000*/  F2FP.F16.E4M3.UNPACK_B R58, R58 ;  /* 0x0000003aff3a723e */ /* 0x000fe200020006ff */
        /* <DEDUP_REMOVED lines=16> */
[--C-:B------:R-:W-:Y:S02]  /*15110*/  HADD2.F32 R13, -RZ, R58.reuse.H0_H0 ;  /* 0x2000003aff0d7230 */ /* 0x100fe40000004100 */
        /* <DEDUP_REMOVED lines=8> */
[CC--:B------:R-:W-:Y:S01]  /*151a0*/  FMUL.FTZ R20, R34.reuse, R58.reuse ;  /* 0x0000003a22147220 */ /* 0x0c0fe20000410000 */
        /* <DEDUP_REMOVED lines=13> */
[----:B------:R-:W-:-:S02]  /*15280*/  F2FP.SATFINITE.E4M3.F32.PACK_AB_MERGE_C R5, R56, R5, R62 ;  /* 0x000000053805723e */ /* 0x000fc4000480703e */
[----:B------:R-:W-:Y:S02]  /*15290*/  F2FP.SATFINITE.E4M3.F32.PACK_AB_MERGE_C R7, R50, R61, R7 ;  /* 0x0000003d3207723e */ /* 0x000fe40004807007 */
        /* <DEDUP_REMOVED lines=8> */
.L_x_2353:
[----:B------:R-:W-:Y:S05]  /*15320*/  BSYNC B1 ;  /* 0x0000000000017941 */ /* 0x000fea0003800000 */
.L_x_2352:
[----:B------:R-:W-:Y:S04]  /*15330*/  BSSY B1, `(.L_x_2354) ;  /* 0x0000100000017945 */ /* 0x000fe80003800000 */
[----:B------:R-:W-:Y:S05]  /*15340*/  @P1 BRA `(.L_x_2355) ;  /* 0x0000000c00f81947 */ /* 0x000fea0003800000 */
[----:B-12--5:R-:W-:Y:S02]  /*15350*/  SHF.R.U32.HI R3, RZ, 0x8, R36 ;  /* 0x00000008ff037819 */ /* 0x026fe40000011624 */
        /* <DEDUP_REMOVED lines=8> */
[----:B------:R-:W-:Y:S02]  /*153e0*/  SHF.R.U32.HI R10, RZ, 0x8, R24 ;  /* 0x00000008ff0a7819 */ /* 0x000fe40000011618 */
[----:B------:R-:W-:Y:S02]  /*153f0*/  SHF.L.U32 R5, R5, 0xb, RZ ;  /* 0x0000000b05057819 */ /* 0x000fe400000006ff */
[----:B------:R-:W-:Y:S02]  /*15400*/  LOP3.LUT R4, R196, 0x30, R3, 0xf8, !PT ;  /* 0x00000030c4047812 */ /* 0x000fe400078ef803 */
[----:B------:R-:W-:-:S02]  /*15410*/  SHF.R.U32.HI R7, RZ, 0x8, R37 ;  /* 0x00000008ff077819 */ /* 0x000fc40000011625 */
[----:B------:R-:W-:Y:S02]  /*15420*/  LOP3.LUT R8, R39, 0xff, RZ, 0xc0, !PT ;  /* 0x000000ff27087812 */ /* 0x000fe400078ec0ff */
[----:B------:R-:W-:Y:S02]  /*15430*/  LOP3.LUT R9, R24, 0xff, RZ, 0xc0, !PT ;  /* 0x000000ff18097812 */ /* 0x000fe400078ec0ff */
[----:B------:R-:W-:Y:S02]  /*15440*/  LOP3.LUT R3, R11, 0xff, RZ, 0xc0, !PT ;  /* 0x000000ff0b037812 */ /* 0x000fe400078ec0ff */
[----:B------:R-:W-:Y:S02]  /*15450*/  LOP3.LUT R10, R10, 0xff, RZ, 0xc0, !PT ;  /* 0x000000ff0a0a7812 */ /* 0x000fe400078ec0ff */
[----:B------:R-:W-:Y:S02]  /*15460*/  LOP3.LUT R4, R4, R197, RZ, 0x3c, !PT ;  /* 0x000000c504047212 */ /* 0x000fe400078e3cff */
[----:B------:R-:W-:-:S02]  /*15470*/  LOP3.LUT R5, R5, 0xffffe000, RZ, 0xc0, !PT ;  /* 0xffffe00005057812 */ /* 0x000fc400078ec0ff */
[----:B------:R-:W-:Y:S02]  /*15480*/  LOP3.LUT R6, R37, 0xff, RZ, 0xc0, !PT ;  /* 0x000000ff25067812 */ /* 0x000fe400078ec0ff */
[----:B------:R-:W-:Y:S02]  /*15490*/  LOP3.LUT R7, R7, 0xff, RZ, 0xc0, !PT ;  /* 0x000000ff07077812 */ /* 0x000fe400078ec0ff */
[----:B------:R-:W-:Y:S02]  /*154a0*/  PRMT R33, R3, 0x7604, R8 ;  /* 0x0000760403217816 */ /* 0x000fe40000000008 */
[----:B------:R-:W-:Y:S02]  /*154b0*/  PRMT R45, R10, 0x7604, R9 ;  /* 0x000076040a2d7816 */ /* 0x000fe40000000009 */
[----:B------:R-:W-:Y:S02]  /*154c0*/  IADD3 R3, R4, R198, R5 ;  /* 0x000000c604037210 */ /* 0x000fe40007ffe005 */
[----:B------:R-:W-:-:S02]  /*154d0*/  SHF.R.U32.HI R9, RZ, 0x8, R25 ;  /* 0x00000008ff097819 */ /* 0x000fc40000011619 */
[----:B------:R-:W-:Y:S01]  /*154e0*/  SHF.R.U32.HI R11, RZ, 0x8, R26 ;  /* 0x00000008ff0b7819 */ /* 0x000fe2000001161a */
[----:B------:R-:W-:Y:S01]  /*154f0*/  IMAD.IADD R3, R16, 0x1, R3 ;  /* 0x0000000110037824 */ /* 0x000fe200078e0203 */
[----:B------:R-:W-:Y:S02]  /*15500*/  PRMT R15, R7, 0x7604, R6 ;  /* 0x00007604070f7816 */ /* 0x000fe40000000006 */
[----:B------:R-:W-:Y:S02]  /*15510*/  SHF.R.U32.HI R7, RZ, 0x8, R38 ;  /* 0x00000008ff077819 */ /* 0x000fe40000011626 */
[----:B------:R-:W-:Y:S02]  /*15520*/  LOP3.LUT R8, R25, 0xff, RZ, 0xc0, !PT ;  /* 0x000000ff19087812 */ /* 0x000fe400078ec0ff */
[----:B------:R-:W-:Y:S02]  /*15530*/  LOP3.LUT R10, R26, 0xff, RZ, 0xc0, !PT ;  /* 0x000000ff1a0a7812 */ /* 0x000fe400078ec0ff */
[----:B------:R-:W-:-:S02]  /*15540*/  LOP3.LUT R9, R9, 0xff, RZ, 0xc0, !PT ;  /* 0x000000ff09097812 */ /* 0x000fc400078ec0ff */
[----:B------:R-:W-:Y:S02]  /*15550*/  LOP3.LUT R11, R11, 0xff, RZ, 0xc0, !PT ;  /* 0x000000ff0b0b7812 */ /* 0x000fe400078ec0ff */
[----:B------:R-:W-:Y:S02]  /*15560*/  LOP3.LUT R6, R38, 0xff, RZ, 0xc0, !PT ;  /* 0x000000ff26067812 */ /* 0x000fe400078ec0ff */
[----:B------:R-:W-:Y:S02]  /*15570*/  LOP3.LUT R7, R7, 0xff, RZ, 0xc0, !PT ;  /* 0x000000ff07077812 */ /* 0x000fe400078ec0ff */
[----:B------:R-:W-:Y:S02]  /*15580*/  PRMT R47, R9, 0x7604, R8 ;  /* 0x00007604092f7816 */ /* 0x000fe40000000008 */
[----:B------:R-:W-:Y:S02]  /*15590*/  PRMT R49, R11, 0x7604, R10 ;  /* 0x000076040b317816 */ /* 0x000fe4000000000a */
[----:B------:R-:W1:Y:S01]  /*155a0*/  LDS.128 R8, [R3+0x14400] ;  /* 0x0144000003087984 */ /* 0x000e620000000c00 */
[----:B------:R-:W-:-:S02]  /*155b0*/  PRMT R21, R7, 0x7604, R6 ;  /* 0x0000760407157816 */ /* 0x000fc40000000006 */
[----:B------:R-:W-:Y:S01]  /*155c0*/  SHF.R.U32.HI R35, RZ, 0x8, R27 ;  /* 0x00000008ff237819 */ /* 0x000fe2000001161b */
[----:B------:R-:W2:Y:S01]  /*155d0*/  LDS.128 R4, [R221+0x14400] ;  /* 0x01440000dd047984 */ /* 0x000ea20000000c00 */
[----:B------:R-:W-:Y:S02]  /*155e0*/  LOP3.LUT R12, R27, 0xff, RZ, 0xc0, !PT ;  /* 0x000000ff1b0c7812 */ /* 0x000fe400078ec0ff */
[----:B------:R-:W-:Y:S02]  /*155f0*/  LOP3.LUT R35, R35, 0xff, RZ, 0xc0, !PT ;  /* 0x000000ff23237812 */ /* 0x000fe400078ec0ff */
[----:B------:R-:W-:Y:S02]  /*15600*/  SHF.R.U32.HI R14, RZ, 0x10, R37 ;  /* 0x00000010ff0e7819 */ /* 0x000fe40000011625 */
[----:B------:R-:W-:Y:S02]  /*15610*/  PRMT R51, R35, 0x7604, R12 ;  /* 0x0000760423337816 */ /* 0x000fe4000000000c */
[----:B------:R-:W-:-:S02]  /*15620*/  SHF.R.U32.HI R12, RZ, 0x10, R36 ;  /* 0x00000010ff0c7819 */ /* 0x000fc40000011624 */
[----:B------:R-:W-:Y:S02]  /*15630*/  LOP3.LUT R14, R14, 0xff, RZ, 0xc0, !PT ;  /* 0x000000ff0e0e7812 */ /* 0x000fe400078ec0ff */
[----:B------:R-:W-:Y:S02]  /*15640*/  LOP3.LUT R12, R12, 0xff, RZ, 0xc0, !PT ;  /* 0x000000ff0c0c7812 */ /* 0x000fe400078ec0ff */
[----:B------:R-:W-:Y:S02]  /*15650*/  PRMT R15, R14, 0x7054, R15 ;  /* 0x000070540e0f7816 */ /* 0x000fe4000000000f */
[----:B------:R-:W-:Y:S02]  /*15660*/  SHF.R.U32.HI R14, RZ, 0x10, R25 ;  /* 0x00000010ff0e7819 */ /* 0x000fe40000011619 */
[----:B------:R-:W-:Y:S02]  /*15670*/  PRMT R13, R12, 0x7054, R13 ;  /* 0x000070540c0d7816 */ /* 0x000fe4000000000d */
[----:B------:R-:W-:-:S02]  /*15680*/  SHF.R.U32.HI R12, RZ, 0x10, R24 ;  /* 0x00000010ff0c7819 */ /* 0x000fc40000011618 */
[----:B------:R-:W-:Y:S02]  /*15690*/  SHF.R.U32.HI R20, RZ, 0x10, R38 ;  /* 0x00000010ff147819 */ /* 0x000fe40000011626 */
[----:B------:R-:W-:Y:S02]  /*156a0*/  LOP3.LUT R14, R14, 0xff, RZ, 0xc0, !PT ;  /* 0x000000ff0e0e7812 */ /* 0x000fe400078ec0ff */
[----:B------:R-:W-:Y:S02]  /*156b0*/  SHF.R.U32.HI R32, RZ, 0x10, R39 ;  /* 0x00000010ff207819 */ /* 0x000fe40000011627 */
[----:B------:R-:W-:Y:S02]  /*156c0*/  LOP3.LUT R12, R12, 0xff, RZ, 0xc0, !PT ;  /* 0x000000ff0c0c7812 */ /* 0x000fe400078ec0ff */
[----:B------:R-:W-:Y:S02]  /*156d0*/  LOP3.LUT R20, R20, 0xff, RZ, 0xc0, !PT ;  /* 0x000000ff14147812 */ /* 0x000fe400078ec0ff */
[----:B------:R-:W-:-:S02]  /*156e0*/  PRMT R47, R14, 0x7054, R47 ;  /* 0x000070540e2f7816 */ /* 0x000fc4000000002f */
[----:B------:R-:W-:Y:S02]  /*156f0*/  LOP3.LUT R32, R32, 0xff, RZ, 0xc0, !PT ;  /* 0x000000ff20207812 */ /* 0x000fe400078ec0ff */
[----:B------:R-:W-:Y:S02]  /*15700*/  PRMT R45, R12, 0x7054, R45 ;  /* 0x000070540c2d7816 */ /* 0x000fe4000000002d */
[----:B------:R-:W-:Y:S02]  /*15710*/  PRMT R21, R20, 0x7054, R21 ;  /* 0x0000705414157816 */ /* 0x000fe40000000015 */
[----:B------:R-:W-:Y:S02]  /*15720*/  LOP3.LUT R47, R47, 0xff000000, R25, 0xf8, !PT ;  /* 0xff0000002f2f7812 */ /* 0x000fe400078ef819 */
[----:B------:R-:W-:Y:S02]  /*15730*/  PRMT R35, R32, 0x7054, R33 ;  /* 0x0000705420237816 */ /* 0x000fe40000000021 */
[----:B------:R-:W-:-:S02]  /*15740*/  SHF.R.U32.HI R20, RZ, 0x10, R26 ;  /* 0x00000010ff147819 */ /* 0x000fc4000001161a */
[----:B------:R-:W-:Y:S02]  /*15750*/  LOP3.LUT R33, R13, 0xff000000, R36, 0xf8, !PT ;  /* 0xff0000000d217812 */ /* 0x000fe400078ef824 */
[----:B------:R-:W-:Y:S02]  /*15760*/  LOP3.LUT R36, R15, 0xff000000, R37, 0xf8, !PT ;  /* 0xff0000000f247812 */ /* 0x000fe400078ef825 */
[----:B------:R-:W-:Y:S02]  /*15770*/  LOP3.LUT R45, R45, 0xff000000, R24, 0xf8, !PT ;  /* 0xff0000002d2d7812 */ /* 0x000fe400078ef818 */
[----:B------:R-:W-:Y:S02]  /*15780*/  SHF.R.U32.HI R32, RZ, 0x10, R27 ;  /* 0x00000010ff207819 */ /* 0x000fe4000001161b */
[----:B------:R-:W-:Y:S02]  /*15790*/  F2FP.F16.E4M3.UNPACK_B R37, R47 ;  /* 0x0000002fff25723e */ /* 0x000fe400020006ff */
[----:B-1----:R-:W-:-:S02]  /*157a0*/  F2FP.F16.E4M3.UNPACK_B R24, R9 ;  /* 0x00000009ff18723e */ /* 0x002fc400020006ff */
[----:B------:R-:W-:Y:S01]  /*157b0*/  LOP3.LUT R20, R20, 0xff, RZ, 0xc0, !PT ;  /* 0x000000ff14147812 */ /* 0x000fe200078ec0ff */
[----:B------:R-:W-:Y:S01]  /*157c0*/  HADD2.F32 R46, -RZ, R37.H0_H0 ;  /* 0x20000025ff2e7230 */ /* 0x000fe20000004100 */
[----:B------:R-:W-:Y:S02]  /*157d0*/  F2FP.F16.E4M3.UNPACK_B R34, R36 ;  /* 0x00000024ff22723e */ /* 0x000fe400020006ff */
[----:B------:R-:W-:Y:S02]  /*157e0*/  LOP3.LUT R32, R32, 0xff, RZ, 0xc0, !PT ;  /* 0x000000ff20207812 */ /* 0x000fe400078ec0ff */
[-C--:B--2---:R-:W-:Y:S02]  /*157f0*/  F2FP.F16.E4M3.UNPACK_B R12, R5.reuse ;  /* 0x00000005ff0c723e */ /* 0x084fe400020006ff */
[----:B------:R-:W-:Y:S01]  /*15800*/  F2FP.F16.E4M3.UNPACK_B R13, R5.H1 ;  /* 0x00000005ff0d723e */ /* 0x000fe200030006ff */
[--C-:B------:R-:W-:Y:S01]  /*15810*/  HADD2.F32 R5, -RZ, R24.reuse.H0_H0 ;  /* 0x20000018ff057230 */ /* 0x100fe20000004100 */
[----:B------:R-:W-:Y:S01]  /*15820*/  PRMT R49, R20, 0x7054, R49 ;  /* 0x0000705414317816 */ /* 0x000fe20000000031 */
[----:B------:R-:W-:Y:S01]  /*15830*/  HADD2.F32 R24, -RZ, R24.H1_H1 ;  /* 0x30000018ff187230 */ /* 0x000fe20000004100 */
[----:B------:R-:W-:Y:S01]  /*15840*/  LOP3.LUT R39, R35, 0xff000000, R39, 0xf8, !PT ;  /* 0xff00000023277812 */ /* 0x000fe200078ef827 */
[----:B------:R-:W-:Y:S01]  /*15850*/  HADD2.F32 R35, -RZ, R34.H0_H0 ;  /* 0x20000022ff237230 */ /* 0x000fe20000004100 */
[----:B------:R-:W-:-:S02]  /*15860*/  PRMT R51, R32, 0x7054, R51 ;  /* 0x0000705420337816 */ /* 0x000fc40000000033 */
[-C--:B------:R-:W-:Y:S02]  /*15870*/  F2FP.F16.E4M3.UNPACK_B R14, R6.reuse ;  /* 0x00000006ff0e723e */ /* 0x080fe400020006ff */
[----:B------:R-:W-:Y:S01]  /*15880*/  F2FP.F16.E4M3.UNPACK_B R15, R6.H1 ;  /* 0x00000006ff0f723e */ /* 0x000fe200030006ff */
[----:B------:R-:W-:Y:S01]  /*15890*/  HADD2.F32 R6, -RZ, R12.H0_H0 ;  /* 0x2000000cff067230 */ /* 0x000fe20000004100 */
[----:B------:R-:W-:Y:S01]  /*158a0*/  LOP3.LUT R48, R49, 0xff000000, R26, 0xf8, !PT ;  /* 0xff00000031307812 */ /* 0x000fe200078ef81a */
[----:B------:R-:W-:Y:S01]  /*158b0*/  FMUL.FTZ R49, R5, R46 ;  /* 0x0000002e05317220 */ /* 0x000fe20000410000 */
[----:B------:R-:W-:Y:S01]  /*158c0*/  LOP3.LUT R50, R51, 0xff000000, R27, 0xf8, !PT ;  /* 0xff00000033327812 */ /* 0x000fe200078ef81b */
[----:B------:R-:W-:Y:S01]  /*158d0*/  FMUL.FTZ R51, R5, R35 ;  /* 0x0000002305337220 */ /* 0x000fe20000410000 */
[----:B------:R-:W-:Y:S01]  /*158e0*/  F2FP.F16.E4M3.UNPACK_B R25, R9.H1 ;  /* 0x00000009ff19723e */ /* 0x000fe200030006ff */
[C---:B------:R-:W-:Y:S01]  /*158f0*/  FFMA.FTZ R5, R6.reuse, R35, -R49 ;  /* 0x0000002306057223 */ /* 0x040fe20000010831 */
[----:B------:R-:W-:Y:S01]  /*15900*/  F2FP.F16.E4M3.UNPACK_B R47, R47.H1 ;  /* 0x0000002fff2f723e */ /* 0x000fe200030006ff */
[----:B------:R-:W-:Y:S01]  /*15910*/  HADD2.F32 R49, -RZ, R37.H1_H1 ;  /* 0x30000025ff317230 */ /* 0x000fe20000004100 */
[----:B------:R-:W-:Y:S01]  /*15920*/  F2FP.F16.E4M3.UNPACK_B R36, R36.H1 ;  /* 0x00000024ff24723e */ /* 0x000fe200030006ff */
[----:B------:R-:W-:Y:S01]  /*15930*/  HADD2.F32 R35, -RZ, R34.H1_H1 ;  /* 0x30000022ff237230 */ /* 0x000fe20000004100 */
[-C--:B------:R-:W-:Y:S01]  /*15940*/  F2FP.F16.E4M3.UNPACK_B R27, R11.reuse ;  /* 0x0000000bff1b723e */ /* 0x080fe200020006ff */
[----:B------:R-:W-:Y:S01]  /*15950*/  FFMA.FTZ R46, R6, R46, R51 ;  /* 0x0000002e062e7223 */ /* 0x000fe20000010033 */
[----:B------:R-:W-:Y:S01]  /*15960*/  F2FP.F16.E4M3.UNPACK_B R32, R11.H1 ;  /* 0x0000000bff20723e */ /* 0x000fe200030006ff */
[----:B------:R-:W-:Y:S01]  /*15970*/  HADD2.F32 R51, -RZ, R47.H0_H0 ;  /* 0x2000002fff337230 */ /* 0x000fe20000004100 */
[-C--:B------:R-:W-:Y:S01]  /*15980*/  F2FP.F16.E4M3.UNPACK_B R11, R10.reuse ;  /* 0x0000000aff0b723e */ /* 0x080fe200020006ff */
[----:B------:R-:W-:Y:S01]  /*15990*/  HADD2.F32 R12, -RZ, R12.H1_H1 ;  /* 0x3000000cff0c7230 */ /* 0x000fe20000004100 */
[----:B------:R-:W-:Y:S01]  /*159a0*/  F2FP.F16.E4M3.UNPACK_B R26, R10.H1 ;  /* 0x0000000aff1a723e */ /* 0x000fe200030006ff */
[----:B------:R-:W-:-:S02]  /*159b0*/  HADD2.F32 R10, -RZ, R25.H0_H0 ;  /* 0x20000019ff0a7230 */ /* 0x000fc40000004100 */
[C---:B------:R-:W-:Y:S01]  /*159c0*/  FMUL.FTZ R53, R24.reuse, R49 ;  /* 0x0000003118357220 */ /* 0x040fe20000410000 */
[----:B------:R-:W-:Y:S02]  /*159d0*/  HADD2.F32 R37, -RZ, R36.H0_H0 ;  /* 0x20000024ff257230 */ /* 0x000fe40000004100 */
[----:B------:R-:W-:Y:S01]  /*159e0*/  FMUL.FTZ R24, R24, R35 ;  /* 0x0000002318187220 */ /* 0x000fe20000410000 */
[----:B------:R-:W-:Y:S02]  /*159f0*/  HADD2.F32 R6, -RZ, R13.H0_H0 ;  /* 0x2000000dff067230 */ /* 0x000fe40000004100 */
[----:B------:R-:W-:Y:S01]  /*15a00*/  FMUL.FTZ R55, R10, R51 ;  /* 0x000000330a377220 */ /* 0x000fe20000410000 */
        /* <DEDUP_REMOVED lines=13> */
[----:B------:R-:W-:Y:S01]  /*15ae0*/  LOP3.LUT R38, R21, 0xff000000, R38, 0xf8, !PT ;  /* 0xff00000015267812 */ /* 0x000fe200078ef826 */
        /* <DEDUP_REMOVED lines=29> */
[----:B------:R-:W-:Y:S01]  /*15cc0*/  FMUL.FTZ R10, R10, R13 ;  /* 0x0000000d0a0a7220 */ /* 0x000fe20000410000 */
        /* <DEDUP_REMOVED lines=17> */
[----:B------:R-:W-:Y:S02]  /*15de0*/  HADD2.F32 R6, -RZ, R4.H0_H0 ;  /* 0x20000004ff067230 */ /* 0x000fe40000004100 */
[C---:B------:R-:W-:Y:S01]  /*15df0*/  FMUL.FTZ R24, R32.reuse, R50 ;  /* 0x0000003220187220 */ /* 0x040fe20000410000 */
[----:B------:R-:W-:Y:S02]  /*15e00*/  HADD2.F32 R21, -RZ, R21.H1_H1 ;  /* 0x30000015ff157230 */ /* 0x000fe40000004100 */
[----:B------:R-:W-:Y:S01]  /*15e10*/  FMUL.FTZ R35, R32, R39 ;  /* 0x0000002720237220 */ /* 0x000fe20000410000 */
[----:B------:R-:W-:-:S02]  /*15e20*/  HADD2.F32 R8, -RZ, R8.H1_H1 ;  /* 0x30000008ff087230 */ /* 0x000fc40000004100 */
[C---:B------:R-:W-:Y:S01]  /*15e30*/  FFMA.FTZ R32, R6.reuse, R25, R10 ;  /* 0x0000001906207223 */ /* 0x040fe2000001000a */
[----:B------:R-:W-:Y:S02]  /*15e40*/  HADD2.F32 R25, -RZ, R20.H1_H1 ;  /* 0x30000014ff197230 */ /* 0x000fe40000004100 */
[C---:B------:R-:W-:Y:S01]  /*15e50*/  FFMA.FTZ R60, R21.reuse, R39, -R24 ;  /* 0x00000027153c7223 */ /* 0x040fe20000010818 */
        /* <DEDUP_REMOVED lines=11> */
[----:B------:R-:W-:Y:S02]  /*15f10*/  HADD2.F32 R8, -RZ, R45.H1_H1 ;  /* 0x3000002dff087230 */ /* 0x000fe40000004100 */
[----:B------:R-:W-:Y:S01]  /*15f20*/  FMUL.FTZ R25, R6, R21 ;  /* 0x0000001506197220 */ /* 0x000fe20000410000 */
[----:B------:R-:W-:-:S02]  /*15f30*/  HADD2.F32 R9, -RZ, R9.H1_H1 ;  /* 0x30000009ff097230 */ /* 0x000fc40000004100 */
[-C--:B------:R-:W-:Y:S01]  /*15f40*/  FMUL.FTZ R27, R6, R13.reuse ;  /* 0x0000000d061b7220 */ /* 0x080fe20000410000 */
[----:B------:R-:W-:Y:S01]  /*15f50*/  HADD2.F32 R4, -RZ, R7.H0_H0 ;  /* 0x20000007ff047230 */ /* 0x000fe20000004100 */
        /* <DEDUP_REMOVED lines=19> */
[----:B------:R-:W-:Y:S01]  /*16090*/  HADD2.F32 R10, -RZ, R10.H1_H1 ;  /* 0x3000000aff0a7230 */ /* 0x000fe20000004100 */
[----:B------:R-:W-:Y:S01]  /*160a0*/  F2FP.SATFINITE.E4M3.F32.PACK_AB_MERGE_C R5, R52, R5, R54 ;  /* 0x000000053405723e */ /* 0x000fe20004807036 */
[----:B------:R-:W-:-:S02]  /*160b0*/  HADD2.F32 R26, -RZ, R26.H1_H1 ;  /* 0x3000001aff1a7230 */ /* 0x000fc40000004100 */
[C---:B------:R-:W-:Y:S01]  /*160c0*/  FFMA.FTZ R21, R4.reuse, R7, -R13 ;  /* 0x0000000704157223 */ /* 0x040fe2000001080d */
[----:B------:R-:W-:Y:S02]  /*160d0*/  HADD2.F32 R15, -RZ, R15.H1_H1 ;  /* 0x3000000fff0f7230 */ /* 0x000fe40000004100 */
[----:B------:R-:W-:Y:S01]  /*160e0*/  FFMA.FTZ R33, R4, R9, R33 ;  /* 0x0000000904217223 */ /* 0x000fe20000010021 */
[--C-:B------:R-:W-:Y:S02]  /*160f0*/  HADD2.F32 R9, -RZ, R48.reuse.H0_H0 ;  /* 0x20000030ff097230 */ /* 0x100fe40000004100 */
[C---:B------:R-:W-:Y:S01]  /*16100*/  FMUL.FTZ R6, R26.reuse, R10 ;  /* 0x0000000a1a067220 */ /* 0x040fe20000410000 */
[-C--:B------:R-:W-:Y:S01]  /*16110*/  FMUL.FTZ R7, R26, R8.reuse ;  /* 0x000000081a077220 */ /* 0x080fe20000410000 */
[----:B------:R-:W-:Y:S02]  /*16120*/  HADD2.F32 R48, -RZ, R48.H1_H1 ;  /* 0x30000030ff307230 */ /* 0x000fe40000004100 */
[C---:B------:R-:W-:Y:S01]  /*16130*/  FFMA.FTZ R26, R15.reuse, R8, -R6 ;  /* 0x000000080f1a7223 */ /* 0x040fe20000010806 */
[----:B------:R-:W-:Y:S01]  /*16140*/  FFMA.FTZ R34, R15, R10, R7 ;  /* 0x0000000a0f227223 */ /* 0x000fe20000010007 */
[----:B------:R-:W-:-:S02]  /*16150*/  HADD2.F32 R6, -RZ, R11.H0_H0 ;  /* 0x2000000bff067230 */ /* 0x000fc40000004100 */
[--C-:B------:R-:W-:Y:S01]  /*16160*/  HADD2.F32 R7, -RZ, R38.reuse.H0_H0 ;  /* 0x20000026ff077230 */ /* 0x100fe20000004100 */
[----:B------:R-:W-:Y:S01]  /*16170*/  F2FP.SATFINITE.E4M3.F32.PACK_AB_MERGE_C R21, R26, R21, RZ ;  /* 0x000000151a15723e */ /* 0x000fe200048070ff */
[----:B------:R-:W-:Y:S02]  /*16180*/  HADD2.F32 R11, -RZ, R11.H1_H1 ;  /* 0x3000000bff0b7230 */ /* 0x000fe40000004100 */
[C---:B------:R-:W-:Y:S01]  /*16190*/  FMUL.FTZ R13, R6.reuse, R9 ;  /* 0x00000009060d7220 */ /* 0x040fe20000410000 */
[----:B------:R-:W-:Y:S02]  /*161a0*/  HADD2.F32 R38, -RZ, R38.H1_H1 ;  /* 0x30000026ff267230 */ /* 0x000fe40000004100 */
[----:B------:R-:W-:Y:S01]  /*161b0*/  FMUL.FTZ R8, R6, R7 ;  /* 0x0000000706087220 */ /* 0x000fe20000410000 */
[--C-:B------:R-:W-:Y:S02]  /*161c0*/  HADD2.F32 R4, -RZ, R14.reuse.H0_H0 ;  /* 0x2000000eff047230 */ /* 0x100fe40000004100 */
[----:B------:R-:W-:Y:S01]  /*161d0*/  FMUL.FTZ R15, R11, R48 ;  /* 0x000000300b0f7220 */ /* 0x000fe20000410000 */
[----:B------:R-:W-:-:S02]  /*161e0*/  HADD2.F32 R14, -RZ, R14.H1_H1 ;  /* 0x3000000eff0e7230 */ /* 0x000fc40000004100 */
[-C--:B------:R-:W-:Y:S01]  /*161f0*/  FMUL.FTZ R11, R11, R38.reuse ;  /* 0x000000260b0b7220 */ /* 0x080fe20000410000 */
        /* <DEDUP_REMOVED lines=10> */
[----:B------:R-:W-:Y:S02]  /*162a0*/  F2FP.SATFINITE.E4M3.F32.PACK_AB_MERGE_C R7, R56, R47, R7 ;  /* 0x0000002f3807723e */ /* 0x000fe40004807007 */
[----:B------:R-:W-:Y:S02]  /*162b0*/  F2FP.SATFINITE.E4M3.F32.PACK_AB_MERGE_C R4, R12, R25, R4 ;  /* 0x000000190c04723e */ /* 0x000fe40004807004 */
[----:B------:R-:W-:Y:S02]  /*162c0*/  F2FP.SATFINITE.E4M3.F32.PACK_AB_MERGE_C R6, R15, R6, R21 ;  /* 0x000000060f06723e */ /* 0x000fe40004807015 */
[----:B------:R-:W-:-:S02]  /*162d0*/  F2FP.SATFINITE.E4M3.F32.PACK_AB_MERGE_C R9, R49, R46, R9 ;  /* 0x0000002e3109723e */ /* 0x000fc40004807009 */
[----:B------:R-:W-:Y:S01]  /*162e0*/  F2FP.SATFINITE.E4M3.F32.PACK_AB_MERGE_C R11, R58, R53, R11 ;  /* 0x000000353a0b723e */ /* 0x000fe2000480700b */
[----:B------:R3:W-:Y:S01]  /*162f0*/  STS.128 [R221+0x14400], R4 ;  /* 0x01440004dd007388 */ /* 0x0007e20000000c00 */
[----:B------:R-:W-:Y:S02]  /*16300*/  F2FP.SATFINITE.E4M3.F32.PACK_AB_MERGE_C R8, R20, R27, R8 ;  /* 0x0000001b1408723e */ /* 0x000fe40004807008 */
[----:B------:R-:W-:-:S05]  /*16310*/  F2FP.SATFINITE.E4M3.F32.PACK_AB_MERGE_C R10, R13, R10, R33 ;  /* 0x0000000a0d0a723e */ /* 0x000fca0004807021 */
[----:B------:R3:W-:Y:S02]  /*16320*/  STS.128 [R3+0x14400], R8 ;  /* 0x0144000803007388 */ /* 0x0007e40000000c00 */
.L_x_2355:
[----:B------:R-:W-:Y:S05]  /*16330*/  BSYNC B1 ;  /* 0x0000000000017941 */ /* 0x000fea0003800000 */
.L_x_2354:
[----:B------:R-:W-:Y:S05]  /*16340*/  @P2 BRA `(.L_x_2333) ;  /* 0x0000000c00d82947 */ /* 0x000fea0003800000 */
[----:B-123-5:R-:W-:Y:S02]  /*16350*/  SHF.R.U32.HI R3, RZ, 0x8, R40 ;  /* 0x00000008ff037819 */ /* 0x02efe40000011628 */
        /* <DEDUP_REMOVED lines=12> */
[----:B------:R-:W-:-:S02]  /*16420*/  PRMT R15, R7, 0x7604, R8 ;  /* 0x00007604070f7816 */ /* 0x000fc40000000008 */
[----:B------:R-:W-:Y:S02]  /*16430*/  SHF.R.U32.HI R5, RZ, 0x8, R41 ;  /* 0x00000008ff057819 */ /* 0x000fe40000011629 */
[----:B------:R-:W-:Y:S02]  /*16440*/  SHF.R.U32.HI R7, RZ, 0x8, R28 ;  /* 0x00000008ff077819 */ /* 0x000fe4000001161c */
[----:B------:R-:W-:Y:S02]  /*16450*/  LOP3.LUT R0, R0, R197, RZ, 0x3c, !PT ;  /* 0x000000c500007212 */ /* 0x000fe400078e3cff */
[----:B------:R-:W-:Y:S02]  /*16460*/  LOP3.LUT R3, R4, 0xffffe000, RZ, 0xc0, !PT ;  /* 0xffffe00004037812 */ /* 0x000fe400078ec0ff */
[----:B------:R-:W-:Y:S02]  /*16470*/  LOP3.LUT R6, R41, 0xff, RZ, 0xc0, !PT ;  /* 0x000000ff29067812 */ /* 0x000fe400078ec0ff */
[----:B------:R-:W-:-:S02]  /*16480*/  LOP3.LUT R5, R5, 0xff, RZ, 0xc0, !PT ;  /* 0x000000ff05057812 */ /* 0x000fc400078ec0ff */
[----:B------:R-:W-:Y:S02]  /*16490*/  LOP3.LUT R8, R28, 0xff, RZ, 0xc0, !PT ;  /* 0x000000ff1c087812 */ /* 0x000fe400078ec0ff */
[----:B------:R-:W-:Y:S02]  /*164a0*/  LOP3.LUT R7, R7, 0xff, RZ, 0xc0, !PT ;  /* 0x000000ff07077812 */ /* 0x000fe400078ec0ff */
[----:B------:R-:W-:Y:S02]  /*164b0*/  IADD3 R3, R0, R198, R3 ;  /* 0x000000c600037210 */ /* 0x000fe40007ffe003 */
[----:B------:R-:W-:Y:S02]  /*164c0*/  PRMT R12, R5, 0x7604, R6 ;  /* 0x00007604050c7816 */ /* 0x000fe40000000006 */
[----:B------:R-:W-:Y:S01]  /*164d0*/  PRMT R25, R7, 0x7604, R8 ;  /* 0x0000760407197816 */ /* 0x000fe20000000008 */
[----:B------:R-:W-:Y:S01]  /*164e0*/  IMAD.IADD R0, R16, 0x1, R3 ;  /* 0x0000000110007824 */ /* 0x000fe200078e0203 */
[----:B------:R-:W-:-:S02]  /*164f0*/  SHF.R.U32.HI R5, RZ, 0x8, R43 ;  /* 0x00000008ff057819 */ /* 0x000fc4000001162b */
[----:B------:R-:W-:Y:S02]  /*16500*/  SHF.R.U32.HI R8, RZ, 0x8, R29 ;  /* 0x00000008ff087819 */ /* 0x000fe4000001161d */
[----:B------:R-:W-:Y:S02]  /*16510*/  LOP3.LUT R6, R43, 0xff, RZ, 0xc0, !PT ;  /* 0x000000ff2b067812 */ /* 0x000fe400078ec0ff */
[----:B------:R-:W-:Y:S02]  /*16520*/  LOP3.LUT R5, R5, 0xff, RZ, 0xc0, !PT ;  /* 0x000000ff05057812 */ /* 0x000fe400078ec0ff */
[----:B------:R-:W-:Y:S02]  /*16530*/  LOP3.LUT R3, R8, 0xff, RZ, 0xc0, !PT ;  /* 0x000000ff08037812 */ /* 0x000fe400078ec0ff */
[----:B------:R-:W1:Y:S01]  /*16540*/  LDS.128 R8, [R0+0x14400] ;  /* 0x0144000000087984 */ /* 0x000e620000000c00 */
[----:B------:R-:W-:Y:S02]  /*16550*/  PRMT R14, R5, 0x7604, R6 ;  /* 0x00007604050e7816 */ /* 0x000fe40000000006 */
[----:B------:R-:W-:Y:S01]  /*16560*/  SHF.R.U32.HI R26, RZ, 0x8, R31 ;  /* 0x00000008ff1a7819 */ /* 0x000fe2000001161f */
[----:B------:R-:W2:Y:S01]  /*16570*/  LDS.128 R4, [R220+0x14400] ;  /* 0x01440000dc047984 */ /* 0x000ea20000000c00 */
[----:B------:R-:W-:-:S02]  /*16580*/  LOP3.LUT R20, R29, 0xff, RZ, 0xc0, !PT ;  /* 0x000000ff1d147812 */ /* 0x000fc400078ec0ff */
[----:B------:R-:W-:Y:S02]  /*16590*/  LOP3.LUT R27, R31, 0xff, RZ, 0xc0, !PT ;  /* 0x000000ff1f1b7812 */ /* 0x000fe400078ec0ff */
[----:B------:R-:W-:Y:S02]  /*165a0*/  LOP3.LUT R26, R26, 0xff, RZ, 0xc0, !PT ;  /* 0x000000ff1a1a7812 */ /* 0x000fe400078ec0ff */
[----:B------:R-:W-:Y:S02]  /*165b0*/  PRMT R20, R3, 0x7604, R20 ;  /* 0x0000760403147816 */ /* 0x000fe40000000014 */
[----:B------:R-:W-:Y:S02]  /*165c0*/  SHF.R.U32.HI R3, RZ, 0x10, R41 ;  /* 0x00000010ff037819 */ /* 0x000fe40000011629 */
[----:B------:R-:W-:Y:S02]  /*165d0*/  PRMT R26, R26, 0x7604, R27 ;  /* 0x000076041a1a7816 */ /* 0x000fe4000000001b */
[----:B------:R-:W-:Y:S01]  /*165e0*/  SHF.R.U32.HI R27, RZ, 0x10, R29 ;  /* 0x00000010ff1b7819 */ /* 0x000fe2000001161d */
[----:B------:R-:W-:Y:S01]  /*165f0*/  IMAD.U32 R3, R3, 0x10000, RZ ;  /* 0x0001000003037824 */ /* 0x000fe200078e00ff */
[----:B------:R-:W-:-:S02]  /*16600*/  SHF.R.U32.HI R21, RZ, 0x8, R30 ;  /* 0x00000008ff157819 */ /* 0x000fc4000001161e */
[----:B------:R-:W-:Y:S01]  /*16610*/  LOP3.LUT R24, R30, 0xff, RZ, 0xc0, !PT ;  /* 0x000000ff1e187812 */ /* 0x000fe200078ec0ff */
[----:B------:R-:W-:Y:S01]  /*16620*/  IMAD.U32 R27, R27, 0x10000, RZ ;  /* 0x000100001b1b7824 */ /* 0x000fe200078e00ff */
[----:B------:R-:W-:Y:S02]  /*16630*/  LOP3.LUT R21, R21, 0xff, RZ, 0xc0, !PT ;  /* 0x000000ff15157812 */ /* 0x000fe400078ec0ff */
[----:B------:R-:W-:Y:S02]  /*16640*/  LOP3.LUT R13, R13, 0xff0000, R40, 0xf8, !PT ;  /* 0x00ff00000d0d7812 */ /* 0x000fe400078ef828 */
[----:B------:R-:W-:Y:S02]  /*16650*/  SHF.R.U32.HI R37, RZ, 0x10, R31 ;  /* 0x00000010ff257819 */ /* 0x000fe4000001161f */
[----:B------:R-:W-:Y:S02]  /*16660*/  LOP3.LUT R3, R12, 0xff0000, R3, 0xf8, !PT ;  /* 0x00ff00000c037812 */ /* 0x000fe400078ef803 */
[----:B------:R-:W-:Y:S01]  /*16670*/  PRMT R33, R21, 0x7604, R24 ;  /* 0x0000760415217816 */ /* 0x000fe20000000018 */
[----:B------:R-:W-:Y:S01]  /*16680*/  IMAD.U32 R37, R37, 0x10000, RZ ;  /* 0x0001000025257824 */ /* 0x000fe200078e00ff */
[----:B------:R-:W-:-:S02]  /*16690*/  LOP3.LUT R35, R20, 0xff0000, R27, 0xf8, !PT ;  /* 0x00ff000014237812 */ /* 0x000fc400078ef81b */
[----:B------:R-:W-:Y:S02]  /*166a0*/  LOP3.LUT R27, R13, 0xff000000, R40, 0xf8, !PT ;  /* 0xff0000000d1b7812 */ /* 0x000fe400078ef828 */
[----:B------:R-:W-:Y:S02]  /*166b0*/  LOP3.LUT R40, R3, 0xff000000, R41, 0xf8, !PT ;  /* 0xff00000003287812 */ /* 0x000fe400078ef829 */
[----:B------:R-:W-:Y:S02]  /*166c0*/  LOP3.LUT R3, R33, 0xff0000, R30, 0xf8, !PT ;  /* 0x00ff000021037812 */ /* 0x000fe400078ef81e */
[----:B------:R-:W-:Y:S02]  /*166d0*/  LOP3.LUT R35, R35, 0xff000000, R29, 0xf8, !PT ;  /* 0xff00000023237812 */ /* 0x000fe400078ef81d */
[----:B------:R-:W-:Y:S02]  /*166e0*/  SHF.R.U32.HI R21, RZ, 0x10, R43 ;  /* 0x00000010ff157819 */ /* 0x000fe4000001162b */
[----:B------:R-:W-:-:S02]  /*166f0*/  LOP3.LUT R25, R25, 0xff0000, R28, 0xf8, !PT ;  /* 0x00ff000019197812 */ /* 0x000fc400078ef81c */
[----:B------:R-:W-:Y:S02]  /*16700*/  LOP3.LUT R34, R3, 0xff000000, R30, 0xf8, !PT ;  /* 0xff00000003227812 */ /* 0x000fe400078ef81e */
[----:B------:R-:W-:Y:S02]  /*16710*/  LOP3.LUT R37, R26, 0xff0000, R37, 0xf8, !PT ;  /* 0x00ff00001a257812 */ /* 0x000fe400078ef825 */
[----:B------:R-:W-:Y:S02]  /*16720*/  F2FP.F16.E4M3.UNPACK_B R30, R35 ;  /* 0x00000023ff1e723e */ /* 0x000fe400020006ff */
[----:B-1----:R-:W-:Y:S02]  /*16730*/  F2FP.F16.E4M3.UNPACK_B R20, R9 ;  /* 0x00000009ff14723e */ /* 0x002fe400020006ff */
[----:B------:R-:W-:Y:S02]  /*16740*/  SHF.L.U32 R21, R21, 0x10, RZ ;  /* 0x0000001015157819 */ /* 0x000fe400000006ff */
[----:B------:R-:W-:Y:S01]  /*16750*/  LOP3.LUT R15, R15, 0xff0000, R42, 0xf8, !PT ;  /* 0x00ff00000f0f7812 */ /* 0x000fe200078ef82a */
[--C-:B------:R-:W-:Y:S01]  /*16760*/  HADD2.F32 R24, -RZ, R20.reuse.H0_H0 ;  /* 0x20000014ff187230 */ /* 0x100fe20000004100 */
[----:B------:R-:W-:Y:S01]  /*16770*/  LOP3.LUT R33, R25, 0xff000000, R28, 0xf8, !PT ;  /* 0xff00000019217812 */ /* 0x000fe200078ef81c */
[----:B------:R-:W-:Y:S01]  /*16780*/  HADD2.F32 R20, -RZ, R20.H1_H1 ;  /* 0x30000014ff147230 */ /* 0x000fe20000004100 */
[----:B------:R-:W-:Y:S01]  /*16790*/  LOP3.LUT R36, R37, 0xff000000, R31, 0xf8, !PT ;  /* 0xff00000025247812 */ /* 0x000fe200078ef81f */
[----:B------:R-:W-:Y:S01]  /*167a0*/  HADD2.F32 R31, -RZ, R30.H0_H0 ;  /* 0x2000001eff1f7230 */ /* 0x000fe20000004100 */
[----:B--2---:R-:W-:-:S02]  /*167b0*/  F2FP.F16.E4M3.UNPACK_B R12, R5 ;  /* 0x00000005ff0c723e */ /* 0x004fc400020006ff */
        /* <DEDUP_REMOVED lines=143> */
[--C-:B------:R-:W-:Y:S01]  /*170b0*/  HADD2.F32 R4, -RZ, R11.reuse.H0_H0 ;  /* 0x2000000bff047230 */ /* 0x100fe20000004100 */
[----:B------:R-:W-:Y:S01]  /*170c0*/  F2FP.SATFINITE.E4M3.F32.PACK_AB_MERGE_C R27, R36, R27, RZ ;  /* 0x0000001b241b723e */ /* 0x000fe200048070ff */
        /* <DEDUP_REMOVED lines=30> */
.L_x_2333:
[----:B------:R-:W-:Y:S05]  /*172b0*/  BSYNC B0 ;  /* 0x0000000000007941 */ /* 0x000fea0003800000 */
.L_x_2323:
        /* <DEDUP_REMOVED lines=8> */
.L_x_2321:
[----:B-12-4-:R-:W-:-:S05]  /*17340*/  IMAD.U32 R0, RZ, RZ, UR53 ;  /* 0x00000035ff007e24 */ /* 0x016fca000f8e00ff */
[----:B------:R-:W-:-:S13]  /*17350*/  ISETP.NE.AND P1, PT, R0, 0x3, PT ;  /* 0x000000030000780c */ /* 0x000fda0003f25270 */
[----:B------:R-:W-:Y:S05]  /*17360*/  @!P1 BRA `(.L_x_2356) ;  /* 0x0000000000049947 */ /* 0x000fea0003800000 */
[----:B------:R-:W-:Y:S01]  /*17370*/  BPT.TRAP 0x1 ;  /* 0x000000040000795c */ /* 0x000fe20000300000 */
.L_x_2356:
[----:B---3--:R-:W-:Y:S01]  /*17380*/  IMAD R3, R145, 0x8, R16 ;  /* 0x0000000891037824 */ /* 0x008fe200078e0210 */
[----:B------:R-:W-:-:S04]  /*17390*/  SHF.L.U32 R0, R192, 0x1f, RZ ;  /* 0x0000001fc0007819 */ /* 0x000fc800000006ff */
[----:B------:R1:W2:Y:S01]  /*173a0*/  SYNCS.PHASECHK.TRANS64.TRYWAIT P2, [R3+URZ+0x29830], R0 ;  /* 0x02983000030075a7 */ /* 0x0002a2000804017f */
[----:B------:R-:W-:Y:S05]  /*173b0*/  @!P1 BRA `(.L_x_2357) ;  /* 0x0000000000049947 */ /* 0x000fea0003800000 */
[----:B------:R-:W-:Y:S01]  /*173c0*/  BPT.TRAP 0x1 ;  /* 0x000000040000795c */ /* 0x000fe20000300000 */
.L_x_2357:
[----:B-----5:R-:W3:Y:S01]  /*173d0*/  S2R R4, SR_TID.X ;  /* 0x0000000000047919 */ /* 0x020ee20000002100 */
[----:B------:R-:W-:Y:S01]  /*173e0*/  IMAD.MOV.U32 R87, RZ, RZ, RZ ;  /* 0x000000ffff577224 */ /* 0x000fe200078e00ff */
[----:B---3--:R-:W-:-:S04]  /*173f0*/  LOP3.LUT R4, R4, 0x7f, RZ, 0xc0, !PT ;  /* 0x0000007f04047812 */ /* 0x008fc800078ec0ff */
[----:B------:R-:W-:Y:S01]  /*17400*/  ISETP.NE.AND P0, PT, R4, RZ, PT ;  /* 0x000000ff0400720c */ /* 0x000fe20003f05270 */
[----:B--2---:R-:W-:-:S12]  /*17410*/  @P2 BRA `(.L_x_2358) ;  /* 0x0000000000082947 */ /* 0x004fd80003800000 */
[----:B------:R-:W2:Y:S02]  /*17420*/  SYNCS.PHASECHK.TRANS64.TRYWAIT P2, [R3+URZ+0x29830], R0 ;  /* 0x02983000030075a7 */ /* 0x000ea4000804017f */
[----:B--2---:R-:W-:Y:S05]  /*17430*/  @!P2 BRA `(.L_x_2359) ;  /* 0x000001480020a947 */ /* 0x004fea0003800000 */
.L_x_2358:
[----:B------:R-:W-:Y:S05]  /*17440*/  WARPSYNC.ALL ;  /* 0x0000000000007948 */ /* 0x000fea0003800000 */
[----:B-12---:R-:W-:Y:S01]  /*17450*/  IADD3 R0, R16, 0x1a400, RZ ;  /* 0x0001a40010007810 */ /* 0x006fe20007ffe0ff */
[----:B------:R-:W-:Y:S01]  /*17460*/  IMAD.MOV.U32 R7, RZ, RZ, -0x7fffffe0 ;  /* 0x80000020ff077424 */ /* 0x000fe200078e00ff */
[----:B------:R-:W-:Y:S01]  /*17470*/  R2UR UR24, R44 ;  /* 0x000000002c1872ca */ /* 0x000fe200000e0000 */
[----:B------:R-:W-:Y:S01]  /*17480*/  WARPGROUP.ARRIVE ;  /* 0x00000000000079c5 */ /* 0x000fe20000000000 */
[----:B------:R-:W-:Y:S01]  /*17490*/  SHF.R.U32.HI R0, RZ, 0x4, R0 ;  /* 0x00000004ff007819 */ /* 0x000fe20000011600 */
[----:B------:R-:W-:Y:S01]  /*174a0*/  UMOV UR25, 0x80000020 ;  /* 0x8000002000197882 */ /* 0x000fe20000000000 */
[----:B------:R-:W-:Y:S01]  /*174b0*/  R2UR UR27, R7 ;  /* 0x00000000071b72ca */ /* 0x000fe200000e0000 */
[----:B------:R-:W-:Y:S01]  /*174c0*/  IMAD.MOV.U32 R9, RZ, RZ, -0x7fffffe0 ;  /* 0x80000020ff097424 */ /* 0x000fe200078e00ff */
[----:B------:R-:W-:Y:S01]  /*174d0*/  LOP3.LUT R0, R0, 0x3fff, RZ, 0xc0, !PT ;  /* 0x00003fff00007812 */ /* 0x000fe200078ec0ff */
[----:B------:R-:W-:Y:S01]  /*174e0*/  UMOV UR5, UR25 ;  /* 0x0000001900057c82 */ /* 0x000fe20008000000 */
[----:B------:R-:W-:Y:S01]  /*174f0*/  UMOV UR17, UR25 ;  /* 0x0000001900117c82 */ /* 0x000fe20008000000 */
[----:B------:R-:W-:Y:S01]  /*17500*/  IMAD.MOV.U32 R11, RZ, RZ, -0x7fffffe0 ;  /* 0x80000020ff0b7424 */ /* 0x000fe200078e00ff */
[----:B------:R-:W-:Y:S01]  /*17510*/  LOP3.LUT R5, R0, 0x10000, RZ, 0xfc, !PT ;  /* 0x0001000000057812 */ /* 0x000fe200078efcff */
[----:B------:R-:W-:Y:S01]  /*17520*/  UMOV UR9, UR25 ;  /* 0x0000001900097c82 */ /* 0x000fe20008000000 */
[----:B------:R-:W-:Y:S01]  /*17530*/  R2UR UR7, R9 ;  /* 0x00000000090772ca */ /* 0x000fe200000e0000 */
[----:B------:R-:W-:Y:S01]  /*17540*/  ULOP3.LUT UR24, UR24, 0x10000, URZ, 0xfc, !UPT ;  /* 0x0001000018187892 */ /* 0x000fe2000f8efc3f */
[----:B------:R-:W-:Y:S01]  /*17550*/  MOV R9, 0x80000020 ;  /* 0x8000002000097802 */ /* 0x000fe20000000f00 */
[----:B------:R-:W-:Y:S01]  /*17560*/  IMAD R6, R145, 0x780, R5 ;  /* 0x0000078091067824 */ /* 0x000fe200078e0205 */
[----:B------:R-:W-:Y:S01]  /*17570*/  R2UR UR11, R11 ;  /* 0x000000000b0b72ca */ /* 0x000fe200000e0000 */
[----:B------:R-:W-:Y:S01]  /*17580*/  UMOV UR13, UR25 ;  /* 0x00000019000d7c82 */ /* 0x000fe20008000000 */
[----:B------:R-:W-:Y:S01]  /*17590*/  R2UR UR19, R9 ;  /* 0x00000000091372ca */ /* 0x000fe200000e0000 */
[C---:B------:R-:W-:Y:S01]  /*175a0*/  VIADD R8, R6.reuse, 0x80 ;  /* 0x0000008006087836 */ /* 0x040fe20000000000 */
[C---:B------:R-:W-:Y:S01]  /*175b0*/  R2UR UR26, R6.reuse ;  /* 0x00000000061a72ca */ /* 0x040fe200000e0000 */
[----:B------:R-:W-:Y:S01]  /*175c0*/  UMOV UR4, UR24 ;  /* 0x0000001800047c82 */ /* 0x000fe20008000000 */
[----:B------:R-:W-:Y:S01]  /*175d0*/  UMOV UR16, UR24 ;  /* 0x0000001800107c82 */ /* 0x000fe20008000000 */
[----:B------:R-:W-:Y:S01]  /*175e0*/  VIADD R10, R6, 0x180 ;  /* 0x00000180060a7836 */ /* 0x000fe20000000000 */
[----:B------:R-:W-:Y:S01]  /*175f0*/  R2UR UR6, R8 ;  /* 0x00000000080672ca */ /* 0x000fe200000e0000 */
[----:B------:R-:W-:Y:S01]  /*17600*/  VIADD R8, R6, 0x100 ;  /* 0x0000010006087836 */ /* 0x000fe20000000000 */
[----:B------:R-:W-:Y:S01]  /*17610*/  UMOV UR8, UR24 ;  /* 0x0000001800087c82 */ /* 0x000fe20008000000 */
[----:B------:R-:W-:Y:S01]  /*17620*/  IMAD.MOV.U32 R9, RZ, RZ, -0x7fffffe0 ;  /* 0x80000020ff097424 */ /* 0x000fe200078e00ff */
[----:B------:R-:W-:Y:S01]  /*17630*/  R2UR UR10, R10 ;  /* 0x000000000a0a72ca */ /* 0x000fe200000e0000 */
[----:B------:R-:W-:Y:S01]  /*17640*/  UMOV UR12, UR24 ;  /* 0x00000018000c7c82 */ /* 0x000fe20008000000 */
[----:B------:R-:W-:Y:S01]  /*17650*/  R2UR UR18, R8 ;  /* 0x00000000081272ca */ /* 0x000fe200000e0000 */
[C---:B------:R-:W-:Y:S01]  /*17660*/  VIADD R8, R6.reuse, 0x200 ;  /* 0x0000020006087836 */ /* 0x040fe20000000000 */
[----:B------:R-:W-:Y:S01]  /*17670*/  R2UR UR15, R9 ;  /* 0x00000000090f72ca */ /* 0x000fe200000e0000 */
[----:B------:R-:W-:Y:S01]  /*17680*/  QGMMA.64x32x32.F32.E4M3.E4M3 R104, gdesc[UR24], RZ, !UPT, gsb0 ;  /* 0x00600000186879f3 */ /* 0x000fe2000c0008ff */
[----:B------:R-:W-:-:S02]  /*17690*/  VIADD R12, R6, 0x2 ;  /* 0x00000002060c7836 */ /* 0x000fc40000000000 */
[----:B------:R-:W-:Y:S01]  /*176a0*/  R2UR UR14, R8 ;  /* 0x00000000080e72ca */ /* 0x000fe200000e0000 */
[----:B------:R-:W-:Y:S01]  /*176b0*/  IMAD.MOV.U32 R13, RZ, RZ, -0x7fffffe0 ;  /* 0x80000020ff0d7424 */ /* 0x000fe200078e00ff */
[C---:B------:R-:W-:Y:S01]  /*176c0*/  IADD3 R8, R6.reuse, 0x82, RZ ;  /* 0x0000008206087810 */ /* 0x040fe20007ffe0ff */
[----:B------:R-:W-:Y:S02]  /*176d0*/  IMAD.MOV.U32 R9, RZ, RZ, -0x7fffffe0 ;  /* 0x80000020ff097424 */ /* 0x000fe400078e00ff */
[----:B------:R-:W-:Y:S02]  /*176e0*/  VIADD R10, R6, 0x182 ;  /* 0x00000182060a7836 */ /* 0x000fe40000000000 */
[----:B------:R-:W-:Y:S02]  /*176f0*/  IMAD.MOV.U32 R11, RZ, RZ, -0x7fffffe0 ;  /* 0x80000020ff0b7424 */ /* 0x000fe400078e00ff */
[----:B------:R-:W-:Y:S02]  /*17700*/  IMAD R0, R157, -0xa0, R202 ;  /* 0xffffff609d007824 */ /* 0x000fe400078e02ca */
[----:B------:R-:W-:Y:S01]  /*17710*/  @!P0 VIADD R3, R3, 0x29840 ;  /* 0x0002984003038836 */ /* 0x000fe20000000000 */
[----:B------:R-:W-:-:S02]  /*17720*/  WARPGROUP.DEPBAR.LE gsb0, 0x0 ;  /* 0x00008000000079c5 */ /* 0x000fc40000010000 */
        /* <DEDUP_REMOVED lines=11> */
[----:B------:R-:W-:Y:S01]  /*177e0*/  UMOV UR16, UR4 ;  /* 0x0000000400107c82 */ /* 0x000fe20008000000 */
[----:B------:R-:W-:Y:S01]  /*177f0*/  UMOV UR17, UR5 ;  /* 0x0000000500117c82 */ /* 0x000fe20008000000 */
[----:B------:R-:W-:Y:S02]  /*17800*/  WARPGROUP.DEPBAR.LE gsb0, 0x0 ;  /* 0x00008000000079c5 */ /* 0x000fe40000010000 */
[----:B------:R-:W-:-:S06]  /*17810*/  WARPGROUP.ARRIVE ;  /* 0x00000000000079c5 */ /* 0x000fcc0000000000 */
[----:B------:R-:W-:Y:S01]  /*17820*/  QGMMA.64x32x32.F32.E4M3.E4M3 R40, gdesc[UR8], RZ, !UPT, gsb0 ;  /* 0x00600000082879f3 */ /* 0x000fe2000c0008ff */
        /* <DEDUP_REMOVED lines=23> */
[----:B------:R-:W-:Y:S01]  /*179a0*/  IMAD.MOV.U32 R9, RZ, RZ, -0x7fffffe0 ;  /* 0x80000020ff097424 */ /* 0x000fe200078e00ff */
[----:B------:R-:W-:Y:S02]  /*179b0*/  WARPGROUP.DEPBAR.LE gsb0, 0x0 ;  /* 0x00008000000079c5 */ /* 0x000fe40000010000 */
[----:B------:R-:W-:-:S09]  /*179c0*/  WARPGROUP.ARRIVE ;  /* 0x00000000000079c5 */ /* 0x000fd20000000000 */
[----:B------:R-:W-:Y:S01]  /*179d0*/  QGMMA.64x32x32.F32.E4M3.E4M3 R88, gdesc[UR4], R88, gsb0 ;  /* 0x00600000045879f3 */ /* 0x000fe20008000858 */
        /* <DEDUP_REMOVED lines=34> */
[----:B------:R-:W-:Y:S02]  /*17c00*/  R2UR UR10, R8 ;  /* 0x00000000080a72ca */ /* 0x000fe400000e0000 */
[----:B------:R-:W-:Y:S01]  /*17c10*/  R2UR UR11, R9 ;  /* 0x00000000090b72ca */ /* 0x000fe200000e0000 */
[----:B------:R-:W-:Y:S01]  /*17c20*/  IMAD.MOV.U32 R9, RZ, RZ, -0x7fffffe0 ;  /* 0x80000020ff097424 */ /* 0x000fe200078e00ff */
[----:B------:R-:W-:Y:S01]  /*17c30*/  IADD3 R8, R6, 0x380, RZ ;  /* 0x0000038006087810 */ /* 0x000fe20007ffe0ff */
[----:B------:R-:W-:Y:S02]  /*17c40*/  WARPGROUP.DEPBAR.LE gsb0, 0x0 ;  /* 0x00008000000079c5 */ /* 0x000fe40000010000 */
[----:B------:R-:W-:-:S08]  /*17c50*/  WARPGROUP.ARRIVE ;  /* 0x00000000000079c5 */ /* 0x000fd00000000000 */
        /* <DEDUP_REMOVED lines=38> */
[----:B------:R-:W-:Y:S01]  /*17ec0*/  MOV R9, 0x80000020 ;  /* 0x8000002000097802 */ /* 0x000fe20000000f00 */
[----:B------:R-:W-:Y:S02]  /*17ed0*/  WARPGROUP.DEPBAR.LE gsb0, 0x0 ;  /* 0x00008000000079c5 */ /* 0x000fe40000010000 */
[----:B------:R-:W-:-:S08]  /*17ee0*/  WARPGROUP.ARRIVE ;  /* 0x00000000000079c5 */ /* 0x000fd00000000000 */
        /* <DEDUP_REMOVED lines=19> */
[----:B------:R-:W-:-:S05]  /*18020*/  IADD3 R12, -R191, 0xa1, R0 ;  /* 0x000000a1bf0c7810 */ /* 0x000fca0007ffe100 */
        /* <DEDUP_REMOVED lines=9> */
[----:B------:R-:W-:Y:S02]  /*180c0*/  IMAD R11, R189, 0x80, R206 ;  /* 0x00000080bd0b7824 */ /* 0x000fe400078e02ce */
[----:B------:R-:W-:-:S05]  /*180d0*/  IMAD R10, R203, -0x2, R10 ;  /* 0xfffffffecb0a7824 */ /* 0x000fca00078e020a */
[----:B------:R-:W-:Y:S02]  /*180e0*/  VIADDMNMX R14, R11, R12, R10, PT ;  /* 0x0000000c0b0e7246 */ /* 0x000fe4000380010a */
[----:B------:R-:W-:Y:S02]  /*180f0*/  IADD3 R11, R12, 0x8, R11 ;  /* 0x000000080c0b7810 */ /* 0x000fe40007ffe00b */
[C---:B------:R-:W-:Y:S02]  /*18100*/  ISETP.GT.AND P2, PT, R14.reuse, RZ, PT ;  /* 0x000000ff0e00720c */ /* 0x040fe40003f44270 */
[C---:B------:R-:W-:Y:S02]  /*18110*/  ISETP.GT.AND P3, PT, R14.reuse, 0x1, PT ;  /* 0x000000010e00780c */ /* 0x040fe40003f64270 */
[----:B------:R-:W-:Y:S02]  /*18120*/  ISETP.GT.AND P4, PT, R14, 0x8, PT ;  /* 0x000000080e00780c */ /* 0x000fe40003f84270 */
[----:B------:R-:W-:Y:S01]  /*18130*/  VIMNMX R80, R10, R11, PT ;  /* 0x0000000b0a507248 */ /* 0x000fe20003fe0100 */
[----:B------:R-:W-:-:S02]  /*18140*/  WARPGROUP.DEPBAR.LE gsb0, 0x0 ;  /* 0x00008000000079c5 */ /* 0x000fc40000010000 */
        /* <DEDUP_REMOVED lines=34> */
[----:B------:R-:W-:Y:S01]  /*18370*/  WARPGROUP.ARRIVE ;  /* 0x00000000000079c5 */ /* 0x000fe20000000000 */
[----:B------:R-:W-:Y:S02]  /*18380*/  FSEL R104, R104, -INF , P2 ;  /* 0xff80000068687808 */ /* 0x000fe40001000000 */
[----:B------:R-:W-:-:S02]  /*18390*/  FSEL R4, R105, -INF , P3 ;  /* 0xff80000069047808 */ /* 0x000fc40001800000 */
[----:B------:R-:W-:-:S03]  /*183a0*/  ISETP.GT.AND P2, PT, R14, 0x9, PT ;  /* 0x000000090e00780c */ /* 0x000fc60003f44270 */
[----:B------:R-:W-:Y:S01]  /*183b0*/  QGMMA.64x32x32.F32.E4M3.E4M3 R88, gdesc[UR20], R88, gsb0 ;  /* 0x00600000145879f3 */ /* 0x000fe20008000858 */
[----:B------:R-:W-:Y:S01]  /*183c0*/  R2UR UR22, R8 ;  /* 0x00000000081672ca */ /* 0x000fe200000e0000 */
[----:B------:R-:W-:Y:S01]  /*183d0*/  VIADD R8, R6, 0x682 ;  /* 0x0000068206087836 */ /* 0x000fe20000000000 */
[----:B------:R-:W-:Y:S01]  /*183e0*/  R2UR UR23, R9 ;  /* 0x00000000091772ca */ /* 0x000fe200000e0000 */
[----:B------:R-:W-:Y:S01]  /*183f0*/  IMAD.MOV.U32 R9, RZ, RZ, -0x7fffffe0 ;  /* 0x80000020ff097424 */ /* 0x000fe200078e00ff */
        /* <DEDUP_REMOVED lines=17> */
[C---:B------:R-:W-:Y:S02]  /*18510*/  ISETP.GT.AND P2, PT, R14.reuse, 0x21, PT ;  /* 0x000000210e00780c */ /* 0x040fe40003f44270 */
[----:B------:R-:W-:Y:S02]  /*18520*/  FMNMX.FTZ R7, R117, R0, !PT ;  /* 0x0000000075077209 */ /* 0x000fe40007810000 */
[----:B------:R-:W-:Y:S02]  /*18530*/  ISETP.GT.AND P4, PT, R14, 0x28, PT ;  /* 0x000000280e00780c */ /* 0x000fe40003f84270 */
[----:B------:R-:W-:Y:S01]  /*18540*/  IADD3 R6, R6, 0x702, RZ ;  /* 0x0000070206067810 */ /* 0x000fe20007ffe0ff */
        /* <DEDUP_REMOVED lines=8> */
[----:B------:R-:W-:Y:S02]  /*185d0*/  ISETP.GT.AND P2, PT, R14, 0x29, PT ;  /* 0x000000290e00780c */ /* 0x000fe40003f44270 */
[----:B------:R-:W-:-:S02]  /*185e0*/  FSEL R92, R92, -INF , P4 ;  /* 0xff8000005c5c7808 */ /* 0x000fc40002000000 */
[----:B------:R-:W-:Y:S02]  /*185f0*/  FMNMX.FTZ R7, R89, R0, !PT ;  /* 0x0000000059077209 */ /* 0x000fe40007810000 */
[----:B------:R-:W-:Y:S02]  /*18600*/  ISETP.GT.AND P3, PT, R14, 0x30, PT ;  /* 0x000000300e00780c */ /* 0x000fe40003f64270 */
[----:B------:R-:W-:Y:S02]  /*18610*/  FSEL R93, R93, -INF , P2 ;  /* 0xff8000005d5d7808 */ /* 0x000fe40001000000 */
[----:B------:R-:W-:Y:S01]  /*18620*/  FMNMX.FTZ R0, R92, R7, !PT ;  /* 0x000000075c007209 */ /* 0x000fe20007810000 */
[----:B------:R-:W-:Y:S01]  /*18630*/  IMAD.MOV.U32 R7, RZ, RZ, -0x7fffffe0 ;  /* 0x80000020ff077424 */ /* 0x000fe200078e00ff */
        /* <DEDUP_REMOVED lines=8> */
[C---:B------:R-:W-:Y:S02]  /*186c0*/  ISETP.GT.AND P3, PT, R14.reuse, 0x40, PT ;  /* 0x000000400e00780c */ /* 0x040fe40003f64270 */
[----:B------:R-:W-:Y:S02]  /*186d0*/  FSEL R101, R101, -INF , P2 ;  /* 0xff80000065657808 */ /* 0x000fe40001000000 */
[C---:B------:R-:W-:Y:S02]  /*186e0*/  ISETP.GT.AND P2, PT, R14.reuse, 0x41, PT ;  /* 0x000000410e00780c */ /* 0x040fe40003f44270 */
[----:B------:R-:W-:Y:S01]  /*186f0*/  ISETP.GT.AND P4, PT, R14, 0x48, PT ;  /* 0x000000480e00780c */ /* 0x000fe20003f84270 */
[----:B------:R-:W-:Y:S02]  /*18700*/  WARPGROUP.DEPBAR.LE gsb0, 0x0 ;  /* 0x00008000000079c5 */ /* 0x000fe40000010000 */
[----:B------:R-:W-:Y:S01]  /*18710*/  WARPGROUP.ARRIVE ;  /* 0x00000000000079c5 */ /* 0x000fe20000000000 */
[----:B------:R-:W-:-:S02]  /*18720*/  FSEL R75, R56, -INF , P3 ;  /* 0xff800000384b7808 */ /* 0x000fc40001800000 */
[----:B------:R-:W-:Y:S02]  /*18730*/  FSEL R74, R57, -INF , P2 ;  /* 0xff800000394a7808 */ /* 0x000fe40001000000 */
[----:B------:R-:W-:Y:S01]  /*18740*/  ISETP.GT.AND P2, PT, R14, 0x49, PT ;  /* 0x000000490e00780c */ /* 0x000fe20003f44270 */
[----:B------:R-:W-:Y:S01]  /*18750*/  QGMMA.64x32x32.F32.E4M3.E4M3 R40, gdesc[UR20], R40, gsb0 ;  /* 0x00600000142879f3 */ /* 0x000fe20008000828 */
[----:B------:R-:W-:Y:S02]  /*18760*/  R2UR UR22, R6 ;  /* 0x00000000061672ca */ /* 0x000fe400000e0000 */
[----:B------:R-:W-:Y:S02]  /*18770*/  R2UR UR23, R7 ;  /* 0x00000000071772ca */ /* 0x000fe400000e0000 */
[----:B------:R-:W-:Y:S02]  /*18780*/  FMNMX.FTZ R7, R97, R0, !PT ;  /* 0x0000000061077209 */ /* 0x000fe40007810000 */
[----:B------:R-:W-:-:S02]  /*18790*/  FSEL R73, R60, -INF , P4 ;  /* 0xff8000003c497808 */ /* 0x000fc40002000000 */
[----:B------:R-:W-:Y:S02]  /*187a0*/  FMNMX.FTZ R0, R100, R7, !PT ;  /* 0x0000000764007209 */ /* 0x000fe40007810000 */
[C---:B------:R-:W-:Y:S02]  /*187b0*/  ISETP.GT.AND P3, PT, R14.reuse, 0x50, PT ;  /* 0x000000500e00780c */ /* 0x040fe40003f64270 */
[----:B------:R-:W-:Y:S02]  /*187c0*/  FMNMX.FTZ R0, R101, R0, !PT ;  /* 0x0000000065007209 */ /* 0x000fe40007810000 */
        /* <DEDUP_REMOVED lines=17> */
[----:B------:R-:W-:Y:S02]  /*188e0*/  FMNMX.FTZ R0, R69, R0, !PT ;  /* 0x0000000045007209 */ /* 0x000fe40007810000 */
[----:B------:R-:W-:Y:S01]  /*188f0*/  ISETP.GT.AND P4, PT, R80, 0x8, PT ;  /* 0x000000085000780c */ /* 0x000fe20003f84270 */
[----:B------:R-:W-:Y:S02]  /*18900*/  WARPGROUP.DEPBAR.LE gsb0, 0x0 ;  /* 0x00008000000079c5 */ /* 0x000fe40000010000 */
[----:B------:R-:W-:Y:S01]  /*18910*/  WARPGROUP.ARRIVE ;  /* 0x00000000000079c5 */ /* 0x000fe20000000000 */
[----:B------:R-:W-:-:S02]  /*18920*/  FSEL R57, R40, -INF , P3 ;  /* 0xff80000028397808 */ /* 0x000fc40001800000 */
[C---:B------:R-:W-:Y:S02]  /*18930*/  ISETP.GT.AND P3, PT, R14.reuse, 0x68, PT ;  /* 0x000000680e00780c */ /* 0x040fe40003f64270 */
[----:B------:R-:W-:Y:S01]  /*18940*/  FSEL R41, R41, -INF , P2 ;  /* 0xff80000029297808 */ /* 0x000fe20001000000 */
[----:B------:R-:W-:Y:S01]  /*18950*/  QGMMA.64x32x32.F32.E4M3.E4M3 R24, gdesc[UR20], R24, gsb0 ;  /* 0x00600000141879f3 */ /* 0x000fe20008000818 */
        /* <DEDUP_REMOVED lines=22> */
[----:B------:R-:W-:-:S02]  /*18ac0*/  FSEL R52, R24, -INF , P3 ;  /* 0xff80000018347808 */ /* 0x000fc40001800000 */
        /* <DEDUP_REMOVED lines=18> */
[----:B------:R-:W-:Y:S02]  /*18bf0*/  FSEL R14, R37, -INF , P2 ;  /* 0xff800000250e7808 */ /* 0x000fe40001000000 */
[----:B------:R-:W-:Y:S02]  /*18c00*/  FMNMX.FTZ R7, R36, R7, !PT ;  /* 0x0000000724077209 */ /* 0x000fe40007810000 */
[----:B------:R-:W-:Y:S02]  /*18c10*/  ISETP.GT.AND P3, PT, R80, 0x1, PT ;  /* 0x000000015000780c */ /* 0x000fe40003f64270 */
[----:B------:R-:W-:Y:S02]  /*18c20*/  FMNMX.FTZ R6, R14, R7, !PT ;  /* 0x000000070e067209 */ /* 0x000fe40007810000 */
[----:B------:R-:W-:Y:S02]  /*18c30*/  FSEL R107, R107, -INF , P3 ;  /* 0xff8000006b6b7808 */ /* 0x000fe40001800000 */
[----:B------:R-:W-:Y:S01]  /*18c40*/  FSEL R37, R110, -INF , P4 ;  /* 0xff8000006e257808 */ /* 0x000fe20002000000 */
[----:B------:R-:W1:Y:S01]  /*18c50*/  SHFL.BFLY PT, R7, R6, 0x2, 0x1f ;  /* 0x0c401f0006077f89 */ /* 0x000e6200000e0000 */
[----:B------:R-:W-:-:S04]  /*18c60*/  ISETP.GT.AND P3, PT, R80, 0x10, PT ;  /* 0x000000105000780c */ /* 0x000fc80003f64270 */
[----:B------:R-:W-:Y:S02]  /*18c70*/  FSEL R49, R114, -INF , P3 ;  /* 0xff80000072317808 */ /* 0x000fe40001800000 */
[----:B------:R-:W-:-:S04]  /*18c80*/  ISETP.GT.AND P3, PT, R80, 0x18, PT ;  /* 0x000000185000780c */ /* 0x000fc80003f64270 */
[----:B------:R-:W-:Y:S02]  /*18c90*/  FSEL R53, R118, -INF , P3 ;  /* 0xff80000076357808 */ /* 0x000fe40001800000 */
[----:B------:R-:W-:-:S04]  /*18ca0*/  ISETP.GT.AND P3, PT, R80, 0x21, PT ;  /* 0x000000215000780c */ /* 0x000fc80003f64270 */
[----:B------:R-:W-:Y:S02]  /*18cb0*/  FSEL R91, R91, -INF , P3 ;  /* 0xff8000005b5b7808 */ /* 0x000fe40001800000 */
[----:B------:R-:W-:-:S04]  /*18cc0*/  ISETP.GT.AND P3, PT, R80, 0x29, PT ;  /* 0x000000295000780c */ /* 0x000fc80003f64270 */
[----:B------:R-:W-:Y:S02]  /*18cd0*/  FSEL R95, R95, -INF , P3 ;  /* 0xff8000005f5f7808 */ /* 0x000fe40001800000 */
[----:B-1----:R-:W-:Y:S02]  /*18ce0*/  FMNMX.FTZ R9, R6, R7, !PT ;  /* 0x0000000706097209 */ /* 0x002fe40007810000 */
[----:B------:R-:W-:-:S03]  /*18cf0*/  ISETP.GT.AND P3, PT, R80, 0x31, PT ;  /* 0x000000315000780c */ /* 0x000fc60003f64270 */
[----:B------:R-:W1:Y:S01]  /*18d00*/  SHFL.BFLY PT, R0, R9, 0x1, 0x1f ;  /* 0x0c201f0009007f89 */ /* 0x000e6200000e0000 */
[----:B------:R-:W-:Y:S02]  /*18d10*/  FSEL R99, R99, -INF , P3 ;  /* 0xff80000063637808 */ /* 0x000fe40001800000 */
[----:B------:R-:W-:-:S04]  /*18d20*/  ISETP.GT.AND P3, PT, R80, 0x39, PT ;  /* 0x000000395000780c */ /* 0x000fc80003f64270 */
[----:B------:R-:W-:Y:S02]  /*18d30*/  FSEL R103, R103, -INF , P3 ;  /* 0xff80000067677808 */ /* 0x000fe40001800000 */
[----:B------:R-:W-:Y:S02]  /*18d40*/  ISETP.GT.AND P3, PT, R80, 0x41, PT ;  /* 0x000000415000780c */ /* 0x000fe40003f64270 */
[----:B-1----:R-:W-:-:S04]  /*18d50*/  FMNMX.FTZ R0, R9, R0, !PT ;  /* 0x0000000009007209 */ /* 0x002fc80007810000 */
[----:B------:R-:W-:Y:S01]  /*18d60*/  FSETP.NEU.FTZ.AND P2, PT, R0, -INF , PT ;  /* 0xff8000000000780b */ /* 0x000fe20003f5d000 */
[----:B------:R-:W-:-:S05]  /*18d70*/  FFMA.FTZ R25, R2, R0, -8 ;  /* 0xc100000002197423 */ /* 0x000fca0000010000 */
[----:B------:R-:W-:Y:S02]  /*18d80*/  FSEL R25, R25, RZ, P2 ;  /* 0x000000ff19197208 */ /* 0x000fe40001000000 */
[----:B------:R-:W-:-:S03]  /*18d90*/  ISETP.GT.AND P2, PT, R80, RZ, PT ;  /* 0x000000ff5000720c */ /* 0x000fc60003f44270 */
[--C-:B------:R-:W-:Y:S01]  /*18da0*/  FFMA.FTZ R9, R2, R76, -R25.reuse ;  /* 0x0000004c02097223 */ /* 0x100fe20000010819 */
[----:B------:R-:W-:Y:S01]  /*18db0*/  FSEL R33, R106, -INF , P2 ;  /* 0xff8000006a217808 */ /* 0x000fe20001000000 */
[--C-:B------:R-:W-:Y:S01]  /*18dc0*/  FFMA.FTZ R78, R2, R78, -R25.reuse ;  /* 0x0000004e024e7223 */ /* 0x100fe20000010819 */
[----:B------:R-:W-:Y:S01]  /*18dd0*/  ISETP.GT.AND P2, PT, R80, 0x9, PT ;  /* 0x000000095000780c */ /* 0x000fe20003f44270 */
[C-C-:B------:R-:W-:Y:S01]  /*18de0*/  FFMA.FTZ R21, R2.reuse, R89, -R25.reuse ;  /* 0x0000005902157223 */ /* 0x140fe20000010819 */
[----:B------:R-:W-:Y:S01]  /*18df0*/  FMNMX.FTZ R12, R33, R107, !PT ;  /* 0x0000006b210c7209 */ /* 0x000fe20007810000 */
[----:B------:R1:W-:Y:S01]  /*18e00*/  MUFU.EX2 R11, R78 ;  /* 0x0000004e000b7308 */ /* 0x0003e20000000800 */
[----:B------:R-:W-:Y:S01]  /*18e10*/  FSEL R111, R111, -INF , P2 ;  /* 0xff8000006f6f7808 */ /* 0x000fe20001000000 */
[C-C-:B------:R-:W-:Y:S01]  /*18e20*/  FFMA.FTZ R93, R2.reuse, R93, -R25.reuse ;  /* 0x0000005d025d7223 */ /* 0x140fe20000010819 */
[----:B------:R-:W-:Y:S01]  /*18e30*/  FMNMX.FTZ R12, R37, R12, !PT ;  /* 0x0000000c250c7209 */ /* 0x000fe20007810000 */
[--C-:B------:R-:W-:Y:S01]  /*18e40*/  FFMA.FTZ R97, R2, R97, -R25.reuse ;  /* 0x0000006102617223 */ /* 0x100fe20000010819 */
[----:B------:R-:W-:Y:S01]  /*18e50*/  ISETP.GT.AND P2, PT, R80, 0x11, PT ;  /* 0x000000115000780c */ /* 0x000fe20003f44270 */
[C-C-:B------:R-:W-:Y:S01]  /*18e60*/  FFMA.FTZ R15, R2.reuse, R117, -R25.reuse ;  /* 0x00000075020f7223 */ /* 0x140fe20000010819 */
[----:B------:R-:W-:Y:S01]  /*18e70*/  FMNMX.FTZ R76, R111, R12, !PT ;  /* 0x0000000c6f4c7209 */ /* 0x000fe20007810000 */
[C-C-:B------:R-:W-:Y:S01]  /*18e80*/  FFMA.FTZ R135, R2.reuse, R28, -R25.reuse ;  /* 0x0000001c02877223 */ /* 0x140fe20000010819 */
        /* <DEDUP_REMOVED lines=9> */
[--C-:B------:R-:W-:Y:S01]  /*18f20*/  FFMA.FTZ R24, R2, R32, -R25.reuse ;  /* 0x0000002002187223 */ /* 0x100fe20000010819 */
[----:B------:R-:W-:Y:S01]  /*18f30*/  ISETP.GT.AND P2, PT, R80, 0x20, PT ;  /* 0x000000205000780c */ /* 0x000fe20003f44270 */
[C-C-:B------:R-:W-:Y:S01]  /*18f40*/  FFMA.FTZ R6, R2.reuse, R108, -R25.reuse ;  /* 0x0000006c02067223 */ /* 0x140fe20000010819 */
[----:B------:R-:W-:Y:S01]  /*18f50*/  FMNMX.FTZ R76, R53, R76, !PT ;  /* 0x0000004c354c7209 */ /* 0x000fe20007810000 */
[--C-:B------:R-:W-:Y:S01]  /*18f60*/  FFMA.FTZ R125, R2, R44, -R25.reuse ;  /* 0x0000002c027d7223 */ /* 0x100fe20000010819 */
[----:B------:R-:W-:Y:S01]  /*18f70*/  FSEL R77, R90, -INF , P2 ;  /* 0xff8000005a4d7808 */ /* 0x000fe20001000000 */
[C-C-:B------:R-:W-:Y:S01]  /*18f80*/  FFMA.FTZ R129, R2.reuse, R40, -R25.reuse ;  /* 0x0000002802817223 */ /* 0x140fe20000010819 */
[----:B------:R-:W-:Y:S01]  /*18f90*/  FMNMX.FTZ R76, R119, R76, !PT ;  /* 0x0000004c774c7209 */ /* 0x000fe20007810000 */
[--C-:B------:R-:W-:Y:S01]  /*18fa0*/  FFMA.FTZ R131, R2, R20, -R25.reuse ;  /* 0x0000001402837223 */ /* 0x100fe20000010819 */
[----:B------:R-:W-:Y:S01]  /*18fb0*/  ISETP.GT.AND P2, PT, R80, 0x28, PT ;  /* 0x000000285000780c */ /* 0x000fe20003f44270 */
[----:B------:R-:W-:Y:S01]  /*18fc0*/  MUFU.EX2 R8, R8 ;  /* 0x0000000800087308 */ /* 0x000fe20000000800 */
[----:B------:R-:W-:Y:S01]  /*18fd0*/  FMNMX.FTZ R76, R77, R76, !PT ;  /* 0x0000004c4d4c7209 */ /* 0x000fe20007810000 */
[--C-:B------:R-:W-:Y:S01]  /*18fe0*/  FFMA.FTZ R4, R2, R112, -R25.reuse ;  /* 0x0000007002047223 */ /* 0x100fe20000010819 */
[----:B------:R-:W-:Y:S01]  /*18ff0*/  FSEL R79, R94, -INF , P2 ;  /* 0xff8000005e4f7808 */ /* 0x000fe20001000000 */
[C-C-:B------:R-:W-:Y:S01]  /*19000*/  FFMA.FTZ R10, R2.reuse, R116, -R25.reuse ;  /* 0x00000074020a7223 */ /* 0x140fe20000010819 */
[----:B-1----:R-:W-:Y:S01]  /*19010*/  FMNMX.FTZ R78, R91, R76, !PT ;  /* 0x0000004c5b4e7209 */ /* 0x002fe20007810000 */
[--C-:B------:R-:W-:Y:S01]  /*19020*/  FFMA.FTZ R88, R2, R88, -R25.reuse ;  /* 0x0000005802587223 */ /* 0x100fe20000010819 */
[----:B------:R-:W-:Y:S01]  /*19030*/  ISETP.GT.AND P2, PT, R80, 0x30, PT ;  /* 0x000000305000780c */ /* 0x000fe20003f44270 */
[----:B------:R1:W-:Y:S01]  /*19040*/  MUFU.EX2 R76, R93 ;  /* 0x0000005d004c7308 */ /* 0x0003e20000000800 */
        /* <DEDUP_REMOVED lines=12> */
[----:B------:R-:W-:Y:S01]  /*19110*/  FMNMX.FTZ R82, R99, R78, !PT ;  /* 0x0000004e63527209 */ /* 0x000fe20007810000 */
[--C-:B------:R-:W-:Y:S01]  /*19120*/  FFMA.FTZ R40, R2, R52, -R25.reuse ;  /* 0x0000003402287223 */ /* 0x100fe20000010819 */
[----:B------:R-:W-:Y:S01]  /*19130*/  ISETP.GT.AND P2, PT, R80, 0x40, PT ;  /* 0x000000405000780c */ /* 0x000fe20003f44270 */
[----:B------:R2:W-:Y:S01]  /*19140*/  MUFU.EX2 R78, R97 ;  /* 0x00000061004e7308 */ /* 0x0005e20000000800 */
[----:B------:R-:W-:Y:S01]  /*19150*/  FMNMX.FTZ R82, R83, R82, !PT ;  /* 0x0000005253527209 */ /* 0x000fe20007810000 */
[--C-:B------:R-:W-:Y:S01]  /*19160*/  FFMA.FTZ R20, R2, R48, -R25.reuse ;  /* 0x0000003002147223 */ /* 0x100fe20000010819 */
[----:B------:R-:W-:Y:S01]  /*19170*/  FSEL R85, R58, -INF , P2 ;  /* 0xff8000003a557808 */ /* 0x000fe20001000000 */
[----:B------:R-:W-:Y:S01]  /*19180*/  FFMA.FTZ R58, R2, R100, -R25 ;  /* 0x00000064023a7223 */ /* 0x000fe20000010819 */
[----:B------:R-:W-:-:S02]  /*19190*/  FMNMX.FTZ R82, R103, R82, !PT ;  /* 0x0000005267527209 */ /* 0x000fc40007810000 */
[----:B------:R-:W-:Y:S01]  /*191a0*/  ISETP.GT.AND P2, PT, R80, 0x48, PT ;  /* 0x000000485000780c */ /* 0x000fe20003f44270 */
[----:B------:R-:W-:Y:S01]  /*191b0*/  MUFU.EX2 R6, R6 ;  /* 0x0000000600067308 */ /* 0x000fe20000000800 */
[----:B------:R-:W-:Y:S01]  /*191c0*/  FSEL R89, R59, -INF , P3 ;  /* 0xff8000003b597808 */ /* 0x000fe20001800000 */
[--C-:B------:R-:W-:Y:S01]  /*191d0*/  FFMA.FTZ R59, R2, R75, -R25.reuse ;  /* 0x0000004b023b7223 */ /* 0x100fe20000010819 */
[----:B------:R-:W-:Y:S02]  /*191e0*/  FMNMX.FTZ R82, R85, R82, !PT ;  /* 0x0000005255527209 */ /* 0x000fe40007810000 */
[----:B------:R-:W-:Y:S02]  /*191f0*/  ISETP.GT.AND P3, PT, R80, 0x49, PT ;  /* 0x000000495000780c */ /* 0x000fe40003f64270 */
[----:B-1----:R-:W-:Y:S01]  /*19200*/  FSEL R93, R62, -INF , P2 ;  /* 0xff8000003e5d7808 */ /* 0x002fe20001000000 */
[----:B------:R-:W-:Y:S01]  /*19210*/  FFMA.FTZ R62, R2, R101, -R25 ;  /* 0x00000065023e7223 */ /* 0x000fe20000010819 */
[----:B------:R-:W-:Y:S01]  /*19220*/  FMNMX.FTZ R82, R89, R82, !PT ;  /* 0x0000005259527209 */ /* 0x000fe20007810000 */
[----:B------:R-:W1:Y:S01]  /*19230*/  MUFU.EX2 R9, R9 ;  /* 0x0000000900097308 */ /* 0x000e620000000800 */
[----:B------:R-:W-:-:S02]  /*19240*/  ISETP.GT.AND P2, PT, R80, 0x50, PT ;  /* 0x000000505000780c */ /* 0x000fc40003f44270 */
[----:B--2---:R-:W-:Y:S02]  /*19250*/  FSEL R97, R63, -INF , P3 ;  /* 0xff8000003f617808 */ /* 0x004fe40001800000 */
[----:B------:R-:W-:Y:S02]  /*19260*/  FMNMX.FTZ R82, R93, R82, !PT ;  /* 0x000000525d527209 */ /* 0x000fe40007810000 */
[----:B------:R-:W-:Y:S01]  /*19270*/  ISETP.GT.AND P3, PT, R80, 0x51, PT ;  /* 0x000000515000780c */ /* 0x000fe20003f64270 */
[----:B------:R2:W-:Y:S01]  /*19280*/  MUFU.EX2 R63, R62 ;  /* 0x0000003e003f7308 */ /* 0x0005e20000000800 */
[----:B------:R-:W-:Y:S02]  /*19290*/  FSEL R101, R66, -INF , P2 ;  /* 0xff80000042657808 */ /* 0x000fe40001000000 */
[----:B------:R-:W-:Y:S02]  /*192a0*/  FMNMX.FTZ R82, R97, R82, !PT ;  /* 0x0000005261527209 */ /* 0x000fe40007810000 */
[----:B------:R-:W-:-:S02]  /*192b0*/  ISETP.GT.AND P2, PT, R80, 0x58, PT ;  /* 0x000000585000780c */ /* 0x000fc40003f44270 */
[----:B------:R-:W-:Y:S01]  /*192c0*/  FSEL R67, R67, -INF , P3 ;  /* 0xff80000043437808 */ /* 0x000fe20001800000 */
[----:B------:R-:W-:Y:S01]  /*192d0*/  MUFU.EX2 R4, R4 ;  /* 0x0000000400047308 */ /* 0x000fe20000000800 */
[----:B------:R-:W-:Y:S01]  /*192e0*/  FMNMX.FTZ R82, R101, R82, !PT ;  /* 0x0000005265527209 */ /* 0x000fe20007810000 */
[----:B--2---:R-:W-:Y:S01]  /*192f0*/  FFMA.FTZ R62, R2, R74, -R25 ;  /* 0x0000004a023e7223 */ /* 0x004fe20000010819 */
[----:B------:R-:W-:Y:S02]  /*19300*/  ISETP.GT.AND P3, PT, R80, 0x59, PT ;  /* 0x000000595000780c */ /* 0x000fe40003f64270 */
[----:B------:R-:W-:Y:S02]  /*19310*/  FSEL R75, R70, -INF , P2 ;  /* 0xff800000464b7808 */ /* 0x000fe40001000000 */
[----:B------:R-:W-:Y:S01]  /*19320*/  FMNMX.FTZ R82, R67, R82, !PT ;  /* 0x0000005243527209 */ /* 0x000fe20007810000 */
[----:B------:R-:W-:Y:S01]  /*19330*/  MUFU.EX2 R10, R10 ;  /* 0x0000000a000a7308 */ /* 0x000fe20000000800 */
[----:B------:R-:W-:-:S02]  /*19340*/  FSEL R71, R71, -INF , P3 ;  /* 0xff80000047477808 */ /* 0x000fc40001800000 */
[C---:B------:R-:W-:Y:S02]  /*19350*/  ISETP.GT.AND P2, PT, R80.reuse, 0x60, PT ;  /* 0x000000605000780c */ /* 0x040fe40003f44270 */
[----:B------:R-:W-:Y:S02]  /*19360*/  FMNMX.FTZ R82, R75, R82, !PT ;  /* 0x000000524b527209 */ /* 0x000fe40007810000 */
[----:B------:R-:W-:Y:S01]  /*19370*/  ISETP.GT.AND P3, PT, R80, 0x61, PT ;  /* 0x000000615000780c */ /* 0x000fe20003f64270 */
[----:B------:R-:W2:Y:S01]  /*19380*/  MUFU.EX2 R15, R15 ;  /* 0x0000000f000f7308 */ /* 0x000ea20000000800 */
[----:B------:R-:W-:Y:S01]  /*19390*/  FSEL R105, R42, -INF , P2 ;  /* 0xff8000002a697808 */ /* 0x000fe20001000000 */
[----:B------:R-:W-:Y:S01]  /*193a0*/  FFMA.FTZ R42, R2, R73, -R25 ;  /* 0x00000049022a7223 */ /* 0x000fe20000010819 */
[----:B------:R-:W-:Y:S02]  /*193b0*/  FMNMX.FTZ R82, R71, R82, !PT ;  /* 0x0000005247527209 */ /* 0x000fe40007810000 */
[----:B------:R-:W-:-:S02]  /*193c0*/  ISETP.GT.AND P2, PT, R80, 0x68, PT ;  /* 0x000000685000780c */ /* 0x000fc40003f44270 */
[----:B------:R-:W-:Y:S01]  /*193d0*/  FSEL R43, R43, -INF , P3 ;  /* 0xff8000002b2b7808 */ /* 0x000fe20001800000 */
[----:B------:R-:W-:Y:S01]  /*193e0*/  MUFU.EX2 R12, R88 ;  /* 0x00000058000c7308 */ /* 0x000fe20000000800 */
[----:B------:R-:W-:Y:S02]  /*193f0*/  FMNMX.FTZ R82, R105, R82, !PT ;  /* 0x0000005269527209 */ /* 0x000fe40007810000 */
[----:B------:R-:W-:Y:S02]  /*19400*/  ISETP.GT.AND P3, PT, R80, 0x69, PT ;  /* 0x000000695000780c */ /* 0x000fe40003f64270 */
[----:B------:R-:W-:Y:S01]  /*19410*/  FSEL R73, R46, -INF , P2 ;  /* 0xff8000002e497808 */ /* 0x000fe20001000000 */
[----:B------:R-:W-:Y:S01]  /*19420*/  FFMA.FTZ R46, R2, R61, -R25 ;  /* 0x0000003d022e7223 */ /* 0x000fe20000010819 */
[----:B------:R-:W-:Y:S01]  /*19430*/  FMNMX.FTZ R82, R43, R82, !PT ;  /* 0x000000522b527209 */ /* 0x000fe20007810000 */
[----:B------:R-:W-:Y:S01]  /*19440*/  MUFU.EX2 R21, R21 ;  /* 0x0000001500157308 */ /* 0x000fe20000000800 */
[----:B------:R-:W-:-:S02]  /*19450*/  ISETP.GT.AND P2, PT, R80, 0x70, PT ;  /* 0x000000705000780c */ /* 0x000fc40003f44270 */
[----:B------:R-:W-:Y:S02]  /*19460*/  FSEL R47, R47, -INF , P3 ;  /* 0xff8000002f2f7808 */ /* 0x000fe40001800000 */
[----:B------:R-:W-:Y:S02]  /*19470*/  FMNMX.FTZ R82, R73, R82, !PT ;  /* 0x0000005249527209 */ /* 0x000fe40007810000 */
[----:B------:R-:W-:Y:S01]  /*19480*/  ISETP.GT.AND P3, PT, R80, 0x71, PT ;  /* 0x000000715000780c */ /* 0x000fe20003f64270 */
[----:B------:R-:W3:Y:S01]  /*19490*/  MUFU.EX2 R29, R29 ;  /* 0x0000001d001d7308 */ /* 0x000ee20000000800 */
        /* <DEDUP_REMOVED lines=15> */
[----:B------:R4:W-:Y:S01]  /*19590*/  MUFU.EX2 R55, R50 ;  /* 0x0000003200377308 */ /* 0x0009e20000000800 */
[----:B------:R-:W-:Y:S01]  /*195a0*/  FSEL R117, R26, -INF , P2 ;  /* 0xff8000001a757808 */ /* 0x000fe20001000000 */
[----:B------:R-:W-:Y:S01]  /*195b0*/  FFMA.FTZ R26, R2, R68, -R25 ;  /* 0x00000044021a7223 */ /* 0x000fe20000010819 */
[----:B------:R-:W-:Y:S02]  /*195c0*/  FMNMX.FTZ R82, R65, R82, !PT ;  /* 0x0000005241527209 */ /* 0x000fe40007810000 */
[----:B------:R-:W-:-:S02]  /*195d0*/  ISETP.GT.AND P2, PT, R80, 0x88, PT ;  /* 0x000000885000780c */ /* 0x000fc40003f44270 */
[----:B------:R-:W-:Y:S01]  /*195e0*/  FSEL R27, R27, -INF , P3 ;  /* 0xff8000001b1b7808 */ /* 0x000fe20001800000 */
[----:B------:R-:W-:Y:S01]  /*195f0*/  MUFU.EX2 R59, R59 ;  /* 0x0000003b003b7308 */ /* 0x000fe20000000800 */
[----:B------:R-:W-:Y:S01]  /*19600*/  FMNMX.FTZ R82, R117, R82, !PT ;  /* 0x0000005275527209 */ /* 0x000fe20007810000 */
[--C-:B----4-:R-:W-:Y:S01]  /*19610*/  FFMA.FTZ R50, R2, R69, -R25.reuse ;  /* 0x0000004502327223 */ /* 0x110fe20000010819 */
[----:B------:R-:W-:Y:S02]  /*19620*/  ISETP.GT.AND P3, PT, R80, 0x89, PT ;  /* 0x000000895000780c */ /* 0x000fe40003f64270 */
[----:B------:R-:W-:Y:S01]  /*19630*/  FSEL R121, R30, -INF , P2 ;  /* 0xff8000001e797808 */ /* 0x000fe20001000000 */
[----:B------:R-:W-:-:S01]  /*19640*/  FFMA.FTZ R30, R2, R57, -R25 ;  /* 0x00000039021e7223 */ /* 0x000fc20000010819 */
        /* <DEDUP_REMOVED lines=19> */
[----:B------:R-:W-:-:S01]  /*19780*/  FFMA.FTZ R25, R2, R14, -R25 ;  /* 0x0000000e02197223 */ /* 0x000fc20000010819 */
[----:B------:R-:W-:Y:S01]  /*19790*/  FSEL R41, R39, -INF , P3 ;  /* 0xff80000027297808 */ /* 0x000fe20001800000 */
[----:B------:R-:W-:Y:S01]  /*197a0*/  IMAD.IADD R14, R202, 0x1, -R191 ;  /* 0x00000001ca0e7824 */ /* 0x000fe200078e0abf */
[----:B------:R-:W-:Y:S01]  /*197b0*/  FMNMX.FTZ R82, R57, R82, !PT ;  /* 0x0000005239527209 */ /* 0x000fe20007810000 */
[----:B------:R4:W-:Y:S01]  /*197c0*/  MUFU.EX2 R39, R50 ;  /* 0x0000003200277308 */ /* 0x0009e20000000800 */
[----:B-1----:R-:W-:Y:S01]  /*197d0*/  F2FP.SATFINITE.E4M3.F32.PACK_AB_MERGE_C R184, R9, R6, RZ ;  /* 0x0000000609b8723e */ /* 0x002fe200048070ff */
[----:B------:R-:W-:Y:S01]  /*197e0*/  IMAD R14, R189, 0x80, R14 ;  /* 0x00000080bd0e7824 */ /* 0x000fe200078e020e */
[----:B------:R-:W-:-:S02]  /*197f0*/  FMNMX.FTZ R82, R41, R82, !PT ;  /* 0x0000005229527209 */ /* 0x000fc40007810000 */
[----:B--2---:R-:W-:Y:S01]  /*19800*/  F2FP.SATFINITE.E4M3.F32.PACK_AB_MERGE_C R186, R15, R10, RZ ;  /* 0x0000000a0fba723e */ /* 0x004fe200048070ff */
[----:B------:R-:W-:Y:S01]  /*19810*/  IMAD.HI R14, R14, 0x66666667, RZ ;  /* 0x666666670e0e7827 */ /* 0x000fe200078e02ff */
[----:B------:R-:W-:Y:S01]  /*19820*/  F2FP.SATFINITE.E4M3.F32.PACK_AB_MERGE_C R184, R7, R8, R184 ;  /* 0x0000000807b8723e */ /* 0x000fe200048070b8 */
[----:B------:R-:W4:Y:S01]  /*19830*/  SHFL.BFLY PT, R13, R82, 0x2, 0x1f ;  /* 0x0c401f00520d7f89 */ /* 0x000f2200000e0000 */
[----:B------:R-:W-:Y:S01]  /*19840*/  MUFU.EX2 R109, R109 ;  /* 0x0000006d006d7308 */ /* 0x000fe20000000800 */
[----:B---3--:R-:W-:Y:S02]  /*19850*/  F2FP.SATFINITE.E4M3.F32.PACK_AB_MERGE_C R180, R76, R29, RZ ;  /* 0x0000001d4cb4723e */ /* 0x008fe400048070ff */
[----:B------:R-:W-:Y:S02]  /*19860*/  F2FP.SATFINITE.E4M3.F32.PACK_AB_MERGE_C R186, R11, R4, R186 ;  /* 0x000000040bba723e */ /* 0x000fe400048070ba */
[----:B------:R-:W-:-:S03]  /*19870*/  F2FP.SATFINITE.E4M3.F32.PACK_AB_MERGE_C R180, R21, R12, R180 ;  /* 0x0000000c15b4723e */ /* 0x000fc600048070b4 */
[----:B------:R-:W-:Y:S08]  /*19880*/  MUFU.EX2 R46, R46 ;  /* 0x0000002e002e7308 */ /* 0x000ff00000000800 */
[----:B------:R-:W-:Y:S01]  /*19890*/  MUFU.EX2 R26, R26 ;  /* 0x0000001a001a7308 */ /* 0x000fe20000000800 */
[----:B----4-:R-:W-:-:S07]  /*198a0*/  FMNMX.FTZ R50, R82, R13, !PT ;  /* 0x0000000d52327209 */ /* 0x010fce0007810000 */
        /* <DEDUP_REMOVED lines=8> */
[----:B------:R-:W-:Y:S03]  /*19930*/  MUFU.EX2 R127, R127 ;  /* 0x0000007f007f7308 */ /* 0x000fe60000000800 */
[----:B------:R-:W-:-:S05]  /*19940*/  FSEL R36, R36, RZ, P2 ;  /* 0x000000ff24247208 */ /* 0x000fca0001000000 */
        /* <DEDUP_REMOVED lines=9> */
[----:B------:R-:W-:Y:S01]  /*199e0*/  SHF.R.U32.HI R85, RZ, 0x1f, R14 ;  /* 0x0000001fff557819 */ /* 0x000fe2000001160e */
[C-C-:B------:R-:W-:Y:S01]  /*199f0*/  FFMA.FTZ R52, R2.reuse, R81, -R36.reuse ;  /* 0x0000005102347223 */ /* 0x140fe20000010824 */
[----:B------:R-:W-:-:S01]  /*19a00*/  FFMA.FTZ R66, R2, R53, -R36 ;  /* 0x0000003502427223 */ /* 0x000fc20000010824 */
[----:B------:R-:W-:Y:S01]  /*19a10*/  FADD.FTZ R81, R8, R7 ;  /* 0x0000000708517221 */ /* 0x000fe20000010000 */
[----:B------:R-:W-:Y:S01]  /*19a20*/  LEA.HI.SX32 R14, R14, R85, 0x1a ;  /* 0x000000550e0e7211 */ /* 0x000fe200078fd2ff */
[C-C-:B------:R-:W-:Y:S01]  /*19a30*/  FFMA.FTZ R119, R2.reuse, R119, -R36.reuse ;  /* 0x0000007702777223 */ /* 0x140fe20000010824 */
[----:B------:R-:W-:-:S01]  /*19a40*/  FFMA.FTZ R49, R2, R77, -R36 ;  /* 0x0000004d02317223 */ /* 0x000fc20000010824 */
[----:B------:R-:W1:Y:S01]  /*19a50*/  MUFU.EX2 R33, R33 ;  /* 0x0000002100217308 */ /* 0x000e620000000800 */
[----:B------:R-:W-:-:S01]  /*19a60*/  FADD.FTZ R60, R6, R81 ;  /* 0x00000051063c7221 */ /* 0x000fc20000010000 */
[C-C-:B------:R-:W-:Y:S01]  /*19a70*/  FFMA.FTZ R71, R2.reuse, R71, -R36.reuse ;  /* 0x0000004702477223 */ /* 0x140fe20000010824 */
[----:B------:R-:W-:-:S01]  /*19a80*/  FFMA.FTZ R50, R2, R91, -R36 ;  /* 0x0000005b02327223 */ /* 0x000fc20000010824 */
[----:B------:R-:W-:Y:S01]  /*19a90*/  FFMA.FTZ R79, R2, R79, -R36 ;  /* 0x0000004f024f7223 */ /* 0x000fe20000010824 */
[----:B------:R-:W-:-:S01]  /*19aa0*/  FADD.FTZ R81, R9, R60 ;  /* 0x0000003c09517221 */ /* 0x000fc20000010000 */
[----:B------:R-:W-:Y:S01]  /*19ab0*/  @!P0 PRMT R60, RZ, 0x654, R3 ;  /* 0x00000654ff3c8816 */ /* 0x000fe20000000003 */
[----:B------:R-:W-:-:S01]  /*19ac0*/  FFMA.FTZ R95, R2, R95, -R36 ;  /* 0x0000005f025f7223 */ /* 0x000fc20000010824 */
[----:B------:R-:W2:Y:S01]  /*19ad0*/  MUFU.EX2 R64, R64 ;  /* 0x0000004000407308 */ /* 0x000ea20000000800 */
[----:B------:R-:W-:-:S01]  /*19ae0*/  FADD.FTZ R82, R4, R81 ;  /* 0x0000005104527221 */ /* 0x000fc20000010000 */
[----:B------:R3:W-:Y:S01]  /*19af0*/  @!P0 SYNCS.ARRIVE.TRANS64.RED.A1T0 RZ, [R60+URZ], RZ ;  /* 0x000000ff3cff89a7 */ /* 0x0007e2000810043f */
[----:B------:R-:W-:-:S01]  /*19b00*/  FFMA.FTZ R53, R2, R99, -R36 ;  /* 0x0000006302357223 */ /* 0x000fc20000010824 */
[C-C-:B------:R-:W-:Y:S01]  /*19b10*/  FFMA.FTZ R83, R2.reuse, R83, -R36.reuse ;  /* 0x0000005302537223 */ /* 0x140fe20000010824 */
[----:B------:R-:W-:-:S01]  /*19b20*/  FFMA.FTZ R103, R2, R103, -R36 ;  /* 0x0000006702677223 */ /* 0x000fc20000010824 */
[C-C-:B------:R-:W-:Y:S01]  /*19b30*/  FFMA.FTZ R77, R2.reuse, R89, -R36.reuse ;  /* 0x00000059024d7223 */ /* 0x140fe20000010824 */
[----:B------:R-:W-:-:S01]  /*19b40*/  FFMA.FTZ R93, R2, R93, -R36 ;  /* 0x0000005d025d7223 */ /* 0x000fc20000010824 */
[----:B------:R-:W4:Y:S01]  /*19b50*/  MUFU.EX2 R107, R107 ;  /* 0x0000006b006b7308 */ /* 0x000f220000000800 */
[----:B-1----:R-:W-:-:S01]  /*19b60*/  FADD.FTZ R85, R32, R33 ;  /* 0x0000002120557221 */ /* 0x002fc20000010000 */
[----:B---3--:R-:W-:Y:S01]  /*19b70*/  FFMA.FTZ R60, R2, R43, -R36 ;  /* 0x0000002b023c7223 */ /* 0x008fe20000010824 */
[----:B------:R-:W-:-:S01]  /*19b80*/  FADD.FTZ R43, R11, R82 ;  /* 0x000000520b2b7221 */ /* 0x000fc20000010000 */
[C-C-:B------:R-:W-:Y:S01]  /*19b90*/  FFMA.FTZ R97, R2.reuse, R97, -R36.reuse ;  /* 0x0000006102617223 */ /* 0x140fe20000010824 */
[----:B------:R-:W-:-:S01]  /*19ba0*/  FFMA.FTZ R56, R2, R101, -R36 ;  /* 0x0000006502387223 */ /* 0x000fc20000010824 */
[C-C-:B------:R-:W-:Y:S01]  /*19bb0*/  FFMA.FTZ R67, R2.reuse, R67, -R36.reuse ;  /* 0x0000004302437223 */ /* 0x140fe20000010824 */
[----:B------:R-:W-:-:S01]  /*19bc0*/  FFMA.FTZ R75, R2, R75, -R36 ;  /* 0x0000004b024b7223 */ /* 0x000fc20000010824 */
[----:B------:R-:W-:Y:S01]  /*19bd0*/  MUFU.EX2 R37, R37 ;  /* 0x0000002500257308 */ /* 0x000fe20000000800 */
[----:B--2---:R-:W-:-:S01]  /*19be0*/  FADD.FTZ R80, R64, R85 ;  /* 0x0000005540507221 */ /* 0x004fc20000010000 */
[C-C-:B------:R-:W-:Y:S01]  /*19bf0*/  FFMA.FTZ R105, R2.reuse, R105, -R36.reuse ;  /* 0x0000006902697223 */ /* 0x140fe20000010824 */
[----:B------:R-:W-:-:S01]  /*19c00*/  FFMA.FTZ R73, R2, R73, -R36 ;  /* 0x0000004902497223 */ /* 0x000fc20000010824 */
[C-C-:B------:R-:W-:Y:S01]  /*19c10*/  FFMA.FTZ R47, R2.reuse, R47, -R36.reuse ;  /* 0x0000002f022f7223 */ /* 0x140fe20000010824 */
[----:B------:R-:W-:-:S01]  /*19c20*/  FFMA.FTZ R113, R2, R113, -R36 ;  /* 0x0000007102717223 */ /* 0x000fc20000010824 */
[C-C-:B------:R-:W-:Y:S01]  /*19c30*/  FFMA.FTZ R51, R2.reuse, R51, -R36.reuse ;  /* 0x0000003302337223 */ /* 0x140fe20000010824 */
[----:B------:R-:W-:-:S01]  /*19c40*/  FFMA.FTZ R61, R2, R61, -R36 ;  /* 0x0000003d023d7223 */ /* 0x000fc20000010824 */
[----:B------:R-:W-:Y:S01]  /*19c50*/  MUFU.EX2 R48, R48 ;  /* 0x0000003000307308 */ /* 0x000fe20000000800 */
[----:B----4-:R-:W-:-:S01]  /*19c60*/  FADD.FTZ R80, R107, R80 ;  /* 0x000000506b507221 */ /* 0x010fc20000010000 */
        /* <DEDUP_REMOVED lines=8> */
[----:B------:R-:W-:Y:S01]  /*19cf0*/  F2FP.SATFINITE.E4M3.F32.PACK_AB_MERGE_C R185, R107, R64, RZ ;  /* 0x000000406bb9723e */ /* 0x000fe200048070ff */
[----:B------:R-:W-:-:S03]  /*19d00*/  IMAD.MOV.U32 R85, RZ, RZ, R87 ;  /* 0x000000ffff557224 */ /* 0x000fc600078e0057 */
[----:B------:R-:W-:Y:S01]  /*19d10*/  F2FP.SATFINITE.E4M3.F32.PACK_AB_MERGE_C R185, R33, R32, R185 ;  /* 0x0000002021b9723e */ /* 0x000fe200048070b9 */
[--C-:B------:R-:W-:Y:S01]  /*19d20*/  IMAD.MOV.U32 R33, RZ, RZ, R87.reuse ;  /* 0x000000ffff217224 */ /* 0x100fe200078e0057 */
[----:B------:R-:W1:Y:S01]  /*19d30*/  MUFU.EX2 R119, R119 ;  /* 0x0000007700777308 */ /* 0x000e620000000800 */
[----:B------:R-:W-:-:S07]  /*19d40*/  IMAD.MOV.U32 R32, RZ, RZ, R87 ;  /* 0x000000ffff207224 */ /* 0x000fce00078e0057 */
[----:B------:R-:W2:Y:S08]  /*19d50*/  MUFU.EX2 R49, R49 ;  /* 0x0000003100317308 */ /* 0x000eb00000000800 */
[----:B------:R3:W-:Y:S01]  /*19d60*/  MUFU.EX2 R74, R71 ;  /* 0x00000047004a7308 */ /* 0x0007e20000000800 */
[----:B-1----:R-:W-:-:S04]  /*19d70*/  F2FP.SATFINITE.E4M3.F32.PACK_AB_MERGE_C R187, R119, R66, RZ ;  /* 0x0000004277bb723e */ /* 0x002fc800048070ff */
[----:B------:R-:W-:-:S03]  /*19d80*/  F2FP.SATFINITE.E4M3.F32.PACK_AB_MERGE_C R187, R48, R37, R187 ;  /* 0x0000002530bb723e */ /* 0x000fc600048070bb */
[----:B------:R-:W1:Y:S01]  /*19d90*/  MUFU.EX2 R50, R50 ;  /* 0x0000003200327308 */ /* 0x000e620000000800 */
[----:B---3--:R-:W-:-:S01]  /*19da0*/  FADD.FTZ R71, R37, R80 ;  /* 0x0000005025477221 */ /* 0x008fc20000010000 */
[----:B------:R-:W-:Y:S01]  /*19db0*/  FADD.FTZ R80, R10, R43 ;  /* 0x0000002b0a507221 */ /* 0x000fe20000010000 */
[----:B------:R-:W-:Y:S02]  /*19dc0*/  IMAD.MOV.U32 R37, RZ, RZ, R87 ;  /* 0x000000ffff257224 */ /* 0x000fe400078e0057 */
[----:B------:R-:W-:Y:S01]  /*19dd0*/  FADD.FTZ R71, R48, R71 ;  /* 0x0000004730477221 */ /* 0x000fe20000010000 */
[----:B------:R-:W-:-:S01]  /*19de0*/  FADD.FTZ R43, R15, R80 ;  /* 0x000000500f2b7221 */ /* 0x000fc20000010000 */
[----:B------:R-:W-:Y:S01]  /*19df0*/  IMAD.MOV.U32 R48, RZ, RZ, R87 ;  /* 0x000000ffff307224 */ /* 0x000fe200078e0057 */
[----:B------:R-:W3:Y:S01]  /*19e00*/  MUFU.EX2 R79, R79 ;  /* 0x0000004f004f7308 */ /* 0x000ee20000000800 */
[----:B------:R-:W-:-:S01]  /*19e10*/  FADD.FTZ R82, R66, R71 ;  /* 0x0000004742527221 */ /* 0x000fc20000010000 */
[----:B------:R-:W-:Y:S01]  /*19e20*/  FADD.FTZ R80, R12, R43 ;  /* 0x0000002b0c507221 */ /* 0x000fe20000010000 */
[----:B------:R-:W-:-:S02]  /*19e30*/  IMAD.MOV.U32 R66, RZ, RZ, R87 ;  /* 0x000000ffff427224 */ /* 0x000fc400078e0057 */
[----:B------:R-:W-:-:S03]  /*19e40*/  FADD.FTZ R82, R119, R82 ;  /* 0x0000005277527221 */ /* 0x000fc60000010000 */
[----:B------:R-:W4:Y:S01]  /*19e50*/  MUFU.EX2 R68, R95 ;  /* 0x0000005f00447308 */ /* 0x000f220000000800 */
[----:B--2---:R-:W-:-:S01]  /*19e60*/  FADD.FTZ R43, R49, R82 ;  /* 0x00000052312b7221 */ /* 0x004fc20000010000 */
[----:B------:R-:W-:-:S03]  /*19e70*/  FADD.FTZ R82, R21, R80 ;  /* 0x0000005015527221 */ /* 0x000fc60000010000 */
[----:B-1----:R-:W-:Y:S01]  /*19e80*/  FADD.FTZ R84, R50, R43 ;  /* 0x0000002b32547221 */ /* 0x002fe20000010000 */
[----:B------:R-:W-:-:S01]  /*19e90*/  FADD.FTZ R71, R29, R82 ;  /* 0x000000521d477221 */ /* 0x000fc20000010000 */
[----:B------:R-:W-:Y:S01]  /*19ea0*/  FFMA.FTZ R43, R2, R27, -R36 ;  /* 0x0000001b022b7223 */ /* 0x000fe20000010824 */
[----:B------:R-:W1:Y:S01]  /*19eb0*/  MUFU.EX2 R52, R52 ;  /* 0x0000003400347308 */ /* 0x000e620000000800 */
[----:B---3--:R-:W-:-:S01]  /*19ec0*/  FADD.FTZ R27, R79, R84 ;  /* 0x000000544f1b7221 */ /* 0x008fc20000010000 */
[----:B------:R-:W-:Y:S01]  /*19ed0*/  FADD.FTZ R82, R76, R71 ;  /* 0x000000474c527221 */ /* 0x000fe20000010000 */
[----:B------:R-:W-:-:S01]  /*19ee0*/  FFMA.FTZ R36, R2, R41, -R36 ;  /* 0x0000002902247223 */ /* 0x000fc20000010824 */
[----:B------:R-:W-:Y:S02]  /*19ef0*/  IMAD.MOV.U32 R76, RZ, RZ, R87 ;  /* 0x000000ffff4c7224 */ /* 0x000fe400078e0057 */
[----:B------:R-:W-:-:S01]  /*19f00*/  FADD.FTZ R81, R45, R82 ;  /* 0x000000522d517221 */ /* 0x000fc20000010000 */
[----:B------:R-:W-:Y:S01]  /*19f10*/  IMAD.MOV.U32 R29, RZ, RZ, R87 ;  /* 0x000000ffff1d7224 */ /* 0x000fe200078e0057 */
[----:B------:R-:W2:Y:S01]  /*19f20*/  MUFU.EX2 R53, R53 ;  /* 0x0000003500357308 */ /* 0x000ea20000000800 */
[----:B----4-:R-:W-:-:S01]  /*19f30*/  FADD.FTZ R71, R68, R27 ;  /* 0x0000001b44477221 */ /* 0x010fc20000010000 */
[----:B------:R-:W-:Y:S01]  /*19f40*/  FADD.FTZ R81, R78, R81 ;  /* 0x000000514e517221 */ /* 0x000fe20000010000 */
[----:B------:R-:W-:Y:S01]  /*19f50*/  F2FP.SATFINITE.E4M3.F32.PACK_AB_MERGE_C R181, R68, R79, RZ ;  /* 0x0000004f44b5723e */ /* 0x000fe200048070ff */
[----:B------:R-:W-:Y:S01]  /*19f60*/  IMAD.MOV.U32 R79, RZ, RZ, R87 ;  /* 0x000000ffff4f7224 */ /* 0x000fe200078e0057 */
[----:B------:R-:W-:Y:S01]  /*19f70*/  MOV R68, R87 ;  /* 0x0000005700447202 */ /* 0x000fe20000000f00 */
[----:B------:R-:W-:Y:S01]  /*19f80*/  FADD.FTZ R86, R58, R81 ;  /* 0x000000513a567221 */ /* 0x000fe20000010000 */
[----:B------:R-:W-:Y:S01]  /*19f90*/  F2FP.SATFINITE.E4M3.F32.PACK_AB_MERGE_C R58, R63, R58, RZ ;  /* 0x0000003a3f3a723e */ /* 0x000fe200048070ff */
[----:B------:R-:W3:Y:S01]  /*19fa0*/  MUFU.EX2 R83, R83 ;  /* 0x0000005300537308 */ /* 0x000ee20000000800 */
[----:B-1----:R-:W-:-:S01]  /*19fb0*/  FADD.FTZ R82, R52, R71 ;  /* 0x0000004734527221 */ /* 0x002fc20000010000 */
[----:B------:R-:W-:Y:S01]  /*19fc0*/  FADD.FTZ R86, R63, R86 ;  /* 0x000000563f567221 */ /* 0x000fe20000010000 */
[----:B------:R-:W-:Y:S01]  /*19fd0*/  F2FP.SATFINITE.E4M3.F32.PACK_AB_MERGE_C R181, R50, R49, R181 ;  /* 0x0000003132b5723e */ /* 0x000fe200048070b5 */
[----:B------:R-:W-:Y:S01]  /*19fe0*/  IMAD.MOV.U32 R81, RZ, RZ, R87 ;  /* 0x000000ffff517224 */ /* 0x000fe200078e0057 */
[----:B------:R-:W-:Y:S01]  /*19ff0*/  F2FP.SATFINITE.E4M3.F32.PACK_AB_MERGE_C R182, R78, R45, R58 ;  /* 0x0000002d4eb6723e */ /* 0x000fe2000480703a */
[----:B------:R-:W-:Y:S01]  /*1a000*/  FADD.FTZ R9, R59, R86 ;  /* 0x000000563b097221 */ /* 0x000fe20000010000 */
[----:B------:R-:W-:Y:S01]  /*1a010*/  MOV R86, R87 ;  /* 0x0000005700567202 */ /* 0x000fe20000000f00 */
[----:B------:R-:W1:Y:S01]  /*1a020*/  MUFU.EX2 R70, R103 ;  /* 0x0000006700467308 */ /* 0x000e620000000800 */
[----:B--2---:R-:W-:-:S01]  /*1a030*/  FADD.FTZ R84, R53, R82 ;  /* 0x0000005235547221 */ /* 0x004fc20000010000 */
[----:B------:R-:W-:Y:S01]  /*1a040*/  FADD.FTZ R9, R62, R9 ;  /* 0x000000093e097221 */ /* 0x000fe20000010000 */
[--C-:B------:R-:W-:Y:S01]  /*1a050*/  IMAD.MOV.U32 R78, RZ, RZ, R87.reuse ;  /* 0x000000ffff4e7224 */ /* 0x100fe200078e0057 */
[----:B------:R-:W-:Y:S01]  /*1a060*/  MOV R50, R87 ;  /* 0x0000005700327202 */ /* 0x000fe20000000f00 */
[----:B------:R-:W-:-:S02]  /*1a070*/  IMAD.MOV.U32 R71, RZ, RZ, R87 ;  /* 0x000000ffff477224 */ /* 0x000fc400078e0057 */
[----:B------:R-:W-:Y:S01]  /*1a080*/  FADD.FTZ R64, R42, R9 ;  /* 0x000000092a407221 */ /* 0x000fe20000010000 */
[----:B------:R-:W-:Y:S01]  /*1a090*/  IMAD.MOV.U32 R63, RZ, RZ, R87 ;  /* 0x000000ffff3f7224 */ /* 0x000fe200078e0057 */
[----:B------:R-:W2:Y:S01]  /*1a0a0*/  MUFU.EX2 R54, R54 ;  /* 0x0000003600367308 */ /* 0x000ea20000000800 */
[----:B---3--:R-:W-:-:S01]  /*1a0b0*/  FADD.FTZ R41, R83, R84 ;  /* 0x0000005453297221 */ /* 0x008fc20000010000 */
[C---:B------:R-:W-:Y:S01]  /*1a0c0*/  FADD.FTZ R15, R109.reuse, R64 ;  /* 0x000000406d0f7221 */ /* 0x040fe20000010000 */
[----:B------:R-:W-:Y:S01]  /*1a0d0*/  F2FP.SATFINITE.E4M3.F32.PACK_AB_MERGE_C R109, R109, R42, RZ ;  /* 0x0000002a6d6d723e */ /* 0x000fe200048070ff */
[--C-:B------:R-:W-:Y:S01]  /*1a0e0*/  IMAD.MOV.U32 R84, RZ, RZ, R87.reuse ;  /* 0x000000ffff547224 */ /* 0x100fe200078e0057 */
[----:B------:R-:W-:Y:S01]  /*1a0f0*/  MOV R45, R87 ;  /* 0x00000057002d7202 */ /* 0x000fe20000000f00 */
[----:B------:R-:W-:Y:S01]  /*1a100*/  IMAD.MOV.U32 R64, RZ, RZ, R87 ;  /* 0x000000ffff407224 */ /* 0x000fe200078e0057 */
[----:B------:R-:W-:Y:S01]  /*1a110*/  F2FP.SATFINITE.E4M3.F32.PACK_AB_MERGE_C R176, R62, R59, R109 ;  /* 0x0000003b3eb0723e */ /* 0x000fe2000480706d */
[----:B------:R-:W3:Y:S01]  /*1a120*/  MUFU.EX2 R77, R77 ;  /* 0x0000004d004d7308 */ /* 0x000ee20000000800 */
[----:B-1----:R-:W-:-:S01]  /*1a130*/  FADD.FTZ R41, R70, R41 ;  /* 0x0000002946297221 */ /* 0x002fc20000010000 */
[----:B------:R-:W-:Y:S01]  /*1a140*/  F2FP.SATFINITE.E4M3.F32.PACK_AB_MERGE_C R70, R70, R83, RZ ;  /* 0x000000534646723e */ /* 0x000fe200048070ff */
[--C-:B------:R-:W-:Y:S01]  /*1a150*/  IMAD.MOV.U32 R83, RZ, RZ, R87.reuse ;  /* 0x000000ffff537224 */ /* 0x100fe200078e0057 */
[----:B------:R-:W-:Y:S01]  /*1a160*/  MOV R62, R87 ;  /* 0x00000057003e7202 */ /* 0x000fe20000000f00 */
[--C-:B------:R-:W-:Y:S01]  /*1a170*/  IMAD.MOV.U32 R59, RZ, RZ, R87.reuse ;  /* 0x000000ffff3b7224 */ /* 0x100fe200078e0057 */
[----:B------:R-:W-:Y:S01]  /*1a180*/  F2FP.SATFINITE.E4M3.F32.PACK_AB_MERGE_C R183, R53, R52, R70 ;  /* 0x0000003435b7723e */ /* 0x000fe20004807046 */
[----:B------:R-:W-:Y:S01]  /*1a190*/  IMAD.MOV.U32 R70, RZ, RZ, R87 ;  /* 0x000000ffff467224 */ /* 0x000fe200078e0057 */
        /* <DEDUP_REMOVED lines=9> */
[----:B------:R-:W3:Y:S01]  /*1a230*/  MUFU.EX2 R56, R56 ;  /* 0x0000003800387308 */ /* 0x000ee20000000800 */
[----:B-1----:R-:W-:-:S01]  /*1a240*/  FADD.FTZ R9, R93, R10 ;  /* 0x0000000a5d097221 */ /* 0x002fc20000010000 */
[----:B------:R-:W-:Y:S01]  /*1a250*/  FADD.FTZ R10, R46, R15 ;  /* 0x0000000f2e0a7221 */ /* 0x000fe20000010000 */
[----:B------:R-:W-:-:S04]  /*1a260*/  F2FP.SATFINITE.E4M3.F32.PACK_AB_MERGE_C R15, R31, R26, RZ ;  /* 0x0000001a1f0f723e */ /* 0x000fc800048070ff */
[----:B------:R-:W-:Y:S01]  /*1a270*/  F2FP.SATFINITE.E4M3.F32.PACK_AB_MERGE_C R178, R55, R46, R15 ;  /* 0x0000002e37b2723e */ /* 0x000fe2000480700f */
        /* <DEDUP_REMOVED lines=8> */
[----:B------:R-:W-:Y:S01]  /*1a300*/  FADD.FTZ R9, R55, R10 ;  /* 0x0000000a37097221 */ /* 0x000fe20000010000 */
[--C-:B------:R-:W-:Y:S02]  /*1a310*/  IMAD.MOV.U32 R72, RZ, RZ, R87.reuse ;  /* 0x000000ffff487224 */ /* 0x100fe400078e0057 */
[----:B------:R-:W-:Y:S02]  /*1a320*/  IMAD.MOV.U32 R55, RZ, RZ, R87 ;  /* 0x000000ffff377224 */ /* 0x000fe400078e0057 */
[----:B------:R-:W-:-:S01]  /*1a330*/  FADD.FTZ R10, R26, R9 ;  /* 0x000000091a0a7221 */ /* 0x000fc20000010000 */
[----:B------:R-:W-:Y:S01]  /*1a340*/  IMAD.MOV.U32 R54, RZ, RZ, R87 ;  /* 0x000000ffff367224 */ /* 0x000fe200078e0057 */
[----:B------:R-:W3:Y:S01]  /*1a350*/  MUFU.EX2 R3, R105 ;  /* 0x0000006900037308 */ /* 0x000ee20000000800 */
[----:B-1----:R-:W-:-:S01]  /*1a360*/  FADD.FTZ R42, R67, R42 ;  /* 0x0000002a432a7221 */ /* 0x002fc20000010000 */
[----:B------:R-:W-:-:S04]  /*1a370*/  FADD.FTZ R31, R31, R10 ;  /* 0x0000000a1f1f7221 */ /* 0x000fc80000010000 */
[----:B------:R-:W-:Y:S01]  /*1a380*/  FADD.FTZ R10, R30, R31 ;  /* 0x0000001f1e0a7221 */ /* 0x000fe20000010000 */
[----:B------:R-:W-:Y:S01]  /*1a390*/  IMAD.MOV.U32 R31, RZ, RZ, R87 ;  /* 0x000000ffff1f7224 */ /* 0x000fe200078e0057 */
[----:B------:R-:W1:Y:S01]  /*1a3a0*/  MUFU.EX2 R60, R60 ;  /* 0x0000003c003c7308 */ /* 0x000e620000000800 */
[----:B--2---:R-:W-:-:S01]  /*1a3b0*/  FADD.FTZ R7, R75, R42 ;  /* 0x0000002a4b077221 */ /* 0x004fc20000010000 */
[----:B------:R-:W-:Y:S01]  /*1a3c0*/  F2FP.SATFINITE.E4M3.F32.PACK_AB_MERGE_C R75, R74, R75, RZ ;  /* 0x0000004b4a4b723e */ /* 0x000fe200048070ff */
[----:B------:R-:W-:-:S01]  /*1a3d0*/  FADD.FTZ R9, R39, R10 ;  /* 0x0000000a27097221 */ /* 0x000fc20000010000 */
[----:B------:R-:W-:Y:S02]  /*1a3e0*/  IMAD.MOV.U32 R42, RZ, RZ, R87 ;  /* 0x000000ffff2a7224 */ /* 0x000fe400078e0057 */
[----:B------:R-:W-:-:S01]  /*1a3f0*/  FADD.FTZ R74, R74, R7 ;  /* 0x000000074a4a7221 */ /* 0x000fc20000010000 */
[----:B------:R-:W-:Y:S01]  /*1a400*/  F2FP.SATFINITE.E4M3.F32.PACK_AB_MERGE_C R179, R67, R56, R75 ;  /* 0x0000003843b3723e */ /* 0x000fe2000480704b */
[----:B------:R-:W-:-:S01]  /*1a410*/  FADD.FTZ R12, R34, R9 ;  /* 0x00000009220c7221 */ /* 0x000fc20000010000 */
[----:B------:R-:W2:Y:S01]  /*1a420*/  MUFU.EX2 R73, R73 ;  /* 0x0000004900497308 */ /* 0x000ea20000000800 */
[----:B---3--:R-:W-:-:S01]  /*1a430*/  FADD.FTZ R7, R3, R74 ;  /* 0x0000004a03077221 */ /* 0x008fc20000010000 */
[C---:B------:R-:W-:Y:S01]  /*1a440*/  F2FP.SATFINITE.E4M3.F32.PACK_AB_MERGE_C R34, R125.reuse, R34, RZ ;  /* 0x000000227d22723e */ /* 0x040fe200048070ff */
[----:B------:R-:W-:-:S01]  /*1a450*/  FADD.FTZ R125, R125, R12 ;  /* 0x0000000c7d7d7221 */ /* 0x000fc20000010000 */
[--C-:B------:R-:W-:Y:S01]  /*1a460*/  IMAD.MOV.U32 R75, RZ, RZ, R87.reuse ;  /* 0x000000ffff4b7224 */ /* 0x100fe200078e0057 */
[----:B------:R-:W-:Y:S01]  /*1a470*/  MOV R74, R87 ;  /* 0x00000057004a7202 */ /* 0x000fe20000000f00 */
[----:B------:R-:W-:Y:S01]  /*1a480*/  IMAD.MOV.U32 R67, RZ, RZ, R87 ;  /* 0x000000ffff437224 */ /* 0x000fe200078e0057 */
[----:B------:R-:W-:Y:S01]  /*1a490*/  F2FP.SATFINITE.E4M3.F32.PACK_AB_MERGE_C R172, R39, R30, R34 ;  /* 0x0000001e27ac723e */ /* 0x000fe20004807022 */
[----:B------:R3:W4:Y:S01]  /*1a4a0*/  MUFU.EX2 R80, R47 ;  /* 0x0000002f00507308 */ /* 0x0007220000000800 */
[----:B-1----:R-:W-:-:S01]  /*1a4b0*/  FADD.FTZ R10, R60, R7 ;  /* 0x000000073c0a7221 */ /* 0x002fc20000010000 */
[-C--:B------:R-:W-:Y:S01]  /*1a4c0*/  MOV R56, R87.reuse ;  /* 0x0000005700387202 */ /* 0x080fe20000000f00 */
[--C-:B------:R-:W-:Y:S01]  /*1a4d0*/  IMAD.MOV.U32 R39, RZ, RZ, R87.reuse ;  /* 0x000000ffff277224 */ /* 0x100fe200078e0057 */
[----:B------:R-:W-:Y:S01]  /*1a4e0*/  MOV R30, R87 ;  /* 0x00000057001e7202 */ /* 0x000fe20000000f00 */
[----:B------:R-:W-:-:S03]  /*1a4f0*/  IMAD.MOV.U32 R34, RZ, RZ, R87 ;  /* 0x000000ffff227224 */ /* 0x000fc600078e0057 */
[----:B------:R-:W1:Y:S01]  /*1a500*/  MUFU.EX2 R27, R113 ;  /* 0x00000071001b7308 */ /* 0x000e620000000800 */
[----:B--2---:R-:W-:-:S01]  /*1a510*/  FADD.FTZ R7, R73, R10 ;  /* 0x0000000a49077221 */ /* 0x004fc20000010000 */
[----:B------:R-:W-:Y:S01]  /*1a520*/  FADD.FTZ R10, R38, R125 ;  /* 0x0000007d260a7221 */ /* 0x000fe20000010000 */
[----:B---3--:R-:W-:-:S03]  /*1a530*/  IMAD.MOV.U32 R47, RZ, RZ, R87 ;  /* 0x000000ffff2f7224 */ /* 0x008fc600078e0057 */
[----:B------:R-:W-:Y:S02]  /*1a540*/  FADD.FTZ R9, R127, R10 ;  /* 0x0000000a7f097221 */ /* 0x000fe40000010000 */
[----:B------:R-:W2:Y:S01]  /*1a550*/  MUFU.EX2 R129, R129 ;  /* 0x0000008100817308 */ /* 0x000ea20000000800 */
[C---:B----4-:R-:W-:Y:S01]  /*1a560*/  F2FP.SATFINITE.E4M3.F32.PACK_AB_MERGE_C R73, R80.reuse, R73, RZ ;  /* 0x000000495049723e */ /* 0x050fe200048070ff */
[----:B------:R-:W-:Y:S01]  /*1a570*/  FADD.FTZ R80, R80, R7 ;  /* 0x0000000750507221 */ /* 0x000fe20000010000 */
[----:B------:R-:W-:-:S02]  /*1a580*/  FADD.FTZ R26, R44, R9 ;  /* 0x000000092c1a7221 */ /* 0x000fc40000010000 */
[----:B------:R-:W-:Y:S01]  /*1a590*/  F2FP.SATFINITE.E4M3.F32.PACK_AB_MERGE_C R173, R60, R3, R73 ;  /* 0x000000033cad723e */ /* 0x000fe20004807049 */
[----:B------:R-:W-:Y:S02]  /*1a5a0*/  IMAD.MOV.U32 R73, RZ, RZ, R87 ;  /* 0x000000ffff497224 */ /* 0x000fe400078e0057 */
[----:B------:R3:W4:Y:S01]  /*1a5b0*/  MUFU.EX2 R82, R51 ;  /* 0x0000003300527308 */ /* 0x0007220000000800 */
[----:B-1----:R-:W-:-:S01]  /*1a5c0*/  FADD.FTZ R7, R27, R80 ;  /* 0x000000501b077221 */ /* 0x002fc20000010000 */
[----:B------:R-:W-:Y:S01]  /*1a5d0*/  MOV R80, R87 ;  /* 0x0000005700507202 */ /* 0x000fe20000000f00 */
[----:B------:R-:W-:-:S05]  /*1a5e0*/  IMAD.MOV.U32 R60, RZ, RZ, R87 ;  /* 0x000000ffff3c7224 */ /* 0x000fca00078e0057 */
[----:B------:R-:W1:Y:S01]  /*1a5f0*/  MUFU.EX2 R61, R61 ;  /* 0x0000003d003d7308 */ /* 0x000e620000000800 */
[C---:B--2---:R-:W-:Y:S01]  /*1a600*/  F2FP.SATFINITE.E4M3.F32.PACK_AB_MERGE_C R44, R129.reuse, R44, RZ ;  /* 0x0000002c812c723e */ /* 0x044fe200048070ff */
[----:B------:R-:W-:Y:S01]  /*1a610*/  FADD.FTZ R129, R129, R26 ;  /* 0x0000001a81817221 */ /* 0x000fe20000010000 */
[--C-:B---3--:R-:W-:Y:S02]  /*1a620*/  IMAD.MOV.U32 R51, RZ, RZ, R87.reuse ;  /* 0x000000ffff337224 */ /* 0x108fe400078e0057 */
[----:B------:R-:W-:Y:S01]  /*1a630*/  F2FP.SATFINITE.E4M3.F32.PACK_AB_MERGE_C R174, R127, R38, R44 ;  /* 0x000000267fae723e */ /* 0x000fe2000480702c */
[----:B------:R-:W-:Y:S02]  /*1a640*/  IMAD.MOV.U32 R44, RZ, RZ, R87 ;  /* 0x000000ffff2c7224 */ /* 0x000fe400078e0057 */
[----:B------:R-:W2:Y:S01]  /*1a650*/  MUFU.EX2 R40, R40 ;  /* 0x0000002800287308 */ /* 0x000ea20000000800 */
[----:B----4-:R-:W-:-:S01]  /*1a660*/  FADD.FTZ R12, R82, R7 ;  /* 0x00000007520c7221 */ /* 0x010fc20000010000 */
[----:B------:R-:W-:-:S02]  /*1a670*/  IMAD.MOV.U32 R38, RZ, RZ, R87 ;  /* 0x000000ffff267224 */ /* 0x000fc400078e0057 */
[----:B------:R-:W-:-:S04]  /*1a680*/  IMAD.MOV.U32 R26, RZ, RZ, R87 ;  /* 0x000000ffff1a7224 */ /* 0x000fc800078e0057 */
[----:B------:R3:W4:Y:S01]  /*1a690*/  MUFU.EX2 R6, R65 ;  /* 0x0000004100067308 */ /* 0x0007220000000800 */
[----:B-1----:R-:W-:-:S07]  /*1a6a0*/  FADD.FTZ R7, R61, R12 ;  /* 0x0000000c3d077221 */ /* 0x002fce0000010000 */
[----:B------:R-:W1:Y:S01]  /*1a6b0*/  MUFU.EX2 R131, R131 ;  /* 0x0000008300837308 */ /* 0x000e620000000800 */
[----:B--2---:R-:W-:-:S01]  /*1a6c0*/  FADD.FTZ R12, R40, R129 ;  /* 0x00000081280c7221 */ /* 0x004fc20000010000 */
[----:B---3--:R-:W-:-:S06]  /*1a6d0*/  IMAD.MOV.U32 R65, RZ, RZ, R87 ;  /* 0x000000ffff417224 */ /* 0x008fcc00078e0057 */
[----:B------:R-:W2:Y:S01]  /*1a6e0*/  MUFU.EX2 R117, R117 ;  /* 0x0000007500757308 */ /* 0x000ea20000000800 */
[C---:B----4-:R-:W-:Y:S01]  /*1a6f0*/  F2FP.SATFINITE.E4M3.F32.PACK_AB_MERGE_C R61, R6.reuse, R61, RZ ;  /* 0x0000003d063d723e */ /* 0x050fe200048070ff */
[----:B------:R-:W-:-:S03]  /*1a700*/  FADD.FTZ R6, R6, R7 ;  /* 0x0000000706067221 */ /* 0x000fc60000010000 */
[----:B------:R-:W-:Y:S01]  /*1a710*/  F2FP.SATFINITE.E4M3.F32.PACK_AB_MERGE_C R175, R82, R27, R61 ;  /* 0x0000001b52af723e */ /* 0x000fe2000480703d */
[----:B------:R-:W-:Y:S02]  /*1a720*/  IMAD.MOV.U32 R82, RZ, RZ, R87 ;  /* 0x000000ffff527224 */ /* 0x000fe400078e0057 */
[----:B------:R-:W3:Y:S01]  /*1a730*/  MUFU.EX2 R20, R20 ;  /* 0x0000001400147308 */ /* 0x000ee20000000800 */
[----:B-1----:R-:W-:-:S01]  /*1a740*/  FADD.FTZ R9, R131, R12 ;  /* 0x0000000c83097221 */ /* 0x002fc20000010000 */
[--C-:B------:R-:W-:Y:S02]  /*1a750*/  IMAD.MOV.U32 R61, RZ, RZ, R87.reuse ;  /* 0x000000ffff3d7224 */ /* 0x100fe400078e0057 */
[----:B------:R-:W-:-:S04]  /*1a760*/  IMAD.MOV.U32 R27, RZ, RZ, R87 ;  /* 0x000000ffff1b7224 */ /* 0x000fc800078e0057 */
[----:B------:R-:W1:Y:S01]  /*1a770*/  MUFU.EX2 R133, R133 ;  /* 0x0000008500857308 */ /* 0x000e620000000800 */
[----:B--2---:R-:W-:-:S07]  /*1a780*/  FADD.FTZ R7, R117, R6 ;  /* 0x0000000675077221 */ /* 0x004fce0000010000 */
[----:B------:R2:W4:Y:S01]  /*1a790*/  MUFU.EX2 R8, R43 ;  /* 0x0000002b00087308 */ /* 0x0005220000000800 */
[----:B---3--:R-:W-:-:S01]  /*1a7a0*/  FADD.FTZ R12, R20, R9 ;  /* 0x00000009140c7221 */ /* 0x008fc20000010000 */
[----:B------:R-:W-:-:S06]  /*1a7b0*/  VIADD R9, R157, 0xfffffffe ;  /* 0xfffffffe9d097836 */ /* 0x000fcc0000000000 */
[----:B------:R-:W3:Y:S01]  /*1a7c0*/  MUFU.EX2 R121, R121 ;  /* 0x0000007900797308 */ /* 0x000ee20000000800 */
[C---:B-1----:R-:W-:Y:S01]  /*1a7d0*/  F2FP.SATFINITE.E4M3.F32.PACK_AB_MERGE_C R20, R133.reuse, R20, RZ ;  /* 0x000000148514723e */ /* 0x042fe200048070ff */
[----:B------:R-:W-:Y:S01]  /*1a7e0*/  FADD.FTZ R133, R133, R12 ;  /* 0x0000000c85857221 */ /* 0x000fe20000010000 */
[----:B--2---:R-:W-:Y:S02]  /*1a7f0*/  IMAD.MOV.U32 R43, RZ, RZ, R87 ;  /* 0x000000ffff2b7224 */ /* 0x004fe400078e0057 */
[----:B------:R-:W-:Y:S02]  /*1a800*/  F2FP.SATFINITE.E4M3.F32.PACK_AB_MERGE_C R168, R131, R40, R20 ;  /* 0x0000002883a8723e */ /* 0x000fe40004807014 */
[----:B------:R-:W-:Y:S01]  /*1a810*/  MOV R40, R87 ;  /* 0x0000005700287202 */ /* 0x000fe20000000f00 */
[----:B------:R-:W1:Y:S01]  /*1a820*/  MUFU.EX2 R24, R24 ;  /* 0x0000001800187308 */ /* 0x000e620000000800 */
[----:B----4-:R-:W-:-:S07]  /*1a830*/  FADD.FTZ R6, R8, R7 ;  /* 0x0000000708067221 */ /* 0x010fce0000010000 */
[----:B------:R-:W2:Y:S01]  /*1a840*/  MUFU.EX2 R135, R135 ;  /* 0x0000008700877308 */ /* 0x000ea20000000800 */
[----:B---3--:R-:W-:-:S07]  /*1a850*/  FADD.FTZ R3, R121, R6 ;  /* 0x0000000679037221 */ /* 0x008fce0000010000 */
[----:B------:R-:W-:Y:S01]  /*1a860*/  MUFU.EX2 R28, R28 ;  /* 0x0000001c001c7308 */ /* 0x000fe20000000800 */
[----:B-1----:R-:W-:-:S07]  /*1a870*/  FADD.FTZ R6, R24, R133 ;  /* 0x0000008518067221 */ /* 0x002fce0000010000 */
[----:B------:R-:W1:Y:S01]  /*1a880*/  MUFU.EX2 R25, R25 ;  /* 0x0000001900197308 */ /* 0x000e620000000800 */
[----:B--2---:R-:W-:-:S07]  /*1a890*/  FADD.FTZ R7, R135, R6 ;  /* 0x0000000687077221 */ /* 0x004fce0000010000 */
[----:B------:R2:W3:Y:S08]  /*1a8a0*/  MUFU.EX2 R4, R69 ;  /* 0x0000004500047308 */ /* 0x0004f00000000800 */
[----:B------:R-:W4:Y:S01]  /*1a8b0*/  MUFU.EX2 R123, R123 ;  /* 0x0000007b007b7308 */ /* 0x000f220000000800 */
[----:B-1----:R-:W-:Y:S01]  /*1a8c0*/  F2FP.SATFINITE.E4M3.F32.PACK_AB_MERGE_C R6, R25, R28, RZ ;  /* 0x0000001c1906723e */ /* 0x002fe200048070ff */
[----:B------:R-:W-:Y:S01]  /*1a8d0*/  FADD.FTZ R28, R28, R7 ;  /* 0x000000071c1c7221 */ /* 0x000fe20000010000 */
[----:B--2---:R-:W-:-:S02]  /*1a8e0*/  IMAD.MOV.U32 R69, RZ, RZ, R87 ;  /* 0x000000ffff457224 */ /* 0x004fc400078e0057 */
[----:B------:R-:W-:Y:S01]  /*1a8f0*/  F2FP.SATFINITE.E4M3.F32.PACK_AB_MERGE_C R170, R135, R24, R6 ;  /* 0x0000001887aa723e */ /* 0x000fe20004807006 */
[----:B------:R-:W-:Y:S01]  /*1a900*/  IMAD.MOV.U32 R24, RZ, RZ, R87 ;  /* 0x000000ffff187224 */ /* 0x000fe200078e0057 */
[----:B------:R-:W-:Y:S01]  /*1a910*/  VIMNMX R6, RZ, R14, !PT ;  /* 0x0000000eff067248 */ /* 0x000fe20007fe0100 */
[----:B------:R1:W2:Y:S01]  /*1a920*/  MUFU.EX2 R10, R35 ;  /* 0x00000023000a7308 */ /* 0x0002a20000000800 */
[C---:B---3--:R-:W-:Y:S01]  /*1a930*/  F2FP.SATFINITE.E4M3.F32.PACK_AB_MERGE_C R121, R4.reuse, R121, RZ ;  /* 0x000000790479723e */ /* 0x048fe200048070ff */
[----:B------:R-:W-:Y:S01]  /*1a940*/  FADD.FTZ R4, R4, R3 ;  /* 0x0000000304047221 */ /* 0x000fe20000010000 */
[----:B------:R-:W-:Y:S02]  /*1a950*/  ISETP.GE.AND P0, PT, R9, R6, PT ;  /* 0x000000060900720c */ /* 0x000fe40003f06270 */
[----:B------:R-:W-:-:S03]  /*1a960*/  F2FP.SATFINITE.E4M3.F32.PACK_AB_MERGE_C R169, R8, R117, R121 ;  /* 0x0000007508a9723e */ /* 0x000fc60004807079 */
[----:B------:R-:W3:Y:S01]  /*1a970*/  MUFU.EX2 R57, R57 ;  /* 0x0000003900397308 */ /* 0x000ee20000000800 */
[----:B----4-:R-:W-:-:S01]  /*1a980*/  FADD.FTZ R3, R123, R4 ;  /* 0x000000047b037221 */ /* 0x010fc20000010000 */
[----:B-1----:R-:W-:-:S06]  /*1a990*/  MOV R35, R87 ;  /* 0x0000005700237202 */ /* 0x002fcc0000000f00 */
[----:B------:R-:W1:Y:S01]  /*1a9a0*/  MUFU.EX2 R36, R36 ;  /* 0x0000002400247308 */ /* 0x000e620000000800 */
[----:B--2---:R-:W-:-:S04]  /*1a9b0*/  FADD.FTZ R4, R10, R3 ;  /* 0x000000030a047221 */ /* 0x004fc80000010000 */
[----:B---3--:R-:W-:Y:S01]  /*1a9c0*/  FADD.FTZ R3, R57, R4 ;  /* 0x0000000439037221 */ /* 0x008fe20000010000 */
[----:B------:R-:W-:-:S01]  /*1a9d0*/  FADD.FTZ R4, R25, R28 ;  /* 0x0000001c19047221 */ /* 0x000fc20000010000 */
[----:B------:R-:W-:Y:S01]  /*1a9e0*/  IMAD.MOV.U32 R28, RZ, RZ, R87 ;  /* 0x000000ffff1c7224 */ /* 0x000fe200078e0057 */
[----:B------:R-:W-:Y:S02]  /*1a9f0*/  MOV R25, R87 ;  /* 0x0000005700197202 */ /* 0x000fe40000000f00 */
[C---:B-1----:R-:W-:Y:S01]  /*1aa00*/  F2FP.SATFINITE.E4M3.F32.PACK_AB_MERGE_C R8, R36.reuse, R57, RZ ;  /* 0x000000392408723e */ /* 0x042fe200048070ff */
[----:B------:R-:W-:-:S01]  /*1aa10*/  FADD.FTZ R3, R36, R3 ;  /* 0x0000000324037221 */ /* 0x000fc20000010000 */
[--C-:B------:R-:W-:Y:S02]  /*1aa20*/  IMAD.MOV.U32 R57, RZ, RZ, R87.reuse ;  /* 0x000000ffff397224 */ /* 0x100fe400078e0057 */
[----:B------:R-:W-:Y:S01]  /*1aa30*/  F2FP.SATFINITE.E4M3.F32.PACK_AB_MERGE_C R171, R10, R123, R8 ;  /* 0x0000007b0aab723e */ /* 0x000fe20004807008 */
[----:B------:R-:W-:Y:S01]  /*1aa40*/  IMAD.MOV.U32 R36, RZ, RZ, R87 ;  /* 0x000000ffff247224 */ /* 0x000fe200078e0057 */
[----:B------:R-:W-:Y:S06]  /*1aa50*/  @!P0 BRA `(.L_x_2360) ;  /* 0x0000003c00cc8947 */ /* 0x000fec0003800000 */
[----:B------:R-:W-:Y:S01]  /*1aa60*/  IMAD.MOV.U32 R7, RZ, RZ, R13 ;  /* 0x000000ffff077224 */ /* 0x000fe200078e000d */
[----:B------:R-:W-:Y:S01]  /*1aa70*/  MOV R11, R145 ;  /* 0x00000091000b7202 */ /* 0x000fe20000000f00 */
[----:B------:R-:W-:Y:S01]  /*1aa80*/  IMAD.MOV.U32 R8, RZ, RZ, R0 ;  /* 0x000000ffff087224 */ /* 0x000fe200078e0000 */
[----:B------:R-:W-:Y:S01]  /*1aa90*/  CS2R R86, SRZ ;  /* 0x0000000000567805 */ /* 0x000fe2000001ff00 */
[----:B------:R-:W-:Y:S01]  /*1aaa0*/  IMAD.MOV.U32 R10, RZ, RZ, R192 ;  /* 0x000000ffff0a7224 */ /* 0x000fe200078e00c0 */
        /* <DEDUP_REMOVED lines=31> */
.L_x_2371:
        /* <DEDUP_REMOVED lines=8> */
.L_x_2362:
[----:B------:R-:W-:-:S05]  /*1ad20*/  VIADD R0, R11, 0x1 ;  /* 0x000000010b007836 */ /* 0x000fca0000000000 */
[----:B------:R-:W-:-:S04]  /*1ad30*/  ISETP.NE.AND P2, PT, R0, 0x2, PT ;  /* 0x000000020000780c */ /* 0x000fc80003f45270 */
[----:B------:R-:W-:Y:S02]  /*1ad40*/  SEL R13, R0, RZ, P2 ;  /* 0x000000ff000d7207 */ /* 0x000fe40001000000 */
[----:B------:R-:W-:-:S03]  /*1ad50*/  SHF.L.U32 R0, R192, 0x1f, RZ ;  /* 0x0000001fc0007819 */ /* 0x000fc600000006ff */
[----:B------:R-:W-:-:S04]  /*1ad60*/  IMAD R13, R13, 0x8, R16 ;  /* 0x000000080d0d7824 */ /* 0x000fc800078e0210 */
[----:B------:R1:W2:Y:S01]  /*1ad70*/  SYNCS.PHASECHK.TRANS64.TRYWAIT P2, [R13+URZ+0x29830], R0 ;  /* 0x029830000d0075a7 */ /* 0x0002a2000804017f */
[----:B------:R-:W-:Y:S05]  /*1ad80*/  @!P1 BRA `(.L_x_2363) ;  /* 0x0000000000049947 */ /* 0x000fea0003800000 */
[----:B------:R-:W-:Y:S01]  /*1ad90*/  BPT.TRAP 0x1 ;  /* 0x000000040000795c */ /* 0x000fe20000300000 */
.L_x_2363:
[----:B------:R-:W-:Y:S04]  /*1ada0*/  BSSY B0, `(.L_x_2361) ;  /* 0x0000004000007945 */ /* 0x000fe80003800000 */
[----:B--2---:R-:W-:Y:S05]  /*1adb0*/  @P2 BRA `(.L_x_2364) ;  /* 0x0000000000082947 */ /* 0x004fea0003800000 */
[----:B------:R-:W2:Y:S02]  /*1adc0*/  SYNCS.PHASECHK.TRANS64.TRYWAIT P2, [R13+URZ+0x29830], R0 ;  /* 0x029830000d0075a7 */ /* 0x000ea4000804017f */
[----:B--2---:R-:W-:Y:S05]  /*1add0*/  @!P2 BRA `(.L_x_2365) ;  /* 0x0000010c00cca947 */ /* 0x004fea0003800000 */
.L_x_2364:
[----:B------:R-:W-:Y:S05]  /*1ade0*/  BSYNC B0 ;  /* 0x0000000000007941 */ /* 0x000fea0003800000 */
.L_x_2361:
[----:B-12---:R-:W1:Y:S01]  /*1adf0*/  S2R R0, SR_TID.X ;  /* 0x0000000000007919 */ /* 0x006e620000002100 */
        /* <DEDUP_REMOVED lines=9> */
[----:B------:R-:W-:Y:S01]  /*1ae90*/  UMOV UR32, UR24 ;  /* 0x0000001800207c82 */ /* 0x000fe20008000000 */
[C---:B------:R-:W-:Y:S01]  /*1aea0*/  R2UR UR31, R21.reuse ;  /* 0x00000000151f72ca */ /* 0x040fe200000e0000 */
[----:B------:R-:W-:Y:S01]  /*1aeb0*/  IMAD R14, R12, 0x780, R5 ;  /* 0x000007800c0e7824 */ /* 0x000fe200078e0205 */
[----:B------:R-:W-:Y:S01]  /*1aec0*/  MOV R89, 0x80000020 ;  /* 0x8000002000597802 */ /* 0x000fe20000000f00 */
        /* <DEDUP_REMOVED lines=8> */
[----:B------:R-:W-:Y:S01]  /*1af50*/  VIADD R20, R14, 0x180 ;  /* 0x000001800e147836 */ /* 0x000fe20000000000 */
[----:B------:R-:W-:Y:S01]  /*1af60*/  R2UR UR34, R88 ;  /* 0x00000000582272ca */ /* 0x000fe200000e0000 */
[----:B------:R-:W-:Y:S01]  /*1af70*/  VIADD R88, R14, 0x200 ;  /* 0x000002000e587836 */ /* 0x000fe20000000000 */
[C---:B------:R-:W-:Y:S01]  /*1af80*/  R2UR UR35, R89.reuse ;  /* 0x00000000592372ca */ /* 0x040fe200000e0000 */
[----:B------:R-:W-:Y:S01]  /*1af90*/  UMOV UR48, UR24 ;  /* 0x0000001800307c82 */ /* 0x000fe20008000000 */
[----:B------:R-:W-:Y:S01]  /*1afa0*/  R2UR UR46, R20 ;  /* 0x00000000142e72ca */ /* 0x000fe200000e0000 */
[----:B------:R-:W-:Y:S01]  /*1afb0*/  UMOV UR49, UR25 ;  /* 0x0000001900317c82 */ /* 0x000fe20008000000 */
[----:B-1----:R-:W-:Y:S01]  /*1afc0*/  SHF.R.U32.HI R0, RZ, 0x7, R0 ;  /* 0x00000007ff007819 */ /* 0x002fe20000011600 */
[----:B------:R-:W-:Y:S01]  /*1afd0*/  VIADD R20, R14, 0x2 ;  /* 0x000000020e147836 */ /* 0x000fe20000000000 */
[----:B------:R-:W-:Y:S01]  /*1afe0*/  R2UR UR50, R88 ;  /* 0x00000000583272ca */ /* 0x000fe200000e0000 */
[----:B------:R-:W-:Y:S01]  /*1aff0*/  IMAD.MOV.U32 R21, RZ, RZ, -0x7fffffe0 ;  /* 0x80000020ff157424 */ /* 0x000fe200078e00ff */
[----:B------:R-:W-:Y:S01]  /*1b000*/  R2UR UR51, R89 ;  /* 0x00000000593372ca */ /* 0x000fe200000e0000 */
[----:B------:R-:W-:Y:S01]  /*1b010*/  VIADD R0, R0, 0x8 ;  /* 0x0000000800007836 */ /* 0x000fe20000000000 */
[----:B------:R-:W-:Y:S01]  /*1b020*/  R2UR UR6, R20 ;  /* 0x00000000140672ca */ /* 0x000fe200000e0000 */
[----:B------:R-:W-:Y:S01]  /*1b030*/  VIADD R20, R14, 0x82 ;  /* 0x000000820e147836 */ /* 0x000fe20000000000 */
[----:B------:R-:W-:Y:S01]  /*1b040*/  R2UR UR7, R21 ;  /* 0x00000000150772ca */ /* 0x000fe200000e0000 */
[----:B------:R-:W-:Y:S01]  /*1b050*/  IMAD.MOV.U32 R15, RZ, RZ, -0x7fffffe0 ;  /* 0x80000020ff0f7424 */ /* 0x000fe200078e00ff */
[----:B------:R1:W-:Y:S01]  /*1b060*/  BAR.SYNC.DEFER_BLOCKING R0, 0x100 ;  /* 0x000400000000751d */ /* 0x0003e20000010000 */
[----:B------:R-:W-:-:S05]  /*1b070*/  MOV R21, 0x80000020 ;  /* 0x8000002000157802 */ /* 0x000fca0000000f00 */
        /* <DEDUP_REMOVED lines=190> */
[C---:B------:R-:W-:Y:S01]  /*1bc60*/  VIADD R20, R14.reuse, 0x682 ;  /* 0x000006820e147836 */ /* 0x040fe20000000000 */
[----:B------:R-:W-:Y:S01]  /*1bc70*/  IADD3 R14, R14, 0x702, RZ ;  /* 0x000007020e0e7810 */ /* 0x000fe20007ffe0ff */
        /* <DEDUP_REMOVED lines=31> */
[----:B-1----:R-:W-:Y:S05]  /*1be70*/  @P0 BRA `(.L_x_2366) ;  /* 0x0000000000280947 */ /* 0x002fea0003800000 */
[----:B------:R-:W-:Y:S05]  /*1be80*/  @!P1 BRA `(.L_x_2367) ;  /* 0x0000000000049947 */ /* 0x000fea0003800000 */
[----:B------:R-:W-:Y:S01]  /*1be90*/  BPT.TRAP 0x1 ;  /* 0x000000040000795c */ /* 0x000fe20000300000 */
.L_x_2367:
[----:B------:R-:W-:Y:S01]  /*1bea0*/  SHF.L.U32 R0, R10, 0x1f, RZ ;  /* 0x0000001f0a007819 */ /* 0x000fe200000006ff */
[----:B------:R-:W-:-:S04]  /*1beb0*/  IMAD R13, R11, 0x8, R16 ;  /* 0x000000080b0d7824 */ /* 0x000fc800078e0210 */
[----:B------:R1:W2:Y:S01]  /*1bec0*/  SYNCS.PHASECHK.TRANS64.TRYWAIT P0, [R13+URZ+0x29850], R0 ;  /* 0x029850000d0075a7 */ /* 0x0002a2000800017f */
[----:B------:R-:W-:Y:S05]  /*1bed0*/  @!P1 BRA `(.L_x_2368) ;  /* 0x0000000000049947 */ /* 0x000fea0003800000 */
[----:B------:R-:W-:Y:S01]  /*1bee0*/  BPT.TRAP 0x1 ;  /* 0x000000040000795c */ /* 0x000fe20000300000 */
.L_x_2368:
[----:B--2---:R-:W-:Y:S05]  /*1bef0*/  @P0 BRA `(.L_x_2366) ;  /* 0x0000000000080947 */ /* 0x004fea0003800000 */
[----:B------:R-:W2:Y:S02]  /*1bf00*/  SYNCS.PHASECHK.TRANS64.TRYWAIT P0, [R13+URZ+0x29850], R0 ;  /* 0x029850000d0075a7 */ /* 0x000ea4000800017f */
[----:B--2---:R-:W-:Y:S05]  /*1bf10*/  @!P0 BRA `(.L_x_2369) ;  /* 0x000000fc00908947 */ /* 0x004fea0003800000 */
.L_x_2366:
[----:B-12---:R-:W-:Y:S01]  /*1bf20*/  VIADD R0, R16, 0x400 ;  /* 0x0000040010007836 */ /* 0x006fe20000000000 */
[----:B------:R-:W-:Y:S05]  /*1bf30*/  WARPSYNC.ALL ;  /* 0x0000000000007948 */ /* 0x000fea0003800000 */
[----:B------:R-:W-:Y:S01]  /*1bf40*/  SHF.R.U32.HI R0, RZ, 0x4, R0 ;  /* 0x00000004ff007819 */ /* 0x000fe20000011600 */
[----:B------:R-:W-:Y:S01]  /*1bf50*/  IMAD.MOV.U32 R15, RZ, RZ, -0x3ffffff0 ;  /* 0xc0000010ff0f7424 */ /* 0x000fe200078e00ff */
[----:B------:R-:W-:-:S06]  /*1bf60*/  WARPGROUP.ARRIVE ;  /* 0x00000000000079c5 */ /* 0x000fcc0000000000 */
[----:B------:R-:W1:Y:S01]  /*1bf70*/  S2R R228, SR_TID.X ;  /* 0x0000000000e47919 */ /* 0x000e620000002100 */
[----:B------:R-:W-:Y:S02]  /*1bf80*/  LOP3.LUT R0, R0, 0x3fff, RZ, 0xc0, !PT ;  /* 0x00003fff00007812 */ /* 0x000fe400078ec0ff */
[----:B------:R-:W-:Y:S02]  /*1bf90*/  R2UR UR7, R15 ;  /* 0x000000000f0772ca */ /* 0x000fe400000e0000 */
[----:B------:R-:W-:-:S05]  /*1bfa0*/  LOP3.LUT R0, R0, 0x10000, RZ, 0xfc, !PT ;  /* 0x0001000000007812 */ /* 0x000fca00078efcff */
[----:B------:R-:W-:Y:S01]  /*1bfb0*/  IMAD R14, R11, 0x500, R0 ;  /* 0x000005000b0e7824 */ /* 0x000fe200078e0200 */
[----:B------:R-:W-:-:S03]  /*1bfc0*/  SHF.L.U32 R0, R189, 0x7, RZ ;  /* 0x00000007bd007819 */ /* 0x000fc600000006ff */
[C---:B------:R-:W-:Y:S01]  /*1bfd0*/  VIADD R20, R14.reuse, 0x100 ;  /* 0x000001000e147836 */ /* 0x040fe20000000000 */
[----:B------:R-:W-:Y:S01]  /*1bfe0*/  R2UR UR6, R14 ;  /* 0x000000000e0672ca */ /* 0x000fe200000e0000 */
[----:B------:R-:W-:-:S05]  /*1bff0*/  IMAD R13, R9, -0xa0, R0 ;  /* 0xffffff60090d7824 */ /* 0x000fca00078e0200 */
[----:B------:R-:W-:-:S05]  /*1c000*/  IADD3 R0, R13, 0x1, R202 ;  /* 0x000000010d007810 */ /* 0x000fca0007ffe0ca */
[----:B------:R-:W-:Y:S02]  /*1c010*/  IMAD.IADD R0, R0, 0x1, -R191 ;  /* 0x0000000100007824 */ /* 0x000fe400078e0abf */
[----:B------:R-:W-:Y:S01]  /*1c020*/  QGMMA.64x128x32.F32.E4M3.E4M3 R24, R184, gdesc[UR4], R24, gsb0 ;  /* 0x01e00004b8187df3 */ /* 0x000fe20008000818 */
[----:B------:R-:W-:Y:S01]  /*1c030*/  R2UR UR6, R20 ;  /* 0x00000000140672ca */ /* 0x000fe200000e0000 */
[----:B------:R-:W-:Y:S01]  /*1c040*/  IMAD R13, R203, -0x2, R0 ;  /* 0xfffffffecb0d7824 */ /* 0x000fe200078e0200 */
[----:B------:R-:W-:Y:S02]  /*1c050*/  IADD3 R20, R14, 0x200, RZ ;  /* 0x000002000e147810 */ /* 0x000fe40007ffe0ff */
[----:B-1----:R-:W-:Y:S01]  /*1c060*/  LOP3.LUT R230, R228, 0x7f, RZ, 0xc0, !PT ;  /* 0x0000007fe4e67812 */ /* 0x002fe200078ec0ff */
[----:B------:R-:W-:Y:S01]  /*1c070*/  IMAD.IADD R10, R206, 0x1, R13 ;  /* 0x00000001ce0a7824 */ /* 0x000fe200078e020d */
[----:B------:R-:W1:Y:S04]  /*1c080*/  S2R R228, SR_TID.X ;  /* 0x0000000000e47919 */ /* 0x000e680000002100 */
[----:B------:R-:W-:-:S02]  /*1c090*/  ISETP.GT.AND P0, PT, R10, RZ, PT ;  /* 0x000000ff0a00720c */ /* 0x000fc40003f04270 */
[----:B------:R-:W-:Y:S02]  /*1c0a0*/  ISETP.GT.AND P2, PT, R10, 0x1, PT ;  /* 0x000000010a00780c */ /* 0x000fe40003f44270 */
[----:B------:R-:W-:Y:S02]  /*1c0b0*/  FSEL R13, R152, -INF , P0 ;  /* 0xff800000980d7808 */ /* 0x000fe40000000000 */
[C---:B------:R-:W-:Y:S02]  /*1c0c0*/  ISETP.GT.AND P0, PT, R10.reuse, 0x8, PT ;  /* 0x000000080a00780c */ /* 0x040fe40003f04270 */
[----:B------:R-:W-:Y:S02]  /*1c0d0*/  FSEL R153, R153, -INF , P2 ;  /* 0xff80000099997808 */ /* 0x000fe40001000000 */
[----:B------:R-:W-:Y:S02]  /*1c0e0*/  FMNMX.FTZ R0, R13, R8, !PT ;  /* 0x000000080d007209 */ /* 0x000fe40007810000 */
[----:B------:R-:W-:-:S02]  /*1c0f0*/  ISETP.GT.AND P2, PT, R10, 0x9, PT ;  /* 0x000000090a00780c */ /* 0x000fc40003f44270 */
[----:B------:R-:W-:Y:S02]  /*1c100*/  FSEL R15, R156, -INF , P0 ;  /* 0xff8000009c0f7808 */ /* 0x000fe40000000000 */
[----:B------:R-:W-:Y:S02]  /*1c110*/  FMNMX.FTZ R0, R153, R0, !PT ;  /* 0x0000000099007209 */ /* 0x000fe40007810000 */
[C---:B------:R-:W-:Y:S02]  /*1c120*/  ISETP.GT.AND P0, PT, R10.reuse, 0x10, PT ;  /* 0x000000100a00780c */ /* 0x040fe40003f04270 */
[----:B------:R-:W-:Y:S02]  /*1c130*/  FSEL R157, R157, -INF , P2 ;  /* 0xff8000009d9d7808 */ /* 0x000fe40001000000 */
[----:B------:R-:W-:Y:S02]  /*1c140*/  FMNMX.FTZ R0, R15, R0, !PT ;  /* 0x000000000f007209 */ /* 0x000fe40007810000 */
[----:B------:R-:W-:-:S02]  /*1c150*/  ISETP.GT.AND P2, PT, R10, 0x11, PT ;  /* 0x000000110a00780c */ /* 0x000fc40003f44270 */
[----:B------:R-:W-:Y:S02]  /*1c160*/  FMNMX.FTZ R0, R157, R0, !PT ;  /* 0x000000009d007209 */ /* 0x000fe40007810000 */
[----:B------:R-:W-:Y:S02]  /*1c170*/  FSEL R161, R161, -INF , P2 ;  /* 0xff800000a1a17808 */ /* 0x000fe40001000000 */
[C---:B------:R-:W-:Y:S02]  /*1c180*/  ISETP.GT.AND P2, PT, R10.reuse, 0x19, PT ;  /* 0x000000190a00780c */ /* 0x040fe40003f44270 */
[----:B-1----:R-:W-:Y:S02]  /*1c190*/  SHF.R.U32.HI R228, RZ, 0x7, R228 ;  /* 0x00000007ffe47819 */ /* 0x002fe400000116e4 */
[----:B------:R-:W-:Y:S02]  /*1c1a0*/  FSEL R165, R165, -INF , P2 ;  /* 0xff800000a5a57808 */ /* 0x000fe40001000000 */
        /* <DEDUP_REMOVED lines=31> */
[----:B------:R-:W-:Y:S01]  /*1c3a0*/  FSEL R101, R101, -INF , P2 ;  /* 0xff80000065657808 */ /* 0x000fe20001000000 */
[----:B------:R-:W-:Y:S02]  /*1c3b0*/  WARPGROUP.DEPBAR.LE gsb0, 0x0 ;  /* 0x00008000000079c5 */ /* 0x000fe40000010000 */
[----:B------:R-:W-:Y:S01]  /*1c3c0*/  FSEL R185, R160, -INF , P0 ;  /* 0xff800000a0b97808 */ /* 0x000fe20000000000 */
[----:B------:R-:W-:Y:S01]  /*1c3d0*/  WARPGROUP.ARRIVE ;  /* 0x00000000000079c5 */ /* 0x000fe20000000000 */
[----:B------:R-:W-:Y:S02]  /*1c3e0*/  ISETP.GT.AND P0, PT, R10, 0x18, PT ;  /* 0x000000180a00780c */ /* 0x000fe40003f04270 */
[----:B------:R-:W-:Y:S02]  /*1c3f0*/  FMNMX.FTZ R0, R185, R0, !PT ;  /* 0x00000000b9007209 */ /* 0x000fe40007810000 */
[----:B------:R-:W-:Y:S02]  /*1c400*/  FSEL R187, R164, -INF , P0 ;  /* 0xff800000a4bb7808 */ /* 0x000fe40000000000 */
[----:B------:R-:W-:-:S02]  /*1c410*/  FMNMX.FTZ R0, R161, R0, !PT ;  /* 0x00000000a1007209 */ /* 0x000fc40007810000 */
[----:B------:R-:W-:Y:S02]  /*1c420*/  ISETP.GT.AND P0, PT, R10, 0x20, PT ;  /* 0x000000200a00780c */ /* 0x000fe40003f04270 */
[----:B------:R-:W-:Y:S02]  /*1c430*/  FMNMX.FTZ R0, R187, R0, !PT ;  /* 0x00000000bb007209 */ /* 0x000fe40007810000 */
[----:B------:R-:W-:Y:S02]  /*1c440*/  FSEL R229, R136, -INF , P0 ;  /* 0xff80000088e57808 */ /* 0x000fe40000000000 */
[----:B------:R-:W-:Y:S02]  /*1c450*/  FMNMX.FTZ R0, R165, R0, !PT ;  /* 0x00000000a5007209 */ /* 0x000fe40007810000 */
[----:B------:R-:W-:Y:S02]  /*1c460*/  ISETP.GT.AND P0, PT, R10, 0x28, PT ;  /* 0x000000280a00780c */ /* 0x000fe40003f04270 */
[----:B------:R-:W-:-:S02]  /*1c470*/  FMNMX.FTZ R0, R229, R0, !PT ;  /* 0x00000000e5007209 */ /* 0x000fc40007810000 */
[----:B------:R-:W-:Y:S02]  /*1c480*/  FSEL R231, R140, -INF , P0 ;  /* 0xff8000008ce77808 */ /* 0x000fe40000000000 */
[----:B------:R-:W-:Y:S02]  /*1c490*/  FMNMX.FTZ R0, R137, R0, !PT ;  /* 0x0000000089007209 */ /* 0x000fe40007810000 */
        /* <DEDUP_REMOVED lines=55> */
[----:B------:R-:W-:-:S04]  /*1c810*/  FMNMX.FTZ R21, R97, R0, !PT ;  /* 0x0000000061157209 */ /* 0x000fc80007810000 */
[----:B------:R-:W-:-:S04]  /*1c820*/  FMNMX.FTZ R0, R100, R21, !PT ;  /* 0x0000001564007209 */ /* 0x000fc80007810000 */
[----:B------:R-:W-:-:S05]  /*1c830*/  FMNMX.FTZ R120, R101, R0, !PT ;  /* 0x0000000065787209 */ /* 0x000fca0007810000 */
[----:B------:R-:W1:Y:S02]  /*1c840*/  SHFL.BFLY PT, R21, R120, 0x2, 0x1f ;  /* 0x0c401f0078157f89 */ /* 0x000e6400000e0000 */
[----:B-1----:R-:W-:Y:S01]  /*1c850*/  FMNMX.FTZ R136, R120, R21, !PT ;  /* 0x0000001578887209 */ /* 0x002fe20007810000 */
[----:B------:R-:W-:-:S04]  /*1c860*/  IMAD.MOV.U32 R21, RZ, RZ, -0x3ffffff0 ;  /* 0xc0000010ff157424 */ /* 0x000fc800078e00ff */
[----:B------:R-:W1:Y:S01]  /*1c870*/  SHFL.BFLY PT, R0, R136, 0x1, 0x1f ;  /* 0x0c201f0088007f89 */ /* 0x000e6200000e0000 */
[----:B------:R-:W-:Y:S01]  /*1c880*/  R2UR UR7, R21 ;  /* 0x00000000150772ca */ /* 0x000fe200000e0000 */
[----:B------:R-:W-:-:S12]  /*1c890*/  IMAD.MOV.U32 R21, RZ, RZ, -0x3ffffff0 ;  /* 0xc0000010ff157424 */ /* 0x000fd800078e00ff */
[----:B------:R-:W-:Y:S01]  /*1c8a0*/  QGMMA.64x128x32.F32.E4M3.E4M3 R24, R180, gdesc[UR4], R24, gsb0 ;  /* 0x01e00004b4187df3 */ /* 0x000fe20008000818 */
[----:B------:R-:W-:Y:S02]  /*1c8b0*/  R2UR UR7, R21 ;  /* 0x00000000150772ca */ /* 0x000fe400000e0000 */
[----:B------:R-:W-:Y:S02]  /*1c8c0*/  R2UR UR6, R20 ;  /* 0x00000000140672ca */ /* 0x000fe400000e0000 */
[----:B-1----:R-:W-:-:S04]  /*1c8d0*/  FMNMX.FTZ R0, R136, R0, !PT ;  /* 0x0000000088007209 */ /* 0x002fc80007810000 */
[----:B------:R-:W-:Y:S01]  /*1c8e0*/  FSETP.NEU.FTZ.AND P0, PT, R0, -INF , PT ;  /* 0xff8000000000780b */ /* 0x000fe20003f1d000 */
[----:B------:R-:W-:Y:S02]  /*1c8f0*/  WARPGROUP.DEPBAR.LE gsb0, 0x0 ;  /* 0x00008000000079c5 */ /* 0x000fe40000010000 */
[----:B------:R-:W-:-:S01]  /*1c900*/  FFMA.FTZ R181, R2, R0, -8 ;  /* 0xc100000002b57423 */ /* 0x000fc20000010000 */
[----:B------:R-:W-:-:S04]  /*1c910*/  WARPGROUP.ARRIVE ;  /* 0x00000000000079c5 */ /* 0x000fc80000000000 */
[----:B------:R-:W-:Y:S02]  /*1c920*/  FSEL R181, R181, RZ, P0 ;  /* 0x000000ffb5b57208 */ /* 0x000fe40000000000 */
[----:B------:R-:W-:Y:S03]  /*1c930*/  QGMMA.64x128x32.F32.E4M3.E4M3 R24, R176, gdesc[UR4], R24, gsb0 ;  /* 0x01e00004b0187df3 */ /* 0x000fe60008000818 */
[----:B------:R-:W-:-:S01]  /*1c940*/  FFMA.FTZ R21, R2, R13, -R181 ;  /* 0x0000000d02157223 */ /* 0x000fc200000108b5 */
[----:B------:R-:W-:Y:S02]  /*1c950*/  VIADD R13, R10, 0x8 ;  /* 0x000000080a0d7836 */ /* 0x000fe40000000000 */
[----:B------:R-:W-:-:S01]  /*1c960*/  FFMA.FTZ R20, R2, R153, -R181 ;  /* 0x0000009902147223 */ /* 0x000fc200000108b5 */
[C-C-:B------:R-:W-:Y:S01]  /*1c970*/  FFMA.FTZ R153, R2.reuse, R161, -R181.reuse ;  /* 0x000000a102997223 */ /* 0x140fe200000108b5 */
[----:B------:R-:W-:-:S01]  /*1c980*/  FFMA.FTZ R120, R2, R157, -R181 ;  /* 0x0000009d02787223 */ /* 0x000fc200000108b5 */
[C-C-:B------:R-:W-:Y:S01]  /*1c990*/  FFMA.FTZ R157, R2.reuse, R165, -R181.reuse ;  /* 0x000000a5029d7223 */ /* 0x140fe200000108b5 */
[C---:B------:R-:W-:Y:S01]  /*1c9a0*/  ISETP.GT.AND P4, PT, R13.reuse, RZ, PT ;  /* 0x000000ff0d00720c */ /* 0x040fe20003f84270 */
[C-C-:B------:R-:W-:Y:S01]  /*1c9b0*/  FFMA.FTZ R136, R2.reuse, R185, -R181.reuse ;  /* 0x000000b902887223 */ /* 0x140fe200000108b5 */
[C---:B------:R-:W-:Y:S01]  /*1c9c0*/  ISETP.GT.AND P5, PT, R13.reuse, 0x1, PT ;  /* 0x000000010d00780c */ /* 0x040fe20003fa4270 */
[--C-:B------:R-:W-:Y:S01]  /*1c9d0*/  FFMA.FTZ R140, R2, R187, -R181.reuse ;  /* 0x000000bb028c7223 */ /* 0x100fe200000108b5 */
[----:B------:R-:W-:Y:S01]  /*1c9e0*/  FSEL R154, R154, -INF , P4 ;  /* 0xff8000009a9a7808 */ /* 0x000fe20002000000 */
[C-C-:B------:R-:W-:Y:S01]  /*1c9f0*/  FFMA.FTZ R10, R2.reuse, R229, -R181.reuse ;  /* 0x000000e5020a7223 */ /* 0x140fe200000108b5 */
[----:B------:R-:W-:Y:S01]  /*1ca00*/  ISETP.GT.AND P2, PT, R13, 0x8, PT ;  /* 0x000000080d00780c */ /* 0x000fe20003f44270 */
[C-C-:B------:R-:W-:Y:S01]  /*1ca10*/  FFMA.FTZ R231, R2.reuse, R231, -R181.reuse ;  /* 0x000000e702e77223 */ /* 0x140fe200000108b5 */
[----:B------:R-:W-:Y:S01]  /*1ca20*/  FSEL R155, R155, -INF , P5 ;  /* 0xff8000009b9b7808 */ /* 0x000fe20002800000 */
[--C-:B------:R-:W-:Y:S01]  /*1ca30*/  FFMA.FTZ R233, R2, R233, -R181.reuse ;  /* 0x000000e902e97223 */ /* 0x100fe200000108b5 */
[----:B------:R-:W-:Y:S01]  /*1ca40*/  FMNMX.FTZ R144, R154, R7, !PT ;  /* 0x000000079a907209 */ /* 0x000fe20007810000 */
[C-C-:B------:R-:W-:Y:S01]  /*1ca50*/  FFMA.FTZ R237, R2.reuse, R237, -R181.reuse ;  /* 0x000000ed02ed7223 */ /* 0x140fe200000108b5 */
[----:B------:R-:W-:Y:S01]  /*1ca60*/  ISETP.GT.AND P3, PT, R13, 0x9, PT ;  /* 0x000000090d00780c */ /* 0x000fe20003f64270 */
[--C-:B------:R-:W-:Y:S01]  /*1ca70*/  FFMA.FTZ R15, R2, R15, -R181.reuse ;  /* 0x0000000f020f7223 */ /* 0x100fe200000108b5 */
[----:B------:R-:W-:Y:S01]  /*1ca80*/  FSEL R161, R158, -INF , P2 ;  /* 0xff8000009ea17808 */ /* 0x000fe20001000000 */
[C-C-:B------:R-:W-:Y:S01]  /*1ca90*/  FFMA.FTZ R137, R2.reuse, R137, -R181.reuse ;  /* 0x0000008902897223 */ /* 0x140fe200000108b5 */
[----:B------:R-:W-:Y:S01]  /*1caa0*/  FMNMX.FTZ R144, R155, R144, !PT ;  /* 0x000000909b907209 */ /* 0x000fe20007810000 */
[C-C-:B------:R-:W-:Y:S01]  /*1cab0*/  FFMA.FTZ R141, R2.reuse, R141, -R181.reuse ;  /* 0x0000008d028d7223 */ /* 0x140fe200000108b5 */
[----:B------:R-:W-:Y:S01]  /*1cac0*/  ISETP.GT.AND P4, PT, R13, 0x10, PT ;  /* 0x000000100d00780c */ /* 0x000fe20003f84270 */
[C-C-:B------:R-:W-:Y:S01]  /*1cad0*/  FFMA.FTZ R145, R2.reuse, R145, -R181.reuse ;  /* 0x0000009102917223 */ /* 0x140fe200000108b5 */
[----:B------:R-:W-:Y:S01]  /*1cae0*/  FSEL R159, R159, -INF , P3 ;  /* 0xff8000009f9f7808 */ /* 0x000fe20001800000 */
[C-C-:B------:R-:W-:Y:S01]  /*1caf0*/  FFMA.FTZ R121, R2.reuse, R121, -R181.reuse ;  /* 0x0000007902797223 */ /* 0x140fe200000108b5 */
[----:B------:R-:W-:Y:S01]  /*1cb00*/  FMNMX.FTZ R148, R161, R144, !PT ;  /* 0x00000090a1947209 */ /* 0x000fe20007810000 */
[--C-:B------:R-:W-:Y:S01]  /*1cb10*/  FFMA.FTZ R124, R2, R124, -R181.reuse ;  /* 0x0000007c027c7223 */ /* 0x100fe200000108b5 */
[----:B------:R-:W-:Y:S01]  /*1cb20*/  ISETP.GT.AND P5, PT, R13, 0x11, PT ;  /* 0x000000110d00780c */ /* 0x000fe20003fa4270 */
[----:B------:R1:W-:Y:S01]  /*1cb30*/  MUFU.EX2 R144, R231 ;  /* 0x000000e700907308 */ /* 0x0003e20000000800 */
        /* <DEDUP_REMOVED lines=16> */
[----:B------:R-:W-:Y:S01]  /*1cc40*/  FSEL R167, R167, -INF , P3 ;  /* 0xff800000a7a77808 */ /* 0x000fe20001800000 */
[C-C-:B------:R-:W-:Y:S01]  /*1cc50*/  FFMA.FTZ R92, R2.reuse, R92, -R181.reuse ;  /* 0x0000005c025c7223 */ /* 0x140fe200000108b5 */
[----:B------:R-:W-:Y:S01]  /*1cc60*/  ISETP.GT.AND P4, PT, R13, 0x20, PT ;  /* 0x000000200d00780c */ /* 0x000fe20003f84270 */
        /* <DEDUP_REMOVED lines=8> */
[----:B------:R2:W-:Y:S01]  /*1ccf0*/  MUFU.EX2 R138, R233 ;  /* 0x000000e9008a7308 */ /* 0x0005e20000000800 */
[----:B------:R-:W-:Y:S01]  /*1cd00*/  ISETP.GT.AND P2, PT, R13, 0x28, PT ;  /* 0x000000280d00780c */ /* 0x000fe20003f44270 */
[----:B------:R-:W-:Y:S01]  /*1cd10*/  FFMA.FTZ R101, R2, R101, -R181 ;  /* 0x0000006502657223 */ /* 0x000fe200000108b5 */
[----:B------:R-:W-:-:S02]  /*1cd20*/  FSEL R139, R139, -INF , P5 ;  /* 0xff8000008b8b7808 */ /* 0x000fc40002800000 */
[----:B------:R-:W-:Y:S02]  /*1cd30*/  FMNMX.FTZ R148, R185, R148, !PT ;  /* 0x00000094b9947209 */ /* 0x000fe40007810000 */
[----:B------:R-:W-:Y:S01]  /*1cd40*/  ISETP.GT.AND P3, PT, R13, 0x29, PT ;  /* 0x000000290d00780c */ /* 0x000fe20003f64270 */
[----:B------:R-:W-:Y:S01]  /*1cd50*/  MUFU.EX2 R21, R21 ;  /* 0x0000001500157308 */ /* 0x000fe20000000800 */
[----:B------:R-:W-:Y:S01]  /*1cd60*/  FSEL R187, R142, -INF , P2 ;  /* 0xff8000008ebb7808 */ /* 0x000fe20001000000 */
[----:B------:R-:W-:Y:S01]  /*1cd70*/  FFMA.FTZ R142, R2, R235, -R181 ;  /* 0x000000eb028e7223 */ /* 0x000fe200000108b5 */
[----:B------:R-:W-:Y:S02]  /*1cd80*/  FMNMX.FTZ R148, R139, R148, !PT ;  /* 0x000000948b947209 */ /* 0x000fe40007810000 */
[----:B------:R-:W-:Y:S02]  /*1cd90*/  ISETP.GT.AND P4, PT, R13, 0x30, PT ;  /* 0x000000300d00780c */ /* 0x000fe40003f84270 */
[----:B------:R-:W-:Y:S01]  /*1cda0*/  FSEL R143, R143, -INF , P3 ;  /* 0xff8000008f8f7808 */ /* 0x000fe20001800000 */
[----:B------:R-:W-:Y:S01]  /*1cdb0*/  MUFU.EX2 R20, R20 ;  /* 0x0000001400147308 */ /* 0x000fe20000000800 */
[----:B------:R-:W-:-:S02]  /*1cdc0*/  FMNMX.FTZ R148, R187, R148, !PT ;  /* 0x00000094bb947209 */ /* 0x000fc40007810000 */
[----:B------:R-:W-:Y:S02]  /*1cdd0*/  ISETP.GT.AND P5, PT, R13, 0x31, PT ;  /* 0x000000310d00780c */ /* 0x000fe40003fa4270 */
[----:B------:R-:W-:Y:S02]  /*1cde0*/  FSEL R229, R146, -INF , P4 ;  /* 0xff80000092e57808 */ /* 0x000fe40002000000 */
[----:B------:R-:W-:Y:S01]  /*1cdf0*/  FMNMX.FTZ R148, R143, R148, !PT ;  /* 0x000000948f947209 */ /* 0x000fe20007810000 */
[----:B------:R-:W-:Y:S01]  /*1ce00*/  MUFU.EX2 R15, R15 ;  /* 0x0000000f000f7308 */ /* 0x000fe20000000800 */
[----:B------:R-:W-:Y:S02]  /*1ce10*/  ISETP.GT.AND P2, PT, R13, 0x38, PT ;  /* 0x000000380d00780c */ /* 0x000fe40003f44270 */
[----:B-1----:R-:W-:Y:S01]  /*1ce20*/  FSEL R231, R147, -INF , P5 ;  /* 0xff80000093e77808 */ /* 0x002fe20002800000 */
[----:B------:R-:W-:-:S01]  /*1ce30*/  FFMA.FTZ R147, R2, R149, -R181 ;  /* 0x0000009502937223 */ /* 0x000fc200000108b5 */
[----:B------:R-:W-:-:S02]  /*1ce40*/  FMNMX.FTZ R148, R229, R148, !PT ;  /* 0x00000094e5947209 */ /* 0x000fc40007810000 */
[----:B------:R-:W-:Y:S01]  /*1ce50*/  ISETP.GT.AND P3, PT, R13, 0x39, PT ;  /* 0x000000390d00780c */ /* 0x000fe20003f64270 */
[----:B------:R-:W-:Y:S01]  /*1ce60*/  MUFU.EX2 R120, R120 ;  /* 0x0000007800787308 */ /* 0x000fe20000000800 */
[----:B--2---:R-:W-:Y:S02]  /*1ce70*/  FSEL R233, R150, -INF , P2 ;  /* 0xff80000096e97808 */ /* 0x004fe40001000000 */
[----:B------:R-:W-:Y:S02]  /*1ce80*/  FMNMX.FTZ R148, R231, R148, !PT ;  /* 0x00000094e7947209 */ /* 0x000fe40007810000 */
[----:B------:R-:W-:Y:S02]  /*1ce90*/  FSEL R151, R151, -INF , P3 ;  /* 0xff80000097977808 */ /* 0x000fe40001800000 */
[----:B------:R-:W-:Y:S01]  /*1cea0*/  ISETP.GT.AND P4, PT, R13, 0x40, PT ;  /* 0x000000400d00780c */ /* 0x000fe20003f84270 */
[----:B------:R-:W-:Y:S01]  /*1ceb0*/  MUFU.EX2 R136, R136 ;  /* 0x0000008800887308 */ /* 0x000fe20000000800 */
[----:B------:R-:W-:-:S02]  /*1cec0*/  FMNMX.FTZ R148, R233, R148, !PT ;  /* 0x00000094e9947209 */ /* 0x000fc40007810000 */
[----:B------:R-:W-:Y:S02]  /*1ced0*/  ISETP.GT.AND P5, PT, R13, 0x41, PT ;  /* 0x000000410d00780c */ /* 0x000fe40003fa4270 */
[----:B------:R-:W-:Y:S02]  /*1cee0*/  FSEL R149, R122, -INF , P4 ;  /* 0xff8000007a957808 */ /* 0x000fe40002000000 */
[----:B------:R-:W-:Y:S01]  /*1cef0*/  FMNMX.FTZ R148, R151, R148, !PT ;  /* 0x0000009497947209 */ /* 0x000fe20007810000 */
[----:B------:R1:W-:Y:S01]  /*1cf00*/  MUFU.EX2 R122, R237 ;  /* 0x000000ed007a7308 */ /* 0x0003e20000000800 */
[----:B------:R-:W-:Y:S02]  /*1cf10*/  ISETP.GT.AND P2, PT, R13, 0x48, PT ;  /* 0x000000480d00780c */ /* 0x000fe40003f44270 */
[----:B------:R-:W-:Y:S02]  /*1cf20*/  FSEL R123, R123, -INF , P5 ;  /* 0xff8000007b7b7808 */ /* 0x000fe40002800000 */
[----:B------:R-:W-:-:S02]  /*1cf30*/  FMNMX.FTZ R148, R149, R148, !PT ;  /* 0x0000009495947209 */ /* 0x000fc40007810000 */
[----:B------:R-:W-:Y:S01]  /*1cf40*/  ISETP.GT.AND P3, PT, R13, 0x49, PT ;  /* 0x000000490d00780c */ /* 0x000fe20003f64270 */
[----:B------:R-:W-:Y:S01]  /*1cf50*/  MUFU.EX2 R153, R153 ;  /* 0x0000009900997308 */ /* 0x000fe20000000800 */
[----:B------:R-:W-:Y:S02]  /*1cf60*/  FSEL R235, R126, -INF , P2 ;  /* 0xff8000007eeb7808 */ /* 0x000fe40001000000 */
[----:B------:R-:W-:Y:S02]  /*1cf70*/  FMNMX.FTZ R148, R123, R148, !PT ;  /* 0x000000947b947209 */ /* 0x000fe40007810000 */
[----:B------:R-:W-:Y:S02]  /*1cf80*/  ISETP.GT.AND P4, PT, R13, 0x50, PT ;  /* 0x000000500d00780c */ /* 0x000fe40003f84270 */
[----:B------:R-:W-:Y:S01]  /*1cf90*/  FSEL R127, R127, -INF , P3 ;  /* 0xff8000007f7f7808 */ /* 0x000fe20001800000 */
[----:B------:R-:W-:Y:S01]  /*1cfa0*/  MUFU.EX2 R140, R140 ;  /* 0x0000008c008c7308 */ /* 0x000fe20000000800 */
[----:B------:R-:W-:-:S02]  /*1cfb0*/  FMNMX.FTZ R148, R235, R148, !PT ;  /* 0x00000094eb947209 */ /* 0x000fc40007810000 */
[----:B------:R-:W-:Y:S02]  /*1cfc0*/  ISETP.GT.AND P5, PT, R13, 0x51, PT ;  /* 0x000000510d00780c */ /* 0x000fe40003fa4270 */
[----:B-1----:R-:W-:Y:S01]  /*1cfd0*/  FSEL R237, R130, -INF , P4 ;  /* 0xff80000082ed7808 */ /* 0x002fe20002000000 */
[----:B------:R-:W-:Y:S01]  /*1cfe0*/  FFMA.FTZ R130, R2, R128, -R181 ;  /* 0x0000008002827223 */ /* 0x000fe200000108b5 */
[----:B------:R-:W-:Y:S01]  /*1cff0*/  FMNMX.FTZ R148, R127, R148, !PT ;  /* 0x000000947f947209 */ /* 0x000fe20007810000 */
[----:B------:R-:W-:Y:S01]  /*1d000*/  MUFU.EX2 R157, R157 ;  /* 0x0000009d009d7308 */ /* 0x000fe20000000800 */
        /* <DEDUP_REMOVED lines=8> */
[----:B------:R-:W-:Y:S01]  /*1d090*/  MUFU.EX2 R10, R10 ;  /* 0x0000000a000a7308 */ /* 0x000fe20000000800 */
[----:B------:R-:W-:Y:S02]  /*1d0a0*/  FSEL R135, R135, -INF , P3 ;  /* 0xff80000087877808 */ /* 0x000fe40001800000 */
[----:B------:R-:W-:Y:S02]  /*1d0b0*/  ISETP.GT.AND P4, PT, R13, 0x60, PT ;  /* 0x000000600d00780c */ /* 0x000fe40003f84270 */
[----:B------:R-:W-:-:S02]  /*1d0c0*/  FMNMX.FTZ R148, R134, R148, !PT ;  /* 0x0000009486947209 */ /* 0x000fc40007810000 */
[----:B------:R-:W-:Y:S01]  /*1d0d0*/  ISETP.GT.AND P5, PT, R13, 0x61, PT ;  /* 0x000000610d00780c */ /* 0x000fe20003fa4270 */
[----:B------:R-:W-:Y:S01]  /*1d0e0*/  MUFU.EX2 R137, R137 ;  /* 0x0000008900897308 */ /* 0x000fe20000000800 */
[----:B------:R-:W-:Y:S02]  /*1d0f0*/  FSEL R126, R106, -INF , P4 ;  /* 0xff8000006a7e7808 */ /* 0x000fe40002000000 */
[----:B------:R-:W-:Y:S02]  /*1d100*/  FMNMX.FTZ R148, R135, R148, !PT ;  /* 0x0000009487947209 */ /* 0x000fe40007810000 */
[----:B------:R-:W-:Y:S02]  /*1d110*/  ISETP.GT.AND P2, PT, R13, 0x68, PT ;  /* 0x000000680d00780c */ /* 0x000fe40003f44270 */
[----:B------:R-:W-:Y:S01]  /*1d120*/  FSEL R128, R107, -INF , P5 ;  /* 0xff8000006b807808 */ /* 0x000fe20002800000 */
[----:B------:R-:W-:-:S01]  /*1d130*/  FFMA.FTZ R107, R2, R129, -R181 ;  /* 0x00000081026b7223 */ /* 0x000fc200000108b5 */
[----:B------:R-:W-:Y:S01]  /*1d140*/  FMNMX.FTZ R148, R126, R148, !PT ;  /* 0x000000947e947209 */ /* 0x000fe20007810000 */
[----:B------:R1:W-:Y:S01]  /*1d150*/  MUFU.EX2 R106, R130 ;  /* 0x00000082006a7308 */ /* 0x0003e20000000800 */
[----:B------:R-:W-:-:S02]  /*1d160*/  ISETP.GT.AND P3, PT, R13, 0x69, PT ;  /* 0x000000690d00780c */ /* 0x000fc40003f64270 */
[----:B------:R-:W-:Y:S01]  /*1d170*/  FSEL R129, R110, -INF , P2 ;  /* 0xff8000006e817808 */ /* 0x000fe20001000000 */
[----:B------:R-:W-:-:S01]  /*1d180*/  FFMA.FTZ R110, R2, R132, -R181 ;  /* 0x00000084026e7223 */ /* 0x000fc200000108b5 */
[----:B------:R-:W-:Y:S01]  /*1d190*/  FMNMX.FTZ R148, R128, R148, !PT ;  /* 0x0000009480947209 */ /* 0x000fe20007810000 */
[----:B------:R-:W-:-:S01]  /*1d1a0*/  FFMA.FTZ R132, R2, R108, -R181 ;  /* 0x0000006c02847223 */ /* 0x000fc200000108b5 */
[----:B------:R-:W-:Y:S01]  /*1d1b0*/  ISETP.GT.AND P4, PT, R13, 0x70, PT ;  /* 0x000000700d00780c */ /* 0x000fe20003f84270 */
[----:B------:R-:W-:Y:S01]  /*1d1c0*/  MUFU.EX2 R141, R141 ;  /* 0x0000008d008d7308 */ /* 0x000fe20000000800 */
[----:B------:R-:W-:Y:S01]  /*1d1d0*/  FSEL R111, R111, -INF , P3 ;  /* 0xff8000006f6f7808 */ /* 0x000fe20001800000 */
[----:B-1----:R-:W-:Y:S01]  /*1d1e0*/  FFMA.FTZ R130, R2, R104, -R181 ;  /* 0x0000006802827223 */ /* 0x002fe200000108b5 */
        /* <DEDUP_REMOVED lines=12> */
[----:B------:R-:W-:Y:S01]  /*1d2b0*/  FSEL R119, R119, -INF , P3 ;  /* 0xff80000077777808 */ /* 0x000fe20001800000 */
[----:B------:R-:W-:Y:S01]  /*1d2c0*/  MUFU.EX2 R147, R147 ;  /* 0x0000009300937308 */ /* 0x000fe20000000800 */
[C---:B------:R-:W-:Y:S02]  /*1d2d0*/  ISETP.GT.AND P4, PT, R13.reuse, 0x80, PT ;  /* 0x000000800d00780c */ /* 0x040fe40003f84270 */
        /* <DEDUP_REMOVED lines=17> */
[C---:B------:R-:W-:Y:S01]  /*1d3f0*/  ISETP.GT.AND P2, PT, R13.reuse, 0x98, PT ;  /* 0x000000980d00780c */ /* 0x040fe20003f44270 */
[----:B------:R-:W-:Y:S01]  /*1d400*/  MUFU.EX2 R125, R125 ;  /* 0x0000007d007d7308 */ /* 0x000fe20000000800 */
[----:B------:R-:W-:Y:S02]  /*1d410*/  ISETP.GT.AND P3, PT, R13, 0x99, PT ;  /* 0x000000990d00780c */ /* 0x000fe40003f64270 */
[----:B------:R-:W-:Y:S02]  /*1d420*/  FSEL R108, R98, -INF , P4 ;  /* 0xff800000626c7808 */ /* 0x000fe40002000000 */
[----:B------:R-:W-:Y:S02]  /*1d430*/  FMNMX.FTZ R13, R95, R148, !PT ;  /* 0x000000945f0d7209 */ /* 0x000fe40007810000 */
[----:B------:R-:W-:Y:S01]  /*1d440*/  FSEL R99, R99, -INF , P5 ;  /* 0xff80000063637808 */ /* 0x000fe20002800000 */
[----:B------:R2:W-:Y:S01]  /*1d450*/  MUFU.EX2 R98, R132 ;  /* 0x0000008400627308 */ /* 0x0005e20000000800 */
[----:B-1----:R-:W-:-:S02]  /*1d460*/  FMNMX.FTZ R130, R108, R13, !PT ;  /* 0x0000000d6c827209 */ /* 0x002fc40007810000 */
[----:B------:R-:W-:Y:S02]  /*1d470*/  FSEL R102, R102, -INF , P2 ;  /* 0xff80000066667808 */ /* 0x000fe40001000000 */
[----:B------:R-:W-:Y:S02]  /*1d480*/  FMNMX.FTZ R13, R99, R130, !PT ;  /* 0x00000082630d7209 */ /* 0x000fe40007810000 */
[----:B------:R-:W-:Y:S01]  /*1d490*/  FSEL R103, R103, -INF , P3 ;  /* 0xff80000067677808 */ /* 0x000fe20001800000 */
[----:B------:R-:W-:Y:S01]  /*1d4a0*/  MUFU.EX2 R107, R107 ;  /* 0x0000006b006b7308 */ /* 0x000fe20000000800 */
[----:B------:R-:W-:Y:S01]  /*1d4b0*/  FMNMX.FTZ R130, R102, R13, !PT ;  /* 0x0000000d66827209 */ /* 0x000fe20007810000 */
[--C-:B--2---:R-:W-:Y:S01]  /*1d4c0*/  FFMA.FTZ R132, R2, R89, -R181.reuse ;  /* 0x0000005902847223 */ /* 0x104fe200000108b5 */
[----:B------:R-:W-:Y:S02]  /*1d4d0*/  FSEL R89, R0, RZ, P0 ;  /* 0x000000ff00597208 */ /* 0x000fe40000000000 */
[----:B------:R-:W-:Y:S01]  /*1d4e0*/  FMNMX.FTZ R13, R103, R130, !PT ;  /* 0x00000082670d7209 */ /* 0x000fe20007810000 */
[----:B------:R-:W-:-:S01]  /*1d4f0*/  FFMA.FTZ R130, R2, R88, -R181 ;  /* 0x0000005802827223 */ /* 0x000fc200000108b5 */
[----:B------:R-:W-:-:S02]  /*1d500*/  VIADD R88, R14, 0x300 ;  /* 0x000003000e587836 */ /* 0x000fc40000000000 */
[----:B------:R-:W-:-:S01]  /*1d510*/  FADD.FTZ R89, -R89, R8 ;  /* 0x0000000859597221 */ /* 0x000fc20000010100 */
[----:B------:R-:W-:Y:S01]  /*1d520*/  MUFU.EX2 R110, R110 ;  /* 0x0000006e006e7308 */ /* 0x000fe20000000800 */
[----:B------:R-:W1:Y:S02]  /*1d530*/  SHFL.BFLY PT, R146, R13, 0x2, 0x1f ;  /* 0x0c401f000d927f89 */ /* 0x000e6400000e0000 */
[----:B------:R-:W-:Y:S01]  /*1d540*/  FMUL.FTZ R8, R2, R89 ;  /* 0x0000005902087220 */ /* 0x000fe20000410000 */
[----:B------:R-:W-:Y:S01]  /*1d550*/  IMAD.MOV.U32 R89, RZ, RZ, -0x3ffffff0 ;  /* 0xc0000010ff597424 */ /* 0x000fe200078e00ff */
[----:B------:R-:W-:-:S03]  /*1d560*/  R2UR UR6, R88 ;  /* 0x00000000580672ca */ /* 0x000fc600000e0000 */
[----:B------:R-:W-:Y:S01]  /*1d570*/  MUFU.EX2 R133, R133 ;  /* 0x0000008500857308 */ /* 0x000fe20000000800 */
[----:B------:R-:W-:-:S07]  /*1d580*/  R2UR UR7, R89 ;  /* 0x00000000590772ca */ /* 0x000fce00000e0000 */
[----:B------:R-:W2:Y:S06]  /*1d590*/  MUFU.EX2 R8, R8 ;  /* 0x0000000800087308 */ /* 0x000eac0000000800 */
[----:B------:R-:W-:Y:S02]  /*1d5a0*/  QGMMA.64x128x32.F32.E4M3.E4M3 R24, R172, gdesc[UR4], R24, gsb0 ;  /* 0x01e00004ac187df3 */ /* 0x000fe40008000818 */
        /* <DEDUP_REMOVED lines=8> */
[----:B------:R-:W-:Y:S01]  /*1d630*/  FSETP.NEU.FTZ.AND P0, PT, R13, -INF , PT ;  /* 0xff8000000d00780b */ /* 0x000fe20003f1d000 */
[----:B------:R-:W-:-:S03]  /*1d640*/  FFMA.FTZ R181, R2, R13, -8 ;  /* 0xc100000002b57423 */ /* 0x000fc6000001000d */
[----:B------:R-:W-:Y:S02]  /*1d650*/  FSEL R88, R13, RZ, P0 ;  /* 0x000000ff0d587208 */ /* 0x000fe40000000000 */
[----:B------:R-:W-:Y:S01]  /*1d660*/  FSEL R181, R181, RZ, P0 ;  /* 0x000000ffb5b57208 */ /* 0x000fe20000000000 */
[----:B------:R-:W-:Y:S01]  /*1d670*/  MUFU.EX2 R117, R117 ;  /* 0x0000007500757308 */ /* 0x000fe20000000800 */
[----:B------:R-:W-:Y:S01]  /*1d680*/  ISETP.NE.AND P0, PT, R230, RZ, PT ;  /* 0x000000ffe600720c */ /* 0x000fe20003f05270 */
[----:B------:R-:W-:Y:S02]  /*1d690*/  FADD.FTZ R89, -R88, R7 ;  /* 0x0000000758597221 */ /* 0x000fe40000010100 */
[----:B------:R-:W-:-:S01]  /*1d6a0*/  FFMA.FTZ R146, R2, R154, -R181 ;  /* 0x0000009a02927223 */ /* 0x000fc200000108b5 */
[C-C-:B------:R-:W-:Y:S01]  /*1d6b0*/  FFMA.FTZ R155, R2.reuse, R155, -R181.reuse ;  /* 0x0000009b029b7223 */ /* 0x140fe200000108b5 */
[C---:B------:R-:W-:Y:S01]  /*1d6c0*/  FMUL.FTZ R89, R2.reuse, R89 ;  /* 0x0000005902597220 */ /* 0x040fe20000410000 */
[C-C-:B------:R-:W-:Y:S01]  /*1d6d0*/  FFMA.FTZ R162, R2.reuse, R123, -R181.reuse ;  /* 0x0000007b02a27223 */ /* 0x140fe200000108b5 */
[----:B------:R-:W-:-:S01]  /*1d6e0*/  FFMA.FTZ R148, R2, R161, -R181 ;  /* 0x000000a102947223 */ /* 0x000fc200000108b5 */
[C-C-:B------:R-:W-:Y:S01]  /*1d6f0*/  FFMA.FTZ R159, R2.reuse, R159, -R181.reuse ;  /* 0x0000009f029f7223 */ /* 0x140fe200000108b5 */
[----:B------:R-:W-:Y:S01]  /*1d700*/  MUFU.EX2 R146, R146 ;  /* 0x0000009200927308 */ /* 0x000fe20000000800 */
[----:B------:R-:W-:-:S01]  /*1d710*/  FFMA.FTZ R150, R2, R165, -R181 ;  /* 0x000000a502967223 */ /* 0x000fc200000108b5 */
[C-C-:B------:R-:W-:Y:S01]  /*1d720*/  FFMA.FTZ R161, R2.reuse, R163, -R181.reuse ;  /* 0x000000a302a17223 */ /* 0x140fe200000108b5 */
[----:B------:R-:W-:-:S01]  /*1d730*/  FFMA.FTZ R163, R2, R167, -R181 ;  /* 0x000000a702a37223 */ /* 0x000fc200000108b5 */
[----:B--2---:R-:W-:Y:S01]  /*1d740*/  FFMA.FTZ R167, R8, R4, R21 ;  /* 0x0000000408a77223 */ /* 0x004fe20000010015 */
[----:B------:R-:W-:-:S01]  /*1d750*/  FFMA.FTZ R152, R2, R183, -R181 ;  /* 0x000000b702987223 */ /* 0x000fc200000108b5 */
[C-C-:B------:R-:W-:Y:S01]  /*1d760*/  FFMA.FTZ R154, R2.reuse, R185, -R181.reuse ;  /* 0x000000b9029a7223 */ /* 0x140fe200000108b5 */
[----:B------:R-:W-:-:S01]  /*1d770*/  FFMA.FTZ R139, R2, R139, -R181 ;  /* 0x0000008b028b7223 */ /* 0x000fc200000108b5 */
[----:B------:R1:W2:Y:S01]  /*1d780*/  MUFU.EX2 R123, R89 ;  /* 0x00000059007b7308 */ /* 0x0002a20000000800 */
[----:B------:R-:W-:-:S01]  /*1d790*/  FADD.FTZ R88, R20, R167 ;  /* 0x000000a714587221 */ /* 0x000fc20000010000 */
[C-C-:B------:R-:W-:Y:S01]  /*1d7a0*/  FFMA.FTZ R156, R2.reuse, R187, -R181.reuse ;  /* 0x000000bb029c7223 */ /* 0x140fe200000108b5 */
[----:B------:R-:W-:-:S01]  /*1d7b0*/  FFMA.FTZ R143, R2, R143, -R181 ;  /* 0x0000008f028f7223 */ /* 0x000fc200000108b5 */
        /* <DEDUP_REMOVED lines=8> */
[----:B------:R-:W-:Y:S01]  /*1d840*/  FFMA.FTZ R131, R2, R134, -R181 ;  /* 0x0000008602837223 */ /* 0x000fe200000108b5 */
[----:B------:R-:W-:-:S01]  /*1d850*/  FADD.FTZ R89, R120, R89 ;  /* 0x0000005978597221 */ /* 0x000fc20000010000 */
[C-C-:B------:R-:W-:Y:S01]  /*1d860*/  FFMA.FTZ R134, R2.reuse, R135, -R181.reuse ;  /* 0x0000008702867223 */ /* 0x140fe200000108b5 */
[----:B------:R-:W-:-:S01]  /*1d870*/  FFMA.FTZ R135, R2, R128, -R181 ;  /* 0x0000008002877223 */ /* 0x000fc200000108b5 */
[----:B------:R-:W1:Y:S01]  /*1d880*/  MUFU.EX2 R148, R148 ;  /* 0x0000009400947308 */ /* 0x000e620000000800 */
[----:B--2---:R-:W-:-:S01]  /*1d890*/  FFMA.FTZ R4, R123, R3, R146 ;  /* 0x000000037b047223 */ /* 0x004fc20000010092 */
        /* <DEDUP_REMOVED lines=8> */
[C-C-:B------:R-:W-:Y:S01]  /*1d920*/  FFMA.FTZ R104, R2.reuse, R104, -R181.reuse ;  /* 0x0000006802687223 */ /* 0x140fe200000108b5 */
[----:B------:R-:W-:-:S01]  /*1d930*/  FFMA.FTZ R91, R2, R91, -R181 ;  /* 0x0000005b025b7223 */ /* 0x000fc200000108b5 */
[C-C-:B------:R-:W-:Y:S01]  /*1d940*/  FFMA.FTZ R94, R2.reuse, R94, -R181.reuse ;  /* 0x0000005e025e7223 */ /* 0x140fe200000108b5 */
[----:B------:R-:W-:-:S01]  /*1d950*/  FFMA.FTZ R95, R2, R95, -R181 ;  /* 0x0000005f025f7223 */ /* 0x000fc200000108b5 */
[C-C-:B------:R-:W-:Y:S01]  /*1d960*/  FFMA.FTZ R102, R2.reuse, R102, -R181.reuse ;  /* 0x0000006602667223 */ /* 0x140fe200000108b5 */
[----:B------:R-:W-:-:S01]  /*1d970*/  FFMA.FTZ R103, R2, R103, -R181 ;  /* 0x0000006702677223 */ /* 0x000fc200000108b5 */
[----:B------:R-:W3:Y:S01]  /*1d980*/  MUFU.EX2 R150, R150 ;  /* 0x0000009600967308 */ /* 0x000ee20000000800 */
[----:B-1----:R-:W-:-:S07]  /*1d990*/  FADD.FTZ R4, R148, R3 ;  /* 0x0000000394047221 */ /* 0x002fce0000010000 */
[----:B------:R-:W1:Y:S01]  /*1d9a0*/  MUFU.EX2 R161, R161 ;  /* 0x000000a100a17308 */ /* 0x000e620000000800 */
[----:B--2---:R-:W-:-:S01]  /*1d9b0*/  FADD.FTZ R3, R159, R4 ;  /* 0x000000049f037221 */ /* 0x004fc20000010000 */
[----:B------:R-:W-:-:S06]  /*1d9c0*/  FADD.FTZ R4, R136, R89 ;  /* 0x0000005988047221 */ /* 0x000fcc0000010000 */
        /* <DEDUP_REMOVED lines=18> */
[----:B------:R-:W-:Y:S02]  /*1daf0*/  WARPGROUP.DEPBAR.LE gsb0, 0x0 ;  /* 0x00008000000079c5 */ /* 0x000fe40000010000 */
[----:B------:R-:W-:Y:S01]  /*1db00*/  WARPGROUP.ARRIVE ;  /* 0x00000000000079c5 */ /* 0x000fe20000000000 */
[----:B------:R-:W-:-:S03]  /*1db10*/  FADD.FTZ R3, R145, R4 ;  /* 0x0000000491037221 */ /* 0x000fc60000010000 */
[----:B------:R-:W1:Y:S01]  /*1db20*/  MUFU.EX2 R143, R143 ;  /* 0x0000008f008f7308 */ /* 0x000e620000000800 */
[----:B--2---:R-:W-:-:S01]  /*1db30*/  FADD.FTZ R89, R139, R88 ;  /* 0x000000588b597221 */ /* 0x004fc20000010000 */
[----:B------:R-:W-:Y:S01]  /*1db40*/  IADD3 R88, R14, 0x400, RZ ;  /* 0x000004000e587810 */ /* 0x000fe20007ffe0ff */
[----:B------:R-:W-:-:S01]  /*1db50*/  FADD.FTZ R4, R142, R3 ;  /* 0x000000038e047221 */ /* 0x000fc20000010000 */
[----:B------:R-:W-:Y:S02]  /*1db60*/  FFMA.FTZ R14, R2, R114, -R181 ;  /* 0x00000072020e7223 */ /* 0x000fe400000108b5 */
[----:B------:R-:W-:Y:S01]  /*1db70*/  R2UR UR6, R88 ;  /* 0x00000000580672ca */ /* 0x000fe200000e0000 */
[----:B------:R-:W-:Y:S01]  /*1db80*/  FADD.FTZ R3, R147, R4 ;  /* 0x0000000493037221 */ /* 0x000fe20000010000 */
[----:B------:R-:W2:Y:S01]  /*1db90*/  MUFU.EX2 R158, R158 ;  /* 0x0000009e009e7308 */ /* 0x000ea20000000800 */
[----:B---3--:R-:W-:-:S02]  /*1dba0*/  FADD.FTZ R172, R156, R89 ;  /* 0x000000599cac7221 */ /* 0x008fc40000010000 */
[----:B------:R-:W-:-:S05]  /*1dbb0*/  FADD.FTZ R4, R122, R3 ;  /* 0x000000037a047221 */ /* 0x000fca0000010000 */
[----:B------:R-:W3:Y:S01]  /*1dbc0*/  MUFU.EX2 R165, R165 ;  /* 0x000000a500a57308 */ /* 0x000ee20000000800 */
[----:B-1----:R-:W-:-:S07]  /*1dbd0*/  FADD.FTZ R89, R143, R172 ;  /* 0x000000ac8f597221 */ /* 0x002fce0000010000 */
[----:B------:R-:W1:Y:S01]  /*1dbe0*/  MUFU.EX2 R160, R160 ;  /* 0x000000a000a07308 */ /* 0x000e620000000800 */
[----:B--2---:R-:W-:-:S01]  /*1dbf0*/  FADD.FTZ R172, R158, R89 ;  /* 0x000000599eac7221 */ /* 0x004fc20000010000 */
[----:B------:R-:W-:-:S05]  /*1dc00*/  IMAD.MOV.U32 R89, RZ, RZ, -0x3ffffff0 ;  /* 0xc0000010ff597424 */ /* 0x000fca00078e00ff */
[----:B------:R-:W-:Y:S01]  /*1dc10*/  R2UR UR7, R89 ;  /* 0x00000000590772ca */ /* 0x000fe200000e0000 */
[----:B------:R-:W2:Y:S01]  /*1dc20*/  MUFU.EX2 R151, R151 ;  /* 0x0000009700977308 */ /* 0x000ea20000000800 */
[----:B---3--:R-:W-:-:S01]  /*1dc30*/  FADD.FTZ R129, R165, R172 ;  /* 0x000000aca5817221 */ /* 0x008fc20000010000 */
[----:B------:R-:W-:Y:S01]  /*1dc40*/  FFMA.FTZ R89, R2, R115, -R181 ;  /* 0x0000007302597223 */ /* 0x000fe200000108b5 */
[----:B------:R-:W-:-:S04]  /*1dc50*/  FADD.FTZ R115, R121, R4 ;  /* 0x0000000479737221 */ /* 0x000fc80000010000 */
[----:B------:R-:W-:Y:S01]  /*1dc60*/  FADD.FTZ R114, R124, R115 ;  /* 0x000000737c727221 */ /* 0x000fe20000010000 */
[----:B------:R-:W3:Y:S01]  /*1dc70*/  MUFU.EX2 R149, R149 ;  /* 0x0000009500957308 */ /* 0x000ee20000000800 */
[----:B-1----:R-:W-:-:S01]  /*1dc80*/  FADD.FTZ R88, R160, R129 ;  /* 0x00000081a0587221 */ /* 0x002fc20000010000 */
[----:B------:R-:W-:Y:S01]  /*1dc90*/  FFMA.FTZ R115, R2, R119, -R181 ;  /* 0x0000007702737223 */ /* 0x000fe200000108b5 */
[----:B------:R-:W-:-:S01]  /*1dca0*/  FADD.FTZ R119, R125, R114 ;  /* 0x000000727d777221 */ /* 0x000fc20000010000 */
[----:B------:R-:W-:Y:S03]  /*1dcb0*/  QGMMA.64x128x32.F32.E4M3.E4M3 R24, R168, gdesc[UR4], R24, gsb0 ;  /* 0x01e00004a8187df3 */ /* 0x000fe60008000818 */
[----:B------:R-:W-:-:S01]  /*1dcc0*/  FADD.FTZ R114, R106, R119 ;  /* 0x000000776a727221 */ /* 0x000fc20000010000 */
[----:B------:R-:W1:Y:S01]  /*1dcd0*/  MUFU.EX2 R162, R162 ;  /* 0x000000a200a27308 */ /* 0x000e620000000800 */
[----:B--2---:R-:W-:-:S02]  /*1dce0*/  FADD.FTZ R88, R151, R88 ;  /* 0x0000005897587221 */ /* 0x004fc40000010000 */
[----:B------:R-:W-:-:S04]  /*1dcf0*/  FADD.FTZ R119, R107, R114 ;  /* 0x000000726b777221 */ /* 0x000fc80000010000 */
[----:B------:R-:W-:Y:S01]  /*1dd00*/  FADD.FTZ R114, R110, R119 ;  /* 0x000000776e727221 */ /* 0x000fe20000010000 */
[----:B------:R-:W2:Y:S01]  /*1dd10*/  MUFU.EX2 R7, R235 ;  /* 0x000000eb00077308 */ /* 0x000ea20000000800 */
[----:B---3--:R-:W-:-:S01]  /*1dd20*/  FADD.FTZ R3, R149, R88 ;  /* 0x0000005895037221 */ /* 0x008fc20000010000 */
[----:B------:R-:W-:Y:S01]  /*1dd30*/  FFMA.FTZ R88, R2, R118, -R181 ;  /* 0x0000007602587223 */ /* 0x000fe200000108b5 */
[----:B------:R-:W-:-:S05]  /*1dd40*/  FADD.FTZ R119, R133, R114 ;  /* 0x0000007285777221 */ /* 0x000fca0000010000 */
        /* <DEDUP_REMOVED lines=16> */
[----:B--2---:R-:W-:-:S01]  /*1de50*/  FADD.FTZ R114, R126, R3 ;  /* 0x000000037e727221 */ /* 0x004fc20000010000 */
[----:B------:R-:W-:-:S04]  /*1de60*/  FADD.FTZ R3, R105, R4 ;  /* 0x0000000469037221 */ /* 0x000fc80000010000 */
[----:B------:R-:W-:Y:S02]  /*1de70*/  FADD.FTZ R4, R98, R3 ;  /* 0x0000000362047221 */ /* 0x000fe40000010000 */
[----:B------:R-:W2:Y:S01]  /*1de80*/  MUFU.EX2 R111, R111 ;  /* 0x0000006f006f7308 */ /* 0x000ea20000000800 */
[----:B---3--:R-:W-:-:S01]  /*1de90*/  FADD.FTZ R119, R135, R114 ;  /* 0x0000007287777221 */ /* 0x008fc20000010000 */
[----:B------:R-:W-:Y:S01]  /*1dea0*/  FADD.FTZ R3, R109, R4 ;  /* 0x000000046d037221 */ /* 0x000fe20000010000 */
[----:B------:R-:W-:-:S01]  /*1deb0*/  FFMA.FTZ R4, R2, R108, -R181 ;  /* 0x0000006c02047223 */ /* 0x000fc200000108b5 */
[----:B------:R-:W-:-:S04]  /*1dec0*/  FFMA.FTZ R108, R2, R99, -R181 ;  /* 0x00000063026c7223 */ /* 0x000fc800000108b5 */
[----:B------:R-:W3:Y:S01]  /*1ded0*/  MUFU.EX2 R14, R14 ;  /* 0x0000000e000e7308 */ /* 0x000ee20000000800 */
[----:B-1----:R-:W-:-:S07]  /*1dee0*/  FADD.FTZ R114, R128, R119 ;  /* 0x0000007780727221 */ /* 0x002fce0000010000 */
[----:B------:R-:W1:Y:S01]  /*1def0*/  MUFU.EX2 R89, R89 ;  /* 0x0000005900597308 */ /* 0x000e620000000800 */
[----:B--2---:R-:W-:-:S01]  /*1df00*/  FADD.FTZ R119, R111, R114 ;  /* 0x000000726f777221 */ /* 0x004fc20000010000 */
[----:B------:R-:W-:Y:S01]  /*1df10*/  FADD.FTZ R114, R112, R3 ;  /* 0x0000000370727221 */ /* 0x000fe20000010000 */
[----:B------:R-:W-:-:S05]  /*1df20*/  IADD3 R3, -R228, 0xb, RZ ;  /* 0x0000000be4037810 */ /* 0x000fca0007ffe1ff */
[----:B------:R-:W2:Y:S01]  /*1df30*/  MUFU.EX2 R88, R88 ;  /* 0x0000005800587308 */ /* 0x000ea20000000800 */
[----:B---3--:R-:W-:-:S01]  /*1df40*/  FADD.FTZ R118, R14, R119 ;  /* 0x000000770e767221 */ /* 0x008fc20000010000 */
[----:B------:R-:W-:-:S04]  /*1df50*/  FADD.FTZ R119, R113, R114 ;  /* 0x0000007271777221 */ /* 0x000fc80000010000 */
[----:B------:R-:W-:Y:S02]  /*1df60*/  FADD.FTZ R114, R116, R119 ;  /* 0x0000007774727221 */ /* 0x000fe40000010000 */
[----:B------:R-:W3:Y:S01]  /*1df70*/  MUFU.EX2 R115, R115 ;  /* 0x0000007300737308 */ /* 0x000ee20000000800 */
[----:B-1----:R-:W-:-:S01]  /*1df80*/  FADD.FTZ R129, R89, R118 ;  /* 0x0000007659817221 */ /* 0x002fc20000010000 */
[----:B------:R-:W-:-:S06]  /*1df90*/  FADD.FTZ R119, R117, R114 ;  /* 0x0000007275777221 */ /* 0x000fcc0000010000 */
[----:B------:R-:W1:Y:S01]  /*1dfa0*/  MUFU.EX2 R130, R130 ;  /* 0x0000008200827308 */ /* 0x000e620000000800 */
[----:B--2---:R-:W-:-:S07]  /*1dfb0*/  FADD.FTZ R118, R88, R129 ;  /* 0x0000008158767221 */ /* 0x004fce0000010000 */
[----:B------:R-:W2:Y:S01]  /*1dfc0*/  MUFU.EX2 R104, R104 ;  /* 0x0000006800687308 */ /* 0x000ea20000000800 */
[----:B---3--:R-:W-:-:S01]  /*1dfd0*/  FADD.FTZ R129, R115, R118 ;  /* 0x0000007673817221 */ /* 0x008fc20000010000 */
[----:B------:R-:W-:-:S06]  /*1dfe0*/  @!P0 IMAD R118, R12, 0x8, R16 ;  /* 0x000000080c768824 */ /* 0x000fcc00078e0210 */
[----:B------:R-:W3:Y:S01]  /*1dff0*/  MUFU.EX2 R132, R132 ;  /* 0x0000008400847308 */ /* 0x000ee20000000800 */
[----:B-1----:R-:W-:-:S01]  /*1e000*/  FADD.FTZ R119, R130, R119 ;  /* 0x0000007782777221 */ /* 0x002fc20000010000 */
[----:B------:R-:W-:-:S06]  /*1e010*/  WARPGROUP.DEPBAR.LE gsb0, 0x0 ;  /* 0x00008000000079c5 */ /* 0x000fcc0000010000 */
[----:B------:R-:W1:Y:S01]  /*1e020*/  MUFU.EX2 R91, R91 ;  /* 0x0000005b005b7308 */ /* 0x000e620000000800 */
[----:B--2---:R-:W-:-:S01]  /*1e030*/  FADD.FTZ R114, R104, R129 ;  /* 0x0000008168727221 */ /* 0x004fc20000010000 */
[----:B------:R1:W-:Y:S06]  /*1e040*/  BAR.ARV R3, 0x100 ;  /* 0x000400030000751d */ /* 0x0003ec0000002000 */
[----:B------:R-:W2:Y:S01]  /*1e050*/  MUFU.EX2 R92, R92 ;  /* 0x0000005c005c7308 */ /* 0x000ea20000000800 */
[----:B---3--:R-:W-:-:S07]  /*1e060*/  FADD.FTZ R119, R132, R119 ;  /* 0x0000007784777221 */ /* 0x008fce0000010000 */
[----:B------:R-:W3:Y:S01]  /*1e070*/  MUFU.EX2 R94, R94 ;  /* 0x0000005e005e7308 */ /* 0x000ee20000000800 */
[----:B-1----:R-:W-:-:S07]  /*1e080*/  FADD.FTZ R3, R91, R114 ;  /* 0x000000725b037221 */ /* 0x002fce0000010000 */
[----:B------:R-:W1:Y:S01]  /*1e090*/  MUFU.EX2 R93, R93 ;  /* 0x0000005d005d7308 */ /* 0x000e620000000800 */
[----:B--2---:R-:W-:-:S07]  /*1e0a0*/  FADD.FTZ R114, R92, R119 ;  /* 0x000000775c727221 */ /* 0x004fce0000010000 */
[----:B------:R-:W2:Y:S08]  /*1e0b0*/  MUFU.EX2 R95, R95 ;  /* 0x0000005f005f7308 */ /* 0x000eb00000000800 */
[----:B------:R-:W4:Y:S08]  /*1e0c0*/  MUFU.EX2 R96, R96 ;  /* 0x0000006000607308 */ /* 0x000f300000000800 */
[----:B------:R5:W0:Y:S08]  /*1e0d0*/  MUFU.EX2 R99, R4 ;  /* 0x0000000400637308 */ /* 0x000a300000000800 */
[----:B------:R-:W0:Y:S01]  /*1e0e0*/  MUFU.EX2 R97, R97 ;  /* 0x0000006100617308 */ /* 0x000e220000000800 */
[----:B-----5:R-:W-:-:S02]  /*1e0f0*/  @!P0 VIADD R4, R118, 0x29840 ;  /* 0x0002984076048836 */ /* 0x020fc40000000000 */
[----:B---3--:R-:W-:Y:S01]  /*1e100*/  FADD.FTZ R118, R94, R3 ;  /* 0x000000035e767221 */ /* 0x008fe20000010000 */
[----:B-1----:R-:W-:-:S02]  /*1e110*/  FADD.FTZ R3, R93, R114 ;  /* 0x000000725d037221 */ /* 0x002fc40000010000 */
[----:B------:R-:W-:Y:S01]  /*1e120*/  @!P0 PRMT R4, RZ, 0x654, R4 ;  /* 0x00000654ff048816 */ /* 0x000fe20000000004 */
[----:B--2---:R-:W-:-:S01]  /*1e130*/  FADD.FTZ R118, R95, R118 ;  /* 0x000000765f767221 */ /* 0x004fc20000010000 */
[----:B------:R-:W1:Y:S02]  /*1e140*/  MUFU.EX2 R108, R108 ;  /* 0x0000006c006c7308 */ /* 0x000e640000000800 */
[----:B------:R4:W-:Y:S06]  /*1e150*/  @!P0 SYNCS.ARRIVE.TRANS64.RED.A1T0 RZ, [R4+URZ], RZ ;  /* 0x000000ff04ff89a7 */ /* 0x0009ec000810043f */
[----:B------:R-:W2:Y:S01]  /*1e160*/  MUFU.EX2 R100, R100 ;  /* 0x0000006400647308 */ /* 0x000ea20000000800 */
[----:B----4-:R-:W-:-:S01]  /*1e170*/  FADD.FTZ R4, R96, R3 ;  /* 0x0000000360047221 */ /* 0x010fc20000010000 */
[----:B0-----:R-:W-:-:S03]  /*1e180*/  FADD.FTZ R3, R99, R118 ;  /* 0x0000007663037221 */ /* 0x001fc60000010000 */
[----:B------:R-:W-:-:S03]  /*1e190*/  FADD.FTZ R119, R97, R4 ;  /* 0x0000000461777221 */ /* 0x000fc60000010000 */
        /* <DEDUP_REMOVED lines=10> */
.L_x_2370:
[----:B------:R-:W-:Y:S01]  /*1e240*/  F2FP.SATFINITE.E4M3.F32.PACK_AB_MERGE_C R7, R164, R7, RZ ;  /* 0x00000007a407723e */ /* 0x000fe200048070ff */
[----:B------:R-:W-:Y:S01]  /*1e250*/  FMUL.FTZ R24, R24, R8 ;  /* 0x0000000818187220 */ /* 0x000fe20000410000 */
[----:B------:R-:W-:Y:S01]  /*1e260*/  F2FP.SATFINITE.E4M3.F32.PACK_AB_MERGE_C R141, R141, R144, RZ ;  /* 0x000000908d8d723e */ /* 0x000fe200048070ff */
[----:B------:R-:W-:Y:S01]  /*1e270*/  FMUL.FTZ R25, R25, R8 ;  /* 0x0000000819197220 */ /* 0x000fe20000410000 */
[----:B------:R-:W-:Y:S01]  /*1e280*/  F2FP.SATFINITE.E4M3.F32.PACK_AB_MERGE_C R177, R162, R149, R7 ;  /* 0x00000095a2b1723e */ /* 0x000fe20004807007 */
[----:B------:R-:W-:Y:S01]  /*1e290*/  IMAD R7, R11, 0x8, R16 ;  /* 0x000000080b077824 */ /* 0x000fe200078e0210 */
[----:B------:R-:W-:Y:S01]  /*1e2a0*/  ISETP.GT.AND P0, PT, R9, R6, PT ;  /* 0x000000060900720c */ /* 0x000fe20003f04270 */
[----:B------:R-:W-:Y:S01]  /*1e2b0*/  FMUL.FTZ R28, R28, R8 ;  /* 0x000000081c1c7220 */ /* 0x000fe20000410000 */
[----:B------:R-:W-:Y:S01]  /*1e2c0*/  F2FP.SATFINITE.E4M3.F32.PACK_AB_MERGE_C R180, R137, R10, R141 ;  /* 0x0000000a89b4723e */ /* 0x000fe2000480708d */
[----:B------:R-:W-:Y:S01]  /*1e2d0*/  VIADD R7, R7, 0x29860 ;  /* 0x0002986007077836 */ /* 0x000fe20000000000 */
[----:B------:R-:W-:Y:S01]  /*1e2e0*/  MOV R10, UR37 ;  /* 0x00000025000a7c02 */ /* 0x000fe20008000f00 */
[-C--:B------:R-:W-:Y:S01]  /*1e2f0*/  FMUL.FTZ R29, R29, R8.reuse ;  /* 0x000000081d1d7220 */ /* 0x080fe20000410000 */
        /* <DEDUP_REMOVED lines=100> */
[----:B0-----:R-:W-:-:S02]  /*1e940*/  IMAD.MOV.U32 R7, RZ, RZ, R13 ;  /* 0x000000ffff077224 */ /* 0x001fc400078e000d */
[----:B------:R-:W-:Y:S02]  /*1e950*/  IMAD.MOV.U32 R8, RZ, RZ, R0 ;  /* 0x000000ffff087224 */ /* 0x000fe400078e0000 */
[----:B------:R-:W-:Y:S01]  /*1e960*/  IMAD.MOV.U32 R11, RZ, RZ, R12 ;  /* 0x000000ffff0b7224 */ /* 0x000fe200078e000c */
[----:B------:R-:W-:Y:S06]  /*1e970*/  @P0 BRA `(.L_x_2371) ;  /* 0xffffffc000c80947 */ /* 0x000fec000383ffff */
[----:B------:R-:W-:-:S07]  /*1e980*/  IMAD.MOV.U32 R145, RZ, RZ, R12 ;  /* 0x000000ffff917224 */ /* 0x000fce00078e000c */
.L_x_2360:
[----:B------:R-:W-:-:S13]  /*1e990*/  ISETP.GE.AND P0, PT, R9, RZ, PT ;  /* 0x000000ff0900720c */ /* 0x000fda0003f06270 */
[----:B------:R-:W-:Y:S05]  /*1e9a0*/  @!P0 BRA `(.L_x_2372) ;  /* 0x0000003000a08947 */ /* 0x000fea0003800000 */
[----:B------:R-:W-:Y:S01]  /*1e9b0*/  IMAD.MOV.U32 R6, RZ, RZ, R13 ;  /* 0x000000ffff067224 */ /* 0x000fe200078e000d */
[----:B------:R-:W-:Y:S01]  /*1e9c0*/  MOV R8, R192 ;  /* 0x000000c000087202 */ /* 0x000fe20000000f00 */
[----:B------:R-:W-:Y:S02]  /*1e9d0*/  IMAD.MOV.U32 R7, RZ, RZ, R0 ;  /* 0x000000ffff077224 */ /* 0x000fe400078e0000 */
[----:B------:R-:W-:-:S07]  /*1e9e0*/  IMAD.MOV.U32 R10, RZ, RZ, R145 ;  /* 0x000000ffff0a7224 */ /* 0x000fce00078e0091 */
.L_x_2384:
        /* <DEDUP_REMOVED lines=8> */
.L_x_2374:
        /* <DEDUP_REMOVED lines=8> */
.L_x_2375:
[----:B------:R-:W-:Y:S04]  /*1eaf0*/  BSSY B0, `(.L_x_2373) ;  /* 0x0000004000007945 */ /* 0x000fe80003800000 */
[----:B--2---:R-:W-:Y:S05]  /*1eb00*/  @P2 BRA `(.L_x_2376) ;  /* 0x0000000000082947 */ /* 0x004fea0003800000 */
[----:B------:R-:W2:Y:S02]  /*1eb10*/  SYNCS.PHASECHK.TRANS64.TRYWAIT P2, [R11+URZ+0x29830], R0 ;  /* 0x029830000b0075a7 */ /* 0x000ea4000804017f */
[----:B--2---:R-:W-:Y:S05]  /*1eb20*/  @!P2 BRA `(.L_x_2377) ;  /* 0x000000d000a0a947 */ /* 0x004fea0003800000 */
.L_x_2376:
[----:B------:R-:W-:Y:S05]  /*1eb30*/  BSYNC B0 ;  /* 0x0000000000007941 */ /* 0x000fea0003800000 */
.L_x_2373:
        /* <DEDUP_REMOVED lines=24> */
[----:B------:R-:W-:Y:S01]  /*1ecc0*/  UMOV UR48, UR24 ;  /* 0x0000001800307c82 */ /* 0x000fe20008000000 */
[----:B------:R-:W-:Y:S01]  /*1ecd0*/  IADD3 R14, R12, 0x180, RZ ;  /* 0x000001800c0e7810 */ /* 0x000fe20007ffe0ff */
[----:B------:R-:W-:Y:S01]  /*1ece0*/  UMOV UR49, UR25 ;  /* 0x0000001900317c82 */ /* 0x000fe20008000000 */
[----:B------:R-:W-:Y:S01]  /*1ecf0*/  R2UR UR47, R15 ;  /* 0x000000000f2f72ca */ /* 0x000fe200000e0000 */
[----:B------:R-:W-:Y:S01]  /*1ed00*/  IMAD.MOV.U32 R15, RZ, RZ, -0x7fffffe0 ;  /* 0x80000020ff0f7424 */ /* 0x000fe200078e00ff */
[----:B-1----:R-:W-:Y:S01]  /*1ed10*/  SHF.R.U32.HI R0, RZ, 0x7, R0 ;  /* 0x00000007ff007819 */ /* 0x002fe20000011600 */
[----:B------:R-:W-:Y:S01]  /*1ed20*/  IMAD.MOV.U32 R13, RZ, RZ, -0x7fffffe0 ;  /* 0x80000020ff0d7424 */ /* 0x000fe200078e00ff */
[----:B------:R-:W-:Y:S01]  /*1ed30*/  R2UR UR46, R14 ;  /* 0x000000000e2e72ca */ /* 0x000fe200000e0000 */
[----:B------:R-:W-:Y:S01]  /*1ed40*/  VIADD R14, R12, 0x2 ;  /* 0x000000020c0e7836 */ /* 0x000fe20000000000 */
[----:B------:R-:W-:Y:S01]  /*1ed50*/  R2UR UR50, R20 ;  /* 0x00000000143272ca */ /* 0x000fe200000e0000 */
[----:B------:R-:W-:Y:S01]  /*1ed60*/  VIADD R0, R0, 0x8 ;  /* 0x0000000800007836 */ /* 0x000fe20000000000 */
[----:B------:R-:W-:-:S02]  /*1ed70*/  R2UR UR51, R21 ;  /* 0x00000000153372ca */ /* 0x000fc400000e0000 */
[----:B------:R-:W-:Y:S02]  /*1ed80*/  R2UR UR6, R14 ;  /* 0x000000000e0672ca */ /* 0x000fe400000e0000 */
[----:B------:R1:W-:Y:S01]  /*1ed90*/  BAR.SYNC.DEFER_BLOCKING R0, 0x100 ;  /* 0x000400000000751d */ /* 0x0003e20000010000 */
[----:B------:R-:W-:Y:S01]  /*1eda0*/  R2UR UR7, R15 ;  /* 0x000000000f0772ca */ /* 0x000fe200000e0000 */
[----:B------:R-:W-:Y:S01]  /*1edb0*/  IMAD.MOV.U32 R15, RZ, RZ, -0x7fffffe0 ;  /* 0x80000020ff0f7424 */ /* 0x000fe200078e00ff */
[----:B------:R-:W-:-:S03]  /*1edc0*/  IADD3 R14, R12, 0x82, RZ ;  /* 0x000000820c0e7810 */ /* 0x000fc60007ffe0ff */
        /* <DEDUP_REMOVED lines=191> */
[----:B------:R-:W-:Y:S01]  /*1f9c0*/  MOV R15, 0x80000020 ;  /* 0x80000020000f7802 */ /* 0x000fe20000000f00 */
[----:B------:R-:W-:Y:S01]  /*1f9d0*/  VIADD R12, R12, 0x702 ;  /* 0x000007020c0c7836 */ /* 0x000fe20000000000 */
        /* <DEDUP_REMOVED lines=33> */
.L_x_2379:
[----:B------:R-:W-:Y:S01]  /*1fbf0*/  SHF.L.U32 R0, R8, 0x1f, RZ ;  /* 0x0000001f08007819 */ /* 0x000fe200000006ff */
[----:B------:R-:W-:-:S04]  /*1fc00*/  IMAD R13, R10, 0x8, R16 ;  /* 0x000000080a0d7824 */ /* 0x000fc800078e0210 */
[----:B------:R1:W2:Y:S01]  /*1fc10*/  SYNCS.PHASECHK.TRANS64.TRYWAIT P0, [R13+URZ+0x29850], R0 ;  /* 0x029850000d0075a7 */ /* 0x0002a2000800017f */
[----:B------:R-:W-:Y:S05]  /*1fc20*/  @!P1 BRA `(.L_x_2380) ;  /* 0x0000000000049947 */ /* 0x000fea0003800000 */
[----:B------:R-:W-:Y:S01]  /*1fc30*/  BPT.TRAP 0x1 ;  /* 0x000000040000795c */ /* 0x000fe20000300000 */
.L_x_2380:
[----:B------:R-:W-:Y:S04]  /*1fc40*/  BSSY B0, `(.L_x_2378) ;  /* 0x0000004000007945 */ /* 0x000fe80003800000 */
[----:B--2---:R-:W-:Y:S05]  /*1fc50*/  @P0 BRA `(.L_x_2381) ;  /* 0x0000000000080947 */ /* 0x004fea0003800000 */
[----:B------:R-:W2:Y:S02]  /*1fc60*/  SYNCS.PHASECHK.TRANS64.TRYWAIT P0, [R13+URZ+0x29850], R0 ;  /* 0x029850000d0075a7 */ /* 0x000ea4000800017f */
[----:B--2---:R-:W-:Y:S05]  /*1fc70*/  @!P0 BRA `(.L_x_2382) ;  /* 0x000000c000608947 */ /* 0x004fea0003800000 */
.L_x_2381:
[----:B------:R-:W-:Y:S05]  /*1fc80*/  BSYNC B0 ;  /* 0x0000000000007941 */ /* 0x000fea0003800000 */
.L_x_2378:
[----:B-12---:R-:W-:Y:S01]  /*1fc90*/  FMNMX.FTZ R0, R152, R7, !PT ;  /* 0x0000000798007209 */ /* 0x006fe20007810000 */
[----:B------:R-:W-:Y:S05]  /*1fca0*/  WARPSYNC.ALL ;  /* 0x0000000000007948 */ /* 0x000fea0003800000 */
[----:B------:R-:W-:Y:S01]  /*1fcb0*/  FMNMX.FTZ R13, R153, R0, !PT ;  /* 0x00000000990d7209 */ /* 0x000fe20007810000 */
[----:B------:R-:W-:Y:S01]  /*1fcc0*/  VIADD R12, R16, 0x400 ;  /* 0x00000400100c7836 */ /* 0x000fe20000000000 */
[----:B------:R-:W-:Y:S01]  /*1fcd0*/  FMNMX.FTZ R0, R154, R6, !PT ;  /* 0x000000069a007209 */ /* 0x000fe20007810000 */
[----:B------:R-:W-:-:S06]  /*1fce0*/  WARPGROUP.ARRIVE ;  /* 0x00000000000079c5 */ /* 0x000fcc0000000000 */
        /* <DEDUP_REMOVED lines=49> */
[----:B------:R-:W-:Y:S02]  /*20000*/  FMNMX.FTZ R8, R106, R15, !PT ;  /* 0x0000000f6a087209 */ /* 0x000fe40007810000 */
[----:B------:R-:W-:Y:S02]  /*20010*/  FMNMX.FTZ R0, R108, R13, !PT ;  /* 0x0000000d6c007209 */ /* 0x000fe40007810000 */
[----:B------:R-:W-:Y:S02]  /*20020*/  LOP3.LUT R12, R12, 0x3fff, RZ, 0xc0, !PT ;  /* 0x00003fff0c0c7812 */ /* 0x000fe400078ec0ff */
        /* <DEDUP_REMOVED lines=26> */
[----:B-1----:R-:W-:Y:S01]  /*201d0*/  LOP3.LUT R202, R191, 0x7f, RZ, 0xc0, !PT ;  /* 0x0000007fbfca7812 */ /* 0x002fe200078ec0ff */
[----:B------:R-:W1:Y:S01]  /*201e0*/  SHFL.BFLY PT, R13, R0, 0x2, 0x1f ;  /* 0x0c401f00000d7f89 */ /* 0x000e6200000e0000 */
[----:B------:R-:W-:-:S02]  /*201f0*/  FMNMX.FTZ R8, R102, R15, !PT ;  /* 0x0000000f66087209 */ /* 0x000fc40007810000 */
[----:B------:R-:W-:Y:S01]  /*20200*/  ISETP.NE.AND P0, PT, R202, RZ, PT ;  /* 0x000000ffca00720c */ /* 0x000fe20003f05270 */
[----:B------:R-:W2:Y:S01]  /*20210*/  S2R R191, SR_TID.X ;  /* 0x0000000000bf7919 */ /* 0x000ea20000002100 */
[----:B------:R-:W-:-:S05]  /*20220*/  FMNMX.FTZ R8, R103, R8, !PT ;  /* 0x0000000867087209 */ /* 0x000fca0007810000 */
[----:B------:R-:W3:Y:S01]  /*20230*/  SHFL.BFLY PT, R15, R8, 0x2, 0x1f ;  /* 0x0c401f00080f7f89 */ /* 0x000ee200000e0000 */
[----:B-1----:R-:W-:Y:S02]  /*20240*/  FMNMX.FTZ R20, R0, R13, !PT ;  /* 0x0000000d00147209 */ /* 0x002fe40007810000 */
[----:B------:R-:W-:-:S05]  /*20250*/  LOP3.LUT R13, R12, 0x10000, RZ, 0xfc, !PT ;  /* 0x000100000c0d7812 */ /* 0x000fca00078efcff */
[----:B------:R-:W-:Y:S01]  /*20260*/  IMAD R12, R10, 0x500, R13 ;  /* 0x000005000a0c7824 */ /* 0x000fe200078e020d */
[----:B------:R-:W-:Y:S02]  /*20270*/  MOV R13, 0xc0000010 ;  /* 0xc0000010000d7802 */ /* 0x000fe40000000f00 */
[----:B---3--:R-:W-:Y:S01]  /*20280*/  FMNMX.FTZ R189, R8, R15, !PT ;  /* 0x0000000f08bd7209 */ /* 0x008fe20007810000 */
[C---:B------:R-:W-:Y:S01]  /*20290*/  VIADD R14, R12.reuse, 0x100 ;  /* 0x000001000c0e7836 */ /* 0x040fe20000000000 */
[----:B------:R-:W-:Y:S01]  /*202a0*/  R2UR UR6, R12 ;  /* 0x000000000c0672ca */ /* 0x000fe200000e0000 */
[----:B------:R-:W1:Y:S01]  /*202b0*/  SHFL.BFLY PT, R15, R20, 0x1, 0x1f ;  /* 0x0c201f00140f7f89 */ /* 0x000e6200000e0000 */
[----:B------:R-:W-:Y:S02]  /*202c0*/  R2UR UR7, R13 ;  /* 0x000000000d0772ca */ /* 0x000fe400000e0000 */
[----:B--2---:R-:W-:Y:S01]  /*202d0*/  SHF.R.U32.HI R191, RZ, 0x7, R191 ;  /* 0x00000007ffbf7819 */ /* 0x004fe200000116bf */
[----:B------:R-:W2:Y:S10]  /*202e0*/  SHFL.BFLY PT, R8, R189, 0x1, 0x1f ;  /* 0x0c201f00bd087f89 */ /* 0x000eb400000e0000 */
[----:B------:R-:W-:Y:S01]  /*202f0*/  QGMMA.64x128x32.F32.E4M3.E4M3 R24, R184, gdesc[UR4], R24, gsb0 ;  /* 0x01e00004b8187df3 */ /* 0x000fe20008000818 */
[----:B------:R-:W-:-:S02]  /*20300*/  R2UR UR6, R14 ;  /* 0x000000000e0672ca */ /* 0x000fc400000e0000 */
[----:B-1----:R-:W-:Y:S01]  /*20310*/  FMNMX.FTZ R0, R20, R15, !PT ;  /* 0x0000000f14007209 */ /* 0x002fe20007810000 */
[----:B------:R-:W-:Y:S01]  /*20320*/  IMAD.MOV.U32 R15, RZ, RZ, -0x3ffffff0 ;  /* 0xc0000010ff0f7424 */ /* 0x000fe200078e00ff */
[----:B--2---:R-:W-:-:S03]  /*20330*/  FMNMX.FTZ R13, R189, R8, !PT ;  /* 0x00000008bd0d7209 */ /* 0x004fc60007810000 */
[----:B------:R-:W-:Y:S01]  /*20340*/  FADD.FTZ R7, -R0, R7 ;  /* 0x0000000700077221 */ /* 0x000fe20000010100 */
[----:B------:R-:W-:-:S03]  /*20350*/  R2UR UR7, R15 ;  /* 0x000000000f0772ca */ /* 0x000fc600000e0000 */
[----:B------:R-:W-:-:S04]  /*20360*/  FMUL.FTZ R7, R2, R7 ;  /* 0x0000000702077220 */ /* 0x000fc80000410000 */
[----:B------:R1:W-:Y:S02]  /*20370*/  MUFU.EX2 R21, R7 ;  /* 0x0000000700157308 */ /* 0x0003e40000000800 */
[----:B-1----:R-:W-:Y:S01]  /*20380*/  IMAD.MOV.U32 R7, RZ, RZ, -0x3ffffff0 ;  /* 0xc0000010ff077424 */ /* 0x002fe200078e00ff */
[----:B------:R-:W-:Y:S02]  /*20390*/  WARPGROUP.DEPBAR.LE gsb0, 0x0 ;  /* 0x00008000000079c5 */ /* 0x000fe40000010000 */
[----:B------:R-:W-:Y:S01]  /*203a0*/  WARPGROUP.ARRIVE ;  /* 0x00000000000079c5 */ /* 0x000fe20000000000 */
[----:B------:R-:W-:Y:S01]  /*203b0*/  FADD.FTZ R185, -R13, R6 ;  /* 0x000000060db97221 */ /* 0x000fe20000010100 */
[----:B------:R-:W-:-:S03]  /*203c0*/  VIADD R6, R12, 0x200 ;  /* 0x000002000c067836 */ /* 0x000fc60000000000 */
[----:B------:R-:W-:Y:S01]  /*203d0*/  FMUL.FTZ R8, R2, R185 ;  /* 0x000000b902087220 */ /* 0x000fe20000410000 */
[----:B------:R-:W-:Y:S01]  /*203e0*/  QGMMA.64x128x32.F32.E4M3.E4M3 R24, R180, gdesc[UR4], R24, gsb0 ;  /* 0x01e00004b4187df3 */ /* 0x000fe20008000818 */
[----:B------:R-:W-:Y:S01]  /*203f0*/  R2UR UR6, R6 ;  /* 0x00000000060672ca */ /* 0x000fe200000e0000 */
[----:B------:R-:W-:Y:S01]  /*20400*/  FFMA.FTZ R185, R2, R0, -8 ;  /* 0xc100000002b97423 */ /* 0x000fe20000010000 */
[----:B------:R-:W-:Y:S01]  /*20410*/  R2UR UR7, R7 ;  /* 0x00000000070772ca */ /* 0x000fe200000e0000 */
[----:B------:R-:W-:Y:S01]  /*20420*/  IMAD.MOV.U32 R7, RZ, RZ, -0x3ffffff0 ;  /* 0xc0000010ff077424 */ /* 0x000fe200078e00ff */
[----:B------:R-:W-:Y:S01]  /*20430*/  IADD3 R6, R12, 0x300, RZ ;  /* 0x000003000c067810 */ /* 0x000fe20007ffe0ff */
[C-C-:B------:R-:W-:Y:S01]  /*20440*/  FFMA.FTZ R15, R2.reuse, R153, -R185.reuse ;  /* 0x00000099020f7223 */ /* 0x140fe200000108b9 */
[----:B------:R-:W-:-:S01]  /*20450*/  FFMA.FTZ R153, R2, R157, -R185 ;  /* 0x0000009d02997223 */ /* 0x000fc200000108b9 */
[C-C-:B------:R-:W-:Y:S01]  /*20460*/  FFMA.FTZ R157, R2.reuse, R161, -R185.reuse ;  /* 0x000000a1029d7223 */ /* 0x140fe200000108b9 */
[----:B------:R-:W-:-:S01]  /*20470*/  FFMA.FTZ R161, R2, R165, -R185 ;  /* 0x000000a502a17223 */ /* 0x000fc200000108b9 */
[C---:B------:R-:W-:Y:S01]  /*20480*/  FFMA.FTZ R165, R2.reuse, R13, -8 ;  /* 0xc100000002a57423 */ /* 0x040fe2000001000d */
        /* <DEDUP_REMOVED lines=18> */
[----:B------:R-:W-:-:S01]  /*205b0*/  FFMA.FTZ R144, R2, R144, -R185 ;  /* 0x0000009002907223 */ /* 0x000fc200000108b9 */
[C---:B------:R-:W-:Y:S01]  /*205c0*/  FFMA.FTZ R145, R2.reuse, R145, -R185 ;  /* 0x0000009102917223 */ /* 0x040fe200000108b9 */
[----:B------:R-:W-:-:S01]  /*205d0*/  FFMA.FTZ R147, R2, R147, -R165 ;  /* 0x0000009302937223 */ /* 0x000fc200000108a5 */
[C---:B------:R-:W-:Y:S01]  /*205e0*/  FFMA.FTZ R148, R2.reuse, R148, -R185 ;  /* 0x0000009402947223 */ /* 0x040fe200000108b9 */
[----:B------:R-:W-:-:S01]  /*205f0*/  FFMA.FTZ R150, R2, R150, -R165 ;  /* 0x0000009602967223 */ /* 0x000fc200000108a5 */
[C---:B------:R-:W-:Y:S01]  /*20600*/  FFMA.FTZ R149, R2.reuse, R149, -R185 ;  /* 0x0000009502957223 */ /* 0x040fe200000108b9 */
[----:B------:R-:W-:-:S01]  /*20610*/  FFMA.FTZ R151, R2, R151, -R165 ;  /* 0x0000009702977223 */ /* 0x000fc200000108a5 */
[----:B------:R-:W3:Y:S01]  /*20620*/  MUFU.EX2 R20, R20 ;  /* 0x0000001400147308 */ /* 0x000ee20000000800 */
[----:B-1----:R-:W-:-:S01]  /*20630*/  FFMA.FTZ R4, R21, R4, R14 ;  /* 0x0000000415047223 */ /* 0x002fc2000001000e */
        /* <DEDUP_REMOVED lines=10> */
[C---:B------:R-:W-:Y:S01]  /*206e0*/  FFMA.FTZ R130, R2.reuse, R130, -R165 ;  /* 0x0000008202827223 */ /* 0x040fe200000108a5 */
[----:B------:R-:W-:-:S01]  /*206f0*/  FFMA.FTZ R129, R2, R129, -R185 ;  /* 0x0000008102817223 */ /* 0x000fc200000108b9 */
[C---:B------:R-:W-:Y:S01]  /*20700*/  FFMA.FTZ R131, R2.reuse, R131, -R165 ;  /* 0x0000008302837223 */ /* 0x040fe200000108a5 */
[----:B------:R-:W-:-:S01]  /*20710*/  FFMA.FTZ R132, R2, R132, -R185 ;  /* 0x0000008402847223 */ /* 0x000fc200000108b9 */
[----:B------:R-:W4:Y:S01]  /*20720*/  MUFU.EX2 R152, R152 ;  /* 0x0000009800987308 */ /* 0x000f220000000800 */
        /* <DEDUP_REMOVED lines=15> */
[----:B------:R-:W5:Y:S01]  /*20820*/  MUFU.EX2 R157, R157 ;  /* 0x0000009d009d7308 */ /* 0x000f620000000800 */
[----:B------:R-:W-:-:S01]  /*20830*/  FFMA.FTZ R116, R2, R116, -R185 ;  /* 0x0000007402747223 */ /* 0x000fc200000108b9 */
[C-C-:B------:R-:W-:Y:S01]  /*20840*/  FFMA.FTZ R117, R2.reuse, R117, -R185.reuse ;  /* 0x0000007502757223 */ /* 0x140fe200000108b9 */
        /* <DEDUP_REMOVED lines=17> */
[----:B------:R-:W-:-:S04]  /*20960*/  FFMA.FTZ R103, R2, R103, -R165 ;  /* 0x0000006702677223 */ /* 0x000fc800000108a5 */
[----:B------:R-:W-:Y:S08]  /*20970*/  MUFU.EX2 R138, R138 ;  /* 0x0000008a008a7308 */ /* 0x000ff00000000800 */
[----:B------:R-:W-:Y:S08]  /*20980*/  MUFU.EX2 R139, R139 ;  /* 0x0000008b008b7308 */ /* 0x000ff00000000800 */
[----:B------:R-:W-:Y:S08]  /*20990*/  MUFU.EX2 R142, R142 ;  /* 0x0000008e008e7308 */ /* 0x000ff00000000800 */
[----:B------:R-:W-:Y:S08]  /*209a0*/  MUFU.EX2 R143, R143 ;  /* 0x0000008f008f7308 */ /* 0x000ff00000000800 */
[----:B------:R-:W-:Y:S08]  /*209b0*/  MUFU.EX2 R146, R146 ;  /* 0x0000009200927308 */ /* 0x000ff00000000800 */
[----:B------:R-:W-:Y:S08]  /*209c0*/  MUFU.EX2 R161, R161 ;  /* 0x000000a100a17308 */ /* 0x000ff00000000800 */
[----:B------:R-:W-:Y:S01]  /*209d0*/  MUFU.EX2 R136, R136 ;  /* 0x0000008800887308 */ /* 0x000fe20000000800 */
[----:B------:R-:W-:-:S02]  /*209e0*/  WARPGROUP.DEPBAR.LE gsb0, 0x0 ;  /* 0x00008000000079c5 */ /* 0x000fc40000010000 */
[----:B------:R-:W-:-:S05]  /*209f0*/  WARPGROUP.ARRIVE ;  /* 0x00000000000079c5 */ /* 0x000fca0000000000 */
[----:B------:R-:W-:Y:S01]  /*20a00*/  MUFU.EX2 R137, R137 ;  /* 0x0000008900897308 */ /* 0x000fe20000000800 */
[----:B------:R-:W-:Y:S01]  /*20a10*/  QGMMA.64x128x32.F32.E4M3.E4M3 R24, R176, gdesc[UR4], R24, gsb0 ;  /* 0x01e00004b0187df3 */ /* 0x000fe20008000818 */
[----:B------:R-:W-:Y:S02]  /*20a20*/  R2UR UR6, R6 ;  /* 0x00000000060672ca */ /* 0x000fe400000e0000 */
[----:B------:R-:W-:Y:S01]  /*20a30*/  R2UR UR7, R7 ;  /* 0x00000000070772ca */ /* 0x000fe200000e0000 */
[----:B--2---:R-:W-:-:S03]  /*20a40*/  FADD.FTZ R7, R15, R4 ;  /* 0x000000040f077221 */ /* 0x004fc60000010000 */
[----:B------:R-:W-:Y:S01]  /*20a50*/  MUFU.EX2 R140, R140 ;  /* 0x0000008c008c7308 */ /* 0x000fe20000000800 */
[----:B---3--:R-:W-:-:S04]  /*20a60*/  FADD.FTZ R6, R20, R7 ;  /* 0x0000000714067221 */ /* 0x008fc80000010000 */
[----:B-1----:R-:W-:-:S03]  /*20a70*/  FADD.FTZ R7, R153, R6 ;  /* 0x0000000699077221 */ /* 0x002fc60000010000 */
[----:B------:R-:W-:Y:S01]  /*20a80*/  MUFU.EX2 R141, R141 ;  /* 0x0000008d008d7308 */ /* 0x000fe20000000800 */
[----:B----4-:R-:W-:-:S04]  /*20a90*/  FADD.FTZ R6, R152, R7 ;  /* 0x0000000798067221 */ /* 0x010fc80000010000 */
[----:B-----5:R-:W-:-:S03]  /*20aa0*/  FADD.FTZ R7, R157, R6 ;  /* 0x000000069d077221 */ /* 0x020fc60000010000 */
[----:B------:R-:W-:Y:S08]  /*20ab0*/  MUFU.EX2 R144, R144 ;  /* 0x0000009000907308 */ /* 0x000ff00000000800 */
        /* <DEDUP_REMOVED lines=15> */
[----:B------:R-:W-:Y:S01]  /*20bb0*/  WARPGROUP.ARRIVE ;  /* 0x00000000000079c5 */ /* 0x000fe20000000000 */
[----:B------:R-:W-:-:S01]  /*20bc0*/  FFMA.FTZ R177, R2, R154, -R165 ;  /* 0x0000009a02b17223 */ /* 0x000fc200000108a5 */
[C-C-:B------:R-:W-:Y:S01]  /*20bd0*/  FFMA.FTZ R154, R2.reuse, R155, -R165.reuse ;  /* 0x0000009b029a7223 */ /* 0x140fe200000108a5 */
[----:B------:R-:W-:-:S01]  /*20be0*/  FFMA.FTZ R155, R2, R158, -R165 ;  /* 0x0000009e029b7223 */ /* 0x000fc200000108a5 */
[C-C-:B------:R-:W-:Y:S01]  /*20bf0*/  FFMA.FTZ R158, R2.reuse, R159, -R165.reuse ;  /* 0x0000009f029e7223 */ /* 0x140fe200000108a5 */
[----:B------:R-:W-:-:S01]  /*20c00*/  FFMA.FTZ R159, R2, R162, -R165 ;  /* 0x000000a2029f7223 */ /* 0x000fc200000108a5 */
[----:B------:R-:W-:Y:S01]  /*20c10*/  QGMMA.64x128x32.F32.E4M3.E4M3 R24, R172, gdesc[UR4], R24, gsb0 ;  /* 0x01e00004ac187df3 */ /* 0x000fe20008000818 */
[----:B------:R-:W1:Y:S01]  /*20c20*/  MUFU.EX2 R177, R177 ;  /* 0x000000b100b17308 */ /* 0x000e620000000800 */
[----:B------:R-:W-:-:S07]  /*20c30*/  FFMA.FTZ R162, R2, R166, -R165 ;  /* 0x000000a602a27223 */ /* 0x000fce00000108a5 */
[----:B------:R-:W2:Y:S08]  /*20c40*/  MUFU.EX2 R154, R154 ;  /* 0x0000009a009a7308 */ /* 0x000eb00000000800 */
[----:B------:R-:W3:Y:S01]  /*20c50*/  MUFU.EX2 R155, R155 ;  /* 0x0000009b009b7308 */ /* 0x000ee20000000800 */
[----:B-1----:R-:W-:-:S07]  /*20c60*/  FFMA.FTZ R3, R8, R3, R177 ;  /* 0x0000000308037223 */ /* 0x002fce00000100b1 */
        /* <DEDUP_REMOVED lines=8> */
[----:B------:R-:W-:-:S03]  /*20cf0*/  FADD.FTZ R4, R156, R7 ;  /* 0x000000079c047221 */ /* 0x000fc60000010000 */
[----:B------:R-:W-:-:S03]  /*20d00*/  FADD.FTZ R3, R160, R3 ;  /* 0x00000003a0037221 */ /* 0x000fc60000010000 */
[----:B------:R-:W2:Y:S01]  /*20d10*/  MUFU.EX2 R130, R130 ;  /* 0x0000008200827308 */ /* 0x000ea20000000800 */
[----:B---3--:R-:W-:-:S01]  /*20d20*/  FADD.FTZ R6, R162, R3 ;  /* 0x00000003a2067221 */ /* 0x008fc20000010000 */
[----:B------:R-:W-:-:S03]  /*20d30*/  FADD.FTZ R3, R161, R4 ;  /* 0x00000004a1037221 */ /* 0x000fc60000010000 */
[----:B------:R-:W-:Y:S01]  /*20d40*/  FADD.FTZ R7, R163, R6 ;  /* 0x00000006a3077221 */ /* 0x000fe20000010000 */
[----:B------:R-:W-:-:S02]  /*20d50*/  FADD.FTZ R4, R136, R3 ;  /* 0x0000000388047221 */ /* 0x000fc40000010000 */
[----:B------:R-:W3:Y:S01]  /*20d60*/  MUFU.EX2 R129, R129 ;  /* 0x0000008100817308 */ /* 0x000ee20000000800 */
[----:B------:R-:W-:-:S01]  /*20d70*/  FADD.FTZ R6, R138, R7 ;  /* 0x000000078a067221 */ /* 0x000fc20000010000 */
[----:B------:R-:W-:-:S03]  /*20d80*/  FADD.FTZ R3, R137, R4 ;  /* 0x0000000489037221 */ /* 0x000fc60000010000 */
[----:B------:R-:W-:Y:S01]  /*20d90*/  FADD.FTZ R7, R139, R6 ;  /* 0x000000068b077221 */ /* 0x000fe20000010000 */
[----:B------:R-:W-:Y:S02]  /*20da0*/  VIADD R6, R12, 0x400 ;  /* 0x000004000c067836 */ /* 0x000fe40000000000 */
[----:B------:R-:W-:Y:S01]  /*20db0*/  FADD.FTZ R4, R140, R3 ;  /* 0x000000038c047221 */ /* 0x000fe20000010000 */
[----:B------:R-:W4:Y:S01]  /*20dc0*/  MUFU.EX2 R131, R131 ;  /* 0x0000008300837308 */ /* 0x000f220000000800 */
[----:B------:R-:W-:-:S01]  /*20dd0*/  FADD.FTZ R164, R142, R7 ;  /* 0x000000078ea47221 */ /* 0x000fc20000010000 */
[----:B------:R-:W-:Y:S01]  /*20de0*/  R2UR UR6, R6 ;  /* 0x00000000060672ca */ /* 0x000fe200000e0000 */
[----:B------:R-:W-:-:S02]  /*20df0*/  FADD.FTZ R3, R141, R4 ;  /* 0x000000048d037221 */ /* 0x000fc40000010000 */
[----:B------:R-:W-:Y:S02]  /*20e00*/  FADD.FTZ R7, R143, R164 ;  /* 0x000000a48f077221 */ /* 0x000fe40000010000 */
[----:B------:R-:W-:-:S02]  /*20e10*/  FADD.FTZ R4, R144, R3 ;  /* 0x0000000390047221 */ /* 0x000fc40000010000 */
[----:B------:R-:W-:-:S01]  /*20e20*/  FADD.FTZ R12, R146, R7 ;  /* 0x00000007920c7221 */ /* 0x000fc20000010000 */
[----:B------:R-:W-:Y:S01]  /*20e30*/  IMAD.MOV.U32 R7, RZ, RZ, -0x3ffffff0 ;  /* 0xc0000010ff077424 */ /* 0x000fe200078e00ff */
[----:B------:R-:W5:Y:S01]  /*20e40*/  MUFU.EX2 R132, R132 ;  /* 0x0000008400847308 */ /* 0x000f620000000800 */
[----:B------:R-:W-:-:S01]  /*20e50*/  FADD.FTZ R3, R145, R4 ;  /* 0x0000000491037221 */ /* 0x000fc20000010000 */
[----:B------:R-:W-:Y:S02]  /*20e60*/  FADD.FTZ R167, R147, R12 ;  /* 0x0000000c93a77221 */ /* 0x000fe40000010000 */
[----:B------:R-:W-:Y:S01]  /*20e70*/  R2UR UR7, R7 ;  /* 0x00000000070772ca */ /* 0x000fe200000e0000 */
[----:B------:R-:W-:Y:S01]  /*20e80*/  FADD.FTZ R4, R148, R3 ;  /* 0x0000000394047221 */ /* 0x000fe20000010000 */
[----:B------:R-:W-:-:S01]  /*20e90*/  FADD.FTZ R12, R150, R167 ;  /* 0x000000a7960c7221 */ /* 0x000fc20000010000 */
[----:B------:R-:W-:Y:S01]  /*20ea0*/  FFMA.FTZ R7, R2, R115, -R165 ;  /* 0x0000007302077223 */ /* 0x000fe200000108a5 */
[----:B------:R-:W0:Y:S01]  /*20eb0*/  MUFU.EX2 R134, R134 ;  /* 0x0000008600867308 */ /* 0x000e220000000800 */
[----:B------:R-:W-:-:S01]  /*20ec0*/  FADD.FTZ R3, R149, R4 ;  /* 0x0000000495037221 */ /* 0x000fc20000010000 */
[----:B------:R-:W-:Y:S01]  /*20ed0*/  FADD.FTZ R115, R151, R12 ;  /* 0x0000000c97737221 */ /* 0x000fe20000010000 */
[----:B------:R-:W-:-:S01]  /*20ee0*/  FFMA.FTZ R12, R2, R118, -R165 ;  /* 0x00000076020c7223 */ /* 0x000fc200000108a5 */
[----:B------:R-:W-:Y:S01]  /*20ef0*/  IADD3 R118, -R191, 0xb, RZ ;  /* 0x0000000bbf767810 */ /* 0x000fe20007ffe1ff */
[----:B------:R-:W-:-:S01]  /*20f00*/  FADD.FTZ R4, R120, R3 ;  /* 0x0000000378047221 */ /* 0x000fc20000010000 */
[----:B------:R-:W-:-:S02]  /*20f10*/  FADD.FTZ R164, R122, R115 ;  /* 0x000000737aa47221 */ /* 0x000fc40000010000 */
[----:B------:R1:W-:Y:S01]  /*20f20*/  MUFU.EX2 R6, R114 ;  /* 0x0000007200067308 */ /* 0x0003e20000000800 */
[----:B------:R-:W-:-:S01]  /*20f30*/  FADD.FTZ R3, R121, R4 ;  /* 0x0000000479037221 */ /* 0x000fc20000010000 */
[----:B------:R-:W-:Y:S01]  /*20f40*/  FADD.FTZ R115, R123, R164 ;  /* 0x000000a47b737221 */ /* 0x000fe20000010000 */
[----:B------:R-:W-:Y:S02]  /*20f50*/  @!P0 IMAD R164, R11, 0x8, R16 ;  /* 0x000000080ba48824 */ /* 0x000fe400078e0210 */
[----:B------:R-:W-:-:S03]  /*20f60*/  FADD.FTZ R4, R124, R3 ;  /* 0x000000037c047221 */ /* 0x000fc60000010000 */
[----:B------:R-:W0:Y:S01]  /*20f70*/  MUFU.EX2 R133, R133 ;  /* 0x0000008500857308 */ /* 0x000e220000000800 */
[----:B-1----:R-:W-:-:S01]  /*20f80*/  FADD.FTZ R114, R126, R115 ;  /* 0x000000737e727221 */ /* 0x002fc20000010000 */
[----:B------:R-:W-:Y:S01]  /*20f90*/  FFMA.FTZ R115, R2, R119, -R165 ;  /* 0x0000007702737223 */ /* 0x000fe200000108a5 */
[----:B------:R-:W-:-:S02]  /*20fa0*/  FADD.FTZ R3, R125, R4 ;  /* 0x000000047d037221 */ /* 0x000fc40000010000 */
[----:B------:R-:W-:Y:S02]  /*20fb0*/  FADD.FTZ R119, R127, R114 ;  /* 0x000000727f777221 */ /* 0x000fe40000010000 */
[----:B------:R-:W-:-:S01]  /*20fc0*/  FADD.FTZ R4, R128, R3 ;  /* 0x0000000380047221 */ /* 0x000fc20000010000 */
[----:B------:R-:W1:Y:S01]  /*20fd0*/  MUFU.EX2 R135, R135 ;  /* 0x0000008700877308 */ /* 0x000e620000000800 */
[----:B--2---:R-:W-:-:S02]  /*20fe0*/  FADD.FTZ R114, R130, R119 ;  /* 0x0000007782727221 */ /* 0x004fc40000010000 */
[----:B---3--:R-:W-:-:S02]  /*20ff0*/  FADD.FTZ R3, R129, R4 ;  /* 0x0000000481037221 */ /* 0x008fc40000010000 */
[----:B----4-:R-:W-:-:S02]  /*21000*/  FADD.FTZ R119, R131, R114 ;  /* 0x0000007283777221 */ /* 0x010fc40000010000 */
[----:B-----5:R-:W-:Y:S01]  /*21010*/  FADD.FTZ R4, R132, R3 ;  /* 0x0000000384047221 */ /* 0x020fe20000010000 */
[----:B------:R-:W2:Y:S01]  /*21020*/  MUFU.EX2 R104, R104 ;  /* 0x0000006800687308 */ /* 0x000ea20000000800 */
[----:B0-----:R-:W-:-:S02]  /*21030*/  FADD.FTZ R114, R134, R119 ;  /* 0x0000007786727221 */ /* 0x001fc40000010000 */
[----:B------:R-:W-:-:S05]  /*21040*/  FADD.FTZ R3, R133, R4 ;  /* 0x0000000485037221 */ /* 0x000fca0000010000 */
[----:B------:R-:W0:Y:S01]  /*21050*/  MUFU.EX2 R106, R106 ;  /* 0x0000006a006a7308 */ /* 0x000e220000000800 */
[----:B-1----:R-:W-:-:S07]  /*21060*/  FADD.FTZ R119, R135, R114 ;  /* 0x0000007287777221 */ /* 0x002fce0000010000 */
[----:B------:R-:W1:Y:S01]  /*21070*/  MUFU.EX2 R105, R105 ;  /* 0x0000006900697308 */ /* 0x000e620000000800 */
[----:B--2---:R-:W-:-:S01]  /*21080*/  FADD.FTZ R4, R104, R3 ;  /* 0x0000000368047221 */ /* 0x004fc20000010000 */
[----:B------:R-:W-:Y:S02]  /*21090*/  WARPGROUP.DEPBAR.LE gsb0, 0x0 ;  /* 0x00008000000079c5 */ /* 0x000fe40000010000 */
[----:B------:R-:W-:-:S04]  /*210a0*/  WARPGROUP.ARRIVE ;  /* 0x00000000000079c5 */ /* 0x000fc80000000000 */
[----:B------:R-:W2:Y:S01]  /*210b0*/  MUFU.EX2 R107, R107 ;  /* 0x0000006b006b7308 */ /* 0x000ea20000000800 */
[----:B0-----:R-:W-:-:S01]  /*210c0*/  FADD.FTZ R114, R106, R119 ;  /* 0x000000776a727221 */ /* 0x001fc20000010000 */
[----:B------:R-:W-:Y:S06]  /*210d0*/  QGMMA.64x128x32.F32.E4M3.E4M3 R24, R168, gdesc[UR4], R24, gsb0 ;  /* 0x01e00004a8187df3 */ /* 0x000fec0008000818 */
        /* <DEDUP_REMOVED lines=29> */
[----:B------:R-:W-:-:S04]  /*212b0*/  @!P0 IADD3 R3, R164, 0x29840, RZ ;  /* 0x00029840a4038810 */ /* 0x000fc80007ffe0ff */
[----:B------:R-:W-:Y:S02]  /*212c0*/  @!P0 PRMT R3, RZ, 0x654, R3 ;  /* 0x00000654ff038816 */ /* 0x000fe40000000003 */
        /* <DEDUP_REMOVED lines=9> */
[----:B------:R0:W-:Y:S06]  /*21360*/  BAR.ARV R118, 0x100 ;  /* 0x000400760000751d */ /* 0x0001ec0000002000 */
[----:B------:R-:W3:Y:S01]  /*21370*/  MUFU.EX2 R95, R95 ;  /* 0x0000005f005f7308 */ /* 0x000ee20000000800 */
[----:B-1----:R-:W-:-:S01]  /*21380*/  FADD.FTZ R114, R94, R167 ;  /* 0x000000a75e727221 */ /* 0x002fc20000010000 */
[----:B------:R2:W-:Y:S06]  /*21390*/  @!P0 SYNCS.ARRIVE.TRANS64.RED.A1T0 RZ, [R3+URZ], RZ ;  /* 0x000000ff03ff89a7 */ /* 0x0005ec000810043f */
        /* <DEDUP_REMOVED lines=18> */
[----:B0-----:R-:W-:Y:S06]  /*214c0*/  @!P1 BRA `(.L_x_2383) ;  /* 0x0000000000049947 */ /* 0x001fec0003800000 */
[----:B------:R-:W-:Y:S01]  /*214d0*/  BPT.TRAP 0x1 ;  /* 0x000000040000795c */ /* 0x000fe20000300000 */
.L_x_2383:
[----:B------:R-:W-:Y:S01]  /*214e0*/  F2FP.SATFINITE.E4M3.F32.PACK_AB_MERGE_C R20, R153, R20, RZ ;  /* 0x000000149914723e */ /* 0x000fe200048070ff */
[----:B------:R-:W-:Y:S01]  /*214f0*/  IMAD R10, R10, 0x8, R16 ;  /* 0x000000080a0a7824 */ /* 0x000fe200078e0210 */
[----:B------:R-:W-:Y:S01]  /*21500*/  ISETP.GT.AND P0, PT, R9, RZ, PT ;  /* 0x000000ff0900720c */ /* 0x000fe20003f04270 */
[----:B------:R-:W-:Y:S01]  /*21510*/  FMUL.FTZ R26, R26, R8 ;  /* 0x000000081a1a7220 */ /* 0x000fe20000410000 */
[----:B------:R-:W-:Y:S01]  /*21520*/  F2FP.SATFINITE.E4M3.F32.PACK_AB_MERGE_C R184, R15, R14, R20 ;  /* 0x0000000e0fb8723e */ /* 0x000fe20004807014 */
        /* <DEDUP_REMOVED lines=112> */
.L_x_2372:
[----:B------:R-:W-:Y:S05]  /*21c30*/  WARPSYNC.ALL ;  /* 0x0000000000007948 */ /* 0x000fea0003800000 */
[----:B------:R-:W-:Y:S06]  /*21c40*/  BAR.ARV 0x8, 0x120 ;  /* 0x0204800000007b1d */ /* 0x000fec0000002000 */
[----:B------:R-:W-:Y:S05]  /*21c50*/  @!P1 BRA `(.L_x_2385) ;  /* 0x0000000000049947 */ /* 0x000fea0003800000 */
[----:B------:R-:W-:Y:S01]  /*21c60*/  BPT.TRAP 0x1 ;  /* 0x000000040000795c */ /* 0x000fe20000300000 */
.L_x_2385:
[----:B------:R-:W-:Y:S02]  /*21c70*/  LEA R12, R145, R16, 0x3 ;  /* 0x00000010910c7211 */ /* 0x000fe400078e18ff */
[----:B------:R-:W-:-:S04]  /*21c80*/  SHF.L.U32 R5, R192, 0x1f, RZ ;  /* 0x0000001fc0057819 */ /* 0x000fc800000006ff */
[----:B------:R1:W2:Y:S01]  /*21c90*/  SYNCS.PHASECHK.TRANS64.TRYWAIT P0, [R12+URZ+0x29850], R5 ;  /* 0x029850050c0075a7 */ /* 0x0002a2000800017f */
[----:B------:R-:W-:Y:S05]  /*21ca0*/  @!P1 BRA `(.L_x_2386) ;  /* 0x0000000000049947 */ /* 0x000fea0003800000 */
[----:B------:R-:W-:Y:S01]  /*21cb0*/  BPT.TRAP 0x1 ;  /* 0x000000040000795c */ /* 0x000fe20000300000 */
.L_x_2386:
[----:B------:R-:W-:-:S05]  /*21cc0*/  VIADD R16, R16, 0x400 ;  /* 0x0000040010107836 */ /* 0x000fca0000000000 */
[----:B------:R-:W-:-:S04]  /*21cd0*/  SHF.R.U32.HI R16, RZ, 0x4, R16 ;  /* 0x00000004ff107819 */ /* 0x000fc80000011610 */
[----:B------:R-:W-:-:S04]  /*21ce0*/  LOP3.LUT R16, R16, 0x3fff, RZ, 0xc0, !PT ;  /* 0x00003fff10107812 */ /* 0x000fc800078ec0ff */
[----:B------:R-:W-:Y:S01]  /*21cf0*/  LOP3.LUT R16, R16, 0x10000, RZ, 0xfc, !PT ;  /* 0x0001000010107812 */ /* 0x000fe200078efcff */
[----:B--2---:R-:W-:Y:S06]  /*21d00*/  @P0 BRA `(.L_x_2387) ;  /* 0x0000000000080947 */ /* 0x004fec0003800000 */
[----:B------:R-:W2:Y:S02]  /*21d10*/  SYNCS.PHASECHK.TRANS64.TRYWAIT P0, [R12+URZ+0x29850], R5 ;  /* 0x029850050c0075a7 */ /* 0x000ea4000800017f */
[----:B--2---:R-:W-:Y:S05]  /*21d20*/  @!P0 BRA `(.L_x_2388) ;  /* 0x000000a000488947 */ /* 0x004fea0003800000 */
.L_x_2387:
[----:B------:R-:W-:Y:S01]  /*21d30*/  IMAD R6, R145, 0x500, R16 ;  /* 0x0000050091067824 */ /* 0x000fe200078e0210 */
        /* <DEDUP_REMOVED lines=8> */
[----:B------:R-:W-:-:S04]  /*21dc0*/  ISETP.NE.U32.AND P0, PT, RZ, UR4, PT ;  /* 0x00000004ff007c0c */ /* 0x000fc8000bf05070 */
[----:B------:R-:W-:-:S07]  /*21dd0*/  ISETP.NE.AND.EX P0, PT, RZ, UR5, PT, P0 ;  /* 0x00000005ff007c0c */ /* 0x000fce000bf05300 */
[----:B------:R-:W-:Y:S01]  /*21de0*/  QGMMA.64x128x32.F32.E4M3.E4M3 R24, R184, gdesc[UR4], R24, gsb0 ;  /* 0x01e00004b8187df3 */ /* 0x000fe20008000818 */
[----:B------:R-:W-:Y:S02]  /*21df0*/  R2UR UR6, R8 ;  /* 0x00000000080672ca */ /* 0x000fe400000e0000 */
[----:B------:R-:W-:-:S03]  /*21e00*/  R2UR UR7, R9 ;  /* 0x00000000090772ca */ /* 0x000fc600000e0000 */
[----:B------:R-:W1:Y:S08]  /*21e10*/  @P0 LDC.64 R8, c[0x0][0x9c8] ;  /* 0x00027200ff080b82 */ /* 0x000e700000000a00 */
[----:B------:R-:W3:Y:S01]  /*21e20*/  @P0 LDC.64 R10, c[0x0][0x9d0] ;  /* 0x00027400ff0a0b82 */ /* 0x000ee20000000a00 */
[----:B-12---:R-:W-:-:S04]  /*21e30*/  @P0 IMAD R5, R214, R8, RZ ;  /* 0x00000008d6050224 */ /* 0x006fc800078e02ff */
[C---:B------:R-:W-:Y:S01]  /*21e40*/  @P0 IMAD R7, R210.reuse, R9, R5 ;  /* 0x00000009d2070224 */ /* 0x040fe200078e0205 */
[----:B------:R-:W-:Y:S01]  /*21e50*/  @P0 SHF.R.S32.HI R5, RZ, 0x1f, R190 ;  /* 0x0000001fff050819 */ /* 0x000fe200000114be */
[----:B------:R-:W-:-:S04]  /*21e60*/  @P0 IMAD.WIDE.U32 R8, R210, R8, RZ ;  /* 0x00000008d2080225 */ /* 0x000fc800078e00ff */
[----:B---3--:R-:W-:Y:S01]  /*21e70*/  @P0 IMAD R5, R5, R10, RZ ;  /* 0x0000000a05050224 */ /* 0x008fe200078e02ff */
[----:B------:R-:W-:-:S03]  /*21e80*/  @P0 IADD3 R9, R9, R7, RZ ;  /* 0x0000000709090210 */ /* 0x000fc60007ffe0ff */
[C---:B------:R-:W-:Y:S02]  /*21e90*/  @P0 IMAD R5, R190.reuse, R11, R5 ;  /* 0x0000000bbe050224 */ /* 0x040fe400078e0205 */
[----:B------:R-:W-:-:S04]  /*21ea0*/  @P0 IMAD.WIDE.U32 R190, R190, R10, R8 ;  /* 0x0000000abebe0225 */ /* 0x000fc800078e0008 */
[----:B------:R-:W-:Y:S01]  /*21eb0*/  VIADD R8, R6, 0x200 ;  /* 0x0000020006087836 */ /* 0x000fe20000000000 */
[----:B------:R-:W-:Y:S01]  /*21ec0*/  @P0 LEA R10, P2, R190, UR4, 0x2 ;  /* 0x00000004be0a0c11 */ /* 0x000fe2000f8410ff */
[----:B------:R-:W-:Y:S02]  /*21ed0*/  IMAD.MOV.U32 R9, RZ, RZ, -0x3ffffff0 ;  /* 0xc0000010ff097424 */ /* 0x000fe400078e00ff */
[----:B------:R-:W-:-:S05]  /*21ee0*/  @P0 IMAD.IADD R5, R191, 0x1, R5 ;  /* 0x00000001bf050824 */ /* 0x000fca00078e0205 */
[----:B------:R-:W-:Y:S01]  /*21ef0*/  @P0 LEA.HI.X R11, R190, UR5, R5, 0x2, P2 ;  /* 0x00000005be0b0c11 */ /* 0x000fe200090f1405 */
[----:B------:R-:W-:-:S06]  /*21f00*/  IMAD.MOV.U32 R5, RZ, RZ, 0x3f800000 ;  /* 0x3f800000ff057424 */ /* 0x000fcc00078e00ff */
[----:B------:R1:W2:Y:S01]  /*21f10*/  @P0 LDG.E R5, desc[UR54][R10.64] ;  /* 0x000000360a050981 */ /* 0x0002a2000c1e1900 */
[----:B------:R-:W-:Y:S02]  /*21f20*/  WARPGROUP.DEPBAR.LE gsb0, 0x0 ;  /* 0x00008000000079c5 */ /* 0x000fe40000010000 */
[----:B------:R-:W-:-:S06]  /*21f30*/  WARPGROUP.ARRIVE ;  /* 0x00000000000079c5 */ /* 0x000fcc0000000000 */
[----:B------:R-:W-:Y:S01]  /*21f40*/  QGMMA.64x128x32.F32.E4M3.E4M3 R24, R180, gdesc[UR4], R24, gsb0 ;  /* 0x01e00004b4187df3 */ /* 0x000fe20008000818 */
[----:B------:R-:W-:Y:S02]  /*21f50*/  R2UR UR6, R8 ;  /* 0x00000000080672ca */ /* 0x000fe400000e0000 */
[----:B------:R-:W-:Y:S01]  /*21f60*/  R2UR UR7, R9 ;  /* 0x00000000090772ca */ /* 0x000fe200000e0000 */
[----:B------:R-:W-:Y:S01]  /*21f70*/  IMAD.MOV.U32 R9, RZ, RZ, -0x3ffffff0 ;  /* 0xc0000010ff097424 */ /* 0x000fe200078e00ff */
[----:B------:R-:W-:Y:S01]  /*21f80*/  IADD3 R8, R6, 0x300, RZ ;  /* 0x0000030006087810 */ /* 0x000fe20007ffe0ff */
[----:B------:R-:W-:Y:S02]  /*21f90*/  WARPGROUP.DEPBAR.LE gsb0, 0x0 ;  /* 0x00008000000079c5 */ /* 0x000fe40000010000 */
[----:B------:R-:W-:-:S08]  /*21fa0*/  WARPGROUP.ARRIVE ;  /* 0x00000000000079c5 */ /* 0x000fd00000000000 */
[----:B------:R-:W-:Y:S01]  /*21fb0*/  QGMMA.64x128x32.F32.E4M3.E4M3 R24, R176, gdesc[UR4], R24, gsb0 ;  /* 0x01e00004b0187df3 */ /* 0x000fe20008000818 */
[----:B------:R-:W-:Y:S02]  /*21fc0*/  R2UR UR6, R8 ;  /* 0x00000000080672ca */ /* 0x000fe400000e0000 */
[----:B------:R-:W-:Y:S01]  /*21fd0*/  R2UR UR7, R9 ;  /* 0x00000000090772ca */ /* 0x000fe200000e0000 */
[----:B------:R-:W-:Y:S02]  /*21fe0*/  VIADD R6, R6, 0x400 ;  /* 0x0000040006067836 */ /* 0x000fe40000000000 */
[----:B------:R-:W-:Y:S01]  /*21ff0*/  IMAD.MOV.U32 R7, RZ, RZ, -0x3ffffff0 ;  /* 0xc0000010ff077424 */ /* 0x000fe200078e00ff */
[----:B------:R-:W3:Y:S04]  /*22000*/  SHFL.BFLY PT, R9, R4, 0x2, 0x1f ;  /* 0x0c401f0004097f89 */ /* 0x000ee800000e0000 */
[----:B------:R-:W4:Y:S01]  /*22010*/  SHFL.BFLY PT, R8, R3, 0x2, 0x1f ;  /* 0x0c401f0003087f89 */ /* 0x000f2200000e0000 */
[----:B------:R-:W-:-:S02]  /*22020*/  WARPGROUP.DEPBAR.LE gsb0, 0x0 ;  /* 0x00008000000079c5 */ /* 0x000fc40000010000 */
[----:B------:R-:W-:-:S06]  /*22030*/  WARPGROUP.ARRIVE ;  /* 0x00000000000079c5 */ /* 0x000fcc0000000000 */
[----:B------:R-:W-:Y:S01]  /*22040*/  QGMMA.64x128x32.F32.E4M3.E4M3 R24, R172, gdesc[UR4], R24, gsb0 ;  /* 0x01e00004ac187df3 */ /* 0x000fe20008000818 */
[----:B------:R-:W-:Y:S02]  /*22050*/  R2UR UR6, R6 ;  /* 0x00000000060672ca */ /* 0x000fe400000e0000 */
[----:B------:R-:W-:Y:S01]  /*22060*/  R2UR UR7, R7 ;  /* 0x00000000070772ca */ /* 0x000fe200000e0000 */
[----:B---3--:R-:W-:-:S01]  /*22070*/  FADD.FTZ R9, R9, R4 ;  /* 0x0000000409097221 */ /* 0x008fc20000010000 */
[----:B----4-:R-:W-:-:S04]  /*22080*/  FADD.FTZ R8, R8, R3 ;  /* 0x0000000308087221 */ /* 0x010fc80000010000 */
[----:B------:R-:W1:Y:S04]  /*22090*/  SHFL.BFLY PT, R6, R9, 0x1, 0x1f ;  /* 0x0c201f0009067f89 */ /* 0x000e6800000e0000 */
[----:B------:R-:W3:Y:S01]  /*220a0*/  SHFL.BFLY PT, R7, R8, 0x1, 0x1f ;  /* 0x0c201f0008077f89 */ /* 0x000ee200000e0000 */
[----:B------:R-:W-:Y:S02]  /*220b0*/  IMAD.MOV.U32 R4, RZ, RZ, RZ ;  /* 0x000000ffff047224 */ /* 0x000fe400078e00ff */
[----:B-1----:R-:W-:Y:S01]  /*220c0*/  FADD.FTZ R10, R9, R6 ;  /* 0x00000006090a7221 */ /* 0x002fe20000010000 */
[----:B---3--:R-:W-:-:S04]  /*220d0*/  FADD.FTZ R11, R8, R7 ;  /* 0x00000007080b7221 */ /* 0x008fc80000010000 */
[C---:B------:R-:W-:Y:S01]  /*220e0*/  FSETP.NE.FTZ.AND P0, PT, R10.reuse, RZ, PT ;  /* 0x000000ff0a00720b */ /* 0x040fe20003f15000 */
[----:B------:R-:W-:Y:S01]  /*220f0*/  FMUL.FTZ R14, R10, 0.00390625 ;  /* 0x3b8000000a0e7820 */ /* 0x000fe20000410000 */
[----:B------:R-:W-:-:S04]  /*22100*/  FMUL.FTZ R7, R11, 0.00390625 ;  /* 0x3b8000000b077820 */ /* 0x000fc80000410000 */
[----:B------:R-:W-:Y:S02]  /*22110*/  FSETP.NE.FTZ.AND P2, PT, R14, RZ, PT ;  /* 0x000000ff0e00720b */ /* 0x000fe40003f55000 */
[----:B------:R-:W-:-:S05]  /*22120*/  FSETP.NE.FTZ.AND P3, PT, R7, RZ, PT ;  /* 0x000000ff0700720b */ /* 0x000fca0003f75000 */
[----:B------:R-:W-:Y:S01]  /*22130*/  @P0 MUFU.RCP R4, R10 ;  /* 0x0000000a00040308 */ /* 0x000fe20000001000 */
[----:B------:R-:W-:Y:S02]  /*22140*/  FSETP.NE.FTZ.AND P0, PT, R11, RZ, PT ;  /* 0x000000ff0b00720b */ /* 0x000fe40003f15000 */
[----:B------:R-:W-:Y:S01]  /*22150*/  MOV R8, RZ ;  /* 0x000000ff00087202 */ /* 0x000fe20000000f00 */
[----:B------:R-:W-:Y:S02]  /*22160*/  WARPGROUP.DEPBAR.LE gsb0, 0x0 ;  /* 0x00008000000079c5 */ /* 0x000fe40000010000 */
[----:B------:R-:W-:-:S06]  /*22170*/  WARPGROUP.ARRIVE ;  /* 0x00000000000079c5 */ /* 0x000fcc0000000000 */
[----:B------:R-:W-:Y:S01]  /*22180*/  QGMMA.64x128x32.F32.E4M3.E4M3 R24, R168, gdesc[UR4], R24, gsb0 ;  /* 0x01e00004a8187df3 */ /* 0x000fe20008000818 */
[----:B------:R-:W1:Y:S08]  /*22190*/  @P3 MUFU.LG2 R7, R7 ;  /* 0x0000000700073308 */ /* 0x000e700000000c00 */
[----:B------:R-:W3:Y:S08]  /*221a0*/  @P2 MUFU.LG2 R6, R14 ;  /* 0x0000000e00062308 */ /* 0x000ef00000000c00 */
[----:B------:R-:W4:Y:S01]  /*221b0*/  @P0 MUFU.RCP R8, R11 ;  /* 0x0000000b00080308 */ /* 0x000f220000001000 */
[C---:B------:R-:W-:Y:S01]  /*221c0*/  @P2 FMUL.FTZ R3, R2.reuse, 0.69314718246459960938 ;  /* 0x3f31721802032820 */ /* 0x040fe20000410000 */
[----:B------:R-:W-:Y:S01]  /*221d0*/  @P3 FMUL.FTZ R9, R2, 0.69314718246459960938 ;  /* 0x3f31721802093820 */ /* 0x000fe20000410000 */
[----:B-1----:R-:W-:Y:S01]  /*221e0*/  @P3 FMUL.FTZ R2, R7, 0.69314718246459960938 ;  /* 0x3f31721807023820 */ /* 0x002fe20000410000 */
[----:B------:R-:W-:-:S02]  /*221f0*/  IMAD.MOV.U32 R88, RZ, RZ, -0x800000 ;  /* 0xff800000ff587424 */ /* 0x000fc400078e00ff */
[----:B--2---:R-:W-:Y:S01]  /*22200*/  FMUL.FTZ R7, R4, R5 ;  /* 0x0000000504077220 */ /* 0x004fe20000410000 */
[----:B------:R-:W-:Y:S02]  /*22210*/  IMAD.MOV.U32 R89, RZ, RZ, -0x800000 ;  /* 0xff800000ff597424 */ /* 0x000fe400078e00ff */
[----:B---3--:R-:W-:Y:S01]  /*22220*/  @P2 FMUL.FTZ R6, R6, 0.69314718246459960938 ;  /* 0x3f31721806062820 */ /* 0x008fe20000410000 */
[----:B------:R-:W-:-:S03]  /*22230*/  @P3 FFMA.FTZ R88, R9, R13, R2 ;  /* 0x0000000d09583223 */ /* 0x000fc60000010002 */
[----:B------:R-:W-:Y:S01]  /*22240*/  @P2 FFMA.FTZ R89, R3, R0, R6 ;  /* 0x0000000003592223 */ /* 0x000fe20000010006 */
[----:B----4-:R-:W-:Y:S01]  /*22250*/  FMUL.FTZ R2, R8, R5 ;  /* 0x0000000508027220 */ /* 0x010fe20000410000 */
[----:B------:R-:W-:Y:S02]  /*22260*/  WARPGROUP.DEPBAR.LE gsb0, 0x0 ;  /* 0x00008000000079c5 */ /* 0x000fe40000010000 */
[----:B------:R-:W-:Y:S05]  /*22270*/  @!P1 BRA `(.L_x_2389) ;  /* 0x0000000000049947 */ /* 0x000fea0003800000 */
[----:B------:R-:W-:Y:S01]  /*22280*/  BPT.TRAP 0x1 ;  /* 0x000000040000795c */ /* 0x000fe20000300000 */
.L_x_2389:
[----:B------:R-:W-:Y:S01]  /*22290*/  VIADD R0, R12, 0x29860 ;  /* 0x000298600c007836 */ /* 0x000fe20000000000 */
[----:B------:R-:W-:Y:S01]  /*222a0*/  IADD3 R145, R145, 0x1, RZ ;  /* 0x0000000191917810 */ /* 0x000fe20007ffe0ff */
[----:B------:R-:W-:Y:S02]  /*222b0*/  IMAD.U32 R3, RZ, RZ, UR37 ;  /* 0x00000025ff037e24 */ /* 0x000fe4000f8e00ff */
[-C--:B------:R-:W-:Y:S01]  /*222c0*/  FMUL.FTZ R103, R24, R7.reuse ;  /* 0x0000000718677220 */ /* 0x080fe20000410000 */
[-C--:B------:R-:W-:Y:S01]  /*222d0*/  FMUL.FTZ R98, R29, R7.reuse ;  /* 0x000000071d627220 */ /* 0x080fe20000410000 */
[----:B------:R-:W-:Y:S01]  /*222e0*/  ISETP.NE.AND P1, PT, R145, 0x2, PT ;  /* 0x000000029100780c */ /* 0x000fe20003f25270 */
[-C--:B------:R-:W-:Y:S01]  /*222f0*/  FMUL.FTZ R99, R32, R7.reuse ;  /* 0x0000000720637220 */ /* 0x080fe20000410000 */
[----:B------:R-:W-:Y:S01]  /*22300*/  PRMT R0, R3, 0x654, R0 ;  /* 0x0000065403007816 */ /* 0x000fe20000000000 */
[-C--:B------:R-:W-:Y:S01]  /*22310*/  FMUL.FTZ R97, R33, R7.reuse ;  /* 0x0000000721617220 */ /* 0x080fe20000410000 */
[----:B------:R-:W-:Y:S01]  /*22320*/  SEL R3, RZ, 0x1, P1 ;  /* 0x00000001ff037807 */ /* 0x000fe20000800000 */
        /* <DEDUP_REMOVED lines=64> */
[----:B-1----:R-:W-:-:S11]  /*22730*/  SEL R145, R145, RZ, P1 ;  /* 0x000000ff91917207 */ /* 0x002fd60000800000 */
.L_x_2314:
[----:B------:R-:W-:Y:S05]  /*22740*/  WARPSYNC.ALL ;  /* 0x0000000000007948 */ /* 0x000fea0003800000 */
[----:B------:R-:W1:Y:S08]  /*22750*/  S2UR UR37, SR_CgaCtaId ;  /* 0x00000000002579c3 */ /* 0x000e700000008800 */
[----:B------:R-:W-:Y:S06]  /*22760*/  BAR.SYNC.DEFER_BLOCKING 0x5, 0x180 ;  /* 0x0146000000007b1d */ /* 0x000fec0000010000 */
[----:B------:R-:W-:Y:S01]  /*22770*/  UMOV UR4, 0x400 ;  /* 0x0000040000047882 */ /* 0x000fe20000000000 */
[----:B------:R-:W-:Y:S01]  /*22780*/  BSSY B0, `(.L_x_2390) ;  /* 0x0000242000007945 */ /* 0x000fe20003800000 */
[----:B-1----:R-:W-:-:S06]  /*22790*/  ULEA UR4, UR37, UR4, 0x18 ;  /* 0x0000000425047291 */ /* 0x002fcc000f8ec03f */
[----:B------:R-:W-:-:S05]  /*227a0*/  IMAD.U32 R16, RZ, RZ, UR4 ;  /* 0x00000004ff107e24 */ /* 0x000fca000f8e00ff */
[----:B------:R1:W2:Y:S01]  /*227b0*/  LDS.128 R188, [R16+0x298d0] ;  /* 0x0298d00010bc7984 */ /* 0x0002a20000000c00 */
[----:B------:R-:W-:Y:S06]  /*227c0*/  BAR.ARV 0x4, 0x180 ;  /* 0x0106000000007b1d */ /* 0x000fec0000002000 */
[----:B------:R-:W-:Y:S05]  /*227d0*/  @P0 BRA `(.L_x_2391) ;  /* 0x0000001800740947 */ /* 0x000fea0003800000 */
[----:B------:R-:W3:Y:S01]  /*227e0*/  S2R R54, SR_TID.X ;  /* 0x0000000000367919 */ /* 0x000ee20000002100 */
[----:B------:R-:W-:Y:S01]  /*227f0*/  ULDC.64 UR4, c[0x4][0x40] ;  /* 0x0100100000047ab9 */ /* 0x000fe20000000a00 */
[----:B---3--:R-:W-:-:S05]  /*22800*/  IMAD.SHL.U32 R0, R54, 0x4, RZ ;  /* 0x0000000436007824 */ /* 0x008fca00078e00ff */
[----:B------:R-:W-:-:S04]  /*22810*/  LOP3.LUT R0, R0, 0xc, RZ, 0xc0, !PT ;  /* 0x0000000c00007812 */ /* 0x000fc800078ec0ff */
[----:B------:R-:W-:-:S05]  /*22820*/  IADD3 R2, P0, R0, UR4, RZ ;  /* 0x0000000400027c10 */ /* 0x000fca000ff1e0ff */
[----:B------:R-:W-:-:S05]  /*22830*/  IMAD.X R3, RZ, RZ, UR5, P0 ;  /* 0x00000005ff037e24 */ /* 0x000fca00080e06ff */
[----:B------:R3:W4:Y:S01]  /*22840*/  LDG.E.CONSTANT R0, desc[UR54][R2.64] ;  /* 0x0000003602007981 */ /* 0x000722000c1e9900 */
[----:B------:R-:W-:Y:S01]  /*22850*/  F2FP.BF16.F32.PACK_AB R68, R61, R68 ;  /* 0x000000443d44723e */ /* 0x000fe200000010ff */
[----:B------:R-:W-:Y:S01]  /*22860*/  UMOV UR4, 0xffffffff ;  /* 0xffffffff00047882 */ /* 0x000fe20000000000 */
[----:B------:R-:W-:Y:S01]  /*22870*/  F2FP.BF16.F32.PACK_AB R50, R53, R60 ;  /* 0x0000003c3532723e */ /* 0x000fe200000010ff */
[----:B------:R-:W0:Y:S01]  /*22880*/  S2R R63, SR_SWINHI ;  /* 0x00000000003f7919 */ /* 0x000e220000002f00 */
        /* <DEDUP_REMOVED lines=17> */
[----:B0-----:R-:W-:Y:S02]  /*229a0*/  MOV R61, R63 ;  /* 0x0000003f003d7202 */ /* 0x001fe40000000f00 */
[----:B---3--:R-:W-:Y:S02]  /*229b0*/  LOP3.LUT P0, R2, R54, 0x3, RZ, 0xc0, !PT ;  /* 0x0000000336027812 */ /* 0x008fe4000780c0ff */
        /* <DEDUP_REMOVED lines=13> */
[----:B------:R-:W-:Y:S01]  /*22a90*/  IMAD.X R7, RZ, RZ, R5, P5 ;  /* 0x000000ffff077224 */ /* 0x000fe200028e0605 */
[----:B------:R-:W-:Y:S02]  /*22aa0*/  LOP3.LUT R8, R8, R9, RZ, 0x3c, !PT ;  /* 0x0000000908087212 */ /* 0x000fe400078e3cff */
[----:B------:R-:W-:Y:S02]  /*22ab0*/  SHF.R.U64 R14, R14, 0x3, RZ ;  /* 0x000000030e0e7819 */ /* 0x000fe400000012ff */
[----:B------:R-:W-:-:S02]  /*22ac0*/  IADD3 R11, P2, R4, 0x4020, RZ ;  /* 0x00004020040b7810 */ /* 0x000fc40007f5e0ff */
[C---:B------:R-:W-:Y:S02]  /*22ad0*/  IADD3 R21, P4, R4.reuse, 0x60, RZ ;  /* 0x0000006004157810 */ /* 0x040fe40007f9e0ff */
[C---:B------:R-:W-:Y:S02]  /*22ae0*/  IADD3 R25, P5, R4.reuse, 0x40, RZ ;  /* 0x0000004004197810 */ /* 0x040fe40007fbe0ff */
[----:B------:R-:W-:Y:S02]  /*22af0*/  IADD3.X R9, RZ, R5, RZ, P1, !PT ;  /* 0x00000005ff097210 */ /* 0x000fe40000ffe4ff */
        /* <DEDUP_REMOVED lines=44> */
[----:B----4-:R-:W-:Y:S01]  /*22dc0*/  LOP3.LUT R2, R0, 0x2, RZ, 0x3c, !PT ;  /* 0x0000000200027812 */ /* 0x010fe200078e3cff */
        /* <DEDUP_REMOVED lines=20> */
[----:B------:R-:W0:Y:S01]  /*22f10*/  SHFL.IDX PT, R10, R5, R0, 0x1c1f ;  /* 0x001c1f00050a7589 */ /* 0x000e2200000e0000 */
        /* <DEDUP_REMOVED lines=14> */
[----:B------:R-:W1:Y:S01]  /*23000*/  SHFL.IDX PT, R20, R39, R2, 0x1c1f ;  /* 0x001c1f0227147589 */ /* 0x000e6200000e0000 */
[----:B------:R-:W-:-:S02]  /*23010*/  SEL R51, R50, R51, P0 ;  /* 0x0000003332337207 */ /* 0x000fc40000000000 */
[----:B------:R-:W-:Y:S01]  /*23020*/  SEL R55, R52, R55, P0 ;  /* 0x0000003734377207 */ /* 0x000fe20000000000 */
[----:B------:R-:W-:Y:S01]  /*23030*/  SHFL.IDX PT, R41, R41, R0, 0x1c1f ;  /* 0x001c1f0029297589 */ /* 0x000fe200000e0000 */
[----:B------:R-:W-:Y:S02]  /*23040*/  SEL R59, R59, R46, P0 ;  /* 0x0000002e3b3b7207 */ /* 0x000fe40000000000 */
[----:B------:R-:W-:Y:S01]  /*23050*/  SEL R69, R69, R30, P0 ;  /* 0x0000001e45457207 */ /* 0x000fe20000000000 */
[----:B------:R-:W2:Y:S01]  /*23060*/  SHFL.IDX PT, R40, R43, R2, 0x1c1f ;  /* 0x001c1f022b287589 */ /* 0x000ea200000e0000 */
[----:B------:R-:W-:Y:S02]  /*23070*/  SEL R73, R34, R73, P0 ;  /* 0x0000004922497207 */ /* 0x000fe40000000000 */
[----:B------:R-:W-:Y:S01]  /*23080*/  SEL R75, R77, R42, P0 ;  /* 0x0000002a4d4b7207 */ /* 0x000fe20000000000 */
[----:B------:R-:W2:Y:S01]  /*23090*/  SHFL.IDX PT, R30, R25, R0, 0x1c1f ;  /* 0x001c1f00191e7589 */ /* 0x000ea200000e0000 */
[----:B------:R-:W-:-:S02]  /*230a0*/  SEL R77, R42, R77, P0 ;  /* 0x0000004d2a4d7207 */ /* 0x000fc40000000000 */
[----:B0-----:R-:W-:Y:S01]  /*230b0*/  SEL R8, R10, R7, P0 ;  /* 0x000000070a087207 */ /* 0x001fe20000000000 */
[----:B------:R-:W0:Y:S01]  /*230c0*/  SHFL.IDX PT, R34, R29, R0, 0x1c1f ;  /* 0x001c1f001d227589 */ /* 0x000e2200000e0000 */
[----:B---3--:R-:W-:Y:S02]  /*230d0*/  SEL R36, R38, R35, P0 ;  /* 0x0000002326247207 */ /* 0x008fe40000000000 */
[----:B------:R-:W-:Y:S01]  /*230e0*/  SEL R4, R6, R3, P0 ;  /* 0x0000000306047207 */ /* 0x000fe20000000000 */
[----:B------:R-:W-:Y:S01]  /*230f0*/  SHFL.IDX PT, R45, R45, R0, 0x1c1f ;  /* 0x001c1f002d2d7589 */ /* 0x000fe200000e0000 */
[----:B------:R-:W-:Y:S02]  /*23100*/  SEL R10, R7, R10, P0 ;  /* 0x0000000a070a7207 */ /* 0x000fe40000000000 */
[----:B----4-:R-:W-:Y:S01]  /*23110*/  SEL R24, R26, R21, P0 ;  /* 0x000000151a187207 */ /* 0x010fe20000000000 */
[----:B------:R-:W-:Y:S01]  /*23120*/  SHFL.IDX PT, R49, R49, R0, 0x1c1f ;  /* 0x001c1f0031317589 */ /* 0x000fe200000e0000 */
[----:B------:R-:W-:-:S02]  /*23130*/  SEL R38, R35, R38, P0 ;  /* 0x0000002623267207 */ /* 0x000fc40000000000 */
[----:B-1----:R-:W-:Y:S01]  /*23140*/  SEL R12, R37, R20, P0 ;  /* 0x00000014250c7207 */ /* 0x002fe20000000000 */
[----:B------:R-:W-:Y:S01]  /*23150*/  SHFL.IDX PT, R53, R53, R0, 0x1c1f ;  /* 0x001c1f0035357589 */ /* 0x000fe200000e0000 */
[----:B------:R-:W-:Y:S01]  /*23160*/  SEL R14, R20, R37, P0 ;  /* 0x00000025140e7207 */ /* 0x000fe20000000000 */
[----:B------:R-:W-:Y:S01]  /*23170*/  IMAD.MOV.U32 R20, RZ, RZ, RZ ;  /* 0x000000ffff147224 */ /* 0x000fe200078e00ff */
[----:B------:R-:W-:Y:S01]  /*23180*/  SEL R6, R3, R6, P0 ;  /* 0x0000000603067207 */ /* 0x000fe20000000000 */
[----:B------:R-:W-:Y:S01]  /*23190*/  SHFL.IDX PT, R57, R57, R0, 0x1c1f ;  /* 0x001c1f0039397589 */ /* 0x000fe200000e0000 */
[----:B------:R-:W-:Y:S02]  /*231a0*/  SEL R26, R21, R26, P0 ;  /* 0x0000001a151a7207 */ /* 0x000fe40000000000 */
[----:B--2---:R-:W-:Y:S01]  /*231b0*/  SEL R44, R41, R40, P0 ;  /* 0x00000028292c7207 */ /* 0x004fe20000000000 */
[----:B------:R-:W-:Y:S01]  /*231c0*/  SHFL.IDX PT, R63, R63, R0, 0x1c1f ;  /* 0x001c1f003f3f7589 */ /* 0x000fe200000e0000 */
[----:B------:R-:W-:-:S02]  /*231d0*/  SEL R28, R30, R27, P0 ;  /* 0x0000001b1e1c7207 */ /* 0x000fc40000000000 */
[----:B------:R-:W-:Y:S01]  /*231e0*/  SEL R30, R27, R30, P0 ;  /* 0x0000001e1b1e7207 */ /* 0x000fe20000000000 */
[----:B------:R-:W-:Y:S01]  /*231f0*/  SHFL.IDX PT, R67, R67, R0, 0x1c1f ;  /* 0x001c1f0043437589 */ /* 0x000fe200000e0000 */
[----:B0-----:R-:W-:Y:S02]  /*23200*/  SEL R32, R34, R31, P0 ;  /* 0x0000001f22207207 */ /* 0x001fe40000000000 */
        /* <DEDUP_REMOVED lines=26> */
.L_x_2605:
        /* <DEDUP_REMOVED lines=23> */
[----:B------:R-:W-:Y:S01]  /*23520*/  IMAD.U32 R0, RZ, RZ, UR4 ;  /* 0x00000004ff007e24 */ /* 0x000fe2000f8e00ff */
        /* <DEDUP_REMOVED lines=10> */
.L_x_2393:
        /* <DEDUP_REMOVED lines=14> */
[----:B------:R-:W-:-:S02]  /*236b0*/  IADD3 R13, P1, R60, 0x2000, RZ ;  /* 0x000020003c0d7810 */ /* 0x000fc40007f3e0ff */
[----:B------:R-:W-:Y:S01]  /*236c0*/  IADD3 R3, R3, R5, RZ ;  /* 0x0000000503037210 */ /* 0x000fe20007ffe0ff */
[----:B------:R-:W-:Y:S01]  /*236d0*/  IMAD R4, R49, UR5, R4 ;  /* 0x0000000531047c24 */ /* 0x000fe2000f8e0204 */
[----:B------:R-:W-:Y:S02]  /*236e0*/  SHF.R.S32.HI R5, RZ, 0x1f, R7 ;  /* 0x0000001fff057819 */ /* 0x000fe40000011407 */
[----:B------:R-:W-:Y:S01]  /*236f0*/  LOP3.LUT R24, R25, 0x380, RZ, 0xc0, !PT ;  /* 0x0000038019187812 */ /* 0x000fe200078ec0ff */
[----:B------:R-:W-:Y:S01]  /*23700*/  IMAD.WIDE.U32 R2, R49, UR4, R2 ;  /* 0x0000000431027c25 */ /* 0x000fe2000f8e0002 */
[----:B------:R-:W-:Y:S01]  /*23710*/  SHF.R.U64 R8, R8, 0x3, RZ ;  /* 0x0000000308087819 */ /* 0x000fe200000012ff */
[----:B------:R-:W-:Y:S01]  /*23720*/  ULDC.64 UR4, c[0x0][0xb40] ;  /* 0x0002d00000047ab9 */ /* 0x000fe20000000a00 */
[----:B------:R-:W-:Y:S02]  /*23730*/  LOP3.LUT R12, R13, 0x380, RZ, 0xc0, !PT ;  /* 0x000003800d0c7812 */ /* 0x000fe400078ec0ff */
[----:B------:R-:W-:-:S02]  /*23740*/  IADD3 R2, P4, R7, R2, RZ ;  /* 0x0000000207027210 */ /* 0x000fc40007f9e0ff */
[----:B------:R-:W-:Y:S02]  /*23750*/  SHF.R.U64 R24, R24, 0x3, RZ ;  /* 0x0000000318187819 */ /* 0x000fe400000012ff */
[----:B------:R-:W-:Y:S01]  /*23760*/  IADD3.X R5, R5, R3, R4, P4, !PT ;  /* 0x0000000305057210 */ /* 0x000fe200027fe404 */
[----:B------:R-:W-:Y:S01]  /*23770*/  VIADD R3, R7, 0x8 ;  /* 0x0000000807037836 */ /* 0x000fe20000000000 */
[----:B------:R-:W-:Y:S02]  /*23780*/  LEA R44, P5, R2, UR4, 0x2 ;  /* 0x00000004022c7c11 */ /* 0x000fe4000f8a10ff */
[----:B------:R-:W-:Y:S01]  /*23790*/  LOP3.LUT R8, R8, R9, RZ, 0x3c, !PT ;  /* 0x0000000908087212 */ /* 0x000fe200078e3cff */
[----:B------:R-:W-:Y:S01]  /*237a0*/  IMAD.X R9, RZ, RZ, R61, P0 ;  /* 0x000000ffff097224 */ /* 0x000fe200000e063d */
[----:B------:R-:W-:Y:S02]  /*237b0*/  SHF.R.U64 R12, R12, 0x3, RZ ;  /* 0x000000030c0c7819 */ /* 0x000fe400000012ff */
[----:B------:R-:W-:-:S02]  /*237c0*/  LOP3.LUT P0, RZ, R219, 0x3, RZ, 0xc0, !PT ;  /* 0x00000003dbff7812 */ /* 0x000fc4000780c0ff */
[----:B------:R-:W-:Y:S02]  /*237d0*/  LOP3.LUT R24, R24, R25, RZ, 0x3c, !PT ;  /* 0x0000001918187212 */ /* 0x000fe400078e3cff */
[----:B------:R-:W-:Y:S01]  /*237e0*/  LEA.HI.X R45, R2, UR5, R5, 0x2, P5 ;  /* 0x00000005022d7c11 */ /* 0x000fe2000a8f1405 */
[----:B------:R-:W-:Y:S01]  /*237f0*/  ULDC.64 UR4, c[0x0][0xaa0] ;  /* 0x0002a80000047ab9 */ /* 0x000fe20000000a00 */
[----:B------:R-:W-:Y:S02]  /*23800*/  IADD3 R29, P3, R60, 0x4000, RZ ;  /* 0x000040003c1d7810 */ /* 0x000fe40007f7e0ff */
[----:B------:R-:W-:Y:S01]  /*23810*/  LOP3.LUT R12, R12, R13, RZ, 0x3c, !PT ;  /* 0x0000000d0c0c7212 */ /* 0x000fe200078e3cff */
[----:B------:R-:W-:Y:S01]  /*23820*/  IMAD.X R13, RZ, RZ, R61, P1 ;  /* 0x000000ffff0d7224 */ /* 0x000fe200008e063d */
[C---:B------:R-:W-:Y:S02]  /*23830*/  IADD3 R33, P4, R60.reuse, 0x5000, RZ ;  /* 0x000050003c217810 */ /* 0x040fe40007f9e0ff */
[----:B------:R-:W-:-:S02]  /*23840*/  IADD3 R37, P5, R60, 0x6000, RZ ;  /* 0x000060003c257810 */ /* 0x000fc40007fbe0ff */
[C---:B------:R-:W-:Y:S02]  /*23850*/  LOP3.LUT R2, R60.reuse, 0x380, RZ, 0xc0, !PT ;  /* 0x000003803c027812 */ /* 0x040fe400078ec0ff */
[----:B------:R-:W-:Y:S02]  /*23860*/  IADD3.X R25, RZ, R61, RZ, P2, !PT ;  /* 0x0000003dff197210 */ /* 0x000fe400017fe4ff */
[----:B------:R-:W-:Y:S02]  /*23870*/  IADD3 R5, P2, R60, 0x7000, RZ ;  /* 0x000070003c057810 */ /* 0x000fe40007f5e0ff */
[-C--:B------:R-:W-:Y:S02]  /*23880*/  ISETP.GE.OR P1, PT, R7, R0.reuse, P0 ;  /* 0x000000000700720c */ /* 0x080fe40000726670 */
[----:B------:R-:W-:Y:S01]  /*23890*/  ISETP.GE.OR P0, PT, R3, R0, P0 ;  /* 0x000000000300720c */ /* 0x000fe20000706670 */
[----:B------:R-:W-:Y:S01]  /*238a0*/  IMAD.X R41, RZ, RZ, R61, P2 ;  /* 0x000000ffff297224 */ /* 0x000fe200010e063d */
[----:B------:R-:W-:-:S02]  /*238b0*/  LOP3.LUT R28, R29, 0x380, RZ, 0xc0, !PT ;  /* 0x000003801d1c7812 */ /* 0x000fc400078ec0ff */
[----:B------:R-:W-:Y:S02]  /*238c0*/  LOP3.LUT R32, R33, 0x380, RZ, 0xc0, !PT ;  /* 0x0000038021207812 */ /* 0x000fe400078ec0ff */
[----:B------:R-:W-:Y:S02]  /*238d0*/  LOP3.LUT R36, R37, 0x380, RZ, 0xc0, !PT ;  /* 0x0000038025247812 */ /* 0x000fe400078ec0ff */
[----:B------:R-:W-:Y:S02]  /*238e0*/  SHF.R.U64 R3, R2, 0x3, RZ ;  /* 0x0000000302037819 */ /* 0x000fe400000012ff */
[----:B------:R-:W-:Y:S01]  /*238f0*/  LOP3.LUT R2, R5, 0x380, RZ, 0xc0, !PT ;  /* 0x0000038005027812 */ /* 0x000fe200078ec0ff */
[----:B------:R-:W-:Y:S01]  /*23900*/  @!P1 STG.E desc[UR54][R44.64], R89 ;  /* 0x000000592c009986 */ /* 0x000fe2000c101936 */
[----:B------:R-:W-:Y:S02]  /*23910*/  SHF.R.U64 R28, R28, 0x3, RZ ;  /* 0x000000031c1c7819 */ /* 0x000fe400000012ff */
[----:B------:R-:W-:Y:S01]  /*23920*/  SHF.R.U64 R32, R32, 0x3, RZ ;  /* 0x0000000320207819 */ /* 0x000fe200000012ff */
[----:B------:R0:W-:Y:S01]  /*23930*/  @!P0 STG.E desc[UR54][R44.64+0x20], R88 ;  /* 0x000020582c008986 */ /* 0x0001e2000c101936 */
[----:B------:R-:W-:-:S02]  /*23940*/  SHF.R.U64 R36, R36, 0x3, RZ ;  /* 0x0000000324247819 */ /* 0x000fc400000012ff */
[----:B------:R-:W-:Y:S01]  /*23950*/  SHF.R.U64 R2, R2, 0x3, RZ ;  /* 0x0000000302027819 */ /* 0x000fe200000012ff */
[----:B------:R-:W5:Y:S01]  /*23960*/  LD.E.128 R8, desc[UR54][R8.64] ;  /* 0x0000003608087980 */ /* 0x000f62000c101d00 */
[----:B------:R-:W-:Y:S01]  /*23970*/  LOP3.LUT R28, R28, R29, RZ, 0x3c, !PT ;  /* 0x0000001d1c1c7212 */ /* 0x000fe200078e3cff */
[--C-:B------:R-:W-:Y:S01]  /*23980*/  IMAD.X R29, RZ, RZ, R61.reuse, P3 ;  /* 0x000000ffff1d7224 */ /* 0x100fe200018e063d */
[----:B------:R-:W-:Y:S01]  /*23990*/  LOP3.LUT R32, R32, R33, RZ, 0x3c, !PT ;  /* 0x0000002120207212 */ /* 0x000fe200078e3cff */
[--C-:B------:R-:W-:Y:S01]  /*239a0*/  IMAD.X R33, RZ, RZ, R61.reuse, P4 ;  /* 0x000000ffff217224 */ /* 0x100fe200020e063d */
[----:B------:R-:W-:Y:S01]  /*239b0*/  LOP3.LUT R36, R36, R37, RZ, 0x3c, !PT ;  /* 0x0000002524247212 */ /* 0x000fe200078e3cff */
[----:B------:R-:W-:Y:S01]  /*239c0*/  IMAD.X R37, RZ, RZ, R61, P5 ;  /* 0x000000ffff257224 */ /* 0x000fe200028e063d */
[----:B------:R-:W-:Y:S01]  /*239d0*/  LOP3.LUT R40, R2, R5, RZ, 0x3c, !PT ;  /* 0x0000000502287212 */ /* 0x000fe200078e3cff */
[----:B------:R-:W5:Y:S01]  /*239e0*/  LD.E.128 R12, desc[UR54][R12.64] ;  /* 0x000000360c0c7980 */ /* 0x000f62000c101d00 */
[----:B------:R-:W-:Y:S01]  /*239f0*/  LOP3.LUT R60, R3, R60, RZ, 0x3c, !PT ;  /* 0x0000003c033c7212 */ /* 0x000fe200078e3cff */
[----:B------:R-:W-:Y:S01]  /*23a00*/  IMAD R21, R21, UR4, RZ ;  /* 0x0000000415157c24 */ /* 0x000fe2000f8e02ff */
[----:B------:R-:W-:Y:S01]  /*23a10*/  SHF.R.S32.HI R3, RZ, 0x1f, R201 ;  /* 0x0000001fff037819 */ /* 0x000fe200000114c9 */
[----:B------:R-:W5:Y:S01]  /*23a20*/  LD.E.128 R24, desc[UR54][R24.64] ;  /* 0x0000003618187980 */ /* 0x000f62000c101d00 */
[----:B------:R-:W-:-:S03]  /*23a30*/  MOV R2, R201 ;  /* 0x000000c900027202 */ /* 0x000fc60000000f00 */
[----:B------:R1:W5:Y:S04]  /*23a40*/  LD.E.128 R4, desc[UR54][R60.64] ;  /* 0x000000363c047980 */ /* 0x000368000c101d00 */
        /* <DEDUP_REMOVED lines=14> */
[----:B------:R-:W-:Y:S02]  /*23b30*/  IMAD.IADD R3, R3, 0x1, R21 ;  /* 0x0000000103037824 */ /* 0x000fe400078e0215 */
[----:B0-----:R-:W-:Y:S02]  /*23b40*/  IMAD R44, R46, UR4, RZ ;  /* 0x000000042e2c7c24 */ /* 0x001fe4000f8e02ff */
[C---:B------:R-:W-:Y:S01]  /*23b50*/  VIADD R0, R204.reuse, 0x40 ;  /* 0x00000040cc007836 */ /* 0x040fe20000000000 */
[C---:B------:R-:W-:Y:S01]  /*23b60*/  ISETP.GE.AND P3, PT, R204.reuse, R47, PT ;  /* 0x0000002fcc00720c */ /* 0x040fe20003f66270 */
[----:B------:R-:W-:-:S02]  /*23b70*/  VIADD R20, R204, 0x20 ;  /* 0x00000020cc147836 */ /* 0x000fc40000000000 */
[C---:B------:R-:W-:Y:S01]  /*23b80*/  IMAD R45, R211.reuse, UR5, R44 ;  /* 0x00000005d32d7c24 */ /* 0x040fe2000f8e022c */
[----:B------:R-:W-:Y:S01]  /*23b90*/  ISETP.GE.AND P1, PT, R0, R47, PT ;  /* 0x0000002f0000720c */ /* 0x000fe20003f26270 */
[----:B------:R-:W-:Y:S01]  /*23ba0*/  IMAD.WIDE.U32 R2, R211, UR4, R2 ;  /* 0x00000004d3027c25 */ /* 0x000fe2000f8e0002 */
[----:B------:R-:W-:-:S03]  /*23bb0*/  ULDC.64 UR4, c[0x0][0xae8] ;  /* 0x0002ba0000047ab9 */ /* 0x000fc60000000a00 */
[----:B------:R-:W-:Y:S01]  /*23bc0*/  VIADD R0, R16, 0x29820 ;  /* 0x0002982010007836 */ /* 0x000fe20000000000 */
[----:B------:R-:W-:Y:S01]  /*23bd0*/  ISETP.GE.AND P0, PT, R20, R47, PT ;  /* 0x0000002f1400720c */ /* 0x000fe20003f06270 */
[----:B------:R-:W-:Y:S01]  /*23be0*/  VIADD R21, R204, 0x60 ;  /* 0x00000060cc157836 */ /* 0x000fe20000000000 */
[----:B------:R-:W-:Y:S01]  /*23bf0*/  IADD3 R3, R3, R45, RZ ;  /* 0x0000002d03037210 */ /* 0x000fe20007ffe0ff */
[----:B------:R-:W-:Y:S01]  /*23c00*/  IMAD R20, R214, UR4, RZ ;  /* 0x00000004d6147c24 */ /* 0x000fe2000f8e02ff */
[----:B------:R-:W-:Y:S02]  /*23c10*/  PRMT R0, RZ, 0x654, R0 ;  /* 0x00000654ff007816 */ /* 0x000fe40000000000 */
[----:B------:R-:W-:Y:S01]  /*23c20*/  ISETP.GE.AND P2, PT, R21, R47, PT ;  /* 0x0000002f1500720c */ /* 0x000fe20003f46270 */
[C---:B------:R-:W-:Y:S01]  /*23c30*/  IMAD R47, R49.reuse, UR5, R20 ;  /* 0x00000005312f7c24 */ /* 0x040fe2000f8e0214 */
[----:B------:R-:W-:Y:S01]  /*23c40*/  SHF.R.S32.HI R205, RZ, 0x1f, R204 ;  /* 0x0000001fffcd7819 */ /* 0x000fe200000114cc */
[----:B------:R-:W-:Y:S01]  /*23c50*/  IMAD.WIDE.U32 R44, R49, UR4, R2 ;  /* 0x00000004312c7c25 */ /* 0x000fe2000f8e0002 */
[----:B--2---:R1:W-:Y:S01]  /*23c60*/  SYNCS.ARRIVE.TRANS64.RED.A1T0 RZ, [R0+URZ], RZ ;  /* 0x000000ff00ff79a7 */ /* 0x0043e2000810043f */
[----:B------:R-:W-:Y:S02]  /*23c70*/  BSSY B1, `(.L_x_2394) ;  /* 0x0000014000017945 */ /* 0x000fe40003800000 */
[----:B------:R-:W-:-:S04]  /*23c80*/  IMAD.WIDE R20, R217, 0x80, R204 ;  /* 0x00000080d9147825 */ /* 0x000fc800078e02cc */
[----:B------:R-:W-:Y:S01]  /*23c90*/  IMAD.IADD R49, R45, 0x1, R47 ;  /* 0x000000012d317824 */ /* 0x000fe200078e022f */
[----:B-1----:R-:W-:Y:S06]  /*23ca0*/  @P3 BRA `(.L_x_2395) ;  /* 0x0000000000403947 */ /* 0x002fec0003800000 */
[----:B------:R-:W-:Y:S01]  /*23cb0*/  MOV R3, R49 ;  /* 0x0000003100037202 */ /* 0x000fe20000000f00 */
[----:B------:R-:W-:Y:S01]  /*23cc0*/  ULDC.64 UR4, c[0x0][0xad8] ;  /* 0x0002b60000047ab9 */ /* 0x000fe20000000a00 */
[----:B------:R-:W-:Y:S01]  /*23cd0*/  IMAD.MOV.U32 R2, RZ, RZ, R44 ;  /* 0x000000ffff027224 */ /* 0x000fe200078e002c */
[----:B------:R-:W-:Y:S01]  /*23ce0*/  ULDC.64 UR6, c[0x0][0xa80] ;  /* 0x0002a00000067ab9 */ /* 0x000fe20000000a00 */
[----:B------:R-:W-:Y:S02]  /*23cf0*/  IMAD R47, R21, UR4, RZ ;  /* 0x00000004152f7c24 */ /* 0x000fe4000f8e02ff */
[C---:B------:R-:W-:Y:S02]  /*23d00*/  VIADD R0, R201.reuse, 0x40 ;  /* 0x00000040c9007836 */ /* 0x040fe40000000000 */
        /* <DEDUP_REMOVED lines=10> */
.L_x_2395:
[----:B------:R-:W-:Y:S05]  /*23db0*/  BSYNC B1 ;  /* 0x0000000000017941 */ /* 0x000fea0003800000 */
.L_x_2394:
[----:B------:R-:W-:Y:S04]  /*23dc0*/  BSSY B1, `(.L_x_2396) ;  /* 0x0000014000017945 */ /* 0x000fe80003800000 */
[----:B------:R-:W-:Y:S05]  /*23dd0*/  @P0 BRA `(.L_x_2397) ;  /* 0x0000000000480947 */ /* 0x000fea0003800000 */
[----:B0----5:R-:W-:Y:S01]  /*23de0*/  IADD3 R5, P0, R20, 0x20, RZ ;  /* 0x0000002014057810 */ /* 0x021fe20007f1e0ff */
        /* <DEDUP_REMOVED lines=17> */
.L_x_2397:
[----:B------:R-:W-:Y:S05]  /*23f00*/  BSYNC B1 ;  /* 0x0000000000017941 */ /* 0x000fea0003800000 */
.L_x_2396:
        /* <DEDUP_REMOVED lines=20> */
.L_x_2399:
[----:B------:R-:W-:Y:S05]  /*24050*/  BSYNC B1 ;  /* 0x0000000000017941 */ /* 0x000fea0003800000 */
.L_x_2398:
        /* <DEDUP_REMOVED lines=13> */
[----:B------:R-:W-:Y:S02]  /*24130*/  LEA R4, P0, R2, UR6, 0x1 ;  /* 0x0000000602047c11 */ /* 0x000fe4000f8008ff */
[----:B------:R-:W-:-:S04]  /*24140*/  IADD3 R3, R3, R5, RZ ;  /* 0x0000000503037210 */ /* 0x000fc80007ffe0ff */
[----:B------:R-:W-:Y:S02]  /*24150*/  LEA.HI.X R5, R2, UR7, R3, 0x1, P0 ;  /* 0x0000000702057c11 */ /* 0x000fe400080f0c03 */
[----:B------:R-:W-:-:S03]  /*24160*/  ISETP.GE.AND P0, PT, R0, UR4, PT ;  /* 0x0000000400007c0c */ /* 0x000fc6000bf06270 */
[----:B------:R3:W-:Y:S10]  /*24170*/  @!P1 STG.E.128 desc[UR54][R4.64], R24 ;  /* 0x0000001804009986 */ /* 0x0007f4000c101d36 */
[----:B------:R-:W-:Y:S05]  /*24180*/  @P0 BRA `(.L_x_2400) ;  /* 0x0000000800840947 */ /* 0x000fea0003800000 */
[----:B------:R4:W-:Y:S01]  /*24190*/  STG.E.128 desc[UR54][R4.64+0x80], R40 ;  /* 0x0000802804007986 */ /* 0x0009e2000c101d36 */
[----:B------:R-:W-:Y:S05]  /*241a0*/  BRA `(.L_x_2400) ;  /* 0x00000008007c7947 */ /* 0x000fea0003800000 */
.L_x_2391:
        /* <DEDUP_REMOVED lines=12> */
[----:B------:R-:W-:Y:S01]  /*24270*/  IMAD.U32 R0, RZ, RZ, UR4 ;  /* 0x00000004ff007e24 */ /* 0x000fe2000f8e00ff */
[----:B------:R-:W-:-:S05]  /*24280*/  @P1 IADD3.X R213, R213, UR5, RZ, P2, !PT ;  /* 0x00000005d5d51c10 */ /* 0x000fca00097fe4ff */
[----:B------:R3:W5:Y:S01]  /*24290*/  @P1 LDG.E R0, desc[UR54][R212.64] ;  /* 0x00000036d4001981 */ /* 0x000762000c1e1900 */
[----:B------:R-:W-:Y:S01]  /*242a0*/  ISETP.GT.AND P2, PT, R234, 0x7f, PT ;  /* 0x0000007fea00780c */ /* 0x000fe20003f44270 */
[----:B------:R-:W-:-:S12]  /*242b0*/  @P1 BRA `(.L_x_2401) ;  /* 0x0000000000101947 */ /* 0x000fd80003800000 */
[----:B------:R-:W-:Y:S05]  /*242c0*/  @!P0 BRA `(.L_x_2401) ;  /* 0x00000000000c8947 */ /* 0x000fea0003800000 */
[----:B------:R-:W4:Y:S04]  /*242d0*/  LDG.E R5, desc[UR54][R2.64] ;  /* 0x0000003602057981 */ /* 0x000f28000c1e1900 */
[----:B-----5:R-:W4:Y:S02]  /*242e0*/  LDG.E R0, desc[UR54][R2.64+0x4] ;  /* 0x0000043602007981 */ /* 0x020f24000c1e1900 */
[----:B----4-:R-:W-:-:S07]  /*242f0*/  IMAD.IADD R0, R0, 0x1, -R5 ;  /* 0x0000000100007824 */ /* 0x010fce00078e0a05 */
.L_x_2401:
[----:B------:R-:W-:Y:S01]  /*24300*/  BSSY B1, `(.L_x_2402) ;  /* 0x000001d000017945 */ /* 0x000fe20003800000 */
[----:B------:R-:W-:Y:S02]  /*24310*/  SHF.R.S32.HI R8, RZ, 0x1f, R211 ;  /* 0x0000001fff087819 */ /* 0x000fe400000114d3 */
[----:B------:R-:W-:Y:S02]  /*24320*/  SHF.R.S32.HI R10, RZ, 0x1f, R201 ;  /* 0x0000001fff0a7819 */ /* 0x000fe400000114c9 */
[----:B------:R-:W-:Y:S02]  /*24330*/  SEL R11, R210, RZ, !P0 ;  /* 0x000000ffd20b7207 */ /* 0x000fe40004000000 */
[----:B------:R-:W-:Y:S02]  /*24340*/  SEL R214, R214, RZ, !P0 ;  /* 0x000000ffd6d67207 */ /* 0x000fe40004000000 */
[----:B-----5:R-:W-:Y:S01]  /*24350*/  SHF.R.S32.HI R6, RZ, 0x1f, R7 ;  /* 0x0000001fff067819 */ /* 0x020fe20000011407 */
[----:B------:R-:W-:Y:S06]  /*24360*/  @P2 BRA `(.L_x_2403) ;  /* 0x0000000000582947 */ /* 0x000fec0003800000 */
[----:B---3--:R-:W3:Y:S02]  /*24370*/  S2R R2, SR_TID.X ;  /* 0x0000000000027919 */ /* 0x008ee40000002100 */
[----:B---3--:R-:W-:-:S05]  /*24380*/  LEA R2, R217, R2, 0x7 ;  /* 0x00000002d9027211 */ /* 0x008fca00078e38ff */
        /* <DEDUP_REMOVED lines=20> */
.L_x_2403:
[----:B------:R-:W-:Y:S05]  /*244d0*/  BSYNC B1 ;  /* 0x0000000000017941 */ /* 0x000fea0003800000 */
.L_x_2402:
[----:B------:R-:W-:Y:S01]  /*244e0*/  ULDC.64 UR4, c[0x0][0xaa0] ;  /* 0x0002a80000047ab9 */ /* 0x000fe20000000a00 */
[----:B---3--:R-:W-:Y:S01]  /*244f0*/  MOV R2, R201 ;  /* 0x000000c900027202 */ /* 0x008fe20000000f00 */
[----:B----4-:R-:W-:Y:S01]  /*24500*/  IMAD.MOV.U32 R3, RZ, RZ, R10 ;  /* 0x000000ffff037224 */ /* 0x010fe200078e000a */
[----:B------:R-:W-:Y:S01]  /*24510*/  BSSY B1, `(.L_x_2404) ;  /* 0x000002b000017945 */ /* 0x000fe20003800000 */
        /* <DEDUP_REMOVED lines=9> */
[CC--:B------:R-:W-:Y:S01]  /*245b0*/  ISETP.GE.AND P3, PT, R204.reuse, R7.reuse, PT ;  /* 0x00000007cc00720c */ /* 0x0c0fe20003f66270 */
[C---:B------:R-:W-:Y:S01]  /*245c0*/  IMAD R5, R211.reuse, UR5, R4 ;  /* 0x00000005d3057c24 */ /* 0x040fe2000f8e0204 */
[----:B------:R-:W-:Y:S01]  /*245d0*/  IADD3 R4, R204, 0x60, RZ ;  /* 0x00000060cc047810 */ /* 0x000fe20007ffe0ff */
[----:B------:R-:W-:Y:S01]  /*245e0*/  IMAD.WIDE.U32 R2, R211, UR4, R2 ;  /* 0x00000004d3027c25 */ /* 0x000fe2000f8e0002 */
[----:B------:R-:W-:Y:S01]  /*245f0*/  ULDC.64 UR4, c[0x0][0xae8] ;  /* 0x0002ba0000047ab9 */ /* 0x000fe20000000a00 */
[----:B------:R-:W-:-:S02]  /*24600*/  ISETP.GE.AND P0, PT, R0, R7, PT ;  /* 0x000000070000720c */ /* 0x000fc40003f06270 */
[----:B------:R-:W-:Y:S01]  /*24610*/  IMAD.IADD R3, R3, 0x1, R5 ;  /* 0x0000000103037824 */ /* 0x000fe200078e0205 */
[-C--:B------:R-:W-:Y:S01]  /*24620*/  ISETP.GE.AND P2, PT, R6, R7.reuse, PT ;  /* 0x000000070600720c */ /* 0x080fe20003f46270 */
        /* <DEDUP_REMOVED lines=25> */
.L_x_2405:
[----:B------:R-:W-:Y:S05]  /*247c0*/  BSYNC B1 ;  /* 0x0000000000017941 */ /* 0x000fea0003800000 */
.L_x_2404:
[----:B------:R-:W-:Y:S04]  /*247d0*/  BSSY B1, `(.L_x_2406) ;  /* 0x0000014000017945 */ /* 0x000fe80003800000 */
[----:B------:R-:W-:Y:S05]  /*247e0*/  @P2 BRA `(.L_x_2407) ;  /* 0x0000000000482947 */ /* 0x000fea0003800000 */
[----:B---3--:R-:W-:Y:S01]  /*247f0*/  IADD3 R9, P2, R6, 0x20, RZ ;  /* 0x0000002006097810 */ /* 0x008fe20007f5e0ff */
        /* <DEDUP_REMOVED lines=17> */
.L_x_2407:
[----:B------:R-:W-:Y:S05]  /*24910*/  BSYNC B1 ;  /* 0x0000000000017941 */ /* 0x000fea0003800000 */
.L_x_2406:
[----:B------:R-:W-:Y:S04]  /*24920*/  BSSY B1, `(.L_x_2408) ;  /* 0x0000014000017945 */ /* 0x000fe80003800000 */
[----:B------:R-:W-:Y:S05]  /*24930*/  @P0 BRA `(.L_x_2409) ;  /* 0x0000000000480947 */ /* 0x000fea0003800000 */
[----:B---34-:R-:W-:Y:S01]  /*24940*/  IADD3 R9, P0, R6, 0x40, RZ ;  /* 0x0000004006097810 */ /* 0x018fe20007f1e0ff */
        /* <DEDUP_REMOVED lines=17> */
.L_x_2409:
[----:B------:R-:W-:Y:S05]  /*24a60*/  BSYNC B1 ;  /* 0x0000000000017941 */ /* 0x000fea0003800000 */
.L_x_2408:
        /* <DEDUP_REMOVED lines=19> */
.L_x_2400:
[----:B------:R-:W-:Y:S05]  /*24ba0*/  BSYNC B0 ;  /* 0x0000000000007941 */ /* 0x000fea0003800000 */
.L_x_2390:
[----:B------:R-:W-:Y:S02]  /*24bb0*/  ULDC UR4, c[0x0][0xc14] ;  /* 0x0003050000047ab9 */ /* 0x000fe40000000800 */
[----:B--2---:R-:W-:-:S13]  /*24bc0*/  ISETP.GE.AND P0, PT, R191, UR4, PT ;  /* 0x00000004bf007c0c */ /* 0x004fda000bf06270 */
[----:B------:R-:W-:Y:S05]  /*24bd0*/  @!P0 BRA `(.L_x_2410) ;  /* 0xfffffdc400d88947 */ /* 0x000fea000383ffff */
[----:B------:R-:W-:Y:S05]  /*24be0*/  BRA `(.L_x_2204) ;  /* 0x0000006800507947 */ /* 0x000fea0003800000 */
.L_x_2202:
        /* <DEDUP_REMOVED lines=20> */
.L_x_2411:
[----:B------:R-:W1:Y:S01]  /*24d30*/  S2R R0, SR_TID.X ;  /* 0x0000000000007919 */ /* 0x000e620000002100 */
[----:B------:R-:W-:Y:S01]  /*24d40*/  ULDC UR4, c[0x0][0xc14] ;  /* 0x0003050000047ab9 */ /* 0x000fe20000000800 */
[----:B------:R-:W2:Y:S01]  /*24d50*/  S2UR UR6, SR_CTAID.X ;  /* 0x00000000000679c3 */ /* 0x000ea20000002500 */
[----:B------:R-:W-:Y:S01]  /*24d60*/  ULDC UR5, c[0x0][0xc10] ;  /* 0x0003040000057ab9 */ /* 0x000fe20000000800 */
[----:B-1----:R-:W-:-:S04]  /*24d70*/  LOP3.LUT R0, R0, 0x1f, RZ, 0xc0, !PT ;  /* 0x0000001f00007812 */ /* 0x002fc800078ec0ff */
[----:B------:R-:W-:-:S04]  /*24d80*/  ISETP.NE.AND P0, PT, R0, 0x1f, PT ;  /* 0x0000001f0000780c */ /* 0x000fc80003f05270 */
[----:B------:R-:W-:-:S13]  /*24d90*/  ISETP.GE.OR P1, PT, R0, UR4, !P0 ;  /* 0x0000000400007c0c */ /* 0x000fda000c726670 */
[----:B0-----:R-:W0:Y:S02]  /*24da0*/  @!P1 LDC.64 R2, c[0x0][0xc58] ;  /* 0x00031600ff029b82 */ /* 0x001e240000000a00 */
[----:B0-----:R-:W-:-:S05]  /*24db0*/  @!P1 IMAD.WIDE.U32 R2, R0, 0x4, R2 ;  /* 0x0000000400029825 */ /* 0x001fca00078e0002 */
[----:B------:R-:W3:Y:S01]  /*24dc0*/  @!P1 LDG.E R5, desc[UR54][R2.64] ;  /* 0x0000003602059981 */ /* 0x000ee2000c1e1900 */
[C---:B------:R-:W-:Y:S01]  /*24dd0*/  ISETP.NE.AND P1, PT, R0.reuse, RZ, PT ;  /* 0x000000ff0000720c */ /* 0x040fe20003f25270 */
[----:B------:R-:W-:Y:S01]  /*24de0*/  UMOV UR4, URZ ;  /* 0x0000003f00047c82 */ /* 0x000fe20008000000 */
[C---:B------:R-:W-:Y:S02]  /*24df0*/  ISETP.GE.U32.AND P2, PT, R0.reuse, 0x2, PT ;  /* 0x000000020000780c */ /* 0x040fe40003f46070 */
[C---:B------:R-:W-:Y:S02]  /*24e00*/  ISETP.GE.U32.AND P3, PT, R0.reuse, 0x4, PT ;  /* 0x000000040000780c */ /* 0x040fe40003f66070 */
[C---:B------:R-:W-:Y:S02]  /*24e10*/  ISETP.GE.U32.AND P4, PT, R0.reuse, 0x8, PT ;  /* 0x000000080000780c */ /* 0x040fe40003f86070 */
[----:B------:R-:W-:Y:S01]  /*24e20*/  ISETP.GE.U32.AND P5, PT, R0, 0x10, PT ;  /* 0x000000100000780c */ /* 0x000fe20003fa6070 */
[----:B---3--:R-:W0:Y:S02]  /*24e30*/  SHFL.UP PT, R4, R5, 0x1, RZ ;  /* 0x0420000005047989 */ /* 0x008e2400000e00ff */
        /* <DEDUP_REMOVED lines=16> */
[----:B0-----:R-:W-:-:S05]  /*24f40*/  IMAD R7, R7, UR5, RZ ;  /* 0x0000000507077c24 */ /* 0x001fca000f8e02ff */
[----:B--2---:R-:W-:Y:S02]  /*24f50*/  ISETP.GT.AND P6, PT, R7, UR6, PT ;  /* 0x0000000607007c0c */ /* 0x004fe4000bfc4270 */
[----:B------:R-:W-:-:S11]  /*24f60*/  MOV R2, R7 ;  /* 0x0000000700027202 */ /* 0x000fd60000000f00 */
[----:B------:R-:W-:Y:S05]  /*24f70*/  @P6 BRA `(.L_x_2413) ;  /* 0x0000000000a06947 */ /* 0x000fea0003800000 */
[----:B------:R-:W0:Y:S01]  /*24f80*/  LDC R6, c[0x0][0xc14] ;  /* 0x00030500ff067b82 */ /* 0x000e220000000800 */
[----:B------:R-:W-:Y:S01]  /*24f90*/  IMAD.MOV.U32 R7, RZ, RZ, R2 ;  /* 0x000000ffff077224 */ /* 0x000fe200078e0002 */
[----:B------:R-:W-:Y:S01]  /*24fa0*/  UMOV UR4, URZ ;  /* 0x0000003f00047c82 */ /* 0x000fe20008000000 */
[----:B------:R-:W-:Y:S01]  /*24fb0*/  ULDC UR7, c[0x0][0xc14] ;  /* 0x0003050000077ab9 */ /* 0x000fe20000000800 */
[----:B------:R-:W-:-:S05]  /*24fc0*/  ULDC UR5, c[0x0][0xc10] ;  /* 0x0003040000057ab9 */ /* 0x000fca0000000800 */
.L_x_2417:
        /* <DEDUP_REMOVED lines=13> */
.L_x_2416:
[----:B------:R-:W-:Y:S05]  /*250a0*/  BSYNC B0 ;  /* 0x0000000000007941 */ /* 0x000fea0003800000 */
.L_x_2415:
[----:B0----5:R-:W0:Y:S02]  /*250b0*/  SHFL.UP PT, R2, R5, 0x1, RZ ;  /* 0x0420000005027989 */ /* 0x021e2400000e00ff */
        /* <DEDUP_REMOVED lines=19> */
[----:B------:R-:W-:-:S07]  /*251f0*/  IMAD.MOV.U32 R6, RZ, RZ, R10 ;  /* 0x000000ffff067224 */ /* 0x000fce00078e000a */
.L_x_2413:
        /* <DEDUP_REMOVED lines=19> */
[----:B------:R-:W-:-:S05]  /*25330*/  IADD3 R13, R8, -0x1, RZ ;  /* 0xffffffff080d7810 */ /* 0x000fca0007ffe0ff */
[----:B------:R2:W3:Y:S02]  /*25340*/  SHFL.IDX PT, R4, R6, R13, 0x1f ;  /* 0x00001f0d06047589 */ /* 0x0004e400000e0000 */
.L_x_2418:
        /* <DEDUP_REMOVED lines=15> */
[----:B------:R-:W-:Y:S01]  /*25440*/  @!P1 IMAD.IADD R4, R4, 0x1, -R11 ;  /* 0x0000000104049824 */ /* 0x000fe200078e0a0b */
[----:B------:R-:W-:Y:S02]  /*25450*/  @!P1 IADD3 R7, R7, 0x1, RZ ;  /* 0x0000000107079810 */ /* 0x000fe40007ffe0ff */
[----:B------:R-:W-:Y:S02]  /*25460*/  ISETP.NE.AND P1, PT, R9, RZ, PT ;  /* 0x000000ff0900720c */ /* 0x000fe40003f25270 */
[----:B------:R-:W-:-:S13]  /*25470*/  ISETP.GE.U32.AND P0, PT, R4, R11, PT ;  /* 0x0000000b0400720c */ /* 0x000fda0003f06070 */
[----:B------:R-:W-:-:S04]  /*25480*/  @P0 VIADD R7, R7, 0x1 ;  /* 0x0000000107070836 */ /* 0x000fc80000000000 */
[----:B------:R-:W-:Y:S01]  /*25490*/  @!P2 IMAD.MOV R7, RZ, RZ, -R7 ;  /* 0x000000ffff07a224 */ /* 0x000fe200078e0a07 */
[----:B------:R-:W-:-:S05]  /*254a0*/  @!P1 LOP3.LUT R7, RZ, R9, RZ, 0x33, !PT ;  /* 0x00000009ff079212 */ /* 0x000fca00078e33ff */
[----:B------:R-:W-:Y:S01]  /*254b0*/  IMAD R4, R10, R7, RZ ;  /* 0x000000070a047224 */ /* 0x000fe200078e02ff */
[----:B------:R-:W-:-:S03]  /*254c0*/  IADD3 R7, -R7, RZ, RZ ;  /* 0x000000ff07077210 */ /* 0x000fc60007ffe1ff */
        /* <DEDUP_REMOVED lines=18> */
[----:B------:R-:W-:Y:S01]  /*255f0*/  @!P1 IMAD.IADD R3, R3, 0x1, -R6 ;  /* 0x0000000103039824 */ /* 0x000fe200078e0a06 */
[----:B------:R-:W-:Y:S02]  /*25600*/  @!P1 IADD3 R2, R2, 0x1, RZ ;  /* 0x0000000102029810 */ /* 0x000fe40007ffe0ff */
        /* <DEDUP_REMOVED lines=11> */
[----:B------:R-:W-:Y:S01]  /*256c0*/  IADD3 R2, R5, R2, RZ ;  /* 0x0000000205027210 */ /* 0x000fe20007ffe0ff */
[----:B------:R1:W-:Y:S04]  /*256d0*/  STL [R1+0x8], R3 ;  /* 0x0000080301007387 */ /* 0x0003e80000100800 */
[----:B------:R1:W-:Y:S01]  /*256e0*/  STL [R1+0x4], R2 ;  /* 0x0000040201007387 */ /* 0x0003e20000100800 */
[----:B------:R-:W-:Y:S05]  /*256f0*/  BRA `(.L_x_2419) ;  /* 0x0000000000107947 */ /* 0x000fea0003800000 */
.L_x_2414:
[----:B------:R-:W-:Y:S01]  /*25700*/  IMAD.U32 R2, RZ, RZ, UR6 ;  /* 0x00000006ff027e24 */ /* 0x000fe2000f8e00ff */
[----:B------:R0:W-:Y:S04]  /*25710*/  STL [R1+0x4], RZ ;  /* 0x000004ff01007387 */ /* 0x0001e80000100800 */
[----:B------:R0:W-:Y:S04]  /*25720*/  STL [R1+0x8], RZ ;  /* 0x000008ff01007387 */ /* 0x0001e80000100800 */
[----:B------:R0:W-:Y:S02]  /*25730*/  STL [R1], R2 ;  /* 0x0000000201007387 */ /* 0x0001e40000100800 */
.L_x_2419:
        /* <DEDUP_REMOVED lines=10> */
.L_x_2412:
[----:B-1----:R-:W3:Y:S01]  /*257e0*/  LDL R0, [R1+0xc] ;  /* 0x00000c0001007983 */ /* 0x002ee20000100800 */
[----:B------:R-:W-:-:S03]  /*257f0*/  ULDC UR4, c[0x0][0xc14] ;  /* 0x0003050000047ab9 */ /* 0x000fc60000000800 */
[----:B------:R1:W-:Y:S01]  /*25800*/  STL [R1+0x10], RZ ;  /* 0x000010ff01007387 */ /* 0x0003e20000100800 */
[----:B---3--:R-:W-:Y:S01]  /*25810*/  ISETP.GE.AND P0, PT, R0, UR4, PT ;  /* 0x0000000400007c0c */ /* 0x008fe2000bf06270 */
[----:B------:R-:W-:-:S05]  /*25820*/  IMAD.MOV.U32 R0, RZ, RZ, 0x1 ;  /* 0x00000001ff007424 */ /* 0x000fca00078e00ff */
[----:B------:R1:W-:Y:S04]  /*25830*/  STL [R1+0x18], R0 ;  /* 0x0000180001007387 */ /* 0x0003e80000100800 */
[----:B------:R1:W-:Y:S03]  /*25840*/  STL [R1+0x3c], RZ ;  /* 0x00003cff01007387 */ /* 0x0003e60000100800 */
[----:B------:R-:W-:Y:S05]  /*25850*/  @P0 BRA `(.L_x_2420) ;  /* 0x0000005800300947 */ /* 0x000fea0003800000 */
[----:B-1----:R-:W1:Y:S01]  /*25860*/  S2R R0, SR_TID.X ;  /* 0x0000000000007919 */ /* 0x002e620000002100 */
[----:B------:R-:W-:Y:S01]  /*25870*/  BSSY B7, `(.L_x_2420) ;  /* 0x000058a000077945 */ /* 0x000fe20003800000 */
[----:B------:R-:W-:Y:S01]  /*25880*/  ULDC UR38, c[0x0][0xc] ;  /* 0x0000030000267ab9 */ /* 0x000fe20000000800 */
[----:B------:R-:W-:Y:S01]  /*25890*/  ULOP3.LUT UR37, UR36, 0x1, URZ, 0xfc, !UPT ;  /* 0x0000000124257892 */ /* 0x000fe2000f8efc3f */
[----:B--2---:R-:W2:Y:S01]  /*258a0*/  S2R R6, SR_TID.X ;  /* 0x0000000000067919 */ /* 0x004ea20000002100 */
[----:B------:R-:W-:Y:S01]  /*258b0*/  ULOP3.LUT UR39, UR36, 0x2, URZ, 0xfc, !UPT ;  /* 0x0000000224277892 */ /* 0x000fe2000f8efc3f */
[----:B------:R-:W-:Y:S01]  /*258c0*/  ULDC.64 UR40, c[0x0][0x198] ;  /* 0x0000660000287ab9 */ /* 0x000fe20000000a00 */
[----:B-1----:R-:W-:Y:S01]  /*258d0*/  LOP3.LUT R0, R0, 0x7f, RZ, 0xc0, !PT ;  /* 0x0000007f00007812 */ /* 0x002fe200078ec0ff */
[C---:B--2---:R-:W-:Y:S01]  /*258e0*/  IMAD.SHL.U32 R4, R6.reuse, 0x20, RZ ;  /* 0x0000002006047824 */ /* 0x044fe200078e00ff */
[----:B------:R-:W-:-:S03]  /*258f0*/  LOP3.LUT P0, RZ, R6, 0x4, RZ, 0xc0, !PT ;  /* 0x0000000406ff7812 */ /* 0x000fc6000780c0ff */
[----:B------:R-:W-:Y:S02]  /*25900*/  IMAD.SHL.U32 R0, R0, 0x10, RZ ;  /* 0x0000001000007824 */ /* 0x000fe400078e00ff */
[----:B------:R-:W-:-:S03]  /*25910*/  IMAD.SHL.U32 R7, R6, 0x4, RZ ;  /* 0x0000000406077824 */ /* 0x000fc600078e00ff */
[----:B------:R-:W-:Y:S02]  /*25920*/  LOP3.LUT R3, R0, 0x600, RZ, 0xc0, !PT ;  /* 0x0000060000037812 */ /* 0x000fe400078ec0ff */
[----:B------:R-:W-:Y:S02]  /*25930*/  SHF.L.U32 R0, R6, 0x7, RZ ;  /* 0x0000000706007819 */ /* 0x000fe400000006ff */
[----:B------:R-:W-:Y:S02]  /*25940*/  LOP3.LUT R5, R3, 0x60, R4, 0xf8, !PT ;  /* 0x0000006003057812 */ /* 0x000fe400078ef804 */
[----:B------:R-:W-:Y:S02]  /*25950*/  SHF.R.U32.HI R3, RZ, 0x1, R6 ;  /* 0x00000001ff037819 */ /* 0x000fe40000011606 */
[----:B0-----:R-:W-:Y:S02]  /*25960*/  LOP3.LUT R2, R0, 0x380, RZ, 0xc0, !PT ;  /* 0x0000038000027812 */ /* 0x001fe400078ec0ff */
[----:B------:R-:W-:-:S02]  /*25970*/  LOP3.LUT R5, R5, 0x100, R4, 0xf8, !PT ;  /* 0x0000010005057812 */ /* 0x000fc400078ef804 */
        /* <DEDUP_REMOVED lines=16> */
[----:B------:R1:W-:Y:S04]  /*25a80*/  STL [R1+0x10], RZ ;  /* 0x000010ff01007387 */ /* 0x0003e80000100800 */
[----:B------:R1:W-:Y:S02]  /*25a90*/  STL [R1+0x18], R0 ;  /* 0x0000180001007387 */ /* 0x0003e40000100800 */
.L_x_2525:
[----:B-1----:R-:W2:Y:S01]  /*25aa0*/  LDL R0, [R1+0xc] ;  /* 0x00000c0001007983 */ /* 0x002ea20000100800 */
[----:B------:R-:W2:Y:S01]  /*25ab0*/  LDC.64 R16, c[0x0][0xc60] ;  /* 0x00031800ff107b82 */ /* 0x000ea20000000a00 */
[----:B------:R-:W-:Y:S05]  /*25ac0*/  YIELD ;  /* 0x0000000000007946 */ /* 0x000fea0003800000 */
[----:B------:R-:W-:Y:S01]  /*25ad0*/  ULDC.64 UR4, c[0x0][0xa28] ;  /* 0x00028a0000047ab9 */ /* 0x000fe20000000a00 */
[----:B------:R-:W-:Y:S01]  /*25ae0*/  ULDC.64 UR10, c[0x0][0xa18] ;  /* 0x00028600000a7ab9 */ /* 0x000fe20000000a00 */
[----:B------:R-:W-:Y:S01]  /*25af0*/  ISETP.NE.U32.AND P0, PT, RZ, UR4, PT ;  /* 0x00000004ff007c0c */ /* 0x000fe2000bf05070 */
[----:B------:R-:W-:Y:S01]  /*25b00*/  ULDC.64 UR6, c[0x0][0xa08] ;  /* 0x0002820000067ab9 */ /* 0x000fe20000000a00 */
[----:B------:R-:W-:Y:S01]  /*25b10*/  MOV R8, RZ ;  /* 0x000000ff00087202 */ /* 0x000fe20000000f00 */
[----:B------:R-:W-:Y:S01]  /*25b20*/  ULDC.64 UR8, c[0x0][0xa10] ;  /* 0x0002840000087ab9 */ /* 0x000fe20000000a00 */
[----:B--2---:R-:W-:-:S06]  /*25b30*/  IMAD.WIDE R16, R0, 0x4, R16 ;  /* 0x0000000400107825 */ /* 0x004fcc00078e0210 */
[----:B------:R-:W2:Y:S01]  /*25b40*/  LDG.E R16, desc[UR54][R16.64] ;  /* 0x0000003610107981 */ /* 0x000ea2000c1e1900 */
[----:B------:R-:W-:Y:S02]  /*25b50*/  ISETP.NE.AND.EX P0, PT, RZ, UR5, PT, P0 ;  /* 0x00000005ff007c0c */ /* 0x000fe4000bf05300 */
[----:B------:R-:W-:-:S04]  /*25b60*/  ISETP.NE.U32.AND P3, PT, RZ, UR10, PT ;  /* 0x0000000aff007c0c */ /* 0x000fc8000bf65070 */
[----:B------:R-:W-:Y:S01]  /*25b70*/  ISETP.NE.AND.EX P3, PT, RZ, UR11, PT, P3 ;  /* 0x0000000bff007c0c */ /* 0x000fe2000bf65330 */
[----:B------:R-:W-:Y:S02]  /*25b80*/  IMAD.MOV.U32 R0, RZ, RZ, RZ ;  /* 0x000000ffff007224 */ /* 0x000fe400078e00ff */
[----:B------:R-:W-:Y:S02]  /*25b90*/  IMAD.MOV.U32 R11, RZ, RZ, RZ ;  /* 0x000000ffff0b7224 */ /* 0x000fe400078e00ff */
[----:B------:R-:W-:Y:S01]  /*25ba0*/  IMAD.MOV.U32 R20, RZ, RZ, RZ ;  /* 0x000000ffff147224 */ /* 0x000fe200078e00ff */
[----:B--2---:R-:W-:Y:S02]  /*25bb0*/  SHF.R.S32.HI R18, RZ, 0x1f, R16 ;  /* 0x0000001fff127819 */ /* 0x004fe40000011410 */
[----:B------:R-:W-:-:S04]  /*25bc0*/  @P0 LEA R2, P1, R16, UR4, 0x2 ;  /* 0x0000000410020c11 */ /* 0x000fc8000f8210ff */
[C-C-:B------:R-:W-:Y:S01]  /*25bd0*/  @P0 LEA.HI.X R3, R16.reuse, UR5, R18.reuse, 0x2, P1 ;  /* 0x0000000510030c11 */ /* 0x140fe200088f1412 */
[----:B------:R-:W-:Y:S01]  /*25be0*/  ULDC.64 UR4, c[0x0][0xa00] ;  /* 0x0002800000047ab9 */ /* 0x000fe20000000a00 */
[C---:B------:R-:W-:Y:S01]  /*25bf0*/  IMAD.SHL.U32 R17, R16.reuse, 0x4, RZ ;  /* 0x0000000410117824 */ /* 0x040fe200078e00ff */
[----:B------:R-:W-:Y:S02]  /*25c00*/  ISETP.NE.U32.AND P2, PT, RZ, UR4, PT ;  /* 0x00000004ff007c0c */ /* 0x000fe4000bf45070 */
[----:B0-----:R0:W5:Y:S01]  /*25c10*/  @P0 LDG.E R8, desc[UR54][R2.64] ;  /* 0x0000003602080981 */ /* 0x001162000c1e1900 */
[----:B------:R-:W-:Y:S02]  /*25c20*/  SHF.L.U64.HI R18, R16, 0x2, R18 ;  /* 0x0000000210127819 */ /* 0x000fe40000010212 */
[----:B------:R-:W-:Y:S02]  /*25c30*/  ISETP.NE.AND.EX P2, PT, RZ, UR5, PT, P2 ;  /* 0x00000005ff007c0c */ /* 0x000fe4000bf45320 */
[----:B------:R-:W-:-:S02]  /*25c40*/  ISETP.NE.U32.AND P0, PT, RZ, UR6, PT ;  /* 0x00000006ff007c0c */ /* 0x000fc4000bf05070 */
[----:B------:R-:W-:Y:S02]  /*25c50*/  ISETP.NE.U32.AND P1, PT, RZ, UR8, PT ;  /* 0x00000008ff007c0c */ /* 0x000fe4000bf25070 */
[----:B------:R-:W-:Y:S02]  /*25c60*/  ISETP.NE.AND.EX P0, PT, RZ, UR7, PT, P0 ;  /* 0x00000007ff007c0c */ /* 0x000fe4000bf05300 */
[C---:B0-----:R-:W-:Y:S02]  /*25c70*/  IADD3 R2, P4, R17.reuse, UR4, RZ ;  /* 0x0000000411027c10 */ /* 0x041fe4000ff9e0ff */
[----:B------:R-:W-:Y:S02]  /*25c80*/  ISETP.NE.AND.EX P1, PT, RZ, UR9, PT, P1 ;  /* 0x00000009ff007c0c */ /* 0x000fe4000bf25310 */
[C---:B------:R-:W-:Y:S02]  /*25c90*/  IADD3.X R3, R18.reuse, UR5, RZ, P4, !PT ;  /* 0x0000000512037c10 */ /* 0x040fe4000a7fe4ff */
[C---:B------:R-:W-:Y:S01]  /*25ca0*/  IADD3 R4, P4, R17.reuse, UR8, RZ ;  /* 0x0000000811047c10 */ /* 0x040fe2000ff9e0ff */
[----:B------:R-:W-:Y:S01]  /*25cb0*/  ULDC UR4, c[0x0][0x288] ;  /* 0x0000a20000047ab9 */ /* 0x000fe20000000800 */
[----:B------:R-:W-:Y:S01]  /*25cc0*/  IADD3 R6, P5, R17, UR6, RZ ;  /* 0x0000000611067c10 */ /* 0x000fe2000ffbe0ff */
[----:B------:R-:W2:Y:S01]  /*25cd0*/  @P2 LDG.E R0, desc[UR54][R2.64] ;  /* 0x0000003602002981 */ /* 0x000ea2000c1e1900 */
[----:B------:R-:W-:-:S02]  /*25ce0*/  IADD3.X R5, R18, UR9, RZ, P4, !PT ;  /* 0x0000000912057c10 */ /* 0x000fc4000a7fe4ff */
[----:B------:R-:W-:Y:S02]  /*25cf0*/  @P3 IADD3 R12, P4, R17, UR10, RZ ;  /* 0x0000000a110c3c10 */ /* 0x000fe4000ff9e0ff */
[----:B------:R-:W-:Y:S01]  /*25d00*/  MOV R10, UR4 ;  /* 0x00000004000a7c02 */ /* 0x000fe20008000f00 */
[----:B------:R0:W5:Y:S01]  /*25d10*/  @P1 LDG.E R20, desc[UR54][R4.64] ;  /* 0x0000003604141981 */ /* 0x000162000c1e1900 */
[C---:B------:R-:W-:Y:S01]  /*25d20*/  IADD3.X R7, R18.reuse, UR7, RZ, P5, !PT ;  /* 0x0000000712077c10 */ /* 0x040fe2000affe4ff */
[----:B------:R-:W-:Y:S01]  /*25d30*/  ULDC.64 UR4, c[0x0][0x3f8] ;  /* 0x0000fe0000047ab9 */ /* 0x000fe20000000a00 */
[----:B------:R-:W-:-:S03]  /*25d40*/  @P3 IADD3.X R13, R18, UR11, RZ, P4, !PT ;  /* 0x0000000b120d3c10 */ /* 0x000fc6000a7fe4ff */
[----:B------:R0:W5:Y:S04]  /*25d50*/  @P0 LDG.E R11, desc[UR54][R6.64] ;  /* 0x00000036060b0981 */ /* 0x000168000c1e1900 */
[----:B------:R0:W5:Y:S01]  /*25d60*/  @P3 LDG.E R10, desc[UR54][R12.64] ;  /* 0x000000360c0a3981 */ /* 0x000162000c1e1900 */
[----:B------:R-:W-:-:S03]  /*25d70*/  UISETP.NE.U32.AND UP0, UPT, UR4, URZ, UPT ;  /* 0x0000003f0400728c */ /* 0x000fc6000bf05070 */
[----:B------:R-:W-:Y:S01]  /*25d80*/  ULDC UR4, c[0x0][0x404] ;  /* 0x0001010000047ab9 */ /* 0x000fe20000000800 */
[----:B------:R-:W-:-:S03]  /*25d90*/  UISETP.NE.AND.EX UP0, UPT, UR5, URZ, UPT, UP0 ;  /* 0x0000003f0500728c */ /* 0x000fc6000bf05300 */
[----:B------:R-:W-:Y:S01]  /*25da0*/  ULDC UR5, c[0x0][0x2e0] ;  /* 0x0000b80000057ab9 */ /* 0x000fe20000000800 */
[----:B------:R-:W-:-:S04]  /*25db0*/  USEL UR4, UR4, 0x1, UP0 ;  /* 0x0000000104047887 */ /* 0x000fc80008000000 */
[----:B------:R-:W-:-:S03]  /*25dc0*/  UIMAD UR4, UR4, UR5, URZ ;  /* 0x00000005040472a4 */ /* 0x000fc6000f8e023f */
[----:B------:R-:W-:-:S03]  /*25dd0*/  ULDC UR5, c[0x0][0x338] ;  /* 0x0000ce0000057ab9 */ /* 0x000fc60000000800 */
[----:B------:R-:W-:Y:S01]  /*25de0*/  IMAD.U32 R9, RZ, RZ, UR4 ;  /* 0x00000004ff097e24 */ /* 0x000fe2000f8e00ff */
[----:B--2---:R1:W-:Y:S02]  /*25df0*/  STL [R1+0x28], R0 ;  /* 0x0000280001007387 */ /* 0x0043e40000100800 */
[----:B-1----:R-:W-:Y:S01]  /*25e00*/  IMAD.U32 R0, RZ, RZ, UR5 ;  /* 0x00000005ff007e24 */ /* 0x002fe2000f8e00ff */
[----:B0-----:R-:W-:Y:S06]  /*25e10*/  @P3 BRA `(.L_x_2421) ;  /* 0x0000000000103947 */ /* 0x001fec0003800000 */
[----:B------:R-:W-:Y:S05]  /*25e20*/  @!P2 BRA `(.L_x_2421) ;  /* 0x00000000000ca947 */ /* 0x000fea0003800000 */
[----:B-----5:R-:W2:Y:S04]  /*25e30*/  LDG.E R10, desc[UR54][R2.64] ;  /* 0x00000036020a7981 */ /* 0x020ea8000c1e1900 */
[----:B------:R-:W2:Y:S02]  /*25e40*/  LDG.E R2, desc[UR54][R2.64+0x4] ;  /* 0x0000043602027981 */ /* 0x000ea4000c1e1900 */
[----:B--2---:R-:W-:-:S07]  /*25e50*/  IMAD.IADD R10, R2, 0x1, -R10 ;  /* 0x00000001020a7824 */ /* 0x004fce00078e0a0a */
.L_x_2421:
[----:B-----5:R-:W-:Y:S01]  /*25e60*/  IMAD.IADD R2, R11, 0x1, R8 ;  /* 0x000000010b027824 */ /* 0x020fe200078e0208 */
[----:B------:R-:W-:Y:S02]  /*25e70*/  ULDC.64 UR4, c[0x0][0xa20] ;  /* 0x0002880000047ab9 */ /* 0x000fe40000000a00 */
[----:B------:R-:W-:Y:S02]  /*25e80*/  ISETP.NE.U32.AND P2, PT, RZ, UR4, PT ;  /* 0x00000004ff007c0c */ /* 0x000fe4000bf45070 */
[----:B------:R0:W-:Y:S02]  /*25e90*/  STL [R1+0x2c], R2 ;  /* 0x00002c0201007387 */ /* 0x0001e40000100800 */
[----:B------:R-:W-:-:S13]  /*25ea0*/  ISETP.NE.AND.EX P2, PT, RZ, UR5, PT, P2 ;  /* 0x00000005ff007c0c */ /* 0x000fda000bf45320 */
[----:B0-----:R-:W-:Y:S05]  /*25eb0*/  @!P2 BRA `(.L_x_2422) ;  /* 0x000000000010a947 */ /* 0x001fea0003800000 */
[----:B------:R-:W-:-:S04]  /*25ec0*/  IADD3 R2, P0, R17, UR4, RZ ;  /* 0x0000000411027c10 */ /* 0x000fc8000ff1e0ff */
[----:B------:R-:W-:-:S05]  /*25ed0*/  IADD3.X R3, R18, UR5, RZ, P0, !PT ;  /* 0x0000000512037c10 */ /* 0x000fca00087fe4ff */
[----:B------:R0:W5:Y:S01]  /*25ee0*/  LDG.E R9, desc[UR54][R2.64] ;  /* 0x0000003602097981 */ /* 0x000162000c1e1900 */
[----:B------:R-:W-:Y:S05]  /*25ef0*/  BRA `(.L_x_2423) ;  /* 0x0000000000107947 */ /* 0x000fea0003800000 */
.L_x_2422:
[----:B------:R-:W-:Y:S05]  /*25f00*/  @!P0 BRA `(.L_x_2423) ;  /* 0x00000000000c8947 */ /* 0x000fea0003800000 */
[----:B------:R-:W2:Y:S04]  /*25f10*/  LDG.E R9, desc[UR54][R6.64] ;  /* 0x0000003606097981 */ /* 0x000ea8000c1e1900 */
[----:B------:R-:W2:Y:S02]  /*25f20*/  LDG.E R6, desc[UR54][R6.64+0x4] ;  /* 0x0000043606067981 */ /* 0x000ea4000c1e1900 */
[----:B--2---:R-:W-:-:S07]  /*25f30*/  IADD3 R9, -R9, R6, RZ ;  /* 0x0000000609097210 */ /* 0x004fce0007ffe1ff */
.L_x_2423:
[----:B0-----:R-:W2:Y:S04]  /*25f40*/  @P1 LDG.E R2, desc[UR54][R4.64] ;  /* 0x0000003604021981 */ /* 0x001ea8000c1e1900 */
[----:B------:R-:W3:Y:S01]  /*25f50*/  LDL R3, [R1+0x4] ;  /* 0x0000040001037983 */ /* 0x000ee20000100800 */
[----:B-----5:R-:W-:-:S03]  /*25f60*/  IMAD.IADD R9, R9, 0x1, -R8 ;  /* 0x0000000109097824 */ /* 0x020fc600078e0a08 */
[----:B------:R-:W2:Y:S01]  /*25f70*/  @P1 LDG.E R4, desc[UR54][R4.64+0x4] ;  /* 0x0000043604041981 */ /* 0x000ea2000c1e1900 */
[----:B------:R-:W-:Y:S01]  /*25f80*/  BSSY B0, `(.L_x_2424) ;  /* 0x000013c000007945 */ /* 0x000fe20003800000 */
[----:B---3--:R-:W-:Y:S01]  /*25f90*/  LEA R3, R3, 0x11f, 0x7 ;  /* 0x0000011f03037811 */ /* 0x008fe200078e38ff */
[----:B--2---:R-:W-:-:S04]  /*25fa0*/  @P1 IMAD.IADD R0, R4, 0x1, -R2 ;  /* 0x0000000104001824 */ /* 0x004fc800078e0a02 */
[----:B------:R-:W-:-:S05]  /*25fb0*/  IMAD.IADD R2, R9, 0x1, R0 ;  /* 0x0000000109027824 */ /* 0x000fca00078e0200 */
[C---:B------:R-:W-:Y:S01]  /*25fc0*/  IADD3 R3, R2.reuse, R3, -R10 ;  /* 0x0000000302037210 */ /* 0x040fe20007ffe80a */
[----:B------:R-:W-:-:S04]  /*25fd0*/  VIADD R2, R2, 0x9f ;  /* 0x0000009f02027836 */ /* 0x000fc80000000000 */
[----:B------:R-:W-:-:S04]  /*25fe0*/  IMAD.HI R2, R2, 0x66666667, RZ ;  /* 0x6666666702027827 */ /* 0x000fc800078e02ff */
[----:B------:R-:W-:Y:S01]  /*25ff0*/  IMAD.HI R3, R3, 0x66666667, RZ ;  /* 0x6666666703037827 */ /* 0x000fe200078e02ff */
[----:B------:R-:W-:-:S04]  /*26000*/  SHF.R.U32.HI R4, RZ, 0x1f, R2 ;  /* 0x0000001fff047819 */ /* 0x000fc80000011602 */
[----:B------:R-:W-:Y:S02]  /*26010*/  SHF.R.U32.HI R19, RZ, 0x1f, R3 ;  /* 0x0000001fff137819 */ /* 0x000fe40000011603 */
[----:B------:R-:W-:Y:S02]  /*26020*/  LEA.HI.SX32 R4, R2, R4, 0x1a ;  /* 0x0000000402047211 */ /* 0x000fe400078fd2ff */
[----:B------:R-:W-:-:S04]  /*26030*/  LEA.HI.SX32 R19, R3, R19, 0x1a ;  /* 0x0000001303137211 */ /* 0x000fc800078fd2ff */
[----:B------:R-:W-:-:S05]  /*26040*/  VIMNMX R19, R4, R19, PT ;  /* 0x0000001304137248 */ /* 0x000fca0003fe0100 */
[----:B------:R-:W-:Y:S01]  /*26050*/  IMAD R2, R19, 0xa0, -R9 ;  /* 0x000000a013027824 */ /* 0x000fe200078e0a09 */
[----:B------:R-:W-:-:S04]  /*26060*/  IADD3 R9, -R9, RZ, RZ ;  /* 0x000000ff09097210 */ /* 0x000fc80007ffe1ff */
[----:B------:R-:W-:Y:S02]  /*26070*/  VIMNMX R0, R2, R0, PT ;  /* 0x0000000002007248 */ /* 0x000fe40003fe0100 */
[----:B------:R-:W-:-:S04]  /*26080*/  VIMNMX R2, RZ, R9, !PT ;  /* 0x00000009ff027248 */ /* 0x000fc80007fe0100 */
[----:B------:R-:W-:Y:S01]  /*26090*/  ISETP.GT.AND P0, PT, R0, R2, PT ;  /* 0x000000020000720c */ /* 0x000fe20003f04270 */
[----:B------:R-:W-:-:S05]  /*260a0*/  IMAD.WIDE.U32 R2, R2, -0x33333333, RZ ;  /* 0xcccccccd02027825 */ /* 0x000fca00078e00ff */
[----:B------:R-:W-:-:S07]  /*260b0*/  SHF.R.U32.HI R3, RZ, 0x7, R3 ;  /* 0x00000007ff037819 */ /* 0x000fce0000011603 */
[----:B------:R-:W-:-:S04]  /*260c0*/  @P0 VIADD R0, R0, 0x9f ;  /* 0x0000009f00000836 */ /* 0x000fc80000000000 */
[----:B------:R-:W-:-:S05]  /*260d0*/  @P0 IMAD.HI R0, R0, 0x66666667, RZ ;  /* 0x6666666700000827 */ /* 0x000fca00078e02ff */
[----:B------:R-:W-:Y:S01]  /*260e0*/  @P0 SHF.R.U32.HI R2, RZ, 0x1f, R0 ;  /* 0x0000001fff020819 */ /* 0x000fe20000011600 */
[----:B------:R-:W-:-:S03]  /*260f0*/  IMAD.MOV.U32 R4, RZ, RZ, R3 ;  /* 0x000000ffff047224 */ /* 0x000fc600078e0003 */
[----:B------:R-:W-:-:S04]  /*26100*/  @P0 LEA.HI.SX32 R4, R0, R2, 0x1a ;  /* 0x0000000200040211 */ /* 0x000fc800078fd2ff */
[----:B------:R-:W-:Y:S02]  /*26110*/  ISETP.GT.AND P2, PT, R4, R3, PT ;  /* 0x000000030400720c */ /* 0x000fe40003f44270 */
[----:B------:R-:W-:-:S11]  /*26120*/  PLOP3.LUT P0, PT, PT, PT, PT, 0x80, 0x0 ;  /* 0x000000000000781c */ /* 0x000fd60003f0f070 */
[----:B------:R-:W-:Y:S05]  /*26130*/  @!P2 BRA `(.L_x_2425) ;  /* 0x000000100080a947 */ /* 0x000fea0003800000 */
[----:B------:R-:W2:Y:S01]  /*26140*/  LDL R6, [R1+0x8] ;  /* 0x0000080001067983 */ /* 0x000ea20000100800 */
[----:B------:R-:W0:Y:S01]  /*26150*/  LDC R0, c[0x0][0x428] ;  /* 0x00010a00ff007b82 */ /* 0x000e220000000800 */
[----:B------:R-:W-:Y:S01]  /*26160*/  UMOV UR4, 0xffffffff ;  /* 0xffffffff00047882 */ /* 0x000fe20000000000 */
[----:B0-----:R-:W-:-:S13]  /*26170*/  ISETP.NE.AND P0, PT, R0, 0x1, PT ;  /* 0x000000010000780c */ /* 0x001fda0003f05270 */
[----:B------:R-:W2:Y:S08]  /*26180*/  @P0 LDC R0, c[0x0][0x42c] ;  /* 0x00010b00ff000b82 */ /* 0x000eb00000000800 */
[----:B------:R-:W0:Y:S01]  /*26190*/  @P0 LDC R5, c[0x0][0x430] ;  /* 0x00010c00ff050b82 */ /* 0x000e220000000800 */
[----:B--2---:R-:W-:-:S04]  /*261a0*/  @P0 IMAD.HI.U32 R0, R6, R0, RZ ;  /* 0x0000000006000227 */ /* 0x004fc800078e00ff */
[----:B------:R-:W-:Y:S01]  /*261b0*/  IMAD.MOV.U32 R2, RZ, RZ, R6 ;  /* 0x000000ffff027224 */ /* 0x000fe200078e0006 */
[----:B0-----:R-:W-:Y:S02]  /*261c0*/  @P0 SHF.R.U32.HI R2, RZ, R5, R0 ;  /* 0x00000005ff020219 */ /* 0x001fe40000011600 */
[----:B------:R-:W-:Y:S01]  /*261d0*/  SEL R0, R16, RZ, !P1 ;  /* 0x000000ff10007207 */ /* 0x000fe20004800000 */
[----:B------:R-:W-:Y:S06]  /*261e0*/  BRA.DIV UR4, `(.L_x_2426) ;  /* 0x0000006e04287947 */ /* 0x000fec000b800000 */
[----:B------:R-:W0:Y:S02]  /*261f0*/  S2R R5, SR_TID.X ;  /* 0x0000000000057919 */ /* 0x000e240000002100 */
[----:B0-----:R-:W-:-:S04]  /*26200*/  SHF.R.U32.HI R5, RZ, 0x5, R5 ;  /* 0x00000005ff057819 */ /* 0x001fc80000011605 */
[----:B------:R-:W-:-:S05]  /*26210*/  LOP3.LUT R5, R5, 0x3, RZ, 0xc0, !PT ;  /* 0x0000000305057812 */ /* 0x000fca00078ec0ff */
[----:B------:R0:W1:Y:S02]  /*26220*/  SHFL.IDX PT, R14, R5, RZ, 0x1f ;  /* 0x00001fff050e7589 */ /* 0x00006400000e0000 */
.L_x_2608:
[----:B-1----:R-:W-:Y:S02]  /*26230*/  ISETP.NE.AND P0, PT, R14, RZ, PT ;  /* 0x000000ff0e00720c */ /* 0x002fe40003f05270 */
[----:B------:R-:W-:-:S11]  /*26240*/  PLOP3.LUT P6, PT, PT, PT, PT, 0x8, 0x0 ;  /* 0x000000000000781c */ /* 0x000fd60003fce170 */
[----:B------:R-:W-:Y:S05]  /*26250*/  @P0 BRA `(.L_x_2427) ;  /* 0x00000000000c0947 */ /* 0x000fea0003800000 */
[----:B------:R-:W-:-:S03]  /*26260*/  UMOV UR4, 0xffffffff ;  /* 0xffffffff00047882 */ /* 0x000fc60000000000 */
[----:B------:R-:W-:Y:S05]  /*26270*/  BRA.DIV UR4, `(.L_x_2428) ;  /* 0x0000006e04387947 */ /* 0x000fea000b800000 */
[----:B------:R-:W-:-:S13]  /*26280*/  ELECT P6, URZ, PT ;  /* 0x00000000003f782f */ /* 0x000fda00038c0000 */
.L_x_2427:
[----:B0-----:R-:W2:Y:S01]  /*26290*/  LDL R5, [R1+0x3c] ;  /* 0x00003c0001057983 */ /* 0x001ea20000100800 */
[----:B------:R-:W-:Y:S01]  /*262a0*/  BSSY B1, `(.L_x_2429) ;  /* 0x000000b000017945 */ /* 0x000fe20003800000 */
[----:B------:R-:W0:Y:S01]  /*262b0*/  S2R R11, SR_CgaCtaId ;  /* 0x00000000000b7919 */ /* 0x000e220000008800 */
[----:B--2---:R-:W-:-:S05]  /*262c0*/  VIADD R5, R5, 0x1 ;  /* 0x0000000105057836 */ /* 0x004fca0000000000 */
[----:B------:R-:W-:-:S04]  /*262d0*/  LEA.HI R6, R5, R5, RZ, 0x1 ;  /* 0x0000000505067211 */ /* 0x000fc800078f08ff */
[----:B------:R-:W-:-:S04]  /*262e0*/  LOP3.LUT R6, R6, 0xfffffffe, RZ, 0xc0, !PT ;  /* 0xfffffffe06067812 */ /* 0x000fc800078ec0ff */
[----:B------:R-:W-:Y:S02]  /*262f0*/  IADD3 R5, R5, -R6, RZ ;  /* 0x8000000605057210 */ /* 0x000fe40007ffe0ff */
[----:B------:R-:W-:Y:S02]  /*26300*/  MOV R6, 0x400 ;  /* 0x0000040000067802 */ /* 0x000fe40000000f00 */
[----:B------:R-:W-:Y:S02]  /*26310*/  SHF.L.U32 R5, R5, 0x1f, RZ ;  /* 0x0000001f05057819 */ /* 0x000fe400000006ff */
[----:B0-----:R-:W-:-:S04]  /*26320*/  LEA R11, R11, R6, 0x18 ;  /* 0x000000060b0b7211 */ /* 0x001fc800078ec0ff */
[----:B------:R-:W0:Y:S02]  /*26330*/  SYNCS.PHASECHK.TRANS64.TRYWAIT P0, [R11+URZ+0x29820], R5 ;  /* 0x029820050b0075a7 */ /* 0x000e24000800017f */
[----:B0-----:R-:W-:Y:S05]  /*26340*/  @!P0 BRA `(.L_x_2430) ;  /* 0x0000006c00248947 */ /* 0x001fea0003800000 */
.L_x_2611:
[----:B------:R-:W-:Y:S05]  /*26350*/  BSYNC B1 ;  /* 0x0000000000017941 */ /* 0x000fea0003800000 */
.L_x_2429:
        /* <DEDUP_REMOVED lines=12> */
.L_x_2612:
[----:B------:R-:W-:Y:S05]  /*26420*/  BSYNC B2 ;  /* 0x0000000000027941 */ /* 0x000fea0003800000 */
.L_x_2433:
[----:B------:R-:W-:Y:S04]  /*26430*/  BSSY B2, `(.L_x_2435) ;  /* 0x0000009000027945 */ /* 0x000fe80003800000 */
        /* <DEDUP_REMOVED lines=8> */
.L_x_2436:
[----:B------:R-:W-:Y:S05]  /*264c0*/  BSYNC B2 ;  /* 0x0000000000027941 */ /* 0x000fea0003800000 */
.L_x_2435:
        /* <DEDUP_REMOVED lines=10> */
[----:B--2---:R-:W-:Y:S01]  /*26570*/  IMAD R9, R5, 0x7800, R11 ;  /* 0x0000780005097824 */ /* 0x004fe200078e020b */
[----:B------:R-:W-:-:S03]  /*26580*/  IADD3 R5, R8, 0x29890, RZ ;  /* 0x0002989008057810 */ /* 0x000fc60007ffe0ff */
[----:B------:R-:W-:-:S07]  /*26590*/  VIADD R7, R9, 0x1a400 ;  /* 0x0001a40009077836 */ /* 0x000fce0000000000 */
.L_x_2437:
        /* <DEDUP_REMOVED lines=15> */
.L_x_2438:
        /* <DEDUP_REMOVED lines=15> */
.L_x_2439:
        /* <DEDUP_REMOVED lines=13> */
.L_x_2613:
[----:B------:R-:W-:Y:S05]  /*26850*/  BSYNC B2 ;  /* 0x0000000000027941 */ /* 0x000fea0003800000 */
.L_x_2440:
        /* <DEDUP_REMOVED lines=11> */
.L_x_2443:
[----:B------:R-:W-:Y:S05]  /*26910*/  BSYNC B2 ;  /* 0x0000000000027941 */ /* 0x000fea0003800000 */
.L_x_2442:
        /* <DEDUP_REMOVED lines=10> */
.L_x_2444:
        /* <DEDUP_REMOVED lines=10> */
.L_x_2432:
[----:B------:R-:W-:Y:S05]  /*26a60*/  BSYNC B1 ;  /* 0x0000000000017941 */ /* 0x000fea0003800000 */
.L_x_2431:
[----:B------:R-:W0:Y:S04]  /*26a70*/  LDL.LU R9, [R1+0x14] ;  /* 0x0000140001097983 */ /* 0x000e280000300800 */
[----:B------:R-:W2:Y:S01]  /*26a80*/  LDL.LU R7, [R1+0x1c] ;  /* 0x00001c0001077983 */ /* 0x000ea20000300800 */
[----:B------:R-:W-:Y:S01]  /*26a90*/  PLOP3.LUT P0, PT, PT, PT, PT, 0x8, 0x0 ;  /* 0x000000000000781c */ /* 0x000fe20003f0e170 */
[----:B0-----:R-:W-:-:S05]  /*26aa0*/  VIADD R5, R9, 0x1 ;  /* 0x0000000109057836 */ /* 0x001fca0000000000 */
[----:B------:R-:W-:-:S04]  /*26ab0*/  ISETP.NE.AND P1, PT, R5, 0x2, PT ;  /* 0x000000020500780c */ /* 0x000fc80003f25270 */
[----:B------:R-:W-:Y:S02]  /*26ac0*/  SEL R6, RZ, 0x1, P1 ;  /* 0x00000001ff067807 */ /* 0x000fe40000800000 */
[----:B------:R-:W-:Y:S02]  /*26ad0*/  SEL R5, R5, RZ, P1 ;  /* 0x000000ff05057207 */ /* 0x000fe40000800000 */
[----:B--2---:R-:W-:Y:S02]  /*26ae0*/  LOP3.LUT R7, R7, R6, RZ, 0x3c, !PT ;  /* 0x0000000607077212 */ /* 0x004fe400078e3cff */
[----:B------:R-:W-:-:S03]  /*26af0*/  IADD3 R6, R4, -0x2, RZ ;  /* 0xfffffffe04067810 */ /* 0x000fc60007ffe0ff */
[----:B------:R0:W-:Y:S01]  /*26b00*/  STL [R1+0x1c], R7 ;  /* 0x00001c0701007387 */ /* 0x0001e20000100800 */
[----:B------:R-:W-:-:S03]  /*26b10*/  ISETP.GE.AND P2, PT, R6, R3, PT ;  /* 0x000000030600720c */ /* 0x000fc60003f46270 */
[----:B------:R0:W-:Y:S10]  /*26b20*/  STL [R1+0x14], R5 ;  /* 0x0000140501007387 */ /* 0x0001f40000100800 */
[----:B0-----:R-:W-:Y:S05]  /*26b30*/  @!P2 BRA `(.L_x_2425) ;  /* 0x000000080000a947 */ /* 0x001fea0003800000 */
[C---:B------:R-:W-:Y:S02]  /*26b40*/  IMAD R8, R4.reuse, 0xa0, R20 ;  /* 0x000000a004087824 */ /* 0x040fe400078e0214 */
[----:B------:R-:W-:Y:S02]  /*26b50*/  VIADD R9, R4, 0xffffffff ;  /* 0xffffffff04097836 */ /* 0x000fe40000000000 */
[----:B------:R-:W-:-:S07]  /*26b60*/  VIADD R8, R8, 0xfffffec0 ;  /* 0xfffffec008087836 */ /* 0x000fce0000000000 */
.L_x_2459:
        /* <DEDUP_REMOVED lines=13> */
.L_x_2614:
[----:B------:R-:W-:Y:S05]  /*26c40*/  BSYNC B2 ;  /* 0x0000000000027941 */ /* 0x000fea0003800000 */
.L_x_2447:
        /* <DEDUP_REMOVED lines=9> */
.L_x_2450:
[----:B------:R-:W-:Y:S05]  /*26ce0*/  BSYNC B2 ;  /* 0x0000000000027941 */ /* 0x000fea0003800000 */
.L_x_2449:
[----:B------:R-:W2:Y:S01]  /*26cf0*/  LDL R4, [R1+0x14] ;  /* 0x0000140001047983 */ /* 0x000ea20000100800 */
[----:B------:R-:W-:Y:S01]  /*26d00*/  MOV R12, RZ ;  /* 0x000000ff000c7202 */ /* 0x000fe20000000f00 */
[----:B------:R-:W-:Y:S01]  /*26d10*/  UIADD3 UR4, UP0, UR40, 0x570, URZ ;  /* 0x0000057028047890 */ /* 0x000fe2000ff1e03f */
[----:B------:R-:W-:Y:S01]  /*26d20*/  PLOP3.LUT P1, PT, PT, PT, PT, 0x80, 0x0 ;  /* 0x000000000000781c */ /* 0x000fe20003f2f070 */
[----:B------:R-:W-:Y:S01]  /*26d30*/  UMOV UR6, 0x0 ;  /* 0x0000000000067882 */ /* 0x000fe20000000000 */
[----:B------:R-:W-:Y:S01]  /*26d40*/  R2UR UR10, R12 ;  /* 0x000000000c0a72ca */ /* 0x000fe200000e0000 */
[----:B------:R-:W-:Y:S01]  /*26d50*/  UIADD3.X UR5, URZ, UR41, URZ, UP0, !UPT ;  /* 0x000000293f057290 */ /* 0x000fe200087fe43f */
[----:B------:R-:W-:Y:S01]  /*26d60*/  UMOV UR7, 0x12f00000 ;  /* 0x12f0000000077882 */ /* 0x000fe20000000000 */
[----:B--2---:R-:W-:Y:S02]  /*26d70*/  IMAD R5, R4, 0x7800, R11 ;  /* 0x0000780004057824 */ /* 0x004fe400078e020b */
[----:B------:R-:W-:-:S02]  /*26d80*/  VIADD R4, R7, 0x29890 ;  /* 0x0002989007047836 */ /* 0x000fc40000000000 */
[----:B------:R-:W-:-:S08]  /*26d90*/  VIADD R10, R5, 0x1a400 ;  /* 0x0001a400050a7836 */ /* 0x000fd00000000000 */
.L_x_2451:
        /* <DEDUP_REMOVED lines=15> */
.L_x_2452:
        /* <DEDUP_REMOVED lines=15> */
.L_x_2453:
        /* <DEDUP_REMOVED lines=13> */
.L_x_2615:
[----:B------:R-:W-:Y:S05]  /*27050*/  BSYNC B2 ;  /* 0x0000000000027941 */ /* 0x000fea0003800000 */
.L_x_2454:
[----:B------:R-:W-:Y:S01]  /*27060*/  BSSY B2, `(.L_x_2456) ;  /* 0x000000b000027945 */ /* 0x000fe20003800000 */
[----:B------:R-:W-:Y:S01]  /*27070*/  MOV R4, 0x0 ;  /* 0x0000000000047802 */ /* 0x000fe20000000f00 */
[----:B------:R-:W-:Y:S02]  /*27080*/  IMAD.MOV.U32 R5, RZ, RZ, 0x12f00000 ;  /* 0x12f00000ff057424 */ /* 0x000fe400078e00ff */
        /* <DEDUP_REMOVED lines=8> */
.L_x_2457:
[----:B------:R-:W-:Y:S05]  /*27110*/  BSYNC B2 ;  /* 0x0000000000027941 */ /* 0x000fea0003800000 */
.L_x_2456:
        /* <DEDUP_REMOVED lines=10> */
.L_x_2458:
        /* <DEDUP_REMOVED lines=10> */
.L_x_2446:
[----:B------:R-:W-:Y:S05]  /*27260*/  BSYNC B1 ;  /* 0x0000000000017941 */ /* 0x000fea0003800000 */
.L_x_2445:
        /* <DEDUP_REMOVED lines=13> */
.L_x_2425:
[----:B------:R-:W-:Y:S05]  /*27340*/  BSYNC B0 ;  /* 0x0000000000007941 */ /* 0x000fea0003800000 */
.L_x_2424:
        /* <DEDUP_REMOVED lines=23> */
.L_x_2461:
        /* <DEDUP_REMOVED lines=23> */
.L_x_2463:
        /* <DEDUP_REMOVED lines=27> */
.L_x_2464:
        /* <DEDUP_REMOVED lines=20> */
.L_x_2465:
        /* <DEDUP_REMOVED lines=19> */
.L_x_2466:
        /* <DEDUP_REMOVED lines=14> */
[----:B0-----:R-:W-:Y:S01]  /*27b30*/  ISETP.NE.AND P0, PT, R0, 0x1, PT ;  /* 0x000000010000780c */ /* 0x001fe20003f05270 */
[----:B---3--:R-:W-:Y:S01]  /*27b40*/  IMAD.MOV.U32 R0, RZ, RZ, R6 ;  /* 0x000000ffff007224 */ /* 0x008fe200078e0006 */
[----:B-1----:R-:W0:Y:S11]  /*27b50*/  S2R R5, SR_TID.X ;  /* 0x0000000000057919 */ /* 0x002e360000002100 */
        /* <DEDUP_REMOVED lines=14> */
.L_x_2467:
        /* <DEDUP_REMOVED lines=14> */
.L_x_2468:
        /* <DEDUP_REMOVED lines=13> */
.L_x_2469:
        /* <DEDUP_REMOVED lines=24> */
.L_x_2618:
[----:B--2---:R-:W-:Y:S02]  /*27f70*/  ISETP.NE.AND P0, PT, R14, RZ, PT ;  /* 0x000000ff0e00720c */ /* 0x004fe40003f05270 */
[----:B------:R-:W-:-:S11]  /*27f80*/  PLOP3.LUT P6, PT, PT, PT, PT, 0x8, 0x0 ;  /* 0x000000000000781c */ /* 0x000fd60003fce170 */
[----:B------:R-:W-:Y:S05]  /*27f90*/  @P0 BRA `(.L_x_2471) ;  /* 0x0000000800440947 */ /* 0x000fea0003800000 */
[----:B------:R-:W-:-:S03]  /*27fa0*/  UMOV UR4, 0xffffffff ;  /* 0xffffffff00047882 */ /* 0x000fc60000000000 */
[----:B------:R-:W-:Y:S05]  /*27fb0*/  BRA.DIV UR4, `(.L_x_2472) ;  /* 0x0000005204a07947 */ /* 0x000fea000b800000 */
[----:B------:R-:W-:-:S13]  /*27fc0*/  ELECT P6, URZ, PT ;  /* 0x00000000003f782f */ /* 0x000fda00038c0000 */
.L_x_2621:
[----:B------:R-:W-:Y:S05]  /*27fd0*/  @!P6 BRA `(.L_x_2473) ;  /* 0x000000040098e947 */ /* 0x000fea0003800000 */
[----:B------:R-:W-:Y:S02]  /*27fe0*/  ISETP.NE.U32.AND P0, PT, R6, RZ, PT ;  /* 0x000000ff0600720c */ /* 0x000fe40003f05070 */
[----:B-1----:R-:W-:Y:S02]  /*27ff0*/  IADD3 R5, R19, -0x1, RZ ;  /* 0xffffffff13057810 */ /* 0x002fe40007ffe0ff */
[----:B------:R-:W-:-:S13]  /*28000*/  ISETP.NE.AND.EX P0, PT, R7, RZ, PT, P0 ;  /* 0x000000ff0700720c */ /* 0x000fda0003f05300 */
        /* <DEDUP_REMOVED lines=19> */
.L_x_2474:
[----:B-1----:R-:W2:Y:S01]  /*28140*/  LDL R6, [R1+0x10] ;  /* 0x0000100001067983 */ /* 0x002ea20000100800 */
[----:B------:R-:W-:-:S03]  /*28150*/  MOV R9, 0x400 ;  /* 0x0000040000097802 */ /* 0x000fc60000000f00 */
[----:B------:R-:W3:Y:S01]  /*28160*/  LDL R7, [R1+0x18] ;  /* 0x0000180001077983 */ /* 0x000ee20000100800 */
[----:B------:R-:W1:Y:S01]  /*28170*/  S2R R10, SR_CgaCtaId ;  /* 0x00000000000a7919 */ /* 0x000e620000008800 */
[----:B------:R-:W4:Y:S01]  /*28180*/  S2R R8, SR_TID.X ;  /* 0x0000000000087919 */ /* 0x000f220000002100 */
[----:B-1----:R-:W-:Y:S02]  /*28190*/  LEA R9, R10, R9, 0x18 ;  /* 0x000000090a097211 */ /* 0x002fe400078ec0ff */
[----:B----4-:R-:W-:-:S04]  /*281a0*/  LOP3.LUT R8, R8, 0x7f, RZ, 0xc0, !PT ;  /* 0x0000007f08087812 */ /* 0x010fc800078ec0ff */
[----:B------:R-:W-:Y:S02]  /*281b0*/  ISETP.NE.AND P0, PT, R8, RZ, PT ;  /* 0x000000ff0800720c */ /* 0x000fe40003f05270 */
[----:B--2---:R-:W-:Y:S02]  /*281c0*/  LEA R6, R6, R9, 0x3 ;  /* 0x0000000906067211 */ /* 0x004fe400078e18ff */
[----:B---3--:R-:W-:-:S04]  /*281d0*/  SHF.L.U32 R7, R7, 0x1f, RZ ;  /* 0x0000001f07077819 */ /* 0x008fc800000006ff */
[----:B------:R-:W1:Y:S02]  /*281e0*/  SYNCS.PHASECHK.TRANS64.TRYWAIT P2, [R6+URZ+0x29880], R7 ;  /* 0x02988007060075a7 */ /* 0x000e64000804017f */
[----:B-1----:R-:W-:Y:S05]  /*281f0*/  @!P2 BRA `(.L_x_2475) ;  /* 0x000000500030a947 */ /* 0x002fea0003800000 */
.L_x_2622:
        /* <DEDUP_REMOVED lines=8> */
.L_x_2476:
        /* <DEDUP_REMOVED lines=22> */
.L_x_2623:
        /* <DEDUP_REMOVED lines=8> */
.L_x_2478:
        /* <DEDUP_REMOVED lines=30> */
.L_x_2473:
        /* <DEDUP_REMOVED lines=39> */
.L_x_2471:
        /* <DEDUP_REMOVED lines=8> */
[----:B------:R-:W-:-:S04]  /*28930*/  LOP3.LUT R3, R3, 0xfffffffe, RZ, 0xc0, !PT ;  /* 0xfffffffe03037812 */ /* 0x000fc800078ec0ff */
[----:B------:R-:W-:-:S04]  /*28940*/  IADD3 R3, R6, -R3, RZ ;  /* 0x8000000306037210 */ /* 0x000fc80007ffe0ff */
[----:B------:R-:W-:-:S04]  /*28950*/  SHF.L.U32 R3, R3, 0x1f, RZ ;  /* 0x0000001f03037819 */ /* 0x000fc800000006ff */
[----:B------:R-:W2:Y:S02]  /*28960*/  SYNCS.PHASECHK.TRANS64.TRYWAIT P0, [R4+URZ+0x29820], R3 ;  /* 0x02982003040075a7 */ /* 0x000ea4000800017f */
[----:B-12---:R-:W-:Y:S05]  /*28970*/  @!P0 BRA `(.L_x_2480) ;  /* 0x0000004800788947 */ /* 0x006fea0003800000 */
.L_x_2624:
[----:B------:R-:W-:Y:S05]  /*28980*/  BSYNC B0 ;  /* 0x0000000000007941 */ /* 0x000fea0003800000 */
.L_x_2479:
[----:B------:R-:W-:-:S13]  /*28990*/  ISETP.GE.AND P0, PT, R19, 0x2, PT ;  /* 0x000000021300780c */ /* 0x000fda0003f06270 */
[----:B------:R-:W-:Y:S05]  /*289a0*/  @!P0 BRA `(.L_x_2481) ;  /* 0x0000001000508947 */ /* 0x000fea0003800000 */
[----:B------:R2:W5:Y:S01]  /*289b0*/  LDL.LU R6, [R1+0x10] ;  /* 0x0000100001067983 */ /* 0x0005620000300800 */
[----:B------:R-:W-:-:S03]  /*289c0*/  VIADD R20, R19, 0xfffffffe ;  /* 0xfffffffe13147836 */ /* 0x000fc60000000000 */
[----:B------:R2:W5:Y:S04]  /*289d0*/  LDL.LU R7, [R1+0x18] ;  /* 0x0000180001077983 */ /* 0x0005680000300800 */
.L_x_2503:
[----:B-1---5:R-:W-:Y:S01]  /*289e0*/  VIADD R4, R6, 0x1 ;  /* 0x0000000106047836 */ /* 0x022fe20000000000 */
[----:B------:R-:W-:Y:S05]  /*289f0*/  YIELD ;  /* 0x0000000000007946 */ /* 0x000fea0003800000 */
[----:B------:R-:W-:Y:S01]  /*28a00*/  ISETP.NE.AND P0, PT, R4, 0x2, PT ;  /* 0x000000020400780c */ /* 0x000fe20003f05270 */
[----:B------:R-:W-:Y:S03]  /*28a10*/  BSSY B0, `(.L_x_2482) ;  /* 0x0000094000007945 */ /* 0x000fe60003800000 */
[----:B---3--:R-:W-:-:S02]  /*28a20*/  SEL R3, RZ, 0x1, P0 ;  /* 0x00000001ff037807 */ /* 0x008fc40000000000 */
[----:B------:R-:W-:Y:S02]  /*28a30*/  SEL R10, R4, RZ, P0 ;  /* 0x000000ff040a7207 */ /* 0x000fe40000000000 */
        /* <DEDUP_REMOVED lines=12> */
[----:B------:R-:W2:Y:S01]  /*28b00*/  LDL R11, [R1+0x24] ;  /* 0x00002400010b7983 */ /* 0x000ea20000100800 */
[----:B----4-:R-:W-:-:S13]  /*28b10*/  ISETP.NE.AND P0, PT, R5, 0x1, PT ;  /* 0x000000010500780c */ /* 0x010fda0003f05270 */
[----:B------:R-:W4:Y:S02]  /*28b20*/  @P0 LDC.64 R2, c[0x0][0x420] ;  /* 0x00010800ff020b82 */ /* 0x000f240000000a00 */
[----:B----4-:R-:W-:-:S04]  /*28b30*/  @P0 IMAD.HI.U32 R4, R20, R2, RZ ;  /* 0x0000000214040227 */ /* 0x010fc800078e00ff */
[----:B------:R-:W-:Y:S01]  /*28b40*/  IMAD.MOV.U32 R2, RZ, RZ, R20 ;  /* 0x000000ffff027224 */ /* 0x000fe200078e0014 */
[----:B------:R-:W-:-:S04]  /*28b50*/  @P0 SHF.R.U32.HI R2, RZ, R3, R4 ;  /* 0x00000003ff020219 */ /* 0x000fc80000011604 */
[----:B------:R-:W-:Y:S02]  /*28b60*/  SHF.R.S32.HI R3, RZ, 0x1f, R2 ;  /* 0x0000001fff037819 */ /* 0x000fe40000011402 */
[----:B------:R-:W-:-:S05]  /*28b70*/  IADD3 R8, -R2, RZ, RZ ;  /* 0x000000ff02087210 */ /* 0x000fca0007ffe1ff */
[----:B------:R-:W-:Y:S02]  /*28b80*/  IMAD R8, R5, R8, R20 ;  /* 0x0000000805087224 */ /* 0x000fe400078e0214 */
[----:B---3--:R-:W-:-:S04]  /*28b90*/  IMAD R4, R12, UR6, RZ ;  /* 0x000000060c047c24 */ /* 0x008fc8000f8e02ff */
[C---:B--2---:R-:W-:Y:S02]  /*28ba0*/  IMAD R4, R11.reuse, UR7, R4 ;  /* 0x000000070b047c24 */ /* 0x044fe4000f8e0204 */
[----:B------:R-:W-:-:S04]  /*28bb0*/  IMAD.WIDE.U32 R2, R11, UR6, R2 ;  /* 0x000000060b027c25 */ /* 0x000fc8000f8e0002 */
[----:B------:R-:W-:Y:S01]  /*28bc0*/  IMAD.IADD R3, R4, 0x1, R3 ;  /* 0x0000000104037824 */ /* 0x000fe200078e0203 */
[----:B------:R-:W-:-:S04]  /*28bd0*/  LEA R4, P0, R2, UR4, 0x2 ;  /* 0x0000000402047c11 */ /* 0x000fc8000f8010ff */
[----:B------:R-:W-:-:S05]  /*28be0*/  LEA.HI.X R5, R2, UR5, R3, 0x2, P0 ;  /* 0x0000000502057c11 */ /* 0x000fca00080f1403 */
[----:B------:R3:W5:Y:S04]  /*28bf0*/  LDG.E R2, desc[UR54][R4.64] ;  /* 0x0000003604027981 */ /* 0x000768000c1e1900 */
.L_x_2484:
[----:B---3--:R-:W3:Y:S01]  /*28c00*/  S2R R4, SR_CgaCtaId ;  /* 0x0000000000047919 */ /* 0x008ee20000008800 */
[----:B------:R-:W-:Y:S01]  /*28c10*/  MOV R3, 0x400 ;  /* 0x0000040000037802 */ /* 0x000fe20000000f00 */
[----:B------:R-:W-:Y:S01]  /*28c20*/  BSSY B1, `(.L_x_2485) ;  /* 0x0000009000017945 */ /* 0x000fe20003800000 */
[----:B------:R-:W4:Y:S02]  /*28c30*/  S2R R5, SR_TID.X ;  /* 0x0000000000057919 */ /* 0x000f240000002100 */
[----:B---3--:R-:W-:Y:S02]  /*28c40*/  LEA R3, R4, R3, 0x18 ;  /* 0x0000000304037211 */ /* 0x008fe400078ec0ff */
[----:B----4-:R-:W-:-:S03]  /*28c50*/  LOP3.LUT R5, R5, 0x7f, RZ, 0xc0, !PT ;  /* 0x0000007f05057812 */ /* 0x010fc600078ec0ff */
[----:B------:R-:W-:Y:S01]  /*28c60*/  IMAD R4, R10, 0x8, R3 ;  /* 0x000000080a047824 */ /* 0x000fe200078e0203 */
[----:B------:R-:W-:Y:S02]  /*28c70*/  SHF.L.U32 R3, R9, 0x1f, RZ ;  /* 0x0000001f09037819 */ /* 0x000fe400000006ff */
[----:B------:R-:W-:Y:S02]  /*28c80*/  ISETP.NE.AND P2, PT, R5, RZ, PT ;  /* 0x000000ff0500720c */ /* 0x000fe40003f45270 */
[----:B------:R-:W3:Y:S02]  /*28c90*/  SYNCS.PHASECHK.TRANS64.TRYWAIT P0, [R4+URZ+0x29880], R3 ;  /* 0x02988003040075a7 */ /* 0x000ee4000800017f */
[----:B---3--:R-:W-:Y:S09]  /*28ca0*/  @!P0 BRA `(.L_x_2486) ;  /* 0x0000004400cc8947 */ /* 0x008ff20003800000 */
.L_x_2625:
[----:B------:R-:W-:Y:S05]  /*28cb0*/  BSYNC B1 ;  /* 0x0000000000017941 */ /* 0x000fea0003800000 */
.L_x_2485:
[----:B------:R-:W-:Y:S04]  /*28cc0*/  BSSY B1, `(.L_x_2487) ;  /* 0x0000009000017945 */ /* 0x000fe80003800000 */
[----:B------:R-:W-:Y:S05]  /*28cd0*/  @P2 BRA `(.L_x_2488) ;  /* 0x00000000001c2947 */ /* 0x000fea0003800000 */
[----:B------:R-:W1:Y:S02]  /*28ce0*/  S2R R5, SR_TID.X ;  /* 0x0000000000057919 */ /* 0x000e640000002100 */
[----:B-1----:R-:W-:Y:S01]  /*28cf0*/  LOP3.LUT R9, R5, 0x1f, RZ, 0xc0, !PT ;  /* 0x0000001f05097812 */ /* 0x002fe200078ec0ff */
[----:B------:R-:W-:-:S03]  /*28d00*/  IMAD.MOV.U32 R5, RZ, RZ, 0x5000 ;  /* 0x00005000ff057424 */ /* 0x000fc600078e00ff */
[----:B------:R-:W-:Y:S01]  /*28d10*/  ISETP.NE.AND P0, PT, R9, RZ, PT ;  /* 0x000000ff0900720c */ /* 0x000fe20003f05270 */
[----:B------:R4:W-:-:S12]  /*28d20*/  SYNCS.ARRIVE.TRANS64 RZ, [R4+URZ+0x29870], R5 ;  /* 0x0298700504ff79a7 */ /* 0x0009d8000800003f */
[----:B----4-:R-:W-:Y:S05]  /*28d30*/  @!P0 BRA `(.L_x_2488) ;  /* 0x0000000000048947 */ /* 0x010fea0003800000 */
[----:B------:R-:W-:Y:S01]  /*28d40*/  BPT.TRAP 0x1 ;  /* 0x000000040000795c */ /* 0x000fe20000300000 */
.L_x_2488:
[----:B------:R-:W-:Y:S05]  /*28d50*/  BSYNC B1 ;  /* 0x0000000000017941 */ /* 0x000fea0003800000 */
.L_x_2487:
[----:B-1----:R-:W4:Y:S04]  /*28d60*/  LDL R9, [R1+0x10] ;  /* 0x0000100001097983 */ /* 0x002f280000100800 */
[----:B------:R-:W2:Y:S01]  /*28d70*/  LDL R5, [R1+0x2c] ;  /* 0x00002c0001057983 */ /* 0x000ea20000100800 */
[----:B------:R-:W-:Y:S01]  /*28d80*/  MOV R10, 0x400 ;  /* 0x00000400000a7802 */ /* 0x000fe20000000f00 */
[----:B------:R-:W-:Y:S01]  /*28d90*/  IMAD.MOV.U32 R12, RZ, RZ, RZ ;  /* 0x000000ffff0c7224 */ /* 0x000fe200078e00ff */
[----:B------:R-:W-:Y:S01]  /*28da0*/  UIADD3 UR4, UP0, UR40, 0x470, URZ ;  /* 0x0000047028047890 */ /* 0x000fe2000ff1e03f */
[----:B------:R-:W1:Y:S01]  /*28db0*/  S2R R11, SR_CgaCtaId ;  /* 0x00000000000b7919 */ /* 0x000e620000008800 */
[----:B------:R-:W-:Y:S01]  /*28dc0*/  PLOP3.LUT P0, PT, PT, PT, PT, 0x80, 0x0 ;  /* 0x000000000000781c */ /* 0x000fe20003f0f070 */
[----:B------:R-:W-:Y:S01]  /*28dd0*/  UMOV UR6, 0x0 ;  /* 0x0000000000067882 */ /* 0x000fe20000000000 */
[----:B------:R-:W-:Y:S01]  /*28de0*/  R2UR UR10, R12 ;  /* 0x000000000c0a72ca */ /* 0x000fe200000e0000 */
[----:B------:R-:W-:Y:S01]  /*28df0*/  UIADD3.X UR5, URZ, UR41, URZ, UP0, !UPT ;  /* 0x000000293f057290 */ /* 0x000fe200087fe43f */
[----:B------:R-:W-:Y:S01]  /*28e00*/  UMOV UR7, 0x14f00000 ;  /* 0x14f0000000077882 */ /* 0x000fe20000000000 */
[----:B-1----:R-:W-:-:S05]  /*28e10*/  LEA R10, R11, R10, 0x18 ;  /* 0x0000000a0b0a7211 */ /* 0x002fca00078ec0ff */
[----:B----4-:R-:W-:Y:S02]  /*28e20*/  IMAD R9, R9, 0x5000, R10 ;  /* 0x0000500009097824 */ /* 0x010fe400078e020a */
[----:B--2---:R-:W-:-:S03]  /*28e30*/  IMAD R5, R8, 0xa0, R5 ;  /* 0x000000a008057824 */ /* 0x004fc600078e0205 */
[----:B------:R-:W-:Y:S01]  /*28e40*/  IADD3 R8, R9, 0xa400, RZ ;  /* 0x0000a40009087810 */ /* 0x000fe20007ffe0ff */
[----:B------:R-:W-:-:S07]  /*28e50*/  VIADD R9, R4, 0x29870 ;  /* 0x0002987004097836 */ /* 0x000fce0000000000 */
.L_x_2489:
        /* <DEDUP_REMOVED lines=13> */
.L_x_2626:
[----:B------:R-:W-:Y:S05]  /*28f30*/  BSYNC B1 ;  /* 0x0000000000017941 */ /* 0x000fea0003800000 */
.L_x_2490:
[----:B------:R-:W-:Y:S01]  /*28f40*/  BSSY B1, `(.L_x_2492) ;  /* 0x000000b000017945 */ /* 0x000fe20003800000 */
[----:B------:R-:W-:Y:S02]  /*28f50*/  IMAD.MOV.U32 R10, RZ, RZ, 0x0 ;  /* 0x00000000ff0a7424 */ /* 0x000fe400078e00ff */
[----:B------:R-:W-:Y:S01]  /*28f60*/  IMAD.MOV.U32 R11, RZ, RZ, 0x14f00000 ;  /* 0x14f00000ff0b7424 */ /* 0x000fe200078e00ff */
[----:B------:R-:W-:Y:S06]  /*28f70*/  @P2 BRA `(.L_x_2493) ;  /* 0x00000000001c2947 */ /* 0x000fec0003800000 */
[----:B------:R-:W2:Y:S01]  /*28f80*/  S2R R8, SR_TID.X ;  /* 0x0000000000087919 */ /* 0x000ea20000002100 */
[----:B-1-3--:R-:W-:-:S04]  /*28f90*/  IMAD.MOV.U32 R3, RZ, RZ, 0x7800 ;  /* 0x00007800ff037424 */ /* 0x00afc800078e00ff */
[----:B------:R4:W-:Y:S01]  /*28fa0*/  SYNCS.ARRIVE.TRANS64 RZ, [R4+URZ+0x29830], R3 ;  /* 0x0298300304ff79a7 */ /* 0x0009e2000800003f */
[----:B--2---:R-:W-:-:S04]  /*28fb0*/  LOP3.LUT R8, R8, 0x1f, RZ, 0xc0, !PT ;  /* 0x0000001f08087812 */ /* 0x004fc800078ec0ff */
[----:B------:R-:W-:-:S13]  /*28fc0*/  ISETP.NE.AND P0, PT, R8, RZ, PT ;  /* 0x000000ff0800720c */ /* 0x000fda0003f05270 */
[----:B----4-:R-:W-:Y:S05]  /*28fd0*/  @!P0 BRA `(.L_x_2493) ;  /* 0x0000000000048947 */ /* 0x010fea0003800000 */
[----:B------:R-:W-:Y:S01]  /*28fe0*/  BPT.TRAP 0x1 ;  /* 0x000000040000795c */ /* 0x000fe20000300000 */
.L_x_2493:
[----:B------:R-:W-:Y:S05]  /*28ff0*/  BSYNC B1 ;  /* 0x0000000000017941 */ /* 0x000fea0003800000 */
.L_x_2492:
[----:B-1-3--:R-:W2:Y:S01]  /*29000*/  LDL R3, [R1+0x10] ;  /* 0x0000100001037983 */ /* 0x00aea20000100800 */
[----:B------:R-:W-:Y:S01]  /*29010*/  MOV R8, 0x400 ;  /* 0x0000040000087802 */ /* 0x000fe20000000f00 */
[----:B------:R-:W-:Y:S01]  /*29020*/  UIADD3 UR4, UP0, UR40, 0x370, URZ ;  /* 0x0000037028047890 */ /* 0x000fe2000ff1e03f */
[----:B------:R-:W-:Y:S01]  /*29030*/  R2UR UR10, R12 ;  /* 0x000000000c0a72ca */ /* 0x000fe200000e0000 */
[----:B------:R-:W1:Y:S01]  /*29040*/  S2R R9, SR_CgaCtaId ;  /* 0x0000000000097919 */ /* 0x000e620000008800 */
[----:B------:R-:W-:Y:S01]  /*29050*/  R2UR UR6, R10 ;  /* 0x000000000a0672ca */ /* 0x000fe200000e0000 */
[----:B------:R-:W-:Y:S01]  /*29060*/  UIADD3.X UR5, URZ, UR41, URZ, UP0, !UPT ;  /* 0x000000293f057290 */ /* 0x000fe200087fe43f */
[----:B------:R-:W-:Y:S02]  /*29070*/  R2UR UR7, R11 ;  /* 0x000000000b0772ca */ /* 0x000fe400000e0000 */
[----:B------:R-:W-:Y:S02]  /*29080*/  PLOP3.LUT P0, PT, PT, PT, PT, 0x80, 0x0 ;  /* 0x000000000000781c */ /* 0x000fe40003f0f070 */
[----:B------:R-:W-:-:S02]  /*29090*/  IADD3 R4, R4, 0x29830, RZ ;  /* 0x0002983004047810 */ /* 0x000fc40007ffe0ff */
[----:B-1----:R-:W-:-:S05]  /*290a0*/  LEA R8, R9, R8, 0x18 ;  /* 0x0000000809087211 */ /* 0x002fca00078ec0ff */
[----:B--2---:R-:W-:-:S04]  /*290b0*/  IMAD R3, R3, 0x7800, R8 ;  /* 0x0000780003037824 */ /* 0x004fc800078e0208 */
[----:B------:R-:W-:-:S07]  /*290c0*/  VIADD R8, R3, 0x1a400 ;  /* 0x0001a40003087836 */ /* 0x000fce0000000000 */
.L_x_2494:
        /* <DEDUP_REMOVED lines=15> */
.L_x_2495:
        /* <DEDUP_REMOVED lines=15> */
.L_x_2496:
        /* <DEDUP_REMOVED lines=10> */
.L_x_2483:
[----:B------:R-:W-:Y:S05]  /*29350*/  BSYNC B0 ;  /* 0x0000000000007941 */ /* 0x000fea0003800000 */
.L_x_2482:
[----:B------:R-:W-:-:S06]  /*29360*/  UISETP.NE.AND UP0, UPT, UR37, 0x3, UPT ;  /* 0x000000032500788c */ /* 0x000fcc000bf05270 */
[----:B------:R-:W-:-:S13]  /*29370*/  PLOP3.LUT P0, PT, PT, PT, UP0, 0x80, 0x0 ;  /* 0x000000000000781c */ /* 0x000fda0003f0f008 */
[----:B------:R-:W-:Y:S05]  /*29380*/  @!P0 BRA `(.L_x_2497) ;  /* 0x0000000000048947 */ /* 0x000fea0003800000 */
[----:B------:R-:W-:Y:S01]  /*29390*/  BPT.TRAP 0x1 ;  /* 0x000000040000795c */ /* 0x000fe20000300000 */
.L_x_2497:
[----:B------:R-:W3:Y:S01]  /*293a0*/  S2R R5, SR_CgaCtaId ;  /* 0x0000000000057919 */ /* 0x000ee20000008800 */
[----:B------:R-:W-:Y:S01]  /*293b0*/  IMAD.U32 R3, RZ, RZ, UR39 ;  /* 0x00000027ff037e24 */ /* 0x000fe2000f8e00ff */
[----:B------:R-:W-:Y:S01]  /*293c0*/  MOV R4, 0x400 ;  /* 0x0000040000047802 */ /* 0x000fe20000000f00 */
[----:B------:R-:W-:Y:S03]  /*293d0*/  BSSY B0, `(.L_x_2498) ;  /* 0x0000009000007945 */ /* 0x000fe60003800000 */
[----:B------:R-:W-:Y:S02]  /*293e0*/  ISETP.NE.AND P0, PT, R3, 0x3, PT ;  /* 0x000000030300780c */ /* 0x000fe40003f05270 */
[----:B------:R-:W-:-:S04]  /*293f0*/  LOP3.LUT R3, R7, 0x1, RZ, 0x3c, !PT ;  /* 0x0000000107037812 */ /* 0x000fc800078e3cff */
[----:B------:R-:W-:Y:S02]  /*29400*/  SHF.L.U32 R3, R3, 0x1f, RZ ;  /* 0x0000001f03037819 */ /* 0x000fe400000006ff */
[----:B---3--:R-:W-:-:S04]  /*29410*/  LEA R4, R5, R4, 0x18 ;  /* 0x0000000405047211 */ /* 0x008fc800078ec0ff */
[----:B------:R-:W-:-:S04]  /*29420*/  LEA R4, R6, R4, 0x3 ;  /* 0x0000000406047211 */ /* 0x000fc800078e18ff */
[----:B------:R-:W3:Y:S01]  /*29430*/  SYNCS.PHASECHK.TRANS64.TRYWAIT P2, [R4+URZ+0x29870], R3 ;  /* 0x02987003040075a7 */ /* 0x000ee2000804017f */
[----:B------:R4:W-:Y:S02]  /*29440*/  STL [R1+0x4], R4 ;  /* 0x0000040401007387 */ /* 0x0009e40000100800 */
[----:B---34-:R-:W-:Y:S05]  /*29450*/  @!P2 BRA `(.L_x_2499) ;  /* 0x000000400008a947 */ /* 0x018fea0003800000 */
.L_x_2627:
[----:B------:R-:W-:Y:S05]  /*29460*/  BSYNC B0 ;  /* 0x0000000000007941 */ /* 0x000fea0003800000 */
.L_x_2498:
[----:B------:R-:W-:Y:S05]  /*29470*/  @!P0 BRA `(.L_x_2500) ;  /* 0x0000000000048947 */ /* 0x000fea0003800000 */
[----:B------:R-:W-:Y:S01]  /*29480*/  BPT.TRAP 0x1 ;  /* 0x000000040000795c */ /* 0x000fe20000300000 */
.L_x_2500:
[----:B---3--:R-:W3:Y:S01]  /*29490*/  LDL R4, [R1+0x4] ;  /* 0x0000040001047983 */ /* 0x008ee20000100800 */
[----:B------:R-:W-:Y:S01]  /*294a0*/  SHF.L.U32 R3, R7, 0x1f, RZ ;  /* 0x0000001f07037819 */ /* 0x000fe200000006ff */
[----:B------:R-:W-:-:S03]  /*294b0*/  IMAD R12, R6, 0x5000, RZ ;  /* 0x00005000060c7824 */ /* 0x000fc600078e02ff */
[----:B---3--:R-:W3:Y:S02]  /*294c0*/  SYNCS.PHASECHK.TRANS64.TRYWAIT P2, [R4+URZ+0x29860], R3 ;  /* 0x02986003040075a7 */ /* 0x008ee4000804017f */
[----:B---3--:R-:W-:Y:S05]  /*294d0*/  @!P2 BRA `(.L_x_2501) ;  /* 0x000000400000a947 */ /* 0x008fea0003800000 */
.L_x_2628:
[----:B---3--:R-:W3:Y:S04]  /*294e0*/  LDL R4, [R1+0x34] ;  /* 0x0000340001047983 */ /* 0x008ee80000100800 */
[----:B------:R-:W4:Y:S01]  /*294f0*/  LDL R15, [R1+0x30] ;  /* 0x00003000010f7983 */ /* 0x000f220000100800 */
[----:B------:R-:W-:Y:S01]  /*29500*/  MOV R13, 0x400 ;  /* 0x00000400000d7802 */ /* 0x000fe20000000f00 */
[----:B------:R-:W-:Y:S05]  /*29510*/  WARPSYNC.ALL ;  /* 0x0000000000007948 */ /* 0x000fea0003800000 */
[----:B------:R-:W5:Y:S01]  /*29520*/  S2R R14, SR_CgaCtaId ;  /* 0x00000000000e7919 */ /* 0x000f620000008800 */
[----:B------:R-:W-:Y:S01]  /*29530*/  IMAD.MOV.U32 R16, RZ, RZ, 0x40 ;  /* 0x00000040ff107424 */ /* 0x000fe200078e00ff */
[----:B-1----:R-:W1:Y:S01]  /*29540*/  S2R R9, SR_TID.X ;  /* 0x0000000000097919 */ /* 0x002e620000002100 */
[----:B-----5:R-:W-:-:S02]  /*29550*/  LEA R13, R14, R13, 0x18 ;  /* 0x0000000d0e0d7211 */ /* 0x020fc400078ec0ff */
[----:B-1----:R-:W-:-:S04]  /*29560*/  LOP3.LUT P2, RZ, R9, 0x4, RZ, 0xc0, !PT ;  /* 0x0000000409ff7812 */ /* 0x002fc8000784c0ff */
        /* <DEDUP_REMOVED lines=77> */
.L_x_2502:
        /* <DEDUP_REMOVED lines=11> */
.L_x_2481:
[----:B------:R-:W-:Y:S04]  /*29af0*/  BSSY B0, `(.L_x_2504) ;  /* 0x000000f000007945 */ /* 0x000fe80003800000 */
[----:B------:R-:W-:Y:S05]  /*29b00*/  @P1 BRA `(.L_x_2505) ;  /* 0x0000000000341947 */ /* 0x000fea0003800000 */
[----:B------:R-:W4:Y:S01]  /*29b10*/  S2R R5, SR_LANEID ;  /* 0x0000000000057919 */ /* 0x000f220000000000 */
[----:B------:R-:W-:Y:S01]  /*29b20*/  VOTEU.ANY UR4, UPT, PT ;  /* 0x0000000000047886 */ /* 0x000fe200038e0100 */
[----:B-1-3--:R-:W1:Y:S01]  /*29b30*/  LDC.64 R2, c[0x0][0xc38] ;  /* 0x00030e00ff027b82 */ /* 0x00ae620000000a00 */
[----:B------:R-:W4:Y:S02]  /*29b40*/  FLO.U32 R0, UR4 ;  /* 0x0000000400007d00 */ /* 0x000f2400080e0000 */
[----:B----4-:R-:W-:-:S06]  /*29b50*/  ISETP.EQ.U32.AND P0, PT, R0, R5, PT ;  /* 0x000000050000720c */ /* 0x010fcc0003f02070 */
[----:B------:R-:W1:Y:S07]  /*29b60*/  POPC R5, UR4 ;  /* 0x0000000400057d09 */ /* 0x000e6e0008000000 */
[----:B-1----:R-:W3:Y:S01]  /*29b70*/  @P0 ATOMG.E.ADD.STRONG.GPU PT, R3, desc[UR54][R2.64], R5 ;  /* 0x00000005020309a8 */ /* 0x002ee200081ee1f6 */
[----:B------:R-:W1:Y:S02]  /*29b80*/  S2R R4, SR_LTMASK ;  /* 0x0000000000047919 */ /* 0x000e640000003900 */
[----:B-1----:R-:W-:-:S04]  /*29b90*/  LOP3.LUT R4, R4, UR4, RZ, 0xc0, !PT ;  /* 0x0000000404047c12 */ /* 0x002fc8000f8ec0ff */
[----:B-----5:R-:W1:Y:S01]  /*29ba0*/  POPC R7, R4 ;  /* 0x0000000400077309 */ /* 0x020e620000000000 */
[----:B---3--:R-:W1:Y:S02]  /*29bb0*/  SHFL.IDX PT, R0, R3, R0, 0x1f ;  /* 0x00001f0003007589 */ /* 0x008e6400000e0000 */
[----:B-1----:R-:W-:-:S05]  /*29bc0*/  IADD3 R0, R0, UR38, R7 ;  /* 0x0000002600007c10 */ /* 0x002fca000fffe007 */
[----:B------:R4:W-:Y:S02]  /*29bd0*/  STL [R1], R0 ;  /* 0x0000000001007387 */ /* 0x0009e40000100800 */
.L_x_2505:
[----:B------:R-:W-:Y:S05]  /*29be0*/  BSYNC B0 ;  /* 0x0000000000007941 */ /* 0x000fea0003800000 */
.L_x_2504:
[----:B------:R-:W-:-:S06]  /*29bf0*/  UISETP.NE.AND UP0, UPT, UR37, 0x3, UPT ;  /* 0x000000032500788c */ /* 0x000fcc000bf05270 */
[----:B------:R-:W-:-:S13]  /*29c00*/  PLOP3.LUT P0, PT, PT, PT, UP0, 0x80, 0x0 ;  /* 0x000000000000781c */ /* 0x000fda0003f0f008 */
[----:B------:R-:W-:Y:S05]  /*29c10*/  @!P0 BRA `(.L_x_2506) ;  /* 0x0000000000048947 */ /* 0x000fea0003800000 */
[----:B------:R-:W-:Y:S01]  /*29c20*/  BPT.TRAP 0x1 ;  /* 0x000000040000795c */ /* 0x000fe20000300000 */
.L_x_2506:
[----:B-1-3--:R-:W3:Y:S04]  /*29c30*/  LDL R3, [R1+0x18] ;  /* 0x0000180001037983 */ /* 0x00aee80000100800 */
[----:B----4-:R-:W4:Y:S01]  /*29c40*/  LDL R0, [R1+0x10] ;  /* 0x0000100001007983 */ /* 0x010f220000100800 */
[----:B------:R-:W1:Y:S01]  /*29c50*/  S2R R4, SR_CgaCtaId ;  /* 0x0000000000047919 */ /* 0x000e620000008800 */
[----:B------:R-:W-:-:S04]  /*29c60*/  MOV R2, 0x400 ;  /* 0x0000040000027802 */ /* 0x000fc80000000f00 */
[----:B-1----:R-:W-:Y:S01]  /*29c70*/  LEA R2, R4, R2, 0x18 ;  /* 0x0000000204027211 */ /* 0x002fe200078ec0ff */
[----:B------:R-:W-:Y:S01]  /*29c80*/  BSSY B0, `(.L_x_2507) ;  /* 0x0000008000007945 */ /* 0x000fe20003800000 */
[----:B---3--:R-:W-:-:S04]  /*29c90*/  LOP3.LUT R3, R3, 0x1, RZ, 0x3c, !PT ;  /* 0x0000000103037812 */ /* 0x008fc800078e3cff */
[----:B------:R-:W-:Y:S02]  /*29ca0*/  SHF.L.U32 R3, R3, 0x1f, RZ ;  /* 0x0000001f03037819 */ /* 0x000fe400000006ff */
[----:B----4-:R-:W-:-:S04]  /*29cb0*/  LEA R20, R0, R2, 0x3 ;  /* 0x0000000200147211 */ /* 0x010fc800078e18ff */
[----:B------:R-:W1:Y:S01]  /*29cc0*/  SYNCS.PHASECHK.TRANS64.TRYWAIT P0, [R20+URZ+0x29870], R3 ;  /* 0x02987003140075a7 */ /* 0x000e62000800017f */
[----:B------:R-:W-:-:S05]  /*29cd0*/  IMAD.U32 R0, RZ, RZ, UR39 ;  /* 0x00000027ff007e24 */ /* 0x000fca000f8e00ff */
[----:B------:R-:W-:Y:S01]  /*29ce0*/  ISETP.NE.AND P2, PT, R0, 0x3, PT ;  /* 0x000000030000780c */ /* 0x000fe20003f45270 */
[----:B-1----:R-:W-:-:S12]  /*29cf0*/  @!P0 BRA `(.L_x_2508) ;  /* 0x0000003800108947 */ /* 0x002fd80003800000 */
.L_x_2629:
[----:B------:R-:W-:Y:S05]  /*29d00*/  BSYNC B0 ;  /* 0x0000000000007941 */ /* 0x000fea0003800000 */
.L_x_2507:
[----:B------:R-:W-:Y:S05]  /*29d10*/  @!P2 BRA `(.L_x_2509) ;  /* 0x000000000004a947 */ /* 0x000fea0003800000 */
[----:B------:R-:W-:Y:S01]  /*29d20*/  BPT.TRAP 0x1 ;  /* 0x000000040000795c */ /* 0x000fe20000300000 */
.L_x_2509:
[----:B------:R-:W1:Y:S02]  /*29d30*/  LDL R0, [R1+0x18] ;  /* 0x0000180001007983 */ /* 0x000e640000100800 */
[----:B-1----:R-:W-:-:S04]  /*29d40*/  SHF.L.U32 R3, R0, 0x1f, RZ ;  /* 0x0000001f00037819 */ /* 0x002fc800000006ff */
[----:B------:R-:W1:Y:S02]  /*29d50*/  SYNCS.PHASECHK.TRANS64.TRYWAIT P0, [R20+URZ+0x29860], R3 ;  /* 0x02986003140075a7 */ /* 0x000e64000800017f */
[----:B-1----:R-:W-:Y:S05]  /*29d60*/  @!P0 BRA `(.L_x_2510) ;  /* 0x0000003800088947 */ /* 0x002fea0003800000 */
.L_x_2630:
[----:B------:R-:W3:Y:S04]  /*29d70*/  LDL R0, [R1+0x10] ;  /* 0x0000100001007983 */ /* 0x000ee80000100800 */
[----:B------:R-:W4:Y:S04]  /*29d80*/  LDL R2, [R1+0x34] ;  /* 0x0000340001027983 */ /* 0x000f280000100800 */
[----:B------:R-:W2:Y:S01]  /*29d90*/  LDL R11, [R1+0x30] ;  /* 0x00003000010b7983 */ /* 0x000ea20000100800 */
[----:B------:R-:W-:Y:S01]  /*29da0*/  MOV R8, 0x400 ;  /* 0x0000040000087802 */ /* 0x000fe20000000f00 */
[----:B------:R-:W-:Y:S05]  /*29db0*/  WARPSYNC.ALL ;  /* 0x0000000000007948 */ /* 0x000fea0003800000 */
[----:B------:R-:W0:Y:S01]  /*29dc0*/  S2R R10, SR_CgaCtaId ;  /* 0x00000000000a7919 */ /* 0x000e220000008800 */
[----:B------:R-:W-:Y:S01]  /*29dd0*/  IMAD.MOV.U32 R12, RZ, RZ, 0x40 ;  /* 0x00000040ff0c7424 */ /* 0x000fe200078e00ff */
[----:B------:R-:W1:Y:S01]  /*29de0*/  S2R R9, SR_TID.X ;  /* 0x0000000000097919 */ /* 0x000e620000002100 */
[----:B0-----:R-:W-:-:S02]  /*29df0*/  LEA R8, R10, R8, 0x18 ;  /* 0x000000080a087211 */ /* 0x001fc400078ec0ff */
[----:B-1----:R-:W-:-:S04]  /*29e00*/  LOP3.LUT P0, RZ, R9, 0x4, RZ, 0xc0, !PT ;  /* 0x0000000409ff7812 */ /* 0x002fc8000780c0ff */
[----:B------:R-:W-:Y:S01]  /*29e10*/  SEL R12, R12, 0xffffffc0, !P0 ;  /* 0xffffffc00c0c7807 */ /* 0x000fe20004000000 */
[----:B---3--:R-:W-:-:S05]  /*29e20*/  IMAD R0, R0, 0x5000, RZ ;  /* 0x0000500000007824 */ /* 0x008fca00078e02ff */
[C---:B----4-:R-:W-:Y:S02]  /*29e30*/  LOP3.LUT R2, R0.reuse, R2, RZ, 0xfc, !PT ;  /* 0x0000000200027212 */ /* 0x050fe400078efcff */
[----:B--2---:R-:W-:-:S03]  /*29e40*/  LOP3.LUT R0, R0, R11, RZ, 0xfc, !PT ;  /* 0x0000000b00007212 */ /* 0x004fc600078efcff */
[C---:B------:R-:W-:Y:S02]  /*29e50*/  IMAD.IADD R2, R8.reuse, 0x1, R2 ;  /* 0x0000000108027824 */ /* 0x040fe400078e0202 */
[----:B------:R-:W-:-:S03]  /*29e60*/  IMAD.IADD R0, R8, 0x1, R0 ;  /* 0x0000000108007824 */ /* 0x000fc600078e0200 */
[----:B-----5:R-:W0:Y:S01]  /*29e70*/  LDSM.16.MT88.4 R4, [R2+0xa400] ;  /* 0x00a400000204783b */ /* 0x020e220000004200 */
[----:B------:R-:W-:Y:S02]  /*29e80*/  IADD3 R3, R12, R2, RZ ;  /* 0x000000020c037210 */ /* 0x000fe40007ffe0ff */
        /* <DEDUP_REMOVED lines=67> */
.L_x_2511:
        /* <DEDUP_REMOVED lines=14> */
.L_x_2462:
[----:B------:R-:W-:Y:S05]  /*2a3a0*/  BSYNC B6 ;  /* 0x0000000000067941 */ /* 0x000fea0003800000 */
.L_x_2460:
        /* <DEDUP_REMOVED lines=13> */
.L_x_2512:
        /* <DEDUP_REMOVED lines=17> */
[----:B------:R-:W-:Y:S01]  /*2a590*/  ISETP.GE.U32.AND P5, PT, R7, 0x10, PT ;  /* 0x000000100700780c */ /* 0x000fe20003fa6070 */
[----:B------:R-:W-:Y:S01]  /*2a5a0*/  SHFL.IDX PT, R4, R6, 0x1, 0x1f ;  /* 0x00201f0006047f89 */ /* 0x000fe200000e0000 */
[----:B0-----:R-:W-:Y:S01]  /*2a5b0*/  IMAD.MOV.U32 R3, RZ, RZ, RZ ;  /* 0x000000ffff037224 */ /* 0x001fe200078e00ff */
[----:B---3--:R-:W-:-:S02]  /*2a5c0*/  @!P1 MOV R3, R2 ;  /* 0x0000000200039202 */ /* 0x008fc40000000f00 */
[----:B------:R-:W-:-:S03]  /*2a5d0*/  ISETP.NE.AND P1, PT, R7, RZ, PT ;  /* 0x000000ff0700720c */ /* 0x000fc60003f25270 */
        /* <DEDUP_REMOVED lines=15> */
[----:B------:R0:W1:Y:S02]  /*2a6d0*/  SHFL.IDX PT, R14, R2, 0x1f, 0x1f ;  /* 0x03e01f00020e7f89 */ /* 0x00006400000e0000 */
.L_x_2640:
[----:B------:R-:W-:Y:S02]  /*2a6e0*/  ULDC UR4, c[0x0][0xc10] ;  /* 0x0003040000047ab9 */ /* 0x000fe40000000800 */
[----:B------:R-:W-:-:S04]  /*2a6f0*/  IMAD.U32 R5, RZ, RZ, UR4 ;  /* 0x00000004ff057e24 */ /* 0x000fc8000f8e00ff */
[----:B-1----:R-:W-:-:S04]  /*2a700*/  IMAD R7, R14, R5, RZ ;  /* 0x000000050e077224 */ /* 0x002fc800078e02ff */
[----:B------:R-:W-:-:S05]  /*2a710*/  IMAD.IADD R4, R4, 0x1, R7 ;  /* 0x0000000104047824 */ /* 0x000fca00078e0207 */
[----:B------:R-:W-:-:S13]  /*2a720*/  ISETP.GT.AND P6, PT, R4, R0, PT ;  /* 0x000000000400720c */ /* 0x000fda0003fc4270 */
[----:B------:R-:W-:Y:S05]  /*2a730*/  @P6 BRA `(.L_x_2515) ;  /* 0x0000000000a46947 */ /* 0x000fea0003800000 */
.L_x_2520:
        /* <DEDUP_REMOVED lines=9> */
[----:B------:R-:W-:Y:S01]  /*2a7d0*/  IMAD.IADD R6, R2, 0x1, R3 ;  /* 0x0000000102067824 */ /* 0x000fe200078e0203 */
[----:B------:R-:W-:-:S04]  /*2a7e0*/  MOV R3, RZ ;  /* 0x000000ff00037202 */ /* 0x000fc80000000f00 */
[----:B------:R-:W-:-:S13]  /*2a7f0*/  ISETP.GE.OR P6, PT, R6, R5, !P0 ;  /* 0x000000050600720c */ /* 0x000fda00047c6670 */
[----:B-1----:R-:W-:Y:S05]  /*2a800*/  @P6 BRA `(.L_x_2518) ;  /* 0x00000000000c6947 */ /* 0x002fea0003800000 */
[----:B------:R-:W0:Y:S02]  /*2a810*/  LDC.64 R2, c[0x0][0xc58] ;  /* 0x00031600ff027b82 */ /* 0x000e240000000a00 */
[----:B0-----:R-:W-:-:S06]  /*2a820*/  IMAD.WIDE R2, R6, 0x4, R2 ;  /* 0x0000000406027825 */ /* 0x001fcc00078e0202 */
[----:B------:R0:W5:Y:S02]  /*2a830*/  LDG.E R3, desc[UR54][R2.64] ;  /* 0x0000003602037981 */ /* 0x000164000c1e1900 */
.L_x_2518:
[----:B------:R-:W-:Y:S05]  /*2a840*/  BSYNC B0 ;  /* 0x0000000000007941 */ /* 0x000fea0003800000 */
.L_x_2517:
        /* <DEDUP_REMOVED lines=18> */
.L_x_2648:
[----:B------:R-:W-:Y:S02]  /*2a970*/  ULDC UR4, c[0x0][0xc10] ;  /* 0x0003040000047ab9 */ /* 0x000fe40000000800 */
[----:B------:R-:W-:-:S04]  /*2a980*/  IMAD.U32 R5, RZ, RZ, UR4 ;  /* 0x00000004ff057e24 */ /* 0x000fc8000f8e00ff */
[----:B-1----:R-:W-:-:S04]  /*2a990*/  IMAD R7, R14, R5, RZ ;  /* 0x000000050e077224 */ /* 0x002fc800078e02ff */
[----:B------:R-:W-:-:S05]  /*2a9a0*/  IMAD.IADD R4, R7, 0x1, R4 ;  /* 0x0000000107047824 */ /* 0x000fca00078e0204 */
[----:B------:R-:W-:-:S13]  /*2a9b0*/  ISETP.GT.AND P6, PT, R4, R0, PT ;  /* 0x000000000400720c */ /* 0x000fda0003fc4270 */
[----:B------:R-:W-:Y:S05]  /*2a9c0*/  @!P6 BRA `(.L_x_2520) ;  /* 0xfffffffc005ce947 */ /* 0x000fea000383ffff */
.L_x_2515:
        /* <DEDUP_REMOVED lines=8> */
.L_x_2652:
[----:B------:R-:W-:Y:S01]  /*2aa50*/  ISETP.NE.AND P0, PT, R6, RZ, PT ;  /* 0x000000ff0600720c */ /* 0x000fe20003f05270 */
[----:B------:R-:W-:-:S12]  /*2aa60*/  IMAD.MOV.U32 R9, RZ, RZ, RZ ;  /* 0x000000ffff097224 */ /* 0x000fd800078e00ff */
[----:B------:R-:W-:Y:S05]  /*2aa70*/  @!P0 BRA `(.L_x_2522) ;  /* 0x0000000000108947 */ /* 0x000fea0003800000 */
[----:B------:R-:W-:Y:S01]  /*2aa80*/  UMOV UR4, 0xffffffff ;  /* 0xffffffff00047882 */ /* 0x000fe20000000000 */
[----:B------:R-:W-:Y:S02]  /*2aa90*/  IADD3 R12, R7, -0x1, RZ ;  /* 0xffffffff070c7810 */ /* 0x000fe40007ffe0ff */
[----:B------:R-:W-:Y:S05]  /*2aaa0*/  BRA.DIV UR4, `(.L_x_2523) ;  /* 0x0000003204fc7947 */ /* 0x000fea000b800000 */
[----:B------:R3:W4:Y:S02]  /*2aab0*/  SHFL.IDX PT, R9, R2, R12, 0x1f ;  /* 0x00001f0c02097589 */ /* 0x00072400000e0000 */
.L_x_2522:
[----:B------:R-:W5:Y:S01]  /*2aac0*/  LDL.LU R6, [R1+0xc] ;  /* 0x00000c0001067983 */ /* 0x000f620000300800 */
[----:B01-3--:R-:W0:Y:S01]  /*2aad0*/  LDC.64 R2, c[0x0][0xc68] ;  /* 0x00031a00ff027b82 */ /* 0x00be220000000a00 */
[----:B-----5:R-:W-:-:S04]  /*2aae0*/  IMAD.IADD R6, R7, 0x1, R6 ;  /* 0x0000000107067824 */ /* 0x020fc800078e0206 */
[----:B0-----:R-:W-:Y:S01]  /*2aaf0*/  IMAD.WIDE R2, R6, 0x4, R2 ;  /* 0x0000000406027825 */ /* 0x001fe200078e0202 */
[----:B------:R2:W-:Y:S04]  /*2ab00*/  STL [R1+0xc], R6 ;  /* 0x00000c0601007387 */ /* 0x0005e80000100800 */
[----:B------:R-:W2:Y:S01]  /*2ab10*/  LDG.E R7, desc[UR54][R2.64] ;  /* 0x0000003602077981 */ /* 0x000ea2000c1e1900 */
[----:B----4-:R-:W-:-:S05]  /*2ab20*/  IMAD R9, R9, R5, R8 ;  /* 0x0000000509097224 */ /* 0x010fca00078e0208 */
[----:B------:R-:W-:Y:S01]  /*2ab30*/  IADD3 R0, R0, -R9, RZ ;  /* 0x8000000900007210 */ /* 0x000fe20007ffe0ff */
        /* <DEDUP_REMOVED lines=37> */
[----:B------:R-:W-:Y:S01]  /*2ad90*/  IMAD R6, R2, R7, RZ ;  /* 0x0000000702067224 */ /* 0x000fe200078e02ff */
[----:B------:R-:W-:-:S05]  /*2ada0*/  MOV R2, RZ ;  /* 0x000000ff00027202 */ /* 0x000fca0000000f00 */
        /* <DEDUP_REMOVED lines=14> */
[----:B------:R-:W-:-:S05]  /*2ae90*/  @P0 VIADD R2, R2, 0x1 ;  /* 0x0000000102020836 */ /* 0x000fca0000000000 */
[----:B------:R-:W-:Y:S02]  /*2aea0*/  @!P2 IADD3 R2, -R2, RZ, RZ ;  /* 0x000000ff0202a210 */ /* 0x000fe40007ffe1ff */
        /* <DEDUP_REMOVED lines=8> */
.L_x_2516:
[----:B------:R-:W-:Y:S01]  /*2af30*/  UMOV UR4, URZ ;  /* 0x0000003f00047c82 */ /* 0x000fe20008000000 */
[----:B------:R-:W-:Y:S01]  /*2af40*/  ULDC UR6, c[0x0][0xc14] ;  /* 0x0003050000067ab9 */ /* 0x000fe20000000800 */
[----:B------:R-:W-:Y:S01]  /*2af50*/  UMOV UR5, URZ ;  /* 0x0000003f00057c82 */ /* 0x000fe20008000000 */
[----:B------:R0:W-:Y:S01]  /*2af60*/  STL [R1], R0 ;  /* 0x0000000001007387 */ /* 0x0001e20000100800 */
[----:B------:R-:W-:Y:S01]  /*2af70*/  IMAD.U32 R3, RZ, RZ, UR4 ;  /* 0x00000004ff037e24 */ /* 0x000fe2000f8e00ff */
[----:B------:R-:W-:-:S04]  /*2af80*/  MOV R2, UR5 ;  /* 0x0000000500027c02 */ /* 0x000fc80008000f00 */
[----:B------:R1:W-:Y:S01]  /*2af90*/  STL [R1+0x4], R3 ;  /* 0x0000040301007387 */ /* 0x0003e20000100800 */
[----:B0-----:R-:W-:-:S05]  /*2afa0*/  IMAD.U32 R0, RZ, RZ, UR6 ;  /* 0x00000006ff007e24 */ /* 0x001fca000f8e00ff */
[----:B------:R1:W-:Y:S04]  /*2afb0*/  STL [R1+0xc], R0 ;  /* 0x00000c0001007387 */ /* 0x0003e80000100800 */
[----:B------:R1:W-:Y:S02]  /*2afc0*/  STL [R1+0x8], R2 ;  /* 0x0000080201007387 */ /* 0x0003e40000100800 */
.L_x_2524:
        /* <DEDUP_REMOVED lines=16> */
.L_x_2513:
[----:B-1----:R-:W2:Y:S01]  /*2b0d0*/  LDL R0, [R1+0xc] ;  /* 0x00000c0001007983 */ /* 0x002ea20000100800 */
[----:B------:R-:W-:Y:S02]  /*2b0e0*/  ULDC UR4, c[0x0][0xc14] ;  /* 0x0003050000047ab9 */ /* 0x000fe40000000800 */
[----:B--2---:R-:W-:-:S13]  /*2b0f0*/  ISETP.GE.AND P0, PT, R0, UR4, PT ;  /* 0x0000000400007c0c */ /* 0x004fda000bf06270 */
[----:B------:R-:W-:Y:S05]  /*2b100*/  @!P0 BRA `(.L_x_2525) ;  /* 0xffffffa800648947 */ /* 0x000fea000383ffff */
[----:B------:R-:W-:Y:S05]  /*2b110*/  BSYNC B7 ;  /* 0x0000000000077941 */ /* 0x000fea0003800000 */
.L_x_2420:
[----:B-1----:R-:W3:Y:S01]  /*2b120*/  LDL.LU R0, [R1+0x3c] ;  /* 0x00003c0001007983 */ /* 0x002ee20000300800 */
[----:B------:R-:W-:Y:S01]  /*2b130*/  BSSY B0, `(.L_x_2526) ;  /* 0x000000b000007945 */ /* 0x000fe20003800000 */
[----:B0-2---:R-:W0:Y:S01]  /*2b140*/  S2R R5, SR_CgaCtaId ;  /* 0x0000000000057919 */ /* 0x005e220000008800 */
[----:B---3--:R-:W-:-:S05]  /*2b150*/  VIADD R0, R0, 0x1 ;  /* 0x0000000100007836 */ /* 0x008fca0000000000 */
        /* <DEDUP_REMOVED lines=8> */
.L_x_2655:
[----:B------:R-:W-:Y:S05]  /*2b1e0*/  BSYNC B0 ;  /* 0x0000000000007941 */ /* 0x000fea0003800000 */
.L_x_2526:
[----:B------:R-:W-:-:S03]  /*2b1f0*/  UMOV UR4, 0xffffffff ;  /* 0xffffffff00047882 */ /* 0x000fc60000000000 */
[----:B------:R-:W-:Y:S05]  /*2b200*/  BRA.DIV UR4, `(.L_x_2528) ;  /* 0x0000002e04607947 */ /* 0x000fea000b800000 */
[----:B------:R-:W1:Y:S02]  /*2b210*/  S2R R2, SR_TID.X ;  /* 0x0000000000027919 */ /* 0x000e640000002100 */
[----:B-1----:R-:W-:-:S04]  /*2b220*/  SHF.R.U32.HI R2, RZ, 0x5, R2 ;  /* 0x00000005ff027819 */ /* 0x002fc80000011602 */
[----:B------:R-:W-:-:S05]  /*2b230*/  LOP3.LUT R2, R2, 0x3, RZ, 0xc0, !PT ;  /* 0x0000000302027812 */ /* 0x000fca00078ec0ff */
[----:B------:R1:W2:Y:S02]  /*2b240*/  SHFL.IDX PT, R14, R2, RZ, 0x1f ;  /* 0x00001fff020e7589 */ /* 0x0002a400000e0000 */
.L_x_2658:
[----:B--2---:R-:W-:-:S13]  /*2b250*/  ISETP.NE.AND P0, PT, R14, RZ, PT ;  /* 0x000000ff0e00720c */ /* 0x004fda0003f05270 */
[----:B------:R-:W-:Y:S05]  /*2b260*/  @P0 BRA `(.L_x_2204) ;  /* 0x0000000000b00947 */ /* 0x000fea0003800000 */
[----:B------:R-:W-:-:S03]  /*2b270*/  UMOV UR4, 0xffffffff ;  /* 0xffffffff00047882 */ /* 0x000fc60000000000 */
[----:B------:R-:W-:Y:S05]  /*2b280*/  BRA.DIV UR4, `(.L_x_2529) ;  /* 0x0000002e04747947 */ /* 0x000fea000b800000 */
[----:B------:R-:W-:-:S13]  /*2b290*/  ELECT P6, URZ, PT ;  /* 0x00000000003f782f */ /* 0x000fda00038c0000 */
.L_x_2661:
[----:B------:R-:W-:Y:S05]  /*2b2a0*/  @!P6 BRA `(.L_x_2204) ;  /* 0x0000000000a0e947 */ /* 0x000fea0003800000 */
[----:B------:R-:W-:-:S06]  /*2b2b0*/  ULOP3.LUT UR4, UR36, 0x2, URZ, 0xfc, !UPT ;  /* 0x0000000224047892 */ /* 0x000fcc000f8efc3f */
[----:B-1----:R-:W-:-:S05]  /*2b2c0*/  IMAD.U32 R2, RZ, RZ, UR4 ;  /* 0x00000004ff027e24 */ /* 0x002fca000f8e00ff */
[----:B------:R-:W-:-:S13]  /*2b2d0*/  ISETP.NE.AND P0, PT, R2, 0x3, PT ;  /* 0x000000030200780c */ /* 0x000fda0003f05270 */
[----:B------:R-:W-:Y:S05]  /*2b2e0*/  @!P0 BRA `(.L_x_2530) ;  /* 0x0000000000048947 */ /* 0x000fea0003800000 */
[----:B------:R-:W-:Y:S01]  /*2b2f0*/  BPT.TRAP 0x1 ;  /* 0x000000040000795c */ /* 0x000fe20000300000 */
.L_x_2530:
        /* <DEDUP_REMOVED lines=14> */
.L_x_2662:
[----:B------:R-:W1:Y:S02]  /*2b3e0*/  SYNCS.PHASECHK.TRANS64.TRYWAIT P1, [R7+URZ], R2 ;  /* 0x00000002070075a7 */ /* 0x000e64000802017f */
[----:B-1----:R-:W-:Y:S05]  /*2b3f0*/  @!P1 BRA `(.L_x_2532) ;  /* 0x0000002c004c9947 */ /* 0x002fea0003800000 */
.L_x_2663:
[----:B------:R-:W-:Y:S05]  /*2b400*/  @!P0 BRA `(.L_x_2533) ;  /* 0x0000000000048947 */ /* 0x000fea0003800000 */
[----:B------:R-:W-:Y:S01]  /*2b410*/  BPT.TRAP 0x1 ;  /* 0x000000040000795c */ /* 0x000fe20000300000 */
.L_x_2533:
[----:B------:R-:W2:Y:S02]  /*2b420*/  LDL.LU R4, [R1+0x10] ;  /* 0x0000100001047983 */ /* 0x000ea40000300800 */
[----:B--2---:R-:W-:-:S04]  /*2b430*/  IMAD R4, R4, 0x8, R0 ;  /* 0x0000000804047824 */ /* 0x004fc800078e0200 */
[----:B------:R-:W2:Y:S02]  /*2b440*/  SYNCS.PHASECHK.TRANS64.TRYWAIT P1, [R4+URZ+0x29860], R5 ;  /* 0x02986005040075a7 */ /* 0x000ea4000802017f */
[----:B--2---:R-:W-:Y:S05]  /*2b450*/  @!P1 BRA `(.L_x_2534) ;  /* 0x0000002c00489947 */ /* 0x004fea0003800000 */
.L_x_2664:
[----:B------:R-:W-:Y:S05]  /*2b460*/  @!P0 BRA `(.L_x_2535) ;  /* 0x0000000000048947 */ /* 0x000fea0003800000 */
[----:B------:R-:W-:Y:S01]  /*2b470*/  BPT.TRAP 0x1 ;  /* 0x000000040000795c */ /* 0x000fe20000300000 */
.L_x_2535:
[----:B------:R-:W-:-:S04]  /*2b480*/  IMAD R3, R3, 0x8, R0 ;  /* 0x0000000803037824 */ /* 0x000fc800078e0200 */
[----:B------:R-:W3:Y:S02]  /*2b490*/  SYNCS.PHASECHK.TRANS64.TRYWAIT P1, [R3+URZ+0x29860], R2 ;  /* 0x02986002030075a7 */ /* 0x000ee4000802017f */
[----:B---3--:R-:W-:Y:S05]  /*2b4a0*/  @!P1 BRA `(.L_x_2536) ;  /* 0x0000002c00489947 */ /* 0x008fea0003800000 */
.L_x_2665:
[----:B------:R-:W-:Y:S05]  /*2b4b0*/  @!P0 BRA `(.L_x_2537) ;  /* 0x0000000000048947 */ /* 0x000fea0003800000 */
[----:B------:R-:W-:Y:S01]  /*2b4c0*/  BPT.TRAP 0x1 ;  /* 0x000000040000795c */ /* 0x000fe20000300000 */
.L_x_2537:
[----:B------:R-:W4:Y:S02]  /*2b4d0*/  SYNCS.PHASECHK.TRANS64.TRYWAIT P0, [R4+URZ+0x29880], R5 ;  /* 0x02988005040075a7 */ /* 0x000f24000800017f */
[----:B----4-:R-:W-:Y:S05]  /*2b4e0*/  @!P0 BRA `(.L_x_2538) ;  /* 0x0000002c004c8947 */ /* 0x010fea0003800000 */
.L_x_2539:
[----:B------:R0:W0:Y:S02]  /*2b4f0*/  SYNCS.PHASECHK.TRANS64.TRYWAIT P0, [R3+URZ+0x29880], R2 ;  /* 0x02988002030075a7 */ /* 0x000024000800017f */
[----:B0-----:R-:W-:Y:S05]  /*2b500*/  @!P0 NANOSLEEP.SYNCS 0x989680 ;  /* 0x009896800000895d */ /* 0x001fea0003900000 */
[----:B------:R-:W0:Y:S02]  /*2b510*/  @!P0 SYNCS.PHASECHK.TRANS64 P0, [R3+URZ+0x29880], R2 ;  /* 0x02988002030085a7 */ /* 0x000e24000800007f */
[----:B0-----:R-:W-:Y:S05]  /*2b520*/  @!P0 BRA `(.L_x_2539) ;  /* 0xfffffffc00f08947 */ /* 0x001fea000383ffff */
.L_x_2204:
[----:B------:R-:W-:Y:S05]  /*2b530*/  BSYNC B8 ;  /* 0x0000000000087941 */ /* 0x000fea0003800000 */
.L_x_2201:
[----:B------:R-:W-:Y:S05]  /*2b540*/  EXIT ;  /* 0x000000000000794d */ /* 0x000fea0003800000 */
.L_x_2222:
[----:B---3--:R3:W4:Y:S02]  /*2b550*/  SYNCS.PHASECHK.TRANS64.TRYWAIT P5, [R39+URZ+0x29890], R96 ;  /* 0x02989060270075a7 */ /* 0x00872400080a017f */
[----:B----4-:R-:W-:Y:S05]  /*2b560*/  @!P5 NANOSLEEP.SYNCS 0x989680 ;  /* 0x009896800000d95d */ /* 0x010fea0003900000 */
[----:B------:R-:W4:Y:S02]  /*2b570*/  @!P5 SYNCS.PHASECHK.TRANS64 P5, [R39+URZ+0x29890], R96 ;  /* 0x029890602700d5a7 */ /* 0x000f2400080a007f */
[----:B----4-:R-:W-:Y:S05]  /*2b580*/  @!P5 BRA `(.L_x_2222) ;  /* 0xfffffffc00f0d947 */ /* 0x010fea000383ffff */
[----:B------:R-:W-:Y:S05]  /*2b590*/  BRA `(.L_x_2540) ;  /* 0xfffffd7c00e07947 */ /* 0x000fea000383ffff */
.L_x_2276:
[----:B--2---:R2:W4:Y:S02]  /*2b5a0*/  SYNCS.PHASECHK.TRANS64.TRYWAIT P5, [R39+URZ+0x29890], R96 ;  /* 0x02989060270075a7 */ /* 0x00452400080a017f */
[----:B----4-:R-:W-:Y:S05]  /*2b5b0*/  @!P5 NANOSLEEP.SYNCS 0x989680 ;  /* 0x009896800000d95d */ /* 0x010fea0003900000 */
[----:B------:R-:W4:Y:S02]  /*2b5c0*/  @!P5 SYNCS.PHASECHK.TRANS64 P5, [R39+URZ+0x29890], R96 ;  /* 0x029890602700d5a7 */ /* 0x000f2400080a007f */
[----:B----4-:R-:W-:Y:S05]  /*2b5d0*/  @!P5 BRA `(.L_x_2276) ;  /* 0xfffffffc00f0d947 */ /* 0x010fea000383ffff */
[----:B------:R-:W-:Y:S05]  /*2b5e0*/  BRA `(.L_x_2541) ;  /* 0xfffffddc00407947 */ /* 0x000fea000383ffff */
.L_x_2301:
[----:B-1----:R1:W2:Y:S02]  /*2b5f0*/  SYNCS.PHASECHK.TRANS64.TRYWAIT P2, [R39+URZ+0x29890], R96 ;  /* 0x02989060270075a7 */ /* 0x0022a4000804017f */
[----:B--2---:R-:W-:Y:S05]  /*2b600*/  @!P2 NANOSLEEP.SYNCS 0x989680 ;  /* 0x009896800000a95d */ /* 0x004fea0003900000 */
[----:B------:R-:W2:Y:S02]  /*2b610*/  @!P2 SYNCS.PHASECHK.TRANS64 P2, [R39+URZ+0x29890], R96 ;  /* 0x029890602700a5a7 */ /* 0x000ea4000804007f */
[----:B--2---:R-:W-:Y:S05]  /*2b620*/  @!P2 BRA `(.L_x_2301) ;  /* 0xfffffffc00f0a947 */ /* 0x004fea000383ffff */
[----:B------:R-:W-:Y:S05]  /*2b630*/  BRA `(.L_x_2542) ;  /* 0xfffffe3800dc7947 */ /* 0x000fea000383ffff */
.L_x_2307:
[----:B-1----:R1:W2:Y:S02]  /*2b640*/  SYNCS.PHASECHK.TRANS64.TRYWAIT P1, [R39+URZ+0x298b0], R96 ;  /* 0x0298b060270075a7 */ /* 0x0022a4000802017f */
[----:B--2---:R-:W-:Y:S05]  /*2b650*/  @!P1 NANOSLEEP.SYNCS 0x989680 ;  /* 0x009896800000995d */ /* 0x004fea0003900000 */
[----:B------:R-:W2:Y:S02]  /*2b660*/  @!P1 SYNCS.PHASECHK.TRANS64 P1, [R39+URZ+0x298b0], R96 ;  /* 0x0298b060270095a7 */ /* 0x000ea4000802007f */
[----:B--2---:R-:W-:Y:S05]  /*2b670*/  @!P1 BRA `(.L_x_2307) ;  /* 0xfffffffc00f09947 */ /* 0x004fea000383ffff */
[----:B------:R-:W-:Y:S05]  /*2b680*/  BRA `(.L_x_2543) ;  /* 0xfffffe3c00dc7947 */ /* 0x000fea000383ffff */
.L_x_2315:
[----:B------:R-:W-:Y:S01]  /*2b690*/  BSSY B0, `(.L_x_2544) ;  /* 0x0000008000007945 */ /* 0x000fe20003800000 */
[----:B------:R-:W-:Y:S01]  /*2b6a0*/  IMAD.MOV.U32 R13, RZ, RZ, R223 ;  /* 0x000000ffff0d7224 */ /* 0x000fe200078e00df */
[----:B------:R-:W-:Y:S01]  /*2b6b0*/  MOV R11, 0x1f ;  /* 0x0000001f000b7802 */ /* 0x000fe20000000f00 */
[----:B------:R-:W-:Y:S02]  /*2b6c0*/  IMAD.MOV.U32 R12, RZ, RZ, RZ ;  /* 0x000000ffff0c7224 */ /* 0x000fe400078e00ff */
[----:B------:R-:W-:-:S07]  /*2b6d0*/  IMAD.MOV.U32 R15, RZ, RZ, -0x1 ;  /* 0xffffffffff0f7424 */ /* 0x000fce00078e00ff */
[----:B-----5:R-:W-:Y:S05]  /*2b6e0*/  WARPSYNC.COLLECTIVE R15, `(.L_x_2545) ;  /* 0x000000000f087348 */ /* 0x020fea0003c00000 */
[----:B------:R0:W1:Y:S02]  /*2b6f0*/  SHFL.IDX P6, R14, R13, R12, R11 ;  /* 0x0000000c0d0e7389 */ /* 0x00006400000c000b */
[----:B01---5:R-:W-:Y:S01]  /*2b700*/  ENDCOLLECTIVE ;  /* 0x000000000000791b */ /* 0x023fe20003800000 */
.L_x_2545:
[----:B------:R-:W-:Y:S05]  /*2b710*/  BSYNC B0 ;  /* 0x0000000000007941 */ /* 0x000fea0003800000 */
.L_x_2544:
[----:B------:R-:W-:Y:S01]  /*2b720*/  IMAD.MOV.U32 R188, RZ, RZ, R14 ;  /* 0x000000ffffbc7224 */ /* 0x000fe200078e000e */
[----:B------:R-:W-:Y:S06]  /*2b730*/  BRA `(.L_x_2546) ;  /* 0xfffffe4800787947 */ /* 0x000fec000383ffff */
.L_x_2327:
[----:B------:R-:W-:Y:S01]  /*2b740*/  BSSY B1, `(.L_x_2547) ;  /* 0x0000007000017945 */ /* 0x000fe20003800000 */
[----:B------:R-:W-:Y:S01]  /*2b750*/  IMAD.MOV.U32 R12, RZ, RZ, RZ ;  /* 0x000000ffff0c7224 */ /* 0x000fe200078e00ff */
[----:B-1----:R-:W-:Y:S01]  /*2b760*/  MOV R15, 0xffffffff ;  /* 0xffffffff000f7802 */ /* 0x002fe20000000f00 */
[----:B------:R-:W-:-:S07]  /*2b770*/  IMAD.MOV.U32 R11, RZ, RZ, 0x1e1f ;  /* 0x00001e1fff0b7424 */ /* 0x000fce00078e00ff */
[----:B0----5:R-:W-:Y:S05]  /*2b780*/  WARPSYNC.COLLECTIVE R15, `(.L_x_2548) ;  /* 0x000000000f087348 */ /* 0x021fea0003c00000 */
[----:B------:R1:W2:Y:S02]  /*2b790*/  SHFL.IDX P6, R14, R13, R12, R11 ;  /* 0x0000000c0d0e7389 */ /* 0x0002a400000c000b */
[----:B012--5:R-:W-:Y:S01]  /*2b7a0*/  ENDCOLLECTIVE ;  /* 0x000000000000791b */ /* 0x027fe20003800000 */
.L_x_2548:
[----:B------:R-:W-:Y:S05]  /*2b7b0*/  BSYNC B1 ;  /* 0x0000000000017941 */ /* 0x000fea0003800000 */
.L_x_2547:
[----:B------:R-:W-:Y:S05]  /*2b7c0*/  BRA `(.L_x_2549) ;  /* 0xfffffe5400607947 */ /* 0x000fea000383ffff */
.L_x_2328:
        /* <DEDUP_REMOVED lines=8> */
.L_x_2551:
[----:B------:R-:W-:Y:S05]  /*2b850*/  BSYNC B1 ;  /* 0x0000000000017941 */ /* 0x000fea0003800000 */
.L_x_2550:
[----:B------:R-:W-:Y:S05]  /*2b860*/  BRA `(.L_x_2552) ;  /* 0xfffffe5400407947 */ /* 0x000fea000383ffff */
.L_x_2329:
[----:B------:R-:W-:Y:S01]  /*2b870*/  BSSY B1, `(.L_x_2553) ;  /* 0x0000008000017945 */ /* 0x000fe20003800000 */
[----:B------:R-:W-:Y:S01]  /*2b880*/  MOV R13, R3 ;  /* 0x00000003000d7202 */ /* 0x000fe20000000f00 */
[----:B------:R-:W-:Y:S02]  /*2b890*/  IMAD.MOV.U32 R12, RZ, RZ, RZ ;  /* 0x000000ffff0c7224 */ /* 0x000fe400078e00ff */
[----:B------:R-:W-:Y:S02]  /*2b8a0*/  IMAD.MOV.U32 R11, RZ, RZ, 0x1e1f ;  /* 0x00001e1fff0b7424 */ /* 0x000fe400078e00ff */
[----:B-1----:R-:W-:-:S07]  /*2b8b0*/  IMAD.MOV.U32 R15, RZ, RZ, -0x1 ;  /* 0xffffffffff0f7424 */ /* 0x002fce00078e00ff */
[----:B0----5:R-:W-:Y:S05]  /*2b8c0*/  WARPSYNC.COLLECTIVE R15, `(.L_x_2554) ;  /* 0x000000000f087348 */ /* 0x021fea0003c00000 */
[----:B------:R1:W2:Y:S02]  /*2b8d0*/  SHFL.IDX P6, R14, R13, R12, R11 ;  /* 0x0000000c0d0e7389 */ /* 0x0002a400000c000b */
[----:B012--5:R-:W-:Y:S01]  /*2b8e0*/  ENDCOLLECTIVE ;  /* 0x000000000000791b */ /* 0x027fe20003800000 */
.L_x_2554:
[----:B------:R-:W-:Y:S05]  /*2b8f0*/  BSYNC B1 ;  /* 0x0000000000017941 */ /* 0x000fea0003800000 */
.L_x_2553:
[----:B------:R-:W-:Y:S05]  /*2b900*/  BRA `(.L_x_2555) ;  /* 0xfffffe5400207947 */ /* 0x000fea000383ffff */
.L_x_2330:
[----:B------:R-:W-:Y:S01]  /*2b910*/  BSSY B1, `(.L_x_2556) ;  /* 0x0000008000017945 */ /* 0x000fe20003800000 */
[----:B------:R-:W-:Y:S01]  /*2b920*/  IMAD.MOV.U32 R13, RZ, RZ, R0 ;  /* 0x000000ffff0d7224 */ /* 0x000fe200078e0000 */
[----:B------:R-:W-:Y:S01]  /*2b930*/  MOV R12, RZ ;  /* 0x000000ff000c7202 */ /* 0x000fe20000000f00 */
[----:B------:R-:W-:Y:S02]  /*2b940*/  IMAD.MOV.U32 R11, RZ, RZ, 0x1e1f ;  /* 0x00001e1fff0b7424 */ /* 0x000fe400078e00ff */
[----:B-1----:R-:W-:-:S07]  /*2b950*/  IMAD.MOV.U32 R15, RZ, RZ, -0x1 ;  /* 0xffffffffff0f7424 */ /* 0x002fce00078e00ff */
[----:B0----5:R-:W-:Y:S05]  /*2b960*/  WARPSYNC.COLLECTIVE R15, `(.L_x_2557) ;  /* 0x000000000f087348 */ /* 0x021fea0003c00000 */
[----:B------:R1:W2:Y:S02]  /*2b970*/  SHFL.IDX P6, R14, R13, R12, R11 ;  /* 0x0000000c0d0e7389 */ /* 0x0002a400000c000b */
[----:B012--5:R-:W-:Y:S01]  /*2b980*/  ENDCOLLECTIVE ;  /* 0x000000000000791b */ /* 0x027fe20003800000 */
.L_x_2557:
[----:B------:R-:W-:Y:S05]  /*2b990*/  BSYNC B1 ;  /* 0x0000000000017941 */ /* 0x000fea0003800000 */
.L_x_2556:
[----:B------:R-:W-:Y:S05]  /*2b9a0*/  BRA `(.L_x_2558) ;  /* 0xfffffe5400007947 */ /* 0x000fea000383ffff */
.L_x_2332:
[----:B--2---:R2:W3:Y:S02]  /*2b9b0*/  SYNCS.PHASECHK.TRANS64.TRYWAIT P1, [R16+URZ+0x29800], R3 ;  /* 0x02980003100075a7 */ /* 0x0044e4000802017f */
[----:B---3--:R-:W-:Y:S05]  /*2b9c0*/  @!P1 NANOSLEEP.SYNCS 0x989680 ;  /* 0x009896800000995d */ /* 0x008fea0003900000 */
[----:B------:R-:W3:Y:S02]  /*2b9d0*/  @!P1 SYNCS.PHASECHK.TRANS64 P1, [R16+URZ+0x29800], R3 ;  /* 0x02980003100095a7 */ /* 0x000ee4000802007f */
[----:B---3--:R-:W-:Y:S05]  /*2b9e0*/  @!P1 BRA `(.L_x_2332) ;  /* 0xfffffffc00f09947 */ /* 0x008fea000383ffff */
[----:B------:R-:W-:Y:S05]  /*2b9f0*/  BRA `(.L_x_2559) ;  /* 0xfffffe54000c7947 */ /* 0x000fea000383ffff */
.L_x_2346:
[----:B------:R-:W-:Y:S01]  /*2ba00*/  BSSY B1, `(.L_x_2560) ;  /* 0x0000007000017945 */ /* 0x000fe20003800000 */
[----:B------:R-:W-:Y:S01]  /*2ba10*/  IMAD.MOV.U32 R12, RZ, RZ, RZ ;  /* 0x000000ffff0c7224 */ /* 0x000fe200078e00ff */
[----:B------:R-:W-:Y:S01]  /*2ba20*/  MOV R15, 0xffffffff ;  /* 0xffffffff000f7802 */ /* 0x000fe20000000f00 */
[----:B------:R-:W-:-:S07]  /*2ba30*/  IMAD.MOV.U32 R11, RZ, RZ, 0x1e1f ;  /* 0x00001e1fff0b7424 */ /* 0x000fce00078e00ff */
[----:B0----5:R-:W-:Y:S05]  /*2ba40*/  WARPSYNC.COLLECTIVE R15, `(.L_x_2561) ;  /* 0x000000000f087348 */ /* 0x021fea0003c00000 */
[----:B------:R1:W2:Y:S02]  /*2ba50*/  SHFL.IDX P6, R14, R13, R12, R11 ;  /* 0x0000000c0d0e7389 */ /* 0x0002a400000c000b */
[----:B012--5:R-:W-:Y:S01]  /*2ba60*/  ENDCOLLECTIVE ;  /* 0x000000000000791b */ /* 0x027fe20003800000 */
.L_x_2561:
[----:B------:R-:W-:Y:S05]  /*2ba70*/  BSYNC B1 ;  /* 0x0000000000017941 */ /* 0x000fea0003800000 */
.L_x_2560:
[----:B------:R-:W-:Y:S05]  /*2ba80*/  BRA `(.L_x_2562) ;  /* 0xfffffe8400f47947 */ /* 0x000fea000383ffff */
.L_x_2347:
        /* <DEDUP_REMOVED lines=8> */
.L_x_2564:
[----:B------:R-:W-:Y:S05]  /*2bb10*/  BSYNC B1 ;  /* 0x0000000000017941 */ /* 0x000fea0003800000 */
.L_x_2563:
[----:B------:R-:W-:Y:S05]  /*2bb20*/  BRA `(.L_x_2565) ;  /* 0xfffffe8400d47947 */ /* 0x000fea000383ffff */
.L_x_2348:
[----:B------:R-:W-:Y:S01]  /*2bb30*/  BSSY B1, `(.L_x_2566) ;  /* 0x0000008000017945 */ /* 0x000fe20003800000 */
[----:B------:R-:W-:Y:S01]  /*2bb40*/  MOV R13, R3 ;  /* 0x00000003000d7202 */ /* 0x000fe20000000f00 */
[----:B------:R-:W-:Y:S02]  /*2bb50*/  IMAD.MOV.U32 R12, RZ, RZ, RZ ;  /* 0x000000ffff0c7224 */ /* 0x000fe400078e00ff */
[----:B------:R-:W-:Y:S02]  /*2bb60*/  IMAD.MOV.U32 R11, RZ, RZ, 0x1e1f ;  /* 0x00001e1fff0b7424 */ /* 0x000fe400078e00ff */
[----:B------:R-:W-:-:S07]  /*2bb70*/  IMAD.MOV.U32 R15, RZ, RZ, -0x1 ;  /* 0xffffffffff0f7424 */ /* 0x000fce00078e00ff */
[----:B0----5:R-:W-:Y:S05]  /*2bb80*/  WARPSYNC.COLLECTIVE R15, `(.L_x_2567) ;  /* 0x000000000f087348 */ /* 0x021fea0003c00000 */
[----:B------:R1:W2:Y:S02]  /*2bb90*/  SHFL.IDX P6, R14, R13, R12, R11 ;  /* 0x0000000c0d0e7389 */ /* 0x0002a400000c000b */
[----:B012--5:R-:W-:Y:S01]  /*2bba0*/  ENDCOLLECTIVE ;  /* 0x000000000000791b */ /* 0x027fe20003800000 */
.L_x_2567:
[----:B------:R-:W-:Y:S05]  /*2bbb0*/  BSYNC B1 ;  /* 0x0000000000017941 */ /* 0x000fea0003800000 */
.L_x_2566:
[----:B------:R-:W-:Y:S05]  /*2bbc0*/  BRA `(.L_x_2568) ;  /* 0xfffffe8400b47947 */ /* 0x000fea000383ffff */
.L_x_2349:
[----:B------:R-:W-:Y:S01]  /*2bbd0*/  BSSY B1, `(.L_x_2569) ;  /* 0x0000008000017945 */ /* 0x000fe20003800000 */
[----:B------:R-:W-:Y:S01]  /*2bbe0*/  IMAD.MOV.U32 R13, RZ, RZ, R0 ;  /* 0x000000ffff0d7224 */ /* 0x000fe200078e0000 */
[----:B------:R-:W-:Y:S01]  /*2bbf0*/  MOV R12, RZ ;  /* 0x000000ff000c7202 */ /* 0x000fe20000000f00 */
[----:B------:R-:W-:Y:S02]  /*2bc00*/  IMAD.MOV.U32 R11, RZ, RZ, 0x1e1f ;  /* 0x00001e1fff0b7424 */ /* 0x000fe400078e00ff */
[----:B------:R-:W-:-:S07]  /*2bc10*/  IMAD.MOV.U32 R15, RZ, RZ, -0x1 ;  /* 0xffffffffff0f7424 */ /* 0x000fce00078e00ff */
[----:B0----5:R-:W-:Y:S05]  /*2bc20*/  WARPSYNC.COLLECTIVE R15, `(.L_x_2570) ;  /* 0x000000000f087348 */ /* 0x021fea0003c00000 */
[----:B------:R1:W2:Y:S02]  /*2bc30*/  SHFL.IDX P6, R14, R13, R12, R11 ;  /* 0x0000000c0d0e7389 */ /* 0x0002a400000c000b */
[----:B012--5:R-:W-:Y:S01]  /*2bc40*/  ENDCOLLECTIVE ;  /* 0x000000000000791b */ /* 0x027fe20003800000 */
.L_x_2570:
[----:B------:R-:W-:Y:S05]  /*2bc50*/  BSYNC B1 ;  /* 0x0000000000017941 */ /* 0x000fea0003800000 */
.L_x_2569:
[----:B------:R-:W-:Y:S05]  /*2bc60*/  BRA `(.L_x_2571) ;  /* 0xfffffe8400947947 */ /* 0x000fea000383ffff */
.L_x_2351:
[----:B-1----:R1:W2:Y:S02]  /*2bc70*/  SYNCS.PHASECHK.TRANS64.TRYWAIT P1, [R16+URZ+0x29800], R3 ;  /* 0x02980003100075a7 */ /* 0x0022a4000802017f */
[----:B--2---:R-:W-:Y:S05]  /*2bc80*/  @!P1 NANOSLEEP.SYNCS 0x989680 ;  /* 0x009896800000995d */ /* 0x004fea0003900000 */
[----:B------:R-:W2:Y:S02]  /*2bc90*/  @!P1 SYNCS.PHASECHK.TRANS64 P1, [R16+URZ+0x29800], R3 ;  /* 0x02980003100095a7 */ /* 0x000ea4000802007f */
[----:B--2---:R-:W-:Y:S05]  /*2bca0*/  @!P1 BRA `(.L_x_2351) ;  /* 0xfffffffc00f09947 */ /* 0x004fea000383ffff */
[----:B------:R-:W-:Y:S05]  /*2bcb0*/  BRA `(.L_x_2572) ;  /* 0xfffffe8400a07947 */ /* 0x000fea000383ffff */
.L_x_2359:
[----:B--2---:R2:W3:Y:S02]  /*2bcc0*/  SYNCS.PHASECHK.TRANS64.TRYWAIT P2, [R3+URZ+0x29830], R0 ;  /* 0x02983000030075a7 */ /* 0x0044e4000804017f */
[----:B---3--:R-:W-:Y:S05]  /*2bcd0*/  @!P2 NANOSLEEP.SYNCS 0x989680 ;  /* 0x009896800000a95d */ /* 0x008fea0003900000 */
[----:B------:R-:W3:Y:S02]  /*2bce0*/  @!P2 SYNCS.PHASECHK.TRANS64 P2, [R3+URZ+0x29830], R0 ;  /* 0x029830000300a5a7 */ /* 0x000ee4000804007f */
[----:B---3--:R-:W-:Y:S05]  /*2bcf0*/  @!P2 BRA `(.L_x_2359) ;  /* 0xfffffffc00f0a947 */ /* 0x008fea000383ffff */
[----:B------:R-:W-:Y:S05]  /*2bd00*/  BRA `(.L_x_2358) ;  /* 0xfffffeb400cc7947 */ /* 0x000fea000383ffff */
.L_x_2365:
[----:B--2---:R2:W3:Y:S02]  /*2bd10*/  SYNCS.PHASECHK.TRANS64.TRYWAIT P2, [R13+URZ+0x29830], R0 ;  /* 0x029830000d0075a7 */ /* 0x0044e4000804017f */
[----:B---3--:R-:W-:Y:S05]  /*2bd20*/  @!P2 NANOSLEEP.SYNCS 0x989680 ;  /* 0x009896800000a95d */ /* 0x008fea0003900000 */
[----:B------:R-:W3:Y:S02]  /*2bd30*/  @!P2 SYNCS.PHASECHK.TRANS64 P2, [R13+URZ+0x29830], R0 ;  /* 0x029830000d00a5a7 */ /* 0x000ee4000804007f */
[----:B---3--:R-:W-:Y:S05]  /*2bd40*/  @!P2 BRA `(.L_x_2365) ;  /* 0xfffffffc00f0a947 */ /* 0x008fea000383ffff */
[----:B------:R-:W-:Y:S05]  /*2bd50*/  BRA `(.L_x_2364) ;  /* 0xfffffef000207947 */ /* 0x000fea000383ffff */
.L_x_2369:
[----:B--2---:R2:W3:Y:S02]  /*2bd60*/  SYNCS.PHASECHK.TRANS64.TRYWAIT P0, [R13+URZ+0x29850], R0 ;  /* 0x029850000d0075a7 */ /* 0x0044e4000800017f */
[----:B---3--:R-:W-:Y:S05]  /*2bd70*/  @!P0 NANOSLEEP.SYNCS 0x989680 ;  /* 0x009896800000895d */ /* 0x008fea0003900000 */
[----:B------:R-:W3:Y:S02]  /*2bd80*/  @!P0 SYNCS.PHASECHK.TRANS64 P0, [R13+URZ+0x29850], R0 ;  /* 0x029850000d0085a7 */ /* 0x000ee4000800007f */
[----:B---3--:R-:W-:Y:S05]  /*2bd90*/  @!P0 BRA `(.L_x_2369) ;  /* 0xfffffffc00f08947 */ /* 0x008fea000383ffff */
[----:B------:R-:W-:Y:S05]  /*2bda0*/  BRA `(.L_x_2366) ;  /* 0xffffff00005c7947 */ /* 0x000fea000383ffff */
.L_x_2377:
[----:B--2---:R2:W3:Y:S02]  /*2bdb0*/  SYNCS.PHASECHK.TRANS64.TRYWAIT P2, [R11+URZ+0x29830], R0 ;  /* 0x029830000b0075a7 */ /* 0x0044e4000804017f */
[----:B---3--:R-:W-:Y:S05]  /*2bdc0*/  @!P2 NANOSLEEP.SYNCS 0x989680 ;  /* 0x009896800000a95d */ /* 0x008fea0003900000 */
[----:B------:R-:W3:Y:S02]  /*2bdd0*/  @!P2 SYNCS.PHASECHK.TRANS64 P2, [R11+URZ+0x29830], R0 ;  /* 0x029830000b00a5a7 */ /* 0x000ee4000804007f */
[----:B---3--:R-:W-:Y:S05]  /*2bde0*/  @!P2 BRA `(.L_x_2377) ;  /* 0xfffffffc00f0a947 */ /* 0x008fea000383ffff */
[----:B------:R-:W-:Y:S05]  /*2bdf0*/  BRA `(.L_x_2376) ;  /* 0xffffff2c004c7947 */ /* 0x000fea000383ffff */
.L_x_2382:
[----:B--2---:R2:W3:Y:S02]  /*2be00*/  SYNCS.PHASECHK.TRANS64.TRYWAIT P0, [R13+URZ+0x29850], R0 ;  /* 0x029850000d0075a7 */ /* 0x0044e4000800017f */
[----:B---3--:R-:W-:Y:S05]  /*2be10*/  @!P0 NANOSLEEP.SYNCS 0x989680 ;  /* 0x009896800000895d */ /* 0x008fea0003900000 */
[----:B------:R-:W3:Y:S02]  /*2be20*/  @!P0 SYNCS.PHASECHK.TRANS64 P0, [R13+URZ+0x29850], R0 ;  /* 0x029850000d0085a7 */ /* 0x000ee4000800007f */
[----:B---3--:R-:W-:Y:S05]  /*2be30*/  @!P0 BRA `(.L_x_2382) ;  /* 0xfffffffc00f08947 */ /* 0x008fea000383ffff */
[----:B------:R-:W-:Y:S05]  /*2be40*/  BRA `(.L_x_2381) ;  /* 0xffffff3c008c7947 */ /* 0x000fea000383ffff */
.L_x_2388:
[----:B--2---:R2:W3:Y:S02]  /*2be50*/  SYNCS.PHASECHK.TRANS64.TRYWAIT P0, [R12+URZ+0x29850], R5 ;  /* 0x029850050c0075a7 */ /* 0x0044e4000800017f */
[----:B---3--:R-:W-:Y:S05]  /*2be60*/  @!P0 NANOSLEEP.SYNCS 0x989680 ;  /* 0x009896800000895d */ /* 0x008fea0003900000 */
[----:B------:R-:W3:Y:S02]  /*2be70*/  @!P0 SYNCS.PHASECHK.TRANS64 P0, [R12+URZ+0x29850], R5 ;  /* 0x029850050c0085a7 */ /* 0x000ee4000800007f */
[----:B---3--:R-:W-:Y:S05]  /*2be80*/  @!P0 BRA `(.L_x_2388) ;  /* 0xfffffffc00f08947 */ /* 0x008fea000383ffff */
[----:B------:R-:W-:Y:S05]  /*2be90*/  BRA `(.L_x_2387) ;  /* 0xffffff5c00a47947 */ /* 0x000fea000383ffff */
.L_x_2392:
[----:B------:R-:W-:Y:S01]  /*2bea0*/  IMAD.MOV.U32 R12, RZ, RZ, R0 ;  /* 0x000000ffff0c7224 */ /* 0x000fe200078e0000 */
[----:B------:R-:W-:Y:S01]  /*2beb0*/  MOV R15, 0xffffffff ;  /* 0xffffffff000f7802 */ /* 0x000fe20000000f00 */
[----:B------:R-:W-:Y:S01]  /*2bec0*/  IMAD.MOV.U32 R11, RZ, RZ, 0x1c1f ;  /* 0x00001c1fff0b7424 */ /* 0x000fe200078e00ff */
[----:B------:R-:W-:Y:S02]  /*2bed0*/  SEL R5, R96, R97, P0 ;  /* 0x0000006160057207 */ /* 0x000fe40000000000 */
[----:B------:R-:W-:-:S07]  /*2bee0*/  SEL R7, R97, R96, P0 ;  /* 0x0000006061077207 */ /* 0x000fce0000000000 */
[----:B-12--5:R-:W-:Y:S05]  /*2bef0*/  WARPSYNC.COLLECTIVE R15, `(.L_x_2573) ;  /* 0x000000000f087348 */ /* 0x026fea0003c00000 */
[----:B------:R0:W3:Y:S02]  /*2bf00*/  SHFL.IDX P6, R14, R13, R12, R11 ;  /* 0x0000000c0d0e7389 */ /* 0x0000e400000c000b */
[----:B0123-5:R-:W-:Y:S01]  /*2bf10*/  ENDCOLLECTIVE ;  /* 0x000000000000791b */ /* 0x02ffe20003800000 */
.L_x_2573:
        /* <DEDUP_REMOVED lines=19> */
.L_x_2574:
        /* <DEDUP_REMOVED lines=18> */
.L_x_2575:
        /* <DEDUP_REMOVED lines=11> */
.L_x_2576:
[----:B------:R-:W-:Y:S02]  /*2c220*/  IMAD.MOV.U32 R13, RZ, RZ, R9 ;  /* 0x000000ffff0d7224 */ /* 0x000fe400078e0009 */
[----:B------:R-:W-:Y:S01]  /*2c230*/  IMAD.MOV.U32 R12, RZ, RZ, R0 ;  /* 0x000000ffff0c7224 */ /* 0x000fe200078e0000 */
[----:B------:R-:W-:-:S07]  /*2c240*/  MOV R7, R14 ;  /* 0x0000000e00077202 */ /* 0x000fce0000000f00 */
[----:B------:R-:W-:Y:S05]  /*2c250*/  WARPSYNC.COLLECTIVE R15, `(.L_x_2577) ;  /* 0x000000000f087348 */ /* 0x000fea0003c00000 */
[----:B------:R0:W1:Y:S02]  /*2c260*/  SHFL.IDX P6, R14, R13, R12, R11 ;  /* 0x0000000c0d0e7389 */ /* 0x00006400000c000b */
[----:B01----:R-:W-:Y:S01]  /*2c270*/  ENDCOLLECTIVE ;  /* 0x000000000000791b */ /* 0x003fe20003800000 */
.L_x_2577:
[----:B------:R-:W-:Y:S02]  /*2c280*/  SEL R8, R10, R7, P0 ;  /* 0x000000070a087207 */ /* 0x000fe40000000000 */
[----:B------:R-:W-:Y:S01]  /*2c290*/  SEL R10, R7, R10, P0 ;  /* 0x0000000a070a7207 */ /* 0x000fe20000000000 */
[----:B------:R-:W-:Y:S01]  /*2c2a0*/  IMAD.MOV.U32 R13, RZ, RZ, R21 ;  /* 0x000000ffff0d7224 */ /* 0x000fe200078e0015 */
[----:B------:R-:W-:Y:S01]  /*2c2b0*/  MOV R12, R2 ;  /* 0x00000002000c7202 */ /* 0x000fe20000000f00 */
[----:B------:R-:W-:-:S07]  /*2c2c0*/  IMAD.MOV.U32 R26, RZ, RZ, R14 ;  /* 0x000000ffff1a7224 */ /* 0x000fce00078e000e */
[----:B------:R-:W-:Y:S05]  /*2c2d0*/  WARPSYNC.COLLECTIVE R15, `(.L_x_2578) ;  /* 0x000000000f087348 */ /* 0x000fea0003c00000 */
[----:B------:R0:W1:Y:S02]  /*2c2e0*/  SHFL.IDX P6, R14, R13, R12, R11 ;  /* 0x0000000c0d0e7389 */ /* 0x00006400000c000b */
[----:B01----:R-:W-:Y:S01]  /*2c2f0*/  ENDCOLLECTIVE ;  /* 0x000000000000791b */ /* 0x003fe20003800000 */
.L_x_2578:
[----:B------:R-:W-:Y:S02]  /*2c300*/  IMAD.MOV.U32 R13, RZ, RZ, R25 ;  /* 0x000000ffff0d7224 */ /* 0x000fe400078e0019 */
[----:B------:R-:W-:Y:S02]  /*2c310*/  IMAD.MOV.U32 R12, RZ, RZ, R0 ;  /* 0x000000ffff0c7224 */ /* 0x000fe400078e0000 */
[----:B------:R-:W-:-:S07]  /*2c320*/  IMAD.MOV.U32 R21, RZ, RZ, R14 ;  /* 0x000000ffff157224 */ /* 0x000fce00078e000e */
[----:B------:R-:W-:Y:S05]  /*2c330*/  WARPSYNC.COLLECTIVE R15, `(.L_x_2579) ;  /* 0x000000000f087348 */ /* 0x000fea0003c00000 */
[----:B------:R0:W1:Y:S02]  /*2c340*/  SHFL.IDX P6, R14, R13, R12, R11 ;  /* 0x0000000c0d0e7389 */ /* 0x00006400000c000b */
[----:B01----:R-:W-:Y:S01]  /*2c350*/  ENDCOLLECTIVE ;  /* 0x000000000000791b */ /* 0x003fe20003800000 */
.L_x_2579:
        /* <DEDUP_REMOVED lines=8> */
.L_x_2580:
[----:B------:R-:W-:Y:S02]  /*2c3e0*/  IMAD.MOV.U32 R13, RZ, RZ, R29 ;  /* 0x000000ffff0d7224 */ /* 0x000fe400078e001d */
[----:B------:R-:W-:Y:S02]  /*2c3f0*/  IMAD.MOV.U32 R12, RZ, RZ, R0 ;  /* 0x000000ffff0c7224 */ /* 0x000fe400078e0000 */
[----:B------:R-:W-:-:S07]  /*2c400*/  IMAD.MOV.U32 R27, RZ, RZ, R14 ;  /* 0x000000ffff1b7224 */ /* 0x000fce00078e000e */
[----:B------:R-:W-:Y:S05]  /*2c410*/  WARPSYNC.COLLECTIVE R15, `(.L_x_2581) ;  /* 0x000000000f087348 */ /* 0x000fea0003c00000 */
[----:B------:R0:W1:Y:S02]  /*2c420*/  SHFL.IDX P6, R14, R13, R12, R11 ;  /* 0x0000000c0d0e7389 */ /* 0x00006400000c000b */
[----:B01----:R-:W-:Y:S01]  /*2c430*/  ENDCOLLECTIVE ;  /* 0x000000000000791b */ /* 0x003fe20003800000 */
.L_x_2581:
[----:B------:R-:W-:Y:S02]  /*2c440*/  SEL R28, R30, R27, P0 ;  /* 0x0000001b1e1c7207 */ /* 0x000fe40000000000 */
[----:B------:R-:W-:Y:S01]  /*2c450*/  SEL R30, R27, R30, P0 ;  /* 0x0000001e1b1e7207 */ /* 0x000fe20000000000 */
[----:B------:R-:W-:Y:S02]  /*2c460*/  IMAD.MOV.U32 R13, RZ, RZ, R31 ;  /* 0x000000ffff0d7224 */ /* 0x000fe400078e001f */
[----:B------:R-:W-:Y:S01]  /*2c470*/  IMAD.MOV.U32 R12, RZ, RZ, R2 ;  /* 0x000000ffff0c7224 */ /* 0x000fe200078e0002 */
[----:B------:R-:W-:-:S07]  /*2c480*/  MOV R34, R14 ;  /* 0x0000000e00227202 */ /* 0x000fce0000000f00 */
[----:B------:R-:W-:Y:S05]  /*2c490*/  WARPSYNC.COLLECTIVE R15, `(.L_x_2582) ;  /* 0x000000000f087348 */ /* 0x000fea0003c00000 */
[----:B------:R0:W1:Y:S02]  /*2c4a0*/  SHFL.IDX P6, R14, R13, R12, R11 ;  /* 0x0000000c0d0e7389 */ /* 0x00006400000c000b */
[----:B01----:R-:W-:Y:S01]  /*2c4b0*/  ENDCOLLECTIVE ;  /* 0x000000000000791b */ /* 0x003fe20003800000 */
.L_x_2582:
[----:B------:R-:W-:Y:S01]  /*2c4c0*/  IMAD.MOV.U32 R13, RZ, RZ, R33 ;  /* 0x000000ffff0d7224 */ /* 0x000fe200078e0021 */
[----:B------:R-:W-:Y:S01]  /*2c4d0*/  MOV R12, R0 ;  /* 0x00000000000c7202 */ /* 0x000fe20000000f00 */
[----:B------:R-:W-:-:S07]  /*2c4e0*/  IMAD.MOV.U32 R31, RZ, RZ, R14 ;  /* 0x000000ffff1f7224 */ /* 0x000fce00078e000e */
[----:B------:R-:W-:Y:S05]  /*2c4f0*/  WARPSYNC.COLLECTIVE R15, `(.L_x_2583) ;  /* 0x000000000f087348 */ /* 0x000fea0003c00000 */
[----:B------:R0:W1:Y:S02]  /*2c500*/  SHFL.IDX P6, R14, R13, R12, R11 ;  /* 0x0000000c0d0e7389 */ /* 0x00006400000c000b */
[----:B01----:R-:W-:Y:S01]  /*2c510*/  ENDCOLLECTIVE ;  /* 0x000000000000791b */ /* 0x003fe20003800000 */
.L_x_2583:
        /* <DEDUP_REMOVED lines=8> */
.L_x_2584:
[----:B------:R-:W-:Y:S01]  /*2c5a0*/  MOV R13, R37 ;  /* 0x00000025000d7202 */ /* 0x000fe20000000f00 */
[----:B------:R-:W-:Y:S02]  /*2c5b0*/  IMAD.MOV.U32 R12, RZ, RZ, R0 ;  /* 0x000000ffff0c7224 */ /* 0x000fe400078e0000 */
[----:B------:R-:W-:-:S07]  /*2c5c0*/  IMAD.MOV.U32 R35, RZ, RZ, R14 ;  /* 0x000000ffff237224 */ /* 0x000fce00078e000e */
[----:B------:R-:W-:Y:S05]  /*2c5d0*/  WARPSYNC.COLLECTIVE R15, `(.L_x_2585) ;  /* 0x000000000f087348 */ /* 0x000fea0003c00000 */
[----:B------:R0:W1:Y:S02]  /*2c5e0*/  SHFL.IDX P6, R14, R13, R12, R11 ;  /* 0x0000000c0d0e7389 */ /* 0x00006400000c000b */
[----:B01----:R-:W-:Y:S01]  /*2c5f0*/  ENDCOLLECTIVE ;  /* 0x000000000000791b */ /* 0x003fe20003800000 */
.L_x_2585:
        /* <DEDUP_REMOVED lines=8> */
.L_x_2586:
[----:B------:R-:W-:Y:S02]  /*2c680*/  IMAD.MOV.U32 R13, RZ, RZ, R41 ;  /* 0x000000ffff0d7224 */ /* 0x000fe400078e0029 */
[----:B------:R-:W-:Y:S01]  /*2c690*/  IMAD.MOV.U32 R12, RZ, RZ, R0 ;  /* 0x000000ffff0c7224 */ /* 0x000fe200078e0000 */
[----:B------:R-:W-:-:S07]  /*2c6a0*/  MOV R20, R14 ;  /* 0x0000000e00147202 */ /* 0x000fce0000000f00 */
[----:B------:R-:W-:Y:S05]  /*2c6b0*/  WARPSYNC.COLLECTIVE R15, `(.L_x_2587) ;  /* 0x000000000f087348 */ /* 0x000fea0003c00000 */
[----:B------:R0:W1:Y:S02]  /*2c6c0*/  SHFL.IDX P6, R14, R13, R12, R11 ;  /* 0x0000000c0d0e7389 */ /* 0x00006400000c000b */
[----:B01----:R-:W-:Y:S01]  /*2c6d0*/  ENDCOLLECTIVE ;  /* 0x000000000000791b */ /* 0x003fe20003800000 */
.L_x_2587:
[----:B------:R-:W-:Y:S01]  /*2c6e0*/  IMAD.MOV.U32 R13, RZ, RZ, R43 ;  /* 0x000000ffff0d7224 */ /* 0x000fe200078e002b */
[----:B------:R-:W-:Y:S01]  /*2c6f0*/  MOV R12, R2 ;  /* 0x00000002000c7202 */ /* 0x000fe20000000f00 */
[----:B------:R-:W-:-:S07]  /*2c700*/  IMAD.MOV.U32 R41, RZ, RZ, R14 ;  /* 0x000000ffff297224 */ /* 0x000fce00078e000e */
[----:B------:R-:W-:Y:S05]  /*2c710*/  WARPSYNC.COLLECTIVE R15, `(.L_x_2588) ;  /* 0x000000000f087348 */ /* 0x000fea0003c00000 */
[----:B------:R0:W1:Y:S02]  /*2c720*/  SHFL.IDX P6, R14, R13, R12, R11 ;  /* 0x0000000c0d0e7389 */ /* 0x00006400000c000b */
[----:B01----:R-:W-:Y:S01]  /*2c730*/  ENDCOLLECTIVE ;  /* 0x000000000000791b */ /* 0x003fe20003800000 */
.L_x_2588:
[----:B------:R-:W-:Y:S02]  /*2c740*/  IMAD.MOV.U32 R13, RZ, RZ, R45 ;  /* 0x000000ffff0d7224 */ /* 0x000fe400078e002d */
[----:B------:R-:W-:Y:S02]  /*2c750*/  IMAD.MOV.U32 R12, RZ, RZ, R0 ;  /* 0x000000ffff0c7224 */ /* 0x000fe400078e0000 */
[----:B------:R-:W-:-:S07]  /*2c760*/  IMAD.MOV.U32 R40, RZ, RZ, R14 ;  /* 0x000000ffff287224 */ /* 0x000fce00078e000e */
[----:B------:R-:W-:Y:S05]  /*2c770*/  WARPSYNC.COLLECTIVE R15, `(.L_x_2589) ;  /* 0x000000000f087348 */ /* 0x000fea0003c00000 */
[----:B------:R0:W1:Y:S02]  /*2c780*/  SHFL.IDX P6, R14, R13, R12, R11 ;  /* 0x0000000c0d0e7389 */ /* 0x00006400000c000b */
[----:B01----:R-:W-:Y:S01]  /*2c790*/  ENDCOLLECTIVE ;  /* 0x000000000000791b */ /* 0x003fe20003800000 */
.L_x_2589:
        /* <DEDUP_REMOVED lines=8> */
.L_x_2590:
[----:B------:R-:W-:Y:S02]  /*2c820*/  IMAD.MOV.U32 R13, RZ, RZ, R49 ;  /* 0x000000ffff0d7224 */ /* 0x000fe400078e0031 */
[----:B------:R-:W-:Y:S02]  /*2c830*/  IMAD.MOV.U32 R12, RZ, RZ, R0 ;  /* 0x000000ffff0c7224 */ /* 0x000fe400078e0000 */
[----:B------:R-:W-:-:S07]  /*2c840*/  IMAD.MOV.U32 R42, RZ, RZ, R14 ;  /* 0x000000ffff2a7224 */ /* 0x000fce00078e000e */
[----:B------:R-:W-:Y:S05]  /*2c850*/  WARPSYNC.COLLECTIVE R15, `(.L_x_2591) ;  /* 0x000000000f087348 */ /* 0x000fea0003c00000 */
[----:B------:R0:W1:Y:S02]  /*2c860*/  SHFL.IDX P6, R14, R13, R12, R11 ;  /* 0x0000000c0d0e7389 */ /* 0x00006400000c000b */
[----:B01----:R-:W-:Y:S01]  /*2c870*/  ENDCOLLECTIVE ;  /* 0x000000000000791b */ /* 0x003fe20003800000 */
.L_x_2591:
        /* <DEDUP_REMOVED lines=8> */
.L_x_2592:
[----:B------:R-:W-:Y:S01]  /*2c900*/  IMAD.MOV.U32 R13, RZ, RZ, R53 ;  /* 0x000000ffff0d7224 */ /* 0x000fe200078e0035 */
[----:B------:R-:W-:Y:S01]  /*2c910*/  MOV R12, R0 ;  /* 0x00000000000c7202 */ /* 0x000fe20000000f00 */
[----:B------:R-:W-:-:S07]  /*2c920*/  IMAD.MOV.U32 R48, RZ, RZ, R14 ;  /* 0x000000ffff307224 */ /* 0x000fce00078e000e */
[----:B------:R-:W-:Y:S05]  /*2c930*/  WARPSYNC.COLLECTIVE R15, `(.L_x_2593) ;  /* 0x000000000f087348 */ /* 0x000fea0003c00000 */
[----:B------:R0:W1:Y:S02]  /*2c940*/  SHFL.IDX P6, R14, R13, R12, R11 ;  /* 0x0000000c0d0e7389 */ /* 0x00006400000c000b */
[----:B01----:R-:W-:Y:S01]  /*2c950*/  ENDCOLLECTIVE ;  /* 0x000000000000791b */ /* 0x003fe20003800000 */
.L_x_2593:
[----:B------:R-:W-:Y:S01]  /*2c960*/  SEL R9, R49, R48, P0 ;  /* 0x0000003031097207 */ /* 0x000fe20000000000 */
[----:B------:R-:W-:Y:S02]  /*2c970*/  IMAD.MOV.U32 R13, RZ, RZ, R55 ;  /* 0x000000ffff0d7224 */ /* 0x000fe400078e0037 */
[----:B------:R-:W-:Y:S02]  /*2c980*/  IMAD.MOV.U32 R12, RZ, RZ, R2 ;  /* 0x000000ffff0c7224 */ /* 0x000fe400078e0002 */
[----:B------:R-:W-:-:S07]  /*2c990*/  IMAD.MOV.U32 R53, RZ, RZ, R14 ;  /* 0x000000ffff357224 */ /* 0x000fce00078e000e */
[----:B------:R-:W-:Y:S05]  /*2c9a0*/  WARPSYNC.COLLECTIVE R15, `(.L_x_2594) ;  /* 0x000000000f087348 */ /* 0x000fea0003c00000 */
[----:B------:R0:W1:Y:S02]  /*2c9b0*/  SHFL.IDX P6, R14, R13, R12, R11 ;  /* 0x0000000c0d0e7389 */ /* 0x00006400000c000b */
[----:B01----:R-:W-:Y:S01]  /*2c9c0*/  ENDCOLLECTIVE ;  /* 0x000000000000791b */ /* 0x003fe20003800000 */
.L_x_2594:
[----:B------:R-:W-:Y:S01]  /*2c9d0*/  MOV R13, R57 ;  /* 0x00000039000d7202 */ /* 0x000fe20000000f00 */
[----:B------:R-:W-:Y:S02]  /*2c9e0*/  IMAD.MOV.U32 R12, RZ, RZ, R0 ;  /* 0x000000ffff0c7224 */ /* 0x000fe400078e0000 */
[----:B------:R-:W-:-:S07]  /*2c9f0*/  IMAD.MOV.U32 R50, RZ, RZ, R14 ;  /* 0x000000ffff327224 */ /* 0x000fce00078e000e */
[----:B------:R-:W-:Y:S05]  /*2ca00*/  WARPSYNC.COLLECTIVE R15, `(.L_x_2595) ;  /* 0x000000000f087348 */ /* 0x000fea0003c00000 */
[----:B------:R0:W1:Y:S02]  /*2ca10*/  SHFL.IDX P6, R14, R13, R12, R11 ;  /* 0x0000000c0d0e7389 */ /* 0x00006400000c000b */
[----:B01----:R-:W-:Y:S01]  /*2ca20*/  ENDCOLLECTIVE ;  /* 0x000000000000791b */ /* 0x003fe20003800000 */
.L_x_2595:
        /* <DEDUP_REMOVED lines=8> */
.L_x_2596:
[----:B------:R-:W-:Y:S02]  /*2cab0*/  IMAD.MOV.U32 R13, RZ, RZ, R63 ;  /* 0x000000ffff0d7224 */ /* 0x000fe400078e003f */
[----:B------:R-:W-:Y:S01]  /*2cac0*/  IMAD.MOV.U32 R12, RZ, RZ, R0 ;  /* 0x000000ffff0c7224 */ /* 0x000fe200078e0000 */
[----:B------:R-:W-:-:S07]  /*2cad0*/  MOV R52, R14 ;  /* 0x0000000e00347202 */ /* 0x000fce0000000f00 */
[----:B------:R-:W-:Y:S05]  /*2cae0*/  WARPSYNC.COLLECTIVE R15, `(.L_x_2597) ;  /* 0x000000000f087348 */ /* 0x000fea0003c00000 */
[----:B------:R0:W1:Y:S02]  /*2caf0*/  SHFL.IDX P6, R14, R13, R12, R11 ;  /* 0x0000000c0d0e7389 */ /* 0x00006400000c000b */
[----:B01----:R-:W-:Y:S01]  /*2cb00*/  ENDCOLLECTIVE ;  /* 0x000000000000791b */ /* 0x003fe20003800000 */
.L_x_2597:
        /* <DEDUP_REMOVED lines=8> */
.L_x_2598:
[----:B------:R-:W-:Y:S02]  /*2cb90*/  IMAD.MOV.U32 R13, RZ, RZ, R67 ;  /* 0x000000ffff0d7224 */ /* 0x000fe400078e0043 */
[----:B------:R-:W-:Y:S02]  /*2cba0*/  IMAD.MOV.U32 R12, RZ, RZ, R0 ;  /* 0x000000ffff0c7224 */ /* 0x000fe400078e0000 */
[----:B------:R-:W-:-:S07]  /*2cbb0*/  IMAD.MOV.U32 R54, RZ, RZ, R14 ;  /* 0x000000ffff367224 */ /* 0x000fce00078e000e */
[----:B------:R-:W-:Y:S05]  /*2cbc0*/  WARPSYNC.COLLECTIVE R15, `(.L_x_2599) ;  /* 0x000000000f087348 */ /* 0x000fea0003c00000 */
[----:B------:R0:W1:Y:S02]  /*2cbd0*/  SHFL.IDX P6, R14, R13, R12, R11 ;  /* 0x0000000c0d0e7389 */ /* 0x00006400000c000b */
[----:B01----:R-:W-:Y:S01]  /*2cbe0*/  ENDCOLLECTIVE ;  /* 0x000000000000791b */ /* 0x003fe20003800000 */
.L_x_2599:
        /* <DEDUP_REMOVED lines=8> */
.L_x_2600:
[----:B------:R-:W-:Y:S02]  /*2cc70*/  IMAD.MOV.U32 R13, RZ, RZ, R71 ;  /* 0x000000ffff0d7224 */ /* 0x000fe400078e0047 */
[----:B------:R-:W-:Y:S02]  /*2cc80*/  IMAD.MOV.U32 R12, RZ, RZ, R0 ;  /* 0x000000ffff0c7224 */ /* 0x000fe400078e0000 */
[----:B------:R-:W-:-:S07]  /*2cc90*/  IMAD.MOV.U32 R56, RZ, RZ, R14 ;  /* 0x000000ffff387224 */ /* 0x000fce00078e000e */
[----:B------:R-:W-:Y:S05]  /*2cca0*/  WARPSYNC.COLLECTIVE R15, `(.L_x_2601) ;  /* 0x000000000f087348 */ /* 0x000fea0003c00000 */
[----:B------:R0:W1:Y:S02]  /*2ccb0*/  SHFL.IDX P6, R14, R13, R12, R11 ;  /* 0x0000000c0d0e7389 */ /* 0x00006400000c000b */
[----:B01----:R-:W-:Y:S01]  /*2ccc0*/  ENDCOLLECTIVE ;  /* 0x000000000000791b */ /* 0x003fe20003800000 */
.L_x_2601:
[----:B------:R-:W-:Y:S01]  /*2ccd0*/  SEL R39, R56, R67, P0 ;  /* 0x0000004338277207 */ /* 0x000fe20000000000 */
[----:B------:R-:W-:Y:S02]  /*2cce0*/  IMAD.MOV.U32 R13, RZ, RZ, R73 ;  /* 0x000000ffff0d7224 */ /* 0x000fe400078e0049 */
[----:B------:R-:W-:Y:S01]  /*2ccf0*/  IMAD.MOV.U32 R12, RZ, RZ, R2 ;  /* 0x000000ffff0c7224 */ /* 0x000fe200078e0002 */
[----:B------:R-:W-:-:S07]  /*2cd00*/  MOV R71, R14 ;  /* 0x0000000e00477202 */ /* 0x000fce0000000f00 */
[----:B------:R-:W-:Y:S05]  /*2cd10*/  WARPSYNC.COLLECTIVE R15, `(.L_x_2602) ;  /* 0x000000000f087348 */ /* 0x000fea0003c00000 */
[----:B------:R0:W1:Y:S02]  /*2cd20*/  SHFL.IDX P6, R14, R13, R12, R11 ;  /* 0x0000000c0d0e7389 */ /* 0x00006400000c000b */
[----:B01----:R-:W-:Y:S01]  /*2cd30*/  ENDCOLLECTIVE ;  /* 0x000000000000791b */ /* 0x003fe20003800000 */
.L_x_2602:
[----:B------:R-:W-:Y:S01]  /*2cd40*/  IMAD.MOV.U32 R13, RZ, RZ, R75 ;  /* 0x000000ffff0d7224 */ /* 0x000fe200078e004b */
[----:B------:R-:W-:Y:S01]  /*2cd50*/  MOV R12, R0 ;  /* 0x00000000000c7202 */ /* 0x000fe20000000f00 */
[----:B------:R-:W-:-:S07]  /*2cd60*/  IMAD.MOV.U32 R58, RZ, RZ, R14 ;  /* 0x000000ffff3a7224 */ /* 0x000fce00078e000e */
[----:B------:R-:W-:Y:S05]  /*2cd70*/  WARPSYNC.COLLECTIVE R15, `(.L_x_2603) ;  /* 0x000000000f087348 */ /* 0x000fea0003c00000 */
[----:B------:R0:W1:Y:S02]  /*2cd80*/  SHFL.IDX P6, R14, R13, R12, R11 ;  /* 0x0000000c0d0e7389 */ /* 0x00006400000c000b */
[----:B01----:R-:W-:Y:S01]  /*2cd90*/  ENDCOLLECTIVE ;  /* 0x000000000000791b */ /* 0x003fe20003800000 */
.L_x_2603:
[----:B------:R-:W-:Y:S02]  /*2cda0*/  IMAD.MOV.U32 R13, RZ, RZ, R77 ;  /* 0x000000ffff0d7224 */ /* 0x000fe400078e004d */
[----:B------:R-:W-:Y:S02]  /*2cdb0*/  IMAD.MOV.U32 R12, RZ, RZ, R2 ;  /* 0x000000ffff0c7224 */ /* 0x000fe400078e0002 */
[----:B------:R-:W-:-:S07]  /*2cdc0*/  IMAD.MOV.U32 R75, RZ, RZ, R14 ;  /* 0x000000ffff4b7224 */ /* 0x000fce00078e000e */
[----:B------:R-:W-:Y:S05]  /*2cdd0*/  WARPSYNC.COLLECTIVE R15, `(.L_x_2604) ;  /* 0x000000000f087348 */ /* 0x000fea0003c00000 */
[----:B------:R0:W1:Y:S02]  /*2cde0*/  SHFL.IDX P6, R14, R13, R12, R11 ;  /* 0x0000000c0d0e7389 */ /* 0x00006400000c000b */
[----:B01----:R-:W-:Y:S01]  /*2cdf0*/  ENDCOLLECTIVE ;  /* 0x000000000000791b */ /* 0x003fe20003800000 */
.L_x_2604:
[----:B------:R-:W-:Y:S02]  /*2ce00*/  SEL R12, R37, R20, P0 ;  /* 0x00000014250c7207 */ /* 0x000fe40000000000 */
[----:B------:R-:W-:Y:S02]  /*2ce10*/  SEL R11, R48, R49, P0 ;  /* 0x00000031300b7207 */ /* 0x000fe40000000000 */
[----:B------:R-:W-:Y:S02]  /*2ce20*/  SEL R13, R71, R58, P0 ;  /* 0x0000003a470d7207 */ /* 0x000fe40000000000 */
[----:B------:R-:W-:Y:S01]  /*2ce30*/  SEL R15, R58, R71, P0 ;  /* 0x000000473a0f7207 */ /* 0x000fe20000000000 */
[----:B------:R-:W-:Y:S01]  /*2ce40*/  IMAD.MOV.U32 R62, RZ, RZ, R14 ;  /* 0x000000ffff3e7224 */ /* 0x000fe200078e000e */
[----:B------:R-:W-:Y:S02]  /*2ce50*/  SEL R14, R20, R37, P0 ;  /* 0x00000025140e7207 */ /* 0x000fe40000000000 */
[----:B------:R-:W-:-:S02]  /*2ce60*/  SEL R37, R67, R56, P0 ;  /* 0x0000003843257207 */ /* 0x000fc40000000000 */
[----:B------:R-:W-:Y:S01]  /*2ce70*/  MOV R20, RZ ;  /* 0x000000ff00147202 */ /* 0x000fe20000000f00 */
[----:B------:R-:W-:Y:S06]  /*2ce80*/  BRA `(.L_x_2605) ;  /* 0xffffff6400487947 */ /* 0x000fec000383ffff */
.L_x_2426:
[----:B------:R-:W0:Y:S01]  /*2ce90*/  S2R R6, SR_TID.X ;  /* 0x0000000000067919 */ /* 0x000e220000002100 */
[----:B------:R-:W-:Y:S01]  /*2cea0*/  BSSY B1, `(.L_x_2606) ;  /* 0x000000a000017945 */ /* 0x000fe20003800000 */
[----:B------:R-:W-:Y:S02]  /*2ceb0*/  IMAD.MOV.U32 R12, RZ, RZ, RZ ;  /* 0x000000ffff0c7224 */ /* 0x000fe400078e00ff */
[----:B------:R-:W-:Y:S02]  /*2cec0*/  IMAD.MOV.U32 R11, RZ, RZ, 0x1f ;  /* 0x0000001fff0b7424 */ /* 0x000fe400078e00ff */
[----:B------:R-:W-:Y:S01]  /*2ced0*/  IMAD.MOV.U32 R15, RZ, RZ, -0x1 ;  /* 0xffffffffff0f7424 */ /* 0x000fe200078e00ff */
[----:B0-----:R-:W-:-:S04]  /*2cee0*/  SHF.R.U32.HI R6, RZ, 0x5, R6 ;  /* 0x00000005ff067819 */ /* 0x001fc80000011606 */
[----:B------:R-:W-:-:S05]  /*2cef0*/  LOP3.LUT R6, R6, 0x3, RZ, 0xc0, !PT ;  /* 0x0000000306067812 */ /* 0x000fca00078ec0ff */
[----:B------:R-:W-:-:S07]  /*2cf00*/  IMAD.MOV.U32 R13, RZ, RZ, R6 ;  /* 0x000000ffff0d7224 */ /* 0x000fce00078e0006 */
[----:B------:R-:W-:Y:S05]  /*2cf10*/  WARPSYNC.COLLECTIVE R15, `(.L_x_2607) ;  /* 0x000000000f087348 */ /* 0x000fea0003c00000 */
[----:B------:R0:W1:Y:S02]  /*2cf20*/  SHFL.IDX P6, R14, R13, R12, R11 ;  /* 0x0000000c0d0e7389 */ /* 0x00006400000c000b */
[----:B01----:R-:W-:Y:S01]  /*2cf30*/  ENDCOLLECTIVE ;  /* 0x000000000000791b */ /* 0x003fe20003800000 */
.L_x_2607:
[----:B------:R-:W-:Y:S05]  /*2cf40*/  BSYNC B1 ;  /* 0x0000000000017941 */ /* 0x000fea0003800000 */
.L_x_2606:
[----:B------:R-:W-:Y:S05]  /*2cf50*/  BRA `(.L_x_2608) ;  /* 0xffffff9000b47947 */ /* 0x000fea000383ffff */
.L_x_2428:
[----:B------:R-:W-:Y:S01]  /*2cf60*/  BSSY B1, `(.L_x_2609) ;  /* 0x0000006000017945 */ /* 0x000fe20003800000 */
[----:B------:R-:W-:-:S07]  /*2cf70*/  MOV R15, 0xffffffff ;  /* 0xffffffff000f7802 */ /* 0x000fce0000000f00 */
[----:B0-----:R-:W-:Y:S05]  /*2cf80*/  WARPSYNC.COLLECTIVE R15, `(.L_x_2610) ;  /* 0x000000000f0c7348 */ /* 0x001fea0003c00000 */
[----:B------:R-:W-:Y:S02]  /*2cf90*/  ELECT P6, UR62, PT ;  /* 0x00000000003e782f */ /* 0x000fe400038c0000 */
[----:B------:R-:W-:Y:S01]  /*2cfa0*/  MOV R14, UR62 ;  /* 0x0000003e000e7c02 */ /* 0x000fe20008000f00 */
[----:B0-----:R-:W-:Y:S10]  /*2cfb0*/  ENDCOLLECTIVE ;  /* 0x000000000000791b */ /* 0x001ff40003800000 */
.L_x_2610:
[----:B------:R-:W-:Y:S05]  /*2cfc0*/  BSYNC B1 ;  /* 0x0000000000017941 */ /* 0x000fea0003800000 */
.L_x_2609:
[----:B------:R-:W-:Y:S05]  /*2cfd0*/  BRA `(.L_x_2427) ;  /* 0xffffff9000ac7947 */ /* 0x000fea000383ffff */
.L_x_2430:
[----:B0-----:R0:W1:Y:S02]  /*2cfe0*/  SYNCS.PHASECHK.TRANS64.TRYWAIT P0, [R11+URZ+0x29820], R5 ;  /* 0x029820050b0075a7 */ /* 0x001064000800017f */
[----:B-1----:R-:W-:Y:S05]  /*2cff0*/  @!P0 NANOSLEEP.SYNCS 0x989680 ;  /* 0x009896800000895d */ /* 0x002fea0003900000 */
[----:B------:R-:W1:Y:S02]  /*2d000*/  @!P0 SYNCS.PHASECHK.TRANS64 P0, [R11+URZ+0x29820], R5 ;  /* 0x029820050b0085a7 */ /* 0x000e64000800007f */
[----:B-1----:R-:W-:Y:S05]  /*2d010*/  @!P0 BRA `(.L_x_2430) ;  /* 0xfffffffc00f08947 */ /* 0x002fea000383ffff */
[----:B------:R-:W-:Y:S05]  /*2d020*/  BRA `(.L_x_2611) ;  /* 0xffffff9000c87947 */ /* 0x000fea000383ffff */
.L_x_2434:
[----:B-1----:R1:W2:Y:S02]  /*2d030*/  SYNCS.PHASECHK.TRANS64.TRYWAIT P0, [R8+URZ+0x298a0], R10 ;  /* 0x0298a00a080075a7 */ /* 0x0022a4000800017f */
[----:B--2---:R-:W-:Y:S05]  /*2d040*/  @!P0 NANOSLEEP.SYNCS 0x989680 ;  /* 0x009896800000895d */ /* 0x004fea0003900000 */
[----:B------:R-:W2:Y:S02]  /*2d050*/  @!P0 SYNCS.PHASECHK.TRANS64 P0, [R8+URZ+0x298a0], R10 ;  /* 0x0298a00a080085a7 */ /* 0x000ea4000800007f */
[----:B--2---:R-:W-:Y:S05]  /*2d060*/  @!P0 BRA `(.L_x_2434) ;  /* 0xfffffffc00f08947 */ /* 0x004fea000383ffff */
[----:B------:R-:W-:Y:S05]  /*2d070*/  BRA `(.L_x_2612) ;  /* 0xffffff9000e87947 */ /* 0x000fea000383ffff */
.L_x_2441:
[----:B0-----:R0:W2:Y:S02]  /*2d080*/  SYNCS.PHASECHK.TRANS64.TRYWAIT P0, [R8+URZ+0x298c0], R10 ;  /* 0x0298c00a080075a7 */ /* 0x0010a4000800017f */
[----:B--2---:R-:W-:Y:S05]  /*2d090*/  @!P0 NANOSLEEP.SYNCS 0x989680 ;  /* 0x009896800000895d */ /* 0x004fea0003900000 */
[----:B------:R-:W2:Y:S02]  /*2d0a0*/  @!P0 SYNCS.PHASECHK.TRANS64 P0, [R8+URZ+0x298c0], R10 ;  /* 0x0298c00a080085a7 */ /* 0x000ea4000800007f */
[----:B--2---:R-:W-:Y:S05]  /*2d0b0*/  @!P0 BRA `(.L_x_2441) ;  /* 0xfffffffc00f08947 */ /* 0x004fea000383ffff */
[----:B------:R-:W-:Y:S05]  /*2d0c0*/  BRA `(.L_x_2613) ;  /* 0xffffff9400e07947 */ /* 0x000fea000383ffff */
.L_x_2448:
[----:B0-----:R0:W1:Y:S02]  /*2d0d0*/  SYNCS.PHASECHK.TRANS64.TRYWAIT P1, [R7+URZ+0x298a0], R6 ;  /* 0x0298a006070075a7 */ /* 0x001064000802017f */
[----:B-1----:R-:W-:Y:S05]  /*2d0e0*/  @!P1 NANOSLEEP.SYNCS 0x989680 ;  /* 0x009896800000995d */ /* 0x002fea0003900000 */
[----:B------:R-:W1:Y:S02]  /*2d0f0*/  @!P1 SYNCS.PHASECHK.TRANS64 P1, [R7+URZ+0x298a0], R6 ;  /* 0x0298a006070095a7 */ /* 0x000e64000802007f */
[----:B-1----:R-:W-:Y:S05]  /*2d100*/  @!P1 BRA `(.L_x_2448) ;  /* 0xfffffffc00f09947 */ /* 0x002fea000383ffff */
[----:B------:R-:W-:Y:S05]  /*2d110*/  BRA `(.L_x_2614) ;  /* 0xffffff9800c87947 */ /* 0x000fea000383ffff */
.L_x_2455:
[----:B-1----:R1:W2:Y:S02]  /*2d120*/  SYNCS.PHASECHK.TRANS64.TRYWAIT P1, [R7+URZ+0x298c0], R6 ;  /* 0x0298c006070075a7 */ /* 0x0022a4000802017f */
[----:B--2---:R-:W-:Y:S05]  /*2d130*/  @!P1 NANOSLEEP.SYNCS 0x989680 ;  /* 0x009896800000995d */ /* 0x004fea0003900000 */
[----:B------:R-:W2:Y:S02]  /*2d140*/  @!P1 SYNCS.PHASECHK.TRANS64 P1, [R7+URZ+0x298c0], R6 ;  /* 0x0298c006070095a7 */ /* 0x000ea4000802007f */
[----:B--2---:R-:W-:Y:S05]  /*2d150*/  @!P1 BRA `(.L_x_2455) ;  /* 0xfffffffc00f09947 */ /* 0x004fea000383ffff */
[----:B------:R-:W-:Y:S05]  /*2d160*/  BRA `(.L_x_2615) ;  /* 0xffffff9c00b87947 */ /* 0x000fea000383ffff */
.L_x_2470:
        /* <DEDUP_REMOVED lines=11> */
.L_x_2617:
[----:B------:R-:W-:Y:S05]  /*2d220*/  BSYNC B0 ;  /* 0x0000000000007941 */ /* 0x000fea0003800000 */
.L_x_2616:
[----:B------:R-:W-:Y:S05]  /*2d230*/  BRA `(.L_x_2618) ;  /* 0xffffffac004c7947 */ /* 0x000fea000383ffff */
.L_x_2472:
[----:B------:R-:W-:Y:S01]  /*2d240*/  BSSY B0, `(.L_x_2619) ;  /* 0x0000006000007945 */ /* 0x000fe20003800000 */
[----:B------:R-:W-:-:S07]  /*2d250*/  MOV R15, 0xffffffff ;  /* 0xffffffff000f7802 */ /* 0x000fce0000000f00 */
[----:B01----:R-:W-:Y:S05]  /*2d260*/  WARPSYNC.COLLECTIVE R15, `(.L_x_2620) ;  /* 0x000000000f0c7348 */ /* 0x003fea0003c00000 */
[----:B------:R-:W-:Y:S02]  /*2d270*/  ELECT P6, UR62, PT ;  /* 0x00000000003e782f */ /* 0x000fe400038c0000 */
[----:B------:R-:W-:Y:S01]  /*2d280*/  MOV R14, UR62 ;  /* 0x0000003e000e7c02 */ /* 0x000fe20008000f00 */
[----:B01----:R-:W-:Y:S10]  /*2d290*/  ENDCOLLECTIVE ;  /* 0x000000000000791b */ /* 0x003ff40003800000 */
.L_x_2620:
[----:B------:R-:W-:Y:S05]  /*2d2a0*/  BSYNC B0 ;  /* 0x0000000000007941 */ /* 0x000fea0003800000 */
.L_x_2619:
[----:B------:R-:W-:Y:S05]  /*2d2b0*/  BRA `(.L_x_2621) ;  /* 0xffffffac00447947 */ /* 0x000fea000383ffff */
.L_x_2475:
[----:B-1----:R1:W2:Y:S02]  /*2d2c0*/  SYNCS.PHASECHK.TRANS64.TRYWAIT P2, [R6+URZ+0x29880], R7 ;  /* 0x02988007060075a7 */ /* 0x0022a4000804017f */
[----:B--2---:R-:W-:Y:S05]  /*2d2d0*/  @!P2 NANOSLEEP.SYNCS 0x989680 ;  /* 0x009896800000a95d */ /* 0x004fea0003900000 */
[----:B------:R-:W2:Y:S02]  /*2d2e0*/  @!P2 SYNCS.PHASECHK.TRANS64 P2, [R6+URZ+0x29880], R7 ;  /* 0x029880070600a5a7 */ /* 0x000ea4000804007f */
[----:B--2---:R-:W-:Y:S05]  /*2d2f0*/  @!P2 BRA `(.L_x_2475) ;  /* 0xfffffffc00f0a947 */ /* 0x004fea000383ffff */
[----:B------:R-:W-:Y:S05]  /*2d300*/  BRA `(.L_x_2622) ;  /* 0xffffffac00bc7947 */ /* 0x000fea000383ffff */
.L_x_2477:
[----:B--2---:R2:W3:Y:S02]  /*2d310*/  SYNCS.PHASECHK.TRANS64.TRYWAIT P2, [R6+URZ+0x29840], R7 ;  /* 0x02984007060075a7 */ /* 0x0044e4000804017f */
[----:B---3--:R-:W-:Y:S05]  /*2d320*/  @!P2 NANOSLEEP.SYNCS 0x989680 ;  /* 0x009896800000a95d */ /* 0x008fea0003900000 */
[----:B------:R-:W3:Y:S02]  /*2d330*/  @!P2 SYNCS.PHASECHK.TRANS64 P2, [R6+URZ+0x29840], R7 ;  /* 0x029840070600a5a7 */ /* 0x000ee4000804007f */
[----:B---3--:R-:W-:Y:S05]  /*2d340*/  @!P2 BRA `(.L_x_2477) ;  /* 0xfffffffc00f0a947 */ /* 0x008fea000383ffff */
[----:B------:R-:W-:Y:S05]  /*2d350*/  BRA `(.L_x_2623) ;  /* 0xffffffb000207947 */ /* 0x000fea000383ffff */
.L_x_2480:
        /* <DEDUP_REMOVED lines=8> */
.L_x_2486:
[----:B---3--:R3:W4:Y:S02]  /*2d3e0*/  SYNCS.PHASECHK.TRANS64.TRYWAIT P0, [R4+URZ+0x29880], R3 ;  /* 0x02988003040075a7 */ /* 0x008724000800017f */
[----:B----4-:R-:W-:Y:S05]  /*2d3f0*/  @!P0 NANOSLEEP.SYNCS 0x989680 ;  /* 0x009896800000895d */ /* 0x010fea0003900000 */
[----:B------:R-:W4:Y:S02]  /*2d400*/  @!P0 SYNCS.PHASECHK.TRANS64 P0, [R4+URZ+0x29880], R3 ;  /* 0x02988003040085a7 */ /* 0x000f24000800007f */
[----:B----4-:R-:W-:Y:S05]  /*2d410*/  @!P0 BRA `(.L_x_2486) ;  /* 0xfffffffc00f08947 */ /* 0x010fea000383ffff */
[----:B------:R-:W-:Y:S05]  /*2d420*/  BRA `(.L_x_2625) ;  /* 0xffffffb800207947 */ /* 0x000fea000383ffff */
.L_x_2491:
[----:B-1----:R1:W2:Y:S02]  /*2d430*/  SYNCS.PHASECHK.TRANS64.TRYWAIT P0, [R4+URZ+0x29840], R3 ;  /* 0x02984003040075a7 */ /* 0x0022a4000800017f */
[----:B--2---:R-:W-:Y:S05]  /*2d440*/  @!P0 NANOSLEEP.SYNCS 0x989680 ;  /* 0x009896800000895d */ /* 0x004fea0003900000 */
[----:B------:R-:W2:Y:S02]  /*2d450*/  @!P0 SYNCS.PHASECHK.TRANS64 P0, [R4+URZ+0x29840], R3 ;  /* 0x02984003040085a7 */ /* 0x000ea4000800007f */
[----:B--2---:R-:W-:Y:S05]  /*2d460*/  @!P0 BRA `(.L_x_2491) ;  /* 0xfffffffc00f08947 */ /* 0x004fea000383ffff */
[----:B------:R-:W-:Y:S05]  /*2d470*/  BRA `(.L_x_2626) ;  /* 0xffffffb800ac7947 */ /* 0x000fea000383ffff */
.L_x_2499:
[----:B---3--:R-:W3:Y:S02]  /*2d480*/  LDL R4, [R1+0x4] ;  /* 0x0000040001047983 */ /* 0x008ee40000100800 */
[----:B---3--:R3:W4:Y:S02]  /*2d490*/  SYNCS.PHASECHK.TRANS64.TRYWAIT P2, [R4+URZ+0x29870], R3 ;  /* 0x02987003040075a7 */ /* 0x008724000804017f */
[----:B----4-:R-:W-:Y:S05]  /*2d4a0*/  @!P2 NANOSLEEP.SYNCS 0x989680 ;  /* 0x009896800000a95d */ /* 0x010fea0003900000 */
[----:B------:R-:W4:Y:S02]  /*2d4b0*/  @!P2 SYNCS.PHASECHK.TRANS64 P2, [R4+URZ+0x29870], R3 ;  /* 0x029870030400a5a7 */ /* 0x000f24000804007f */
[----:B----4-:R-:W-:Y:S05]  /*2d4c0*/  @!P2 BRA `(.L_x_2499) ;  /* 0xfffffffc00eca947 */ /* 0x010fea000383ffff */
[----:B------:R-:W-:Y:S05]  /*2d4d0*/  BRA `(.L_x_2627) ;  /* 0xffffffbc00e07947 */ /* 0x000fea000383ffff */
.L_x_2501:
[----:B---3--:R-:W3:Y:S02]  /*2d4e0*/  LDL R4, [R1+0x4] ;  /* 0x0000040001047983 */ /* 0x008ee40000100800 */
[----:B---3--:R3:W4:Y:S02]  /*2d4f0*/  SYNCS.PHASECHK.TRANS64.TRYWAIT P2, [R4+URZ+0x29860], R3 ;  /* 0x02986003040075a7 */ /* 0x008724000804017f */
[----:B----4-:R-:W-:Y:S05]  /*2d500*/  @!P2 NANOSLEEP.SYNCS 0x989680 ;  /* 0x009896800000a95d */ /* 0x010fea0003900000 */
[----:B------:R-:W4:Y:S02]  /*2d510*/  @!P2 SYNCS.PHASECHK.TRANS64 P2, [R4+URZ+0x29860], R3 ;  /* 0x029860030400a5a7 */ /* 0x000f24000804007f */
[----:B----4-:R-:W-:Y:S05]  /*2d520*/  @!P2 BRA `(.L_x_2501) ;  /* 0xfffffffc00eca947 */ /* 0x010fea000383ffff */
[----:B------:R-:W-:Y:S05]  /*2d530*/  BRA `(.L_x_2628) ;  /* 0xffffffbc00e87947 */ /* 0x000fea000383ffff */
.L_x_2508:
[----:B-1----:R1:W3:Y:S02]  /*2d540*/  SYNCS.PHASECHK.TRANS64.TRYWAIT P0, [R20+URZ+0x29870], R3 ;  /* 0x02987003140075a7 */ /* 0x0022e4000800017f */
[----:B---3--:R-:W-:Y:S05]  /*2d550*/  @!P0 NANOSLEEP.SYNCS 0x989680 ;  /* 0x009896800000895d */ /* 0x008fea0003900000 */
[----:B------:R-:W3:Y:S02]  /*2d560*/  @!P0 SYNCS.PHASECHK.TRANS64 P0, [R20+URZ+0x29870], R3 ;  /* 0x02987003140085a7 */ /* 0x000ee4000800007f */
[----:B---3--:R-:W-:Y:S05]  /*2d570*/  @!P0 BRA `(.L_x_2508) ;  /* 0xfffffffc00f08947 */ /* 0x008fea000383ffff */
[----:B------:R-:W-:Y:S05]  /*2d580*/  BRA `(.L_x_2629) ;  /* 0xffffffc400dc7947 */ /* 0x000fea000383ffff */
.L_x_2510:
[----:B-1----:R1:W3:Y:S02]  /*2d590*/  SYNCS.PHASECHK.TRANS64.TRYWAIT P0, [R20+URZ+0x29860], R3 ;  /* 0x02986003140075a7 */ /* 0x0022e4000800017f */
[----:B---3--:R-:W-:Y:S05]  /*2d5a0*/  @!P0 NANOSLEEP.SYNCS 0x989680 ;  /* 0x009896800000895d */ /* 0x008fea0003900000 */
[----:B------:R-:W3:Y:S02]  /*2d5b0*/  @!P0 SYNCS.PHASECHK.TRANS64 P0, [R20+URZ+0x29860], R3 ;  /* 0x02986003140085a7 */ /* 0x000ee4000800007f */
[----:B---3--:R-:W-:Y:S05]  /*2d5c0*/  @!P0 BRA `(.L_x_2510) ;  /* 0xfffffffc00f08947 */ /* 0x008fea000383ffff */
[----:B------:R-:W-:Y:S05]  /*2d5d0*/  BRA `(.L_x_2630) ;  /* 0xffffffc400e47947 */ /* 0x000fea000383ffff */
.L_x_2514:
        /* <DEDUP_REMOVED lines=9> */
.L_x_2632:
[----:B------:R-:W-:Y:S05]  /*2d670*/  BSYNC B0 ;  /* 0x0000000000007941 */ /* 0x000fea0003800000 */
.L_x_2631:
[----:B------:R0:W5:Y:S01]  /*2d680*/  LDL R2, [R1+0xc] ;  /* 0x00000c0001027983 */ /* 0x0001620000100800 */
[----:B------:R-:W-:Y:S01]  /*2d690*/  IMAD.MOV.U32 R13, RZ, RZ, R3 ;  /* 0x000000ffff0d7224 */ /* 0x000fe200078e0003 */
[----:B------:R-:W-:Y:S01]  /*2d6a0*/  MOV R0, R14 ;  /* 0x0000000e00007202 */ /* 0x000fe20000000f00 */
[----:B------:R-:W-:Y:S02]  /*2d6b0*/  IMAD.MOV.U32 R12, RZ, RZ, 0x1 ;  /* 0x00000001ff0c7424 */ /* 0x000fe400078e00ff */
[----:B------:R-:W-:Y:S02]  /*2d6c0*/  IMAD.MOV.U32 R11, RZ, RZ, 0x1f ;  /* 0x0000001fff0b7424 */ /* 0x000fe400078e00ff */
[----:B------:R-:W-:-:S07]  /*2d6d0*/  IMAD.MOV.U32 R15, RZ, RZ, -0x1 ;  /* 0xffffffffff0f7424 */ /* 0x000fce00078e00ff */
[----:B0----5:R-:W-:Y:S05]  /*2d6e0*/  WARPSYNC.COLLECTIVE R15, `(.L_x_2633) ;  /* 0x000000000f087348 */ /* 0x021fea0003c00000 */
[----:B------:R1:W2:Y:S02]  /*2d6f0*/  SHFL.IDX P6, R14, R13, R12, R11 ;  /* 0x0000000c0d0e7389 */ /* 0x0002a400000c000b */
[----:B012--5:R-:W-:Y:S01]  /*2d700*/  ENDCOLLECTIVE ;  /* 0x000000000000791b */ /* 0x027fe20003800000 */
.L_x_2633:
[----:B------:R-:W-:Y:S01]  /*2d710*/  ULDC UR4, c[0x0][0xc14] ;  /* 0x0003050000047ab9 */ /* 0x000fe20000000800 */
[----:B------:R-:W-:Y:S01]  /*2d720*/  IMAD.IADD R5, R2, 0x1, R7 ;  /* 0x0000000102057824 */ /* 0x000fe200078e0207 */
[----:B------:R-:W-:Y:S02]  /*2d730*/  MOV R11, RZ ;  /* 0x000000ff000b7202 */ /* 0x000fe40000000f00 */
[----:B------:R-:W-:Y:S02]  /*2d740*/  MOV R4, R14 ;  /* 0x0000000e00047202 */ /* 0x000fe40000000f00 */
        /* <DEDUP_REMOVED lines=15> */
.L_x_2634:
[----:B------:R-:W-:Y:S01]  /*2d840*/  IMAD.MOV.U32 R12, RZ, RZ, 0x2 ;  /* 0x00000002ff0c7424 */ /* 0x000fe200078e00ff */
[----:B------:R-:W-:-:S05]  /*2d850*/  SEL R14, R14, RZ, P1 ;  /* 0x000000ff0e0e7207 */ /* 0x000fca0000800000 */
[----:B------:R-:W-:-:S04]  /*2d860*/  IMAD.IADD R2, R3, 0x1, R14 ;  /* 0x0000000103027824 */ /* 0x000fc800078e020e */
[----:B------:R-:W-:-:S07]  /*2d870*/  IMAD.MOV.U32 R13, RZ, RZ, R2 ;  /* 0x000000ffff0d7224 */ /* 0x000fce00078e0002 */
[----:B------:R-:W-:Y:S05]  /*2d880*/  WARPSYNC.COLLECTIVE R15, `(.L_x_2635) ;  /* 0x000000000f087348 */ /* 0x000fea0003c00000 */
[----:B------:R0:W1:Y:S02]  /*2d890*/  SHFL.UP P6, R14, R13, R12, R11 ;  /* 0x0400000c0d0e7389 */ /* 0x00006400000c000b */
[----:B01----:R-:W-:Y:S01]  /*2d8a0*/  ENDCOLLECTIVE ;  /* 0x000000000000791b */ /* 0x003fe20003800000 */
.L_x_2635:
[----:B------:R-:W-:Y:S01]  /*2d8b0*/  IMAD.MOV.U32 R12, RZ, RZ, 0x4 ;  /* 0x00000004ff0c7424 */ /* 0x000fe200078e00ff */
[----:B------:R-:W-:-:S05]  /*2d8c0*/  SEL R5, R14, RZ, P2 ;  /* 0x000000ff0e057207 */ /* 0x000fca0001000000 */
[----:B------:R-:W-:-:S05]  /*2d8d0*/  IMAD.IADD R2, R2, 0x1, R5 ;  /* 0x0000000102027824 */ /* 0x000fca00078e0205 */
[----:B------:R-:W-:-:S07]  /*2d8e0*/  MOV R13, R2 ;  /* 0x00000002000d7202 */ /* 0x000fce0000000f00 */
[----:B------:R-:W-:Y:S05]  /*2d8f0*/  WARPSYNC.COLLECTIVE R15, `(.L_x_2636) ;  /* 0x000000000f087348 */ /* 0x000fea0003c00000 */
[----:B------:R0:W1:Y:S02]  /*2d900*/  SHFL.UP P6, R14, R13, R12, R11 ;  /* 0x0400000c0d0e7389 */ /* 0x00006400000c000b */
[----:B01----:R-:W-:Y:S01]  /*2d910*/  ENDCOLLECTIVE ;  /* 0x000000000000791b */ /* 0x003fe20003800000 */
.L_x_2636:
[----:B------:R-:W-:Y:S01]  /*2d920*/  IMAD.MOV.U32 R12, RZ, RZ, 0x8 ;  /* 0x00000008ff0c7424 */ /* 0x000fe200078e00ff */
[----:B------:R-:W-:-:S05]  /*2d930*/  SEL R5, R14, RZ, P3 ;  /* 0x000000ff0e057207 */ /* 0x000fca0001800000 */
[----:B------:R-:W-:-:S04]  /*2d940*/  IMAD.IADD R2, R2, 0x1, R5 ;  /* 0x0000000102027824 */ /* 0x000fc800078e0205 */
[----:B------:R-:W-:-:S07]  /*2d950*/  IMAD.MOV.U32 R13, RZ, RZ, R2 ;  /* 0x000000ffff0d7224 */ /* 0x000fce00078e0002 */
[----:B------:R-:W-:Y:S05]  /*2d960*/  WARPSYNC.COLLECTIVE R15, `(.L_x_2637) ;  /* 0x000000000f087348 */ /* 0x000fea0003c00000 */
[----:B------:R0:W1:Y:S02]  /*2d970*/  SHFL.UP P6, R14, R13, R12, R11 ;  /* 0x0400000c0d0e7389 */ /* 0x00006400000c000b */
[----:B01----:R-:W-:Y:S01]  /*2d980*/  ENDCOLLECTIVE ;  /* 0x000000000000791b */ /* 0x003fe20003800000 */
.L_x_2637:
[----:B------:R-:W-:Y:S01]  /*2d990*/  IMAD.MOV.U32 R12, RZ, RZ, 0x10 ;  /* 0x00000010ff0c7424 */ /* 0x000fe200078e00ff */
[----:B------:R-:W-:-:S04]  /*2d9a0*/  SEL R5, R14, RZ, P4 ;  /* 0x000000ff0e057207 */ /* 0x000fc80002000000 */
[----:B------:R-:W-:-:S05]  /*2d9b0*/  IADD3 R2, R2, R5, RZ ;  /* 0x0000000502027210 */ /* 0x000fca0007ffe0ff */
[----:B------:R-:W-:-:S07]  /*2d9c0*/  IMAD.MOV.U32 R13, RZ, RZ, R2 ;  /* 0x000000ffff0d7224 */ /* 0x000fce00078e0002 */
[----:B------:R-:W-:Y:S05]  /*2d9d0*/  WARPSYNC.COLLECTIVE R15, `(.L_x_2638) ;  /* 0x000000000f087348 */ /* 0x000fea0003c00000 */
[----:B------:R0:W1:Y:S02]  /*2d9e0*/  SHFL.UP P6, R14, R13, R12, R11 ;  /* 0x0400000c0d0e7389 */ /* 0x00006400000c000b */
[----:B01----:R-:W-:Y:S01]  /*2d9f0*/  ENDCOLLECTIVE ;  /* 0x000000000000791b */ /* 0x003fe20003800000 */
.L_x_2638:
[----:B------:R-:W-:Y:S01]  /*2da00*/  MOV R12, 0x1f ;  /* 0x0000001f000c7802 */ /* 0x000fe20000000f00 */
[----:B------:R-:W-:Y:S01]  /*2da10*/  IMAD.MOV.U32 R11, RZ, RZ, 0x1f ;  /* 0x0000001fff0b7424 */ /* 0x000fe200078e00ff */
[----:B------:R-:W-:-:S05]  /*2da20*/  SEL R5, R14, RZ, P5 ;  /* 0x000000ff0e057207 */ /* 0x000fca0002800000 */
[----:B------:R-:W-:-:S04]  /*2da30*/  IMAD.IADD R2, R2, 0x1, R5 ;  /* 0x0000000102027824 */ /* 0x000fc800078e0205 */
[----:B------:R-:W-:-:S07]  /*2da40*/  IMAD.MOV.U32 R13, RZ, RZ, R2 ;  /* 0x000000ffff0d7224 */ /* 0x000fce00078e0002 */
[----:B------:R-:W-:Y:S05]  /*2da50*/  WARPSYNC.COLLECTIVE R15, `(.L_x_2639) ;  /* 0x000000000f087348 */ /* 0x000fea0003c00000 */
[----:B------:R0:W1:Y:S02]  /*2da60*/  SHFL.IDX P6, R14, R13, R12, R11 ;  /* 0x0000000c0d0e7389 */ /* 0x00006400000c000b */
[----:B01----:R-:W-:Y:S01]  /*2da70*/  ENDCOLLECTIVE ;  /* 0x000000000000791b */ /* 0x003fe20003800000 */
.L_x_2639:
[----:B------:R-:W-:Y:S05]  /*2da80*/  BRA `(.L_x_2640) ;  /* 0xffffffcc00147947 */ /* 0x000fea000383ffff */
.L_x_2519:
[----:B------:R-:W-:Y:S01]  /*2da90*/  BSSY B0, `(.L_x_2641) ;  /* 0x0000008000007945 */ /* 0x000fe20003800000 */
[----:B-----5:R-:W-:Y:S01]  /*2daa0*/  IMAD.MOV.U32 R13, RZ, RZ, R3 ;  /* 0x000000ffff0d7224 */ /* 0x020fe200078e0003 */
[----:B------:R-:W-:Y:S01]  /*2dab0*/  MOV R15, 0xffffffff ;  /* 0xffffffff000f7802 */ /* 0x000fe20000000f00 */
[----:B------:R-:W-:Y:S02]  /*2dac0*/  IMAD.MOV.U32 R12, RZ, RZ, 0x1 ;  /* 0x00000001ff0c7424 */ /* 0x000fe400078e00ff */
[----:B------:R-:W-:-:S07]  /*2dad0*/  IMAD.MOV.U32 R11, RZ, RZ, RZ ;  /* 0x000000ffff0b7224 */ /* 0x000fce00078e00ff */
[----:B0-----:R-:W-:Y:S05]  /*2dae0*/  WARPSYNC.COLLECTIVE R15, `(.L_x_2642) ;  /* 0x000000000f087348 */ /* 0x001fea0003c00000 */
[----:B------:R1:W2:Y:S02]  /*2daf0*/  SHFL.UP P6, R14, R13, R12, R11 ;  /* 0x0400000c0d0e7389 */ /* 0x0002a400000c000b */
[----:B012---:R-:W-:Y:S01]  /*2db00*/  ENDCOLLECTIVE ;  /* 0x000000000000791b */ /* 0x007fe20003800000 */
.L_x_2642:
[----:B------:R-:W-:Y:S05]  /*2db10*/  BSYNC B0 ;  /* 0x0000000000007941 */ /* 0x000fea0003800000 */
.L_x_2641:
        /* <DEDUP_REMOVED lines=8> */
.L_x_2643:
[----:B------:R-:W-:Y:S01]  /*2dba0*/  IMAD.MOV.U32 R12, RZ, RZ, 0x4 ;  /* 0x00000004ff0c7424 */ /* 0x000fe200078e00ff */
[----:B------:R-:W-:-:S04]  /*2dbb0*/  SEL R14, R14, RZ, P2 ;  /* 0x000000ff0e0e7207 */ /* 0x000fc80001000000 */
[----:B------:R-:W-:-:S05]  /*2dbc0*/  IADD3 R5, R13, R14, RZ ;  /* 0x0000000e0d057210 */ /* 0x000fca0007ffe0ff */
[----:B------:R-:W-:-:S07]  /*2dbd0*/  IMAD.MOV.U32 R13, RZ, RZ, R5 ;  /* 0x000000ffff0d7224 */ /* 0x000fce00078e0005 */
[----:B------:R-:W-:Y:S05]  /*2dbe0*/  WARPSYNC.COLLECTIVE R15, `(.L_x_2644) ;  /* 0x000000000f087348 */ /* 0x000fea0003c00000 */
[----:B------:R0:W1:Y:S02]  /*2dbf0*/  SHFL.UP P6, R14, R13, R12, R11 ;  /* 0x0400000c0d0e7389 */ /* 0x00006400000c000b */
[----:B01----:R-:W-:Y:S01]  /*2dc00*/  ENDCOLLECTIVE ;  /* 0x000000000000791b */ /* 0x003fe20003800000 */
.L_x_2644:
[----:B------:R-:W-:Y:S02]  /*2dc10*/  MOV R12, 0x8 ;  /* 0x00000008000c7802 */ /* 0x000fe40000000f00 */
[----:B------:R-:W-:-:S05]  /*2dc20*/  SEL R6, R14, RZ, P3 ;  /* 0x000000ff0e067207 */ /* 0x000fca0001800000 */
[----:B------:R-:W-:-:S04]  /*2dc30*/  IMAD.IADD R6, R5, 0x1, R6 ;  /* 0x0000000105067824 */ /* 0x000fc800078e0206 */
[----:B------:R-:W-:-:S07]  /*2dc40*/  IMAD.MOV.U32 R13, RZ, RZ, R6 ;  /* 0x000000ffff0d7224 */ /* 0x000fce00078e0006 */
[----:B------:R-:W-:Y:S05]  /*2dc50*/  WARPSYNC.COLLECTIVE R15, `(.L_x_2645) ;  /* 0x000000000f087348 */ /* 0x000fea0003c00000 */
[----:B------:R0:W1:Y:S02]  /*2dc60*/  SHFL.UP P6, R14, R13, R12, R11 ;  /* 0x0400000c0d0e7389 */ /* 0x00006400000c000b */
[----:B01----:R-:W-:Y:S01]  /*2dc70*/  ENDCOLLECTIVE ;  /* 0x000000000000791b */ /* 0x003fe20003800000 */
.L_x_2645:
[----:B------:R-:W-:Y:S01]  /*2dc80*/  IMAD.MOV.U32 R12, RZ, RZ, 0x10 ;  /* 0x00000010ff0c7424 */ /* 0x000fe200078e00ff */
[----:B------:R-:W-:-:S05]  /*2dc90*/  SEL R7, R14, RZ, P4 ;  /* 0x000000ff0e077207 */ /* 0x000fca0002000000 */
[----:B------:R-:W-:-:S04]  /*2dca0*/  IMAD.IADD R7, R6, 0x1, R7 ;  /* 0x0000000106077824 */ /* 0x000fc800078e0207 */
[----:B------:R-:W-:-:S07]  /*2dcb0*/  IMAD.MOV.U32 R13, RZ, RZ, R7 ;  /* 0x000000ffff0d7224 */ /* 0x000fce00078e0007 */
[----:B------:R-:W-:Y:S05]  /*2dcc0*/  WARPSYNC.COLLECTIVE R15, `(.L_x_2646) ;  /* 0x000000000f087348 */ /* 0x000fea0003c00000 */
[----:B------:R0:W1:Y:S02]  /*2dcd0*/  SHFL.UP P6, R14, R13, R12, R11 ;  /* 0x0400000c0d0e7389 */ /* 0x00006400000c000b */
[----:B01----:R-:W-:Y:S01]  /*2dce0*/  ENDCOLLECTIVE ;  /* 0x000000000000791b */ /* 0x003fe20003800000 */
.L_x_2646:
        /* <DEDUP_REMOVED lines=8> */
.L_x_2647:
[----:B------:R-:W-:Y:S05]  /*2dd70*/  BRA `(.L_x_2648) ;  /* 0xffffffc800fc7947 */ /* 0x000fea000383ffff */
.L_x_2521:
[----:B------:R-:W-:Y:S01]  /*2dd80*/  BSSY B0, `(.L_x_2649) ;  /* 0x0000006000007945 */ /* 0x000fe20003800000 */
[----:B------:R-:W-:Y:S01]  /*2dd90*/  PLOP3.LUT P6, PT, P6, PT, PT, 0x8, 0x0 ;  /* 0x000000000000781c */ /* 0x000fe200037ce170 */
[----:B------:R-:W-:-:S12]  /*2dda0*/  IMAD.MOV.U32 R15, RZ, RZ, -0x1 ;  /* 0xffffffffff0f7424 */ /* 0x000fd800078e00ff */
[----:B0-----:R-:W-:Y:S05]  /*2ddb0*/  WARPSYNC.COLLECTIVE R15, `(.L_x_2650) ;  /* 0x000000000f087348 */ /* 0x001fea0003c00000 */
[----:B------:R-:W-:Y:S01]  /*2ddc0*/  VOTE.ANY R14, PT, P6 ;  /* 0x00000000000e7806 */ /* 0x000fe200030e0100 */
[----:B0-----:R-:W-:Y:S06]  /*2ddd0*/  ENDCOLLECTIVE ;  /* 0x000000000000791b */ /* 0x001fec0003800000 */
.L_x_2650:
[----:B------:R-:W-:Y:S05]  /*2dde0*/  BSYNC B0 ;  /* 0x0000000000007941 */ /* 0x000fea0003800000 */
.L_x_2649:
[----:B------:R-:W-:Y:S01]  /*2ddf0*/  IMAD.MOV.U32 R6, RZ, RZ, R14 ;  /* 0x000000ffff067224 */ /* 0x000fe200078e000e */
[----:B------:R-:W-:Y:S01]  /*2de00*/  MOV R13, R3 ;  /* 0x00000003000d7202 */ /* 0x000fe20000000f00 */
[----:B------:R-:W-:Y:S02]  /*2de10*/  IMAD.MOV.U32 R11, RZ, RZ, 0x1f ;  /* 0x0000001fff0b7424 */ /* 0x000fe400078e00ff */
[----:B------:R-:W0:Y:S01]  /*2de20*/  POPC R7, R6 ;  /* 0x0000000600077309 */ /* 0x000e220000000000 */
[----:B------:R-:W-:Y:S02]  /*2de30*/  IMAD.MOV.U32 R15, RZ, RZ, -0x1 ;  /* 0xffffffffff0f7424 */ /* 0x000fe400078e00ff */
[----:B0-----:R-:W-:-:S07]  /*2de40*/  IMAD.MOV.U32 R12, RZ, RZ, R7 ;  /* 0x000000ffff0c7224 */ /* 0x001fce00078e0007 */
[----:B------:R-:W-:Y:S05]  /*2de50*/  WARPSYNC.COLLECTIVE R15, `(.L_x_2651) ;  /* 0x000000000f087348 */ /* 0x000fea0003c00000 */
[----:B------:R0:W1:Y:S02]  /*2de60*/  SHFL.IDX P6, R14, R13, R12, R11 ;  /* 0x0000000c0d0e7389 */ /* 0x00006400000c000b */
[----:B01----:R-:W-:Y:S01]  /*2de70*/  ENDCOLLECTIVE ;  /* 0x000000000000791b */ /* 0x003fe20003800000 */
.L_x_2651:
[----:B------:R-:W-:Y:S01]  /*2de80*/  IMAD.MOV.U32 R4, RZ, RZ, R14 ;  /* 0x000000ffff047224 */ /* 0x000fe200078e000e */
[----:B------:R-:W-:Y:S06]  /*2de90*/  BRA `(.L_x_2652) ;  /* 0xffffffc800ec7947 */ /* 0x000fec000383ffff */
.L_x_2523:
[----:B------:R-:W-:Y:S01]  /*2dea0*/  BSSY B0, `(.L_x_2653) ;  /* 0x0000007000007945 */ /* 0x000fe20003800000 */
[----:B------:R-:W-:Y:S01]  /*2deb0*/  MOV R13, R2 ;  /* 0x00000002000d7202 */ /* 0x000fe20000000f00 */
[----:B------:R-:W-:Y:S02]  /*2dec0*/  IMAD.MOV.U32 R11, RZ, RZ, 0x1f ;  /* 0x0000001fff0b7424 */ /* 0x000fe400078e00ff */
[----:B------:R-:W-:-:S07]  /*2ded0*/  IMAD.MOV.U32 R15, RZ, RZ, -0x1 ;  /* 0xffffffffff0f7424 */ /* 0x000fce00078e00ff */
[----:B012---:R-:W-:Y:S05]  /*2dee0*/  WARPSYNC.COLLECTIVE R15, `(.L_x_2654) ;  /* 0x000000000f087348 */ /* 0x007fea0003c00000 */
[----:B------:R3:W4:Y:S02]  /*2def0*/  SHFL.IDX P6, R14, R13, R12, R11 ;  /* 0x0000000c0d0e7389 */ /* 0x00072400000c000b */
[----:B01234-:R-:W-:Y:S01]  /*2df00*/  ENDCOLLECTIVE ;  /* 0x000000000000791b */ /* 0x01ffe20003800000 */
.L_x_2654:
[----:B------:R-:W-:Y:S05]  /*2df10*/  BSYNC B0 ;  /* 0x0000000000007941 */ /* 0x000fea0003800000 */
.L_x_2653:
[----:B------:R-:W-:Y:S01]  /*2df20*/  IMAD.MOV.U32 R9, RZ, RZ, R14 ;  /* 0x000000ffff097224 */ /* 0x000fe200078e000e */
[----:B------:R-:W-:Y:S06]  /*2df30*/  BRA `(.L_x_2522) ;  /* 0xffffffc800e07947 */ /* 0x000fec000383ffff */
.L_x_2527:
[----:B0-----:R0:W1:Y:S02]  /*2df40*/  SYNCS.PHASECHK.TRANS64.TRYWAIT P0, [R0+URZ+0x29820], R3 ;  /* 0x02982003000075a7 */ /* 0x001064000800017f */
[----:B-1----:R-:W-:Y:S05]  /*2df50*/  @!P0 NANOSLEEP.SYNCS 0x989680 ;  /* 0x009896800000895d */ /* 0x002fea0003900000 */
[----:B------:R-:W1:Y:S02]  /*2df60*/  @!P0 SYNCS.PHASECHK.TRANS64 P0, [R0+URZ+0x29820], R3 ;  /* 0x02982003000085a7 */ /* 0x000e64000800007f */
[----:B-1----:R-:W-:Y:S05]  /*2df70*/  @!P0 BRA `(.L_x_2527) ;  /* 0xfffffffc00f08947 */ /* 0x002fea000383ffff */
[----:B------:R-:W-:Y:S05]  /*2df80*/  BRA `(.L_x_2655) ;  /* 0xffffffd000947947 */ /* 0x000fea000383ffff */
.L_x_2528:
        /* <DEDUP_REMOVED lines=11> */
.L_x_2657:
[----:B------:R-:W-:Y:S05]  /*2e040*/  BSYNC B0 ;  /* 0x0000000000007941 */ /* 0x000fea0003800000 */
.L_x_2656:
[----:B------:R-:W-:Y:S05]  /*2e050*/  BRA `(.L_x_2658) ;  /* 0xffffffd0007c7947 */ /* 0x000fea000383ffff */
.L_x_2529:
[----:B------:R-:W-:Y:S01]  /*2e060*/  BSSY B0, `(.L_x_2659) ;  /* 0x0000006000007945 */ /* 0x000fe20003800000 */
[----:B------:R-:W-:-:S07]  /*2e070*/  IMAD.MOV.U32 R15, RZ, RZ, -0x1 ;  /* 0xffffffffff0f7424 */ /* 0x000fce00078e00ff */
[----:B01----:R-:W-:Y:S05]  /*2e080*/  WARPSYNC.COLLECTIVE R15, `(.L_x_2660) ;  /* 0x000000000f0c7348 */ /* 0x003fea0003c00000 */
[----:B------:R-:W-:Y:S02]  /*2e090*/  ELECT P6, UR62, PT ;  /* 0x00000000003e782f */ /* 0x000fe400038c0000 */
[----:B------:R-:W-:Y:S01]  /*2e0a0*/  MOV R14, UR62 ;  /* 0x0000003e000e7c02 */ /* 0x000fe20008000f00 */
[----:B01----:R-:W-:Y:S10]  /*2e0b0*/  ENDCOLLECTIVE ;  /* 0x000000000000791b */ /* 0x003ff40003800000 */
.L_x_2660:
[----:B------:R-:W-:Y:S05]  /*2e0c0*/  BSYNC B0 ;  /* 0x0000000000007941 */ /* 0x000fea0003800000 */
.L_x_2659:
[----:B------:R-:W-:Y:S05]  /*2e0d0*/  BRA `(.L_x_2661) ;  /* 0xffffffd000707947 */ /* 0x000fea000383ffff */
.L_x_2531:
[----:B0-----:R0:W1:Y:S02]  /*2e0e0*/  SYNCS.PHASECHK.TRANS64.TRYWAIT P1, [R6+URZ], R5 ;  /* 0x00000005060075a7 */ /* 0x001064000802017f */
[----:B-1----:R-:W-:Y:S05]  /*2e0f0*/  @!P1 NANOSLEEP.SYNCS 0x989680 ;  /* 0x009896800000995d */ /* 0x002fea0003900000 */
[----:B------:R-:W1:Y:S02]  /*2e100*/  @!P1 SYNCS.PHASECHK.TRANS64 P1, [R6+URZ], R5 ;  /* 0x00000005060095a7 */ /* 0x000e64000802007f */
[----:B-1----:R-:W-:Y:S05]  /*2e110*/  @!P1 BRA `(.L_x_2531) ;  /* 0xfffffffc00f09947 */ /* 0x002fea000383ffff */
[----:B------:R-:W-:Y:S05]  /*2e120*/  BRA `(.L_x_2662) ;  /* 0xffffffd000ac7947 */ /* 0x000fea000383ffff */
.L_x_2532:
[----:B-1----:R1:W2:Y:S02]  /*2e130*/  SYNCS.PHASECHK.TRANS64.TRYWAIT P1, [R7+URZ], R2 ;  /* 0x00000002070075a7 */ /* 0x0022a4000802017f */
[----:B--2---:R-:W-:Y:S05]  /*2e140*/  @!P1 NANOSLEEP.SYNCS 0x989680 ;  /* 0x009896800000995d */ /* 0x004fea0003900000 */
[----:B------:R-:W2:Y:S02]  /*2e150*/  @!P1 SYNCS.PHASECHK.TRANS64 P1, [R7+URZ], R2 ;  /* 0x00000002070095a7 */ /* 0x000ea4000802007f */
[----:B--2---:R-:W-:Y:S05]  /*2e160*/  @!P1 BRA `(.L_x_2532) ;  /* 0xfffffffc00f09947 */ /* 0x004fea000383ffff */
[----:B------:R-:W-:Y:S05]  /*2e170*/  BRA `(.L_x_2663) ;  /* 0xffffffd000a07947 */ /* 0x000fea000383ffff */
.L_x_2534:
[----:B--2---:R2:W3:Y:S02]  /*2e180*/  SYNCS.PHASECHK.TRANS64.TRYWAIT P1, [R4+URZ+0x29860], R5 ;  /* 0x02986005040075a7 */ /* 0x0044e4000802017f */
[----:B---3--:R-:W-:Y:S05]  /*2e190*/  @!P1 NANOSLEEP.SYNCS 0x989680 ;  /* 0x009896800000995d */ /* 0x008fea0003900000 */
[----:B------:R-:W3:Y:S02]  /*2e1a0*/  @!P1 SYNCS.PHASECHK.TRANS64 P1, [R4+URZ+0x29860], R5 ;  /* 0x02986005040095a7 */ /* 0x000ee4000802007f */
[----:B---3--:R-:W-:Y:S05]  /*2e1b0*/  @!P1 BRA `(.L_x_2534) ;  /* 0xfffffffc00f09947 */ /* 0x008fea000383ffff */
[----:B------:R-:W-:Y:S05]  /*2e1c0*/  BRA `(.L_x_2664) ;  /* 0xffffffd000a47947 */ /* 0x000fea000383ffff */
.L_x_2536:
[----:B---3--:R3:W4:Y:S02]  /*2e1d0*/  SYNCS.PHASECHK.TRANS64.TRYWAIT P1, [R3+URZ+0x29860], R2 ;  /* 0x02986002030075a7 */ /* 0x008724000802017f */
[----:B----4-:R-:W-:Y:S05]  /*2e1e0*/  @!P1 NANOSLEEP.SYNCS 0x989680 ;  /* 0x009896800000995d */ /* 0x010fea0003900000 */
[----:B------:R-:W4:Y:S02]  /*2e1f0*/  @!P1 SYNCS.PHASECHK.TRANS64 P1, [R3+URZ+0x29860], R2 ;  /* 0x02986002030095a7 */ /* 0x000f24000802007f */
[----:B----4-:R-:W-:Y:S05]  /*2e200*/  @!P1 BRA `(.L_x_2536) ;  /* 0xfffffffc00f09947 */ /* 0x010fea000383ffff */
[----:B------:R-:W-:Y:S05]  /*2e210*/  BRA `(.L_x_2665) ;  /* 0xffffffd000a47947 */ /* 0x000fea000383ffff */
.L_x_2538:
[----:B----4-:R4:W0:Y:S02]  /*2e220*/  SYNCS.PHASECHK.TRANS64.TRYWAIT P0, [R4+URZ+0x29880], R5 ;  /* 0x02988005040075a7 */ /* 0x010824000800017f */
[----:B0-----:R-:W-:Y:S05]  /*2e230*/  @!P0 NANOSLEEP.SYNCS 0x989680 ;  /* 0x009896800000895d */ /* 0x001fea0003900000 */
[----:B------:R-:W0:Y:S02]  /*2e240*/  @!P0 SYNCS.PHASECHK.TRANS64 P0, [R4+URZ+0x29880], R5 ;  /* 0x02988005040085a7 */ /* 0x000e24000800007f */
[----:B0-----:R-:W-:Y:S05]  /*2e250*/  @!P0 BRA `(.L_x_2538) ;  /* 0xfffffffc00f08947 */ /* 0x001fea000383ffff */
[----:B------:R-:W-:Y:S05]  /*2e260*/  BRA `(.L_x_2539) ;  /* 0xffffffd000a07947 */ /* 0x000fea000383ffff */
.L_x_2666:
        /* <DEDUP_REMOVED lines=9> */
.L_x_2676:


//--------------------- .nv.global.init           --------------------------
	.section	.nv.global.init,"aw",@progbits
	.align	4
.nv.global.init:
	.type		_ZZN5flash28permute_output_fp8_VcolmajorIN4cute6TensorINS1_11ArrayEngineIN7cutlass10bfloat16_tELm64EEENS1_6LayoutINS1_5tupleIJNS8_IJNS1_1CILi2EEESA_NS9_ILi16EEEEEENS9_ILi1EEESD_EEENS8_IJNS8_IJSD_SA_NS9_ILi4EEEEEENS9_ILi0EEESH_EEEEEEEEEvRT_E9upper_map,@object
	.size		_ZZN5flash28permute_output_fp8_VcolmajorIN4cute6TensorINS1_11ArrayEngineIN7cutlass10bfloat16_tELm64EEENS1_6LayoutINS1_5tupleIJNS8_IJNS1_1CILi2EEESA_NS9_ILi16EEEEEENS9_ILi1EEESD_EEENS8_IJNS8_IJSD_SA_NS9_ILi4EEEEEENS9_ILi0EEESH_EEEEEEEEEvRT_E9upper_map,($str$25 - _ZZN5flash28permute_output_fp8_VcolmajorIN4cute6TensorINS1_11ArrayEngineIN7cutlass10bfloat16_tELm64EEENS1_6LayoutINS1_5tupleIJNS8_IJNS1_1CILi2EEESA_NS9_ILi16EEEEEENS9_ILi1EEESD_EEENS8_IJNS8_IJSD_SA_NS9_ILi4EEEEEENS9_ILi0EEESH_EEEEEEEEEvRT_E9upper_map)
_ZZN5flash28permute_output_fp8_VcolmajorIN4cute6TensorINS1_11ArrayEngineIN7cutlass10bfloat16_tELm64EEENS1_6LayoutINS1_5tupleIJNS8_IJNS1_1CILi2EEESA_NS9_ILi16EEEEEENS9_ILi1EEESD_EEENS8_IJNS8_IJSD_SA_NS9_ILi4EEEEEENS9_ILi0EEESH_EEEEEEEEEvRT_E9upper_map:
        /*0000*/ 	.byte	0x00, 0x00, 0x00, 0x00, 0x02, 0x00, 0x00, 0x00, 0x03, 0x00, 0x00, 0x00, 0x01, 0x00, 0x00, 0x00
	.type		$str$25,@object
	.size		$str$25,($str$26 - $str$25)
$str$25:
        /*0010*/ 	.byte	0x28, 0x61, 0x64, 0x64, 0x72, 0x65, 0x73, 0x73, 0x20, 0x26, 0x20, 0x6d, 0x61, 0x73, 0x6b, 0x29
        /*0020*/ 	.byte	0x20, 0x3d, 0x3d, 0x20, 0x30, 0x00
	.type		$str$26,@object
	.size		$str$26,(__unnamed_7 - $str$26)
$str$26:
        /*0026*/ 	.byte	0x2f, 0x74, 0x6d, 0x70, 0x2f, 0x6f, 0x73, 0x73, 0x5f, 0x6b, 0x65, 0x72, 0x6e, 0x65, 0x6c, 0x73
        /*0036*/ 	.byte	0x5f, 0x73, 0x72, 0x63, 0x2f, 0x66, 0x6c, 0x61, 0x73, 0x68, 0x5f, 0x61, 0x74, 0x74, 0x65, 0x6e
        /*0046*/ 	.byte	0x74, 0x69, 0x6f, 0x6e, 0x2f, 0x63, 0x73, 0x72, 0x63, 0x2f, 0x63, 0x75, 0x74, 0x6c, 0x61, 0x73
        /*0056*/ 	.byte	0x73, 0x2f, 0x69, 0x6e, 0x63, 0x6c, 0x75, 0x64, 0x65, 0x2f, 0x63, 0x75, 0x74, 0x65, 0x2f, 0x70
        /*0066*/ 	.byte	0x6f, 0x69, 0x6e, 0x74, 0x65, 0x72, 0x5f, 0x66, 0x6c, 0x61, 0x67, 0x67, 0x65, 0x64, 0x2e, 0x68
        /*0076*/ 	.byte	0x70, 0x70, 0x00
	.type		__unnamed_7,@object
	.size		__unnamed_7,(__unnamed_6 - __unnamed_7)
__unnamed_7:
        /* <DEDUP_REMOVED lines=24> */
        /*01f9*/ 	.byte	0x3e, 0x3e, 0x20, 0x26, 0x5d, 0x00
	.type		__unnamed_6,@object
	.size		__unnamed_6,(__unnamed_3 - __unnamed_6)
__unnamed_6:
        /* <DEDUP_REMOVED lines=25> */
	.type		__unnamed_3,@object
	.size		__unnamed_3,(__unnamed_2 - __unnamed_3)
__unnamed_3:
        /* <DEDUP_REMOVED lines=29> */
        /*0555*/ 	.byte	0x5d, 0x00
	.type		__unnamed_2,@object
	.size		__unnamed_2,(__unnamed_4 - __unnamed_2)
__unnamed_2:
        /* <DEDUP_REMOVED lines=30> */
	.type		__unnamed_4,@object
	.size		__unnamed_4,(__unnamed_5 - __unnamed_4)
__unnamed_4:
        /* <DEDUP_REMOVED lines=30> */
	.type		__unnamed_5,@object
	.size		__unnamed_5,(__unnamed_1 - __unnamed_5)
__unnamed_5:
        /* <DEDUP_REMOVED lines=29> */
        /*0acb*/ 	.byte	0x3e, 0x5d, 0x00
	.type		__unnamed_1,@object
	.size		__unnamed_1,(.L_0 - __unnamed_1)
__unnamed_1:
        /* <DEDUP_REMOVED lines=29> */
        /*0c9e*/ 	.byte	0x3e, 0x20, 0x26, 0x5d, 0x00
.L_0:


//--------------------- .nv.shared._ZN7cutlass13device_kernelIN5flash11enable_sm90INS1_16FlashAttnFwdSm90INS1_25CollectiveMainloopFwdSm90ILi2EN4cute5tupleIJNS5_1CILi1EEES8_S8_EEENS6_IJNS7_ILi128EEENS7_ILi160EEENS7_ILi192EEEEEELi128ENS_12float_e4m3_tEfNS_4arch4Sm90ELb0ELb0ELb0ELb0ELb0ELb0ELb0ELb1ELb1ELb0ELb0ELb0EEENS1_21CollectiveEpilogueFwdINS6_IJSA_SA_SB_EEES9_NS_10bfloat16_tESG_Li256ELb0ELb0ELb0ELb1EEENS1_29StaticPersistentTileSchedulerILb0EEEEEEEEEvNT_6ParamsE --------------------------
	.section	.nv.shared._ZN7cutlass13device_kernelIN5flash11enable_sm90INS1_16FlashAttnFwdSm90INS1_25CollectiveMainloopFwdSm90ILi2EN4cute5tupleIJNS5_1CILi1EEES8_S8_EEENS6_IJNS7_ILi128EEENS7_ILi160EEENS7_ILi192EEEEEELi128ENS_12float_e4m3_tEfNS_4arch4Sm90ELb0ELb0ELb0ELb0ELb0ELb0ELb0ELb1ELb1ELb0ELb0ELb0EEENS1_21CollectiveEpilogueFwdINS6_IJSA_SA_SB_EEES9_NS_10bfloat16_tESG_Li256ELb0ELb0ELb0ELb1EEENS1_29StaticPersistentTileSchedulerILb0EEEEEEEEEvNT_6ParamsE,"aw",@nobits
	.sectionflags	@""
	.align	16
	.zero		1024


//--------------------- .nv.shared.reserved.0     --------------------------
	.section	.nv.shared.reserved.0,"aw",@nobits
	.weak		__nv_reservedSMEM_offset_0_alias
	.size		__nv_reservedSMEM_offset_0_alias, 0, 0
	.other		__nv_reservedSMEM_offset_0_alias,@"STO_CUDA_RESERVED_SHARED STV_DEFAULT"
__nv_reservedSMEM_offset_0_alias:
	.zero		0


//--------------------- .nv.global                --------------------------
	.section	.nv.global,"aw",@nobits
.nv.global:
	.type		_ZN67_INTERNAL_c28cff71_31_flash_fwd_hdimdiff_e4m3_sm90_cu_f3e6f9ee_39454cute1_E,@object
	.size		_ZN67_INTERNAL_c28cff71_31_flash_fwd_hdimdiff_e4m3_sm90_cu_f3e6f9ee_39454cute1_E,(_ZN67_INTERNAL_c28cff71_31_flash_fwd_hdimdiff_e4m3_sm90_cu_f3e6f9ee_39454cuda3std3__45__cpo6cbeginE - _ZN67_INTERNAL_c28cff71_31_flash_fwd_hdimdiff_e4m3_sm90_cu_f3e6f9ee_39454cute1_E)
_ZN67_INTERNAL_c28cff71_31_flash_fwd_hdimdiff_e4m3_sm90_cu_f3e6f9ee_39454cute1_E:
	.zero		1
	.type		_ZN67_INTERNAL_c28cff71_31_flash_fwd_hdimdiff_e4m3_sm90_cu_f3e6f9ee_39454cuda3std3__45__cpo6cbeginE,@object
	.size		_ZN67_INTERNAL_c28cff71_31_flash_fwd_hdimdiff_e4m3_sm90_cu_f3e6f9ee_39454cuda3std3__45__cpo6cbeginE,(_ZN67_INTERNAL_c28cff71_31_flash_fwd_hdimdiff_e4m3_sm90_cu_f3e6f9ee_39454cuda3std3__48in_placeE - _ZN67_INTERNAL_c28cff71_31_flash_fwd_hdimdiff_e4m3_sm90_cu_f3e6f9ee_39454cuda3std3__45__cpo6cbeginE)
_ZN67_INTERNAL_c28cff71_31_flash_fwd_hdimdiff_e4m3_sm90_cu_f3e6f9ee_39454cuda3std3__45__cpo6cbeginE:
	.zero		1
	.type		_ZN67_INTERNAL_c28cff71_31_flash_fwd_hdimdiff_e4m3_sm90_cu_f3e6f9ee_39454cuda3std3__48in_placeE,@object
	.size		_ZN67_INTERNAL_c28cff71_31_flash_fwd_hdimdiff_e4m3_sm90_cu_f3e6f9ee_39454cuda3std3__48in_placeE,(_ZN67_INTERNAL_c28cff71_31_flash_fwd_hdimdiff_e4m3_sm90_cu_f3e6f9ee_39454cuda3std6ranges3__45__cpo9iter_moveE - _ZN67_INTERNAL_c28cff71_31_flash_fwd_hdimdiff_e4m3_sm90_cu_f3e6f9ee_39454cuda3std3__48in_placeE)
_ZN67_INTERNAL_c28cff71_31_flash_fwd_hdimdiff_e4m3_sm90_cu_f3e6f9ee_39454cuda3std3__48in_placeE:
	.zero		1
	.type		_ZN67_INTERNAL_c28cff71_31_flash_fwd_hdimdiff_e4m3_sm90_cu_f3e6f9ee_39454cuda3std6ranges3__45__cpo9iter_moveE,@object
	.size		_ZN67_INTERNAL_c28cff71_31_flash_fwd_hdimdiff_e4m3_sm90_cu_f3e6f9ee_39454cuda3std6ranges3__45__cpo9iter_moveE,(_ZN67_INTERNAL_c28cff71_31_flash_fwd_hdimdiff_e4m3_sm90_cu_f3e6f9ee_39454cuda3std3__45__cpo5beginE - _ZN67_INTERNAL_c28cff71_31_flash_fwd_hdimdiff_e4m3_sm90_cu_f3e6f9ee_39454cuda3std6ranges3__45__cpo9iter_moveE)
_ZN67_INTERNAL_c28cff71_31_flash_fwd_hdimdiff_e4m3_sm90_cu_f3e6f9ee_39454cuda3std6ranges3__45__cpo9iter_moveE:
	.zero		1
	.type		_ZN67_INTERNAL_c28cff71_31_flash_fwd_hdimdiff_e4m3_sm90_cu_f3e6f9ee_39454cuda3std3__45__cpo5beginE,@object
	.size		_ZN67_INTERNAL_c28cff71_31_flash_fwd_hdimdiff_e4m3_sm90_cu_f3e6f9ee_39454cuda3std3__45__cpo5beginE,(_ZN67_INTERNAL_c28cff71_31_flash_fwd_hdimdiff_e4m3_sm90_cu_f3e6f9ee_39454cuda3std3__469_GLOBAL__N__c28cff71_31_flash_fwd_hdimdiff_e4m3_sm90_cu_f3e6f9ee_39456ignoreE - _ZN67_INTERNAL_c28cff71_31_flash_fwd_hdimdiff_e4m3_sm90_cu_f3e6f9ee_39454cuda3std3__45__cpo5beginE)
_ZN67_INTERNAL_c28cff71_31_flash_fwd_hdimdiff_e4m3_sm90_cu_f3e6f9ee_39454cuda3std3__45__cpo5beginE:
	.zero		1
	.type		_ZN67_INTERNAL_c28cff71_31_flash_fwd_hdimdiff_e4m3_sm90_cu_f3e6f9ee_39454cuda3std3__469_GLOBAL__N__c28cff71_31_flash_fwd_hdimdiff_e4m3_sm90_cu_f3e6f9ee_39456ignoreE,@object
	.size		_ZN67_INTERNAL_c28cff71_31_flash_fwd_hdimdiff_e4m3_sm90_cu_f3e6f9ee_39454cuda3std3__469_GLOBAL__N__c28cff71_31_flash_fwd_hdimdiff_e4m3_sm90_cu_f3e6f9ee_39456ignoreE,(_ZN67_INTERNAL_c28cff71_31_flash_fwd_hdimdiff_e4m3_sm90_cu_f3e6f9ee_39454cute7productE - _ZN67_INTERNAL_c28cff71_31_flash_fwd_hdimdiff_e4m3_sm90_cu_f3e6f9ee_39454cuda3std3__469_GLOBAL__N__c28cff71_31_flash_fwd_hdimdiff_e4m3_sm90_cu_f3e6f9ee_39456ignoreE)
_ZN67_INTERNAL_c28cff71_31_flash_fwd_hdimdiff_e4m3_sm90_cu_f3e6f9ee_39454cuda3std3__469_GLOBAL__N__c28cff71_31_flash_fwd_hdimdiff_e4m3_sm90_cu_f3e6f9ee_39456ignoreE:
	.zero		1
	.type		_ZN67_INTERNAL_c28cff71_31_flash_fwd_hdimdiff_e4m3_sm90_cu_f3e6f9ee_39454cute7productE,@object
	.size		_ZN67_INTERNAL_c28cff71_31_flash_fwd_hdimdiff_e4m3_sm90_cu_f3e6f9ee_39454cute7productE,(_ZN67_INTERNAL_c28cff71_31_flash_fwd_hdimdiff_e4m3_sm90_cu_f3e6f9ee_39454cuda3std3__45__cpo3endE - _ZN67_INTERNAL_c28cff71_31_flash_fwd_hdimdiff_e4m3_sm90_cu_f3e6f9ee_39454cute7productE)
_ZN67_INTERNAL_c28cff71_31_flash_fwd_hdimdiff_e4m3_sm90_cu_f3e6f9ee_39454cute7productE:
	.zero		1
	.type		_ZN67_INTERNAL_c28cff71_31_flash_fwd_hdimdiff_e4m3_sm90_cu_f3e6f9ee_39454cuda3std3__45__cpo3endE,@object
	.size		_ZN67_INTERNAL_c28cff71_31_flash_fwd_hdimdiff_e4m3_sm90_cu_f3e6f9ee_39454cuda3std3__45__cpo3endE,(_ZN67_INTERNAL_c28cff71_31_flash_fwd_hdimdiff_e4m3_sm90_cu_f3e6f9ee_39454cuda3std3__419piecewise_constructE - _ZN67_INTERNAL_c28cff71_31_flash_fwd_hdimdiff_e4m3_sm90_cu_f3e6f9ee_39454cuda3std3__45__cpo3endE)
_ZN67_INTERNAL_c28cff71_31_flash_fwd_hdimdiff_e4m3_sm90_cu_f3e6f9ee_39454cuda3std3__45__cpo3endE:
	.zero		1
	.type		_ZN67_INTERNAL_c28cff71_31_flash_fwd_hdimdiff_e4m3_sm90_cu_f3e6f9ee_39454cuda3std3__419piecewise_constructE,@object
	.size		_ZN67_INTERNAL_c28cff71_31_flash_fwd_hdimdiff_e4m3_sm90_cu_f3e6f9ee_39454cuda3std3__419piecewise_constructE,(_ZN67_INTERNAL_c28cff71_31_flash_fwd_hdimdiff_e4m3_sm90_cu_f3e6f9ee_39454cuda3std3__45__cpo4cendE - _ZN67_INTERNAL_c28cff71_31_flash_fwd_hdimdiff_e4m3_sm90_cu_f3e6f9ee_39454cuda3std3__419piecewise_constructE)
_ZN67_INTERNAL_c28cff71_31_flash_fwd_hdimdiff_e4m3_sm90_cu_f3e6f9ee_39454cuda3std3__419piecewise_constructE:
	.zero		1
	.type		_ZN67_INTERNAL_c28cff71_31_flash_fwd_hdimdiff_e4m3_sm90_cu_f3e6f9ee_39454cuda3std3__45__cpo4cendE,@object
	.size		_ZN67_INTERNAL_c28cff71_31_flash_fwd_hdimdiff_e4m3_sm90_cu_f3e6f9ee_39454cuda3std3__45__cpo4cendE,(_ZN67_INTERNAL_c28cff71_31_flash_fwd_hdimdiff_e4m3_sm90_cu_f3e6f9ee_39454cuda3std6ranges3__45__cpo4swapE - _ZN67_INTERNAL_c28cff71_31_flash_fwd_hdimdiff_e4m3_sm90_cu_f3e6f9ee_39454cuda3std3__45__cpo4cendE)
_ZN67_INTERNAL_c28cff71_31_flash_fwd_hdimdiff_e4m3_sm90_cu_f3e6f9ee_39454cuda3std3__45__cpo4cendE:
	.zero		1
	.type		_ZN67_INTERNAL_c28cff71_31_flash_fwd_hdimdiff_e4m3_sm90_cu_f3e6f9ee_39454cuda3std6ranges3__45__cpo4swapE,@object
	.size		_ZN67_INTERNAL_c28cff71_31_flash_fwd_hdimdiff_e4m3_sm90_cu_f3e6f9ee_39454cuda3std6ranges3__45__cpo4swapE,(.L_15 - _ZN67_INTERNAL_c28cff71_31_flash_fwd_hdimdiff_e4m3_sm90_cu_f3e6f9ee_39454cuda3std6ranges3__45__cpo4swapE)
_ZN67_INTERNAL_c28cff71_31_flash_fwd_hdimdiff_e4m3_sm90_cu_f3e6f9ee_39454cuda3std6ranges3__45__cpo4swapE:
	.zero		1
.L_15:


//--------------------- .nv.shared._ZN7cutlass13device_kernelIN5flash11enable_sm90INS1_16FlashAttnFwdSm90INS1_25CollectiveMainloopFwdSm90ILi2EN4cute5tupleIJNS5_1CILi2EEENS7_ILi1EEES9_EEENS6_IJNS7_ILi128EEENS7_ILi160EEENS7_ILi192EEEEEELi128ENS_12float_e4m3_tEfNS_4arch4Sm90ELb0ELb0ELb0ELb0ELb0ELb0ELb0ELb1ELb1ELb0ELb0ELb0EEENS1_21CollectiveEpilogueFwdINS6_IJSB_SB_SC_EEESA_NS_10bfloat16_tESH_Li256ELb0ELb0ELb0ELb1EEENS1_29StaticPersistentTileSchedulerILb0EEEEEEEEEvNT_6ParamsE --------------------------
	.section	.nv.shared._ZN7cutlass13device_kernelIN5flash11enable_sm90INS1_16FlashAttnFwdSm90INS1_25CollectiveMainloopFwdSm90ILi2EN4cute5tupleIJNS5_1CILi2EEENS7_ILi1EEES9_EEENS6_IJNS7_ILi128EEENS7_ILi160EEENS7_ILi192EEEEEELi128ENS_12float_e4m3_tEfNS_4arch4Sm90ELb0ELb0ELb0ELb0ELb0ELb0ELb0ELb1ELb1ELb0ELb0ELb0EEENS1_21CollectiveEpilogueFwdINS6_IJSB_SB_SC_EEESA_NS_10bfloat16_tESH_Li256ELb0ELb0ELb0ELb1EEENS1_29StaticPersistentTileSchedulerILb0EEEEEEEEEvNT_6ParamsE,"aw",@nobits
	.sectionflags	@""
	.align	16
	.zero		1024


//--------------------- .nv.shared._ZN7cutlass13device_kernelIN5flash11enable_sm90INS1_16FlashAttnFwdSm90INS1_25CollectiveMainloopFwdSm90ILi2EN4cute5tupleIJNS5_1CILi1EEES8_S8_EEENS6_IJNS7_ILi128EEENS7_ILi160EEENS7_ILi192EEEEEELi128ENS_12float_e4m3_tEfNS_4arch4Sm90ELb0ELb0ELb0ELb1ELb0ELb0ELb0ELb1ELb1ELb0ELb0ELb0EEENS1_21CollectiveEpilogueFwdINS6_IJSA_SA_SB_EEES9_NS_10bfloat16_tESG_Li256ELb1ELb0ELb0ELb1EEENS1_36VarlenDynamicPersistentTileSchedulerILi128ELi160ELi256ELi128ELb0ELb0ELb1ELb0ELb1ELb1EEEEEEEEEvNT_6ParamsE --------------------------
	.section	.nv.shared._ZN7cutlass13device_kernelIN5flash11enable_sm90INS1_16FlashAttnFwdSm90INS1_25CollectiveMainloopFwdSm90ILi2EN4cute5tupleIJNS5_1CILi1EEES8_S8_EEENS6_IJNS7_ILi128EEENS7_ILi160EEENS7_ILi192EEEEEELi128ENS_12float_e4m3_tEfNS_4arch4Sm90ELb0ELb0ELb0ELb1ELb0ELb0ELb0ELb1ELb1ELb0ELb0ELb0EEENS1_21CollectiveEpilogueFwdINS6_IJSA_SA_SB_EEES9_NS_10bfloat16_tESG_Li256ELb1ELb0ELb0ELb1EEENS1_36VarlenDynamicPersistentTileSchedulerILi128ELi160ELi256ELi128ELb0ELb0ELb1ELb0ELb1ELb1EEEEEEEEEvNT_6ParamsE,"aw",@nobits
	.sectionflags	@""
	.align	16
	.zero		1024


//--------------------- .nv.shared._ZN7cutlass13device_kernelIN5flash11enable_sm90INS1_16FlashAttnFwdSm90INS1_25CollectiveMainloopFwdSm90ILi2EN4cute5tupleIJNS5_1CILi1EEES8_S8_EEENS6_IJNS7_ILi128EEENS7_ILi160EEENS7_ILi192EEEEEELi128ENS_12float_e4m3_tEfNS_4arch4Sm90ELb0ELb0ELb0ELb1ELb0ELb1ELb0ELb1ELb1ELb0ELb0ELb0EEENS1_21CollectiveEpilogueFwdINS6_IJSA_SA_SB_EEES9_NS_10bfloat16_tESG_Li256ELb1ELb0ELb0ELb1EEENS1_36VarlenDynamicPersistentTileSchedulerILi128ELi160ELi256ELi128ELb0ELb0ELb1ELb0ELb1ELb1EEEEEEEEEvNT_6ParamsE --------------------------
	.section	.nv.shared._ZN7cutlass13device_kernelIN5flash11enable_sm90INS1_16FlashAttnFwdSm90INS1_25CollectiveMainloopFwdSm90ILi2EN4cute5tupleIJNS5_1CILi1EEES8_S8_EEENS6_IJNS7_ILi128EEENS7_ILi160EEENS7_ILi192EEEEEELi128ENS_12float_e4m3_tEfNS_4arch4Sm90ELb0ELb0ELb0ELb1ELb0ELb1ELb0ELb1ELb1ELb0ELb0ELb0EEENS1_21CollectiveEpilogueFwdINS6_IJSA_SA_SB_EEES9_NS_10bfloat16_tESG_Li256ELb1ELb0ELb0ELb1EEENS1_36VarlenDynamicPersistentTileSchedulerILi128ELi160ELi256ELi128ELb0ELb0ELb1ELb0ELb1ELb1EEEEEEEEEvNT_6ParamsE,"aw",@nobits
	.sectionflags	@""
	.align	16
	.zero		1024


//--------------------- .nv.shared._ZN7cutlass13device_kernelIN5flash11enable_sm90INS1_16FlashAttnFwdSm90INS1_25CollectiveMainloopFwdSm90ILi2EN4cute5tupleIJNS5_1CILi1EEES8_S8_EEENS6_IJNS7_ILi128EEENS7_ILi160EEENS7_ILi192EEEEEELi128ENS_12float_e4m3_tEfNS_4arch4Sm90ELb0ELb1ELb0ELb0ELb0ELb0ELb0ELb1ELb1ELb0ELb0ELb0EEENS1_21CollectiveEpilogueFwdINS6_IJSA_SA_SB_EEES9_NS_10bfloat16_tESG_Li256ELb0ELb0ELb0ELb1EEENS1_30DynamicPersistentTileSchedulerILi256ELi128ELb0ELb0ELb1EEEEEEEEEvNT_6ParamsE --------------------------
	.section	.nv.shared._ZN7cutlass13device_kernelIN5flash11enable_sm90INS1_16FlashAttnFwdSm90INS1_25CollectiveMainloopFwdSm90ILi2EN4cute5tupleIJNS5_1CILi1EEES8_S8_EEENS6_IJNS7_ILi128EEENS7_ILi160EEENS7_ILi192EEEEEELi128ENS_12float_e4m3_tEfNS_4arch4Sm90ELb0ELb1ELb0ELb0ELb0ELb0ELb0ELb1ELb1ELb0ELb0ELb0EEENS1_21CollectiveEpilogueFwdINS6_IJSA_SA_SB_EEES9_NS_10bfloat16_tESG_Li256ELb0ELb0ELb0ELb1EEENS1_30DynamicPersistentTileSchedulerILi256ELi128ELb0ELb0ELb1EEEEEEEEEvNT_6ParamsE,"aw",@nobits
	.sectionflags	@""
	.align	16
	.zero		1024


//--------------------- .nv.shared._ZN7cutlass13device_kernelIN5flash11enable_sm90INS1_16FlashAttnFwdSm90INS1_25CollectiveMainloopFwdSm90ILi2EN4cute5tupleIJNS5_1CILi1EEES8_S8_EEENS6_IJNS7_ILi128EEENS7_ILi160EEENS7_ILi192EEEEEELi128ENS_12float_e4m3_tEfNS_4arch4Sm90ELb0ELb1ELb0ELb1ELb0ELb0ELb0ELb1ELb1ELb0ELb0ELb0EEENS1_21CollectiveEpilogueFwdINS6_IJSA_SA_SB_EEES9_NS_10bfloat16_tESG_Li256ELb1ELb0ELb0ELb1EEENS1_36VarlenDynamicPersistentTileSchedulerILi128ELi160ELi256ELi128ELb0ELb0ELb1ELb1ELb0ELb1EEEEEEEEEvNT_6ParamsE --------------------------
	.section	.nv.shared._ZN7cutlass13device_kernelIN5flash11enable_sm90INS1_16FlashAttnFwdSm90INS1_25CollectiveMainloopFwdSm90ILi2EN4cute5tupleIJNS5_1CILi1EEES8_S8_EEENS6_IJNS7_ILi128EEENS7_ILi160EEENS7_ILi192EEEEEELi128ENS_12float_e4m3_tEfNS_4arch4Sm90ELb0ELb1ELb0ELb1ELb0ELb0ELb0ELb1ELb1ELb0ELb0ELb0EEENS1_21CollectiveEpilogueFwdINS6_IJSA_SA_SB_EEES9_NS_10bfloat16_tESG_Li256ELb1ELb0ELb0ELb1EEENS1_36VarlenDynamicPersistentTileSchedulerILi128ELi160ELi256ELi128ELb0ELb0ELb1ELb1ELb0ELb1EEEEEEEEEvNT_6ParamsE,"aw",@nobits
	.sectionflags	@""
	.align	16
	.zero		1024


//--------------------- .nv.shared._ZN7cutlass13device_kernelIN5flash11enable_sm90INS1_16FlashAttnFwdSm90INS1_25CollectiveMainloopFwdSm90ILi2EN4cute5tupleIJNS5_1CILi1EEES8_S8_EEENS6_IJNS7_ILi128EEENS7_ILi160EEENS7_ILi192EEEEEELi128ENS_12float_e4m3_tEfNS_4arch4Sm90ELb0ELb1ELb0ELb1ELb0ELb1ELb0ELb1ELb1ELb0ELb0ELb0EEENS1_21CollectiveEpilogueFwdINS6_IJSA_SA_SB_EEES9_NS_10bfloat16_tESG_Li256ELb1ELb0ELb0ELb1EEENS1_36VarlenDynamicPersistentTileSchedulerILi128ELi160ELi256ELi128ELb0ELb0ELb1ELb1ELb0ELb1EEEEEEEEEvNT_6ParamsE --------------------------
	.section	.nv.shared._ZN7cutlass13device_kernelIN5flash11enable_sm90INS1_16FlashAttnFwdSm90INS1_25CollectiveMainloopFwdSm90ILi2EN4cute5tupleIJNS5_1CILi1EEES8_S8_EEENS6_IJNS7_ILi128EEENS7_ILi160EEENS7_ILi192EEEEEELi128ENS_12float_e4m3_tEfNS_4arch4Sm90ELb0ELb1ELb0ELb1ELb0ELb1ELb0ELb1ELb1ELb0ELb0ELb0EEENS1_21CollectiveEpilogueFwdINS6_IJSA_SA_SB_EEES9_NS_10bfloat16_tESG_Li256ELb1ELb0ELb0ELb1EEENS1_36VarlenDynamicPersistentTileSchedulerILi128ELi160ELi256ELi128ELb0ELb0ELb1ELb1ELb0ELb1EEEEEEEEEvNT_6ParamsE,"aw",@nobits
	.sectionflags	@""
	.align	16
	.zero		1024


//--------------------- .nv.shared._ZN7cutlass13device_kernelIN5flash11enable_sm90INS1_16FlashAttnFwdSm90INS1_25CollectiveMainloopFwdSm90ILi2EN4cute5tupleIJNS5_1CILi1EEES8_S8_EEENS6_IJNS7_ILi128EEENS7_ILi160EEENS7_ILi192EEEEEELi128ENS_12float_e4m3_tEfNS_4arch4Sm90ELb1ELb0ELb0ELb0ELb0ELb0ELb0ELb1ELb1ELb0ELb0ELb0EEENS1_21CollectiveEpilogueFwdINS6_IJSA_SA_SB_EEES9_NS_10bfloat16_tESG_Li256ELb0ELb0ELb0ELb1EEENS1_30DynamicPersistentTileSchedulerILi256ELi128ELb0ELb0ELb1EEEEEEEEEvNT_6ParamsE --------------------------
	.section	.nv.shared._ZN7cutlass13device_kernelIN5flash11enable_sm90INS1_16FlashAttnFwdSm90INS1_25CollectiveMainloopFwdSm90ILi2EN4cute5tupleIJNS5_1CILi1EEES8_S8_EEENS6_IJNS7_ILi128EEENS7_ILi160EEENS7_ILi192EEEEEELi128ENS_12float_e4m3_tEfNS_4arch4Sm90ELb1ELb0ELb0ELb0ELb0ELb0ELb0ELb1ELb1ELb0ELb0ELb0EEENS1_21CollectiveEpilogueFwdINS6_IJSA_SA_SB_EEES9_NS_10bfloat16_tESG_Li256ELb0ELb0ELb0ELb1EEENS1_30DynamicPersistentTileSchedulerILi256ELi128ELb0ELb0ELb1EEEEEEEEEvNT_6ParamsE,"aw",@nobits
	.sectionflags	@""
	.align	16
	.zero		1024


//--------------------- .nv.shared._ZN7cutlass13device_kernelIN5flash11enable_sm90INS1_16FlashAttnFwdSm90INS1_25CollectiveMainloopFwdSm90ILi2EN4cute5tupleIJNS5_1CILi1EEES8_S8_EEENS6_IJNS7_ILi128EEENS7_ILi160EEENS7_ILi192EEEEEELi128ENS_12float_e4m3_tEfNS_4arch4Sm90ELb1ELb0ELb0ELb1ELb0ELb0ELb0ELb1ELb1ELb0ELb0ELb0EEENS1_21CollectiveEpilogueFwdINS6_IJSA_SA_SB_EEES9_NS_10bfloat16_tESG_Li256ELb1ELb0ELb0ELb1EEENS1_36VarlenDynamicPersistentTileSchedulerILi128ELi160ELi256ELi128ELb0ELb0ELb1ELb1ELb1ELb1EEEEEEEEEvNT_6ParamsE --------------------------
	.section	.nv.shared._ZN7cutlass13device_kernelIN5flash11enable_sm90INS1_16FlashAttnFwdSm90INS1_25CollectiveMainloopFwdSm90ILi2EN4cute5tupleIJNS5_1CILi1EEES8_S8_EEENS6_IJNS7_ILi128EEENS7_ILi160EEENS7_ILi192EEEEEELi128ENS_12float_e4m3_tEfNS_4arch4Sm90ELb1ELb0ELb0ELb1ELb0ELb0ELb0ELb1ELb1ELb0ELb0ELb0EEENS1_21CollectiveEpilogueFwdINS6_IJSA_SA_SB_EEES9_NS_10bfloat16_tESG_Li256ELb1ELb0ELb0ELb1EEENS1_36VarlenDynamicPersistentTileSchedulerILi128ELi160ELi256ELi128ELb0ELb0ELb1ELb1ELb1ELb1EEEEEEEEEvNT_6ParamsE,"aw",@nobits
	.sectionflags	@""
	.align	16
	.zero		1024


//--------------------- .nv.shared._ZN7cutlass13device_kernelIN5flash11enable_sm90INS1_16FlashAttnFwdSm90INS1_25CollectiveMainloopFwdSm90ILi2EN4cute5tupleIJNS5_1CILi1EEES8_S8_EEENS6_IJNS7_ILi128EEENS7_ILi160EEENS7_ILi192EEEEEELi128ENS_12float_e4m3_tEfNS_4arch4Sm90ELb1ELb0ELb0ELb1ELb0ELb1ELb0ELb1ELb1ELb0ELb0ELb0EEENS1_21CollectiveEpilogueFwdINS6_IJSA_SA_SB_EEES9_NS_10bfloat16_tESG_Li256ELb1ELb0ELb0ELb1EEENS1_36VarlenDynamicPersistentTileSchedulerILi128ELi160ELi256ELi128ELb0ELb0ELb1ELb1ELb1ELb1EEEEEEEEEvNT_6ParamsE --------------------------
	.section	.nv.shared._ZN7cutlass13device_kernelIN5flash11enable_sm90INS1_16FlashAttnFwdSm90INS1_25CollectiveMainloopFwdSm90ILi2EN4cute5tupleIJNS5_1CILi1EEES8_S8_EEENS6_IJNS7_ILi128EEENS7_ILi160EEENS7_ILi192EEEEEELi128ENS_12float_e4m3_tEfNS_4arch4Sm90ELb1ELb0ELb0ELb1ELb0ELb1ELb0ELb1ELb1ELb0ELb0ELb0EEENS1_21CollectiveEpilogueFwdINS6_IJSA_SA_SB_EEES9_NS_10bfloat16_tESG_Li256ELb1ELb0ELb0ELb1EEENS1_36VarlenDynamicPersistentTileSchedulerILi128ELi160ELi256ELi128ELb0ELb0ELb1ELb1ELb1ELb1EEEEEEEEEvNT_6ParamsE,"aw",@nobits
	.sectionflags	@""
	.align	16
	.zero		1024


//--------------------- .nv.constant0._ZN7cutlass13device_kernelIN5flash11enable_sm90INS1_16FlashAttnFwdSm90INS1_25CollectiveMainloopFwdSm90ILi2EN4cute5tupleIJNS5_1CILi1EEES8_S8_EEENS6_IJNS7_ILi128EEENS7_ILi160EEENS7_ILi192EEEEEELi128ENS_12float_e4m3_tEfNS_4arch4Sm90ELb0ELb0ELb0ELb0ELb0ELb0ELb0ELb1ELb1ELb0ELb0ELb0EEENS1_21CollectiveEpilogueFwdINS6_IJSA_SA_SB_EEES9_NS_10bfloat16_tESG_Li256ELb0ELb0ELb0ELb1EEENS1_29StaticPersistentTileSchedulerILb0EEEEEEEEEvNT_6ParamsE --------------------------
	.section	.nv.constant0._ZN7cutlass13device_kernelIN5flash11enable_sm90INS1_16FlashAttnFwdSm90INS1_25CollectiveMainloopFwdSm90ILi2EN4cute5tupleIJNS5_1CILi1EEES8_S8_EEENS6_IJNS7_ILi128EEENS7_ILi160EEENS7_ILi192EEEEEELi128ENS_12float_e4m3_tEfNS_4arch4Sm90ELb0ELb0ELb0ELb0ELb0ELb0ELb0ELb1ELb1ELb0ELb0ELb0EEENS1_21CollectiveEpilogueFwdINS6_IJSA_SA_SB_EEES9_NS_10bfloat16_tESG_Li256ELb0ELb0ELb0ELb1EEENS1_29StaticPersistentTileSchedulerILb0EEEEEEEEEvNT_6ParamsE,"a",@progbits
	.sectionflags	@""
	.align	4
.nv.constant0._ZN7cutlass13device_kernelIN5flash11enable_sm90INS1_16FlashAttnFwdSm90INS1_25CollectiveMainloopFwdSm90ILi2EN4cute5tupleIJNS5_1CILi1EEES8_S8_EEENS6_IJNS7_ILi128EEENS7_ILi160EEENS7_ILi192EEEEEELi128ENS_12float_e4m3_tEfNS_4arch4Sm90ELb0ELb0ELb0ELb0ELb0ELb0ELb0ELb1ELb1ELb0ELb0ELb0EEENS1_21CollectiveEpilogueFwdINS6_IJSA_SA_SB_EEES9_NS_10bfloat16_tESG_Li256ELb0ELb0ELb0ELb1EEENS1_29StaticPersistentTileSchedulerILb0EEEEEEEEEvNT_6ParamsE:
	.zero		3584


//--------------------- .nv.constant0._ZN7cutlass13device_kernelIN5flash11enable_sm90INS1_16FlashAttnFwdSm90INS1_25CollectiveMainloopFwdSm90ILi2EN4cute5tupleIJNS5_1CILi2EEENS7_ILi1EEES9_EEENS6_IJNS7_ILi128EEENS7_ILi160EEENS7_ILi192EEEEEELi128ENS_12float_e4m3_tEfNS_4arch4Sm90ELb0ELb0ELb0ELb0ELb0ELb0ELb0ELb1ELb1ELb0ELb0ELb0EEENS1_21CollectiveEpilogueFwdINS6_IJSB_SB_SC_EEESA_NS_10bfloat16_tESH_Li256ELb0ELb0ELb0ELb1EEENS1_29StaticPersistentTileSchedulerILb0EEEEEEEEEvNT_6ParamsE --------------------------
	.section	.nv.constant0._ZN7cutlass13device_kernelIN5flash11enable_sm90INS1_16FlashAttnFwdSm90INS1_25CollectiveMainloopFwdSm90ILi2EN4cute5tupleIJNS5_1CILi2EEENS7_ILi1EEES9_EEENS6_IJNS7_ILi128EEENS7_ILi160EEENS7_ILi192EEEEEELi128ENS_12float_e4m3_tEfNS_4arch4Sm90ELb0ELb0ELb0ELb0ELb0ELb0ELb0ELb1ELb1ELb0ELb0ELb0EEENS1_21CollectiveEpilogueFwdINS6_IJSB_SB_SC_EEESA_NS_10bfloat16_tESH_Li256ELb0ELb0ELb0ELb1EEENS1_29StaticPersistentTileSchedulerILb0EEEEEEEEEvNT_6ParamsE,"a",@progbits
	.sectionflags	@""
	.align	4
.nv.constant0._ZN7cutlass13device_kernelIN5flash11enable_sm90INS1_16FlashAttnFwdSm90INS1_25CollectiveMainloopFwdSm90ILi2EN4cute5tupleIJNS5_1CILi2EEENS7_ILi1EEES9_EEENS6_IJNS7_ILi128EEENS7_ILi160EEENS7_ILi192EEEEEELi128ENS_12float_e4m3_tEfNS_4arch4Sm90ELb0ELb0ELb0ELb0ELb0ELb0ELb0ELb1ELb1ELb0ELb0ELb0EEENS1_21CollectiveEpilogueFwdINS6_IJSB_SB_SC_EEESA_NS_10bfloat16_tESH_Li256ELb0ELb0ELb0ELb1EEENS1_29StaticPersistentTileSchedulerILb0EEEEEEEEEvNT_6ParamsE:
	.zero		3584


//--------------------- .nv.constant0._ZN7cutlass13device_kernelIN5flash11enable_sm90INS1_16FlashAttnFwdSm90INS1_25CollectiveMainloopFwdSm90ILi2EN4cute5tupleIJNS5_1CILi1EEES8_S8_EEENS6_IJNS7_ILi128EEENS7_ILi160EEENS7_ILi192EEEEEELi128ENS_12float_e4m3_tEfNS_4arch4Sm90ELb0ELb0ELb0ELb1ELb0ELb0ELb0ELb1ELb1ELb0ELb0ELb0EEENS1_21CollectiveEpilogueFwdINS6_IJSA_SA_SB_EEES9_NS_10bfloat16_tESG_Li256ELb1ELb0ELb0ELb1EEENS1_36VarlenDynamicPersistentTileSchedulerILi128ELi160ELi256ELi128ELb0ELb0ELb1ELb0ELb1ELb1EEEEEEEEEvNT_6ParamsE --------------------------
	.section	.nv.constant0._ZN7cutlass13device_kernelIN5flash11enable_sm90INS1_16FlashAttnFwdSm90INS1_25CollectiveMainloopFwdSm90ILi2EN4cute5tupleIJNS5_1CILi1EEES8_S8_EEENS6_IJNS7_ILi128EEENS7_ILi160EEENS7_ILi192EEEEEELi128ENS_12float_e4m3_tEfNS_4arch4Sm90ELb0ELb0ELb0ELb1ELb0ELb0ELb0ELb1ELb1ELb0ELb0ELb0EEENS1_21CollectiveEpilogueFwdINS6_IJSA_SA_SB_EEES9_NS_10bfloat16_tESG_Li256ELb1ELb0ELb0ELb1EEENS1_36VarlenDynamicPersistentTileSchedulerILi128ELi160ELi256ELi128ELb0ELb0ELb1ELb0ELb1ELb1EEEEEEEEEvNT_6ParamsE,"a",@progbits
	.sectionflags	@""
	.align	4
.nv.constant0._ZN7cutlass13device_kernelIN5flash11enable_sm90INS1_16FlashAttnFwdSm90INS1_25CollectiveMainloopFwdSm90ILi2EN4cute5tupleIJNS5_1CILi1EEES8_S8_EEENS6_IJNS7_ILi128EEENS7_ILi160EEENS7_ILi192EEEEEELi128ENS_12float_e4m3_tEfNS_4arch4Sm90ELb0ELb0ELb0ELb1ELb0ELb0ELb0ELb1ELb1ELb0ELb0ELb0EEENS1_21CollectiveEpilogueFwdINS6_IJSA_SA_SB_EEES9_NS_10bfloat16_tESG_Li256ELb1ELb0ELb0ELb1EEENS1_36VarlenDynamicPersistentTileSchedulerILi128ELi160ELi256ELi128ELb0ELb0ELb1ELb0ELb1ELb1EEEEEEEEEvNT_6ParamsE:
	.zero		3200


//--------------------- .nv.constant0._ZN7cutlass13device_kernelIN5flash11enable_sm90INS1_16FlashAttnFwdSm90INS1_25CollectiveMainloopFwdSm90ILi2EN4cute5tupleIJNS5_1CILi1EEES8_S8_EEENS6_IJNS7_ILi128EEENS7_ILi160EEENS7_ILi192EEEEEELi128ENS_12float_e4m3_tEfNS_4arch4Sm90ELb0ELb0ELb0ELb1ELb0ELb1ELb0ELb1ELb1ELb0ELb0ELb0EEENS1_21CollectiveEpilogueFwdINS6_IJSA_SA_SB_EEES9_NS_10bfloat16_tESG_Li256ELb1ELb0ELb0ELb1EEENS1_36VarlenDynamicPersistentTileSchedulerILi128ELi160ELi256ELi128ELb0ELb0ELb1ELb0ELb1ELb1EEEEEEEEEvNT_6ParamsE --------------------------
	.section	.nv.constant0._ZN7cutlass13device_kernelIN5flash11enable_sm90INS1_16FlashAttnFwdSm90INS1_25CollectiveMainloopFwdSm90ILi2EN4cute5tupleIJNS5_1CILi1EEES8_S8_EEENS6_IJNS7_ILi128EEENS7_ILi160EEENS7_ILi192EEEEEELi128ENS_12float_e4m3_tEfNS_4arch4Sm90ELb0ELb0ELb0ELb1ELb0ELb1ELb0ELb1ELb1ELb0ELb0ELb0EEENS1_21CollectiveEpilogueFwdINS6_IJSA_SA_SB_EEES9_NS_10bfloat16_tESG_Li256ELb1ELb0ELb0ELb1EEENS1_36VarlenDynamicPersistentTileSchedulerILi128ELi160ELi256ELi128ELb0ELb0ELb1ELb0ELb1ELb1EEEEEEEEEvNT_6ParamsE,"a",@progbits
	.sectionflags	@""
	.align	4
.nv.constant0._ZN7cutlass13device_kernelIN5flash11enable_sm90INS1_16FlashAttnFwdSm90INS1_25CollectiveMainloopFwdSm90ILi2EN4cute5tupleIJNS5_1CILi1EEES8_S8_EEENS6_IJNS7_ILi128EEENS7_ILi160EEENS7_ILi192EEEEEELi128ENS_12float_e4m3_tEfNS_4arch4Sm90ELb0ELb0ELb0ELb1ELb0ELb1ELb0ELb1ELb1ELb0ELb0ELb0EEENS1_21CollectiveEpilogueFwdINS6_IJSA_SA_SB_EEES9_NS_10bfloat16_tESG_Li256ELb1ELb0ELb0ELb1EEENS1_36VarlenDynamicPersistentTileSchedulerILi128ELi160ELi256ELi128ELb0ELb0ELb1ELb0ELb1ELb1EEEEEEEEEvNT_6ParamsE:
	.zero		3200


//--------------------- .nv.constant0._ZN7cutlass13device_kernelIN5flash11enable_sm90INS1_16FlashAttnFwdSm90INS1_25CollectiveMainloopFwdSm90ILi2EN4cute5tupleIJNS5_1CILi1EEES8_S8_EEENS6_IJNS7_ILi128EEENS7_ILi160EEENS7_ILi192EEEEEELi128ENS_12float_e4m3_tEfNS_4arch4Sm90ELb0ELb1ELb0ELb0ELb0ELb0ELb0ELb1ELb1ELb0ELb0ELb0EEENS1_21CollectiveEpilogueFwdINS6_IJSA_SA_SB_EEES9_NS_10bfloat16_tESG_Li256ELb0ELb0ELb0ELb1EEENS1_30DynamicPersistentTileSchedulerILi256ELi128ELb0ELb0ELb1EEEEEEEEEvNT_6ParamsE --------------------------
	.section	.nv.constant0._ZN7cutlass13device_kernelIN5flash11enable_sm90INS1_16FlashAttnFwdSm90INS1_25CollectiveMainloopFwdSm90ILi2EN4cute5tupleIJNS5_1CILi1EEES8_S8_EEENS6_IJNS7_ILi128EEENS7_ILi160EEENS7_ILi192EEEEEELi128ENS_12float_e4m3_tEfNS_4arch4Sm90ELb0ELb1ELb0ELb0ELb0ELb0ELb0ELb1ELb1ELb0ELb0ELb0EEENS1_21CollectiveEpilogueFwdINS6_IJSA_SA_SB_EEES9_NS_10bfloat16_tESG_Li256ELb0ELb0ELb0ELb1EEENS1_30DynamicPersistentTileSchedulerILi256ELi128ELb0ELb0ELb1EEEEEEEEEvNT_6ParamsE,"a",@progbits
	.sectionflags	@""
	.align	4
.nv.constant0._ZN7cutlass13device_kernelIN5flash11enable_sm90INS1_16FlashAttnFwdSm90INS1_25CollectiveMainloopFwdSm90ILi2EN4cute5tupleIJNS5_1CILi1EEES8_S8_EEENS6_IJNS7_ILi128EEENS7_ILi160EEENS7_ILi192EEEEEELi128ENS_12float_e4m3_tEfNS_4arch4Sm90ELb0ELb1ELb0ELb0ELb0ELb0ELb0ELb1ELb1ELb0ELb0ELb0EEENS1_21CollectiveEpilogueFwdINS6_IJSA_SA_SB_EEES9_NS_10bfloat16_tESG_Li256ELb0ELb0ELb0ELb1EEENS1_30DynamicPersistentTileSchedulerILi256ELi128ELb0ELb0ELb1EEEEEEEEEvNT_6ParamsE:
	.zero		3584


//--------------------- .nv.constant0._ZN7cutlass13device_kernelIN5flash11enable_sm90INS1_16FlashAttnFwdSm90INS1_25CollectiveMainloopFwdSm90ILi2EN4cute5tupleIJNS5_1CILi1EEES8_S8_EEENS6_IJNS7_ILi128EEENS7_ILi160EEENS7_ILi192EEEEEELi128ENS_12float_e4m3_tEfNS_4arch4Sm90ELb0ELb1ELb0ELb1ELb0ELb0ELb0ELb1ELb1ELb0ELb0ELb0EEENS1_21CollectiveEpilogueFwdINS6_IJSA_SA_SB_EEES9_NS_10bfloat16_tESG_Li256ELb1ELb0ELb0ELb1EEENS1_36VarlenDynamicPersistentTileSchedulerILi128ELi160ELi256ELi128ELb0ELb0ELb1ELb1ELb0ELb1EEEEEEEEEvNT_6ParamsE --------------------------
	.section	.nv.constant0._ZN7cutlass13device_kernelIN5flash11enable_sm90INS1_16FlashAttnFwdSm90INS1_25CollectiveMainloopFwdSm90ILi2EN4cute5tupleIJNS5_1CILi1EEES8_S8_EEENS6_IJNS7_ILi128EEENS7_ILi160EEENS7_ILi192EEEEEELi128ENS_12float_e4m3_tEfNS_4arch4Sm90ELb0ELb1ELb0ELb1ELb0ELb0ELb0ELb1ELb1ELb0ELb0ELb0EEENS1_21CollectiveEpilogueFwdINS6_IJSA_SA_SB_EEES9_NS_10bfloat16_tESG_Li256ELb1ELb0ELb0ELb1EEENS1_36VarlenDynamicPersistentTileSchedulerILi128ELi160ELi256ELi128ELb0ELb0ELb1ELb1ELb0ELb1EEEEEEEEEvNT_6ParamsE,"a",@progbits
	.sectionflags	@""
	.align	4
.nv.constant0._ZN7cutlass13device_kernelIN5flash11enable_sm90INS1_16FlashAttnFwdSm90INS1_25CollectiveMainloopFwdSm90ILi2EN4cute5tupleIJNS5_1CILi1EEES8_S8_EEENS6_IJNS7_ILi128EEENS7_ILi160EEENS7_ILi192EEEEEELi128ENS_12float_e4m3_tEfNS_4arch4Sm90ELb0ELb1ELb0ELb1ELb0ELb0ELb0ELb1ELb1ELb0ELb0ELb0EEENS1_21CollectiveEpilogueFwdINS6_IJSA_SA_SB_EEES9_NS_10bfloat16_tESG_Li256ELb1ELb0ELb0ELb1EEENS1_36VarlenDynamicPersistentTileSchedulerILi128ELi160ELi256ELi128ELb0ELb0ELb1ELb1ELb0ELb1EEEEEEEEEvNT_6ParamsE:
	.zero		3200


//--------------------- .nv.constant0._ZN7cutlass13device_kernelIN5flash11enable_sm90INS1_16FlashAttnFwdSm90INS1_25CollectiveMainloopFwdSm90ILi2EN4cute5tupleIJNS5_1CILi1EEES8_S8_EEENS6_IJNS7_ILi128EEENS7_ILi160EEENS7_ILi192EEEEEELi128ENS_12float_e4m3_tEfNS_4arch4Sm90ELb0ELb1ELb0ELb1ELb0ELb1ELb0ELb1ELb1ELb0ELb0ELb0EEENS1_21CollectiveEpilogueFwdINS6_IJSA_SA_SB_EEES9_NS_10bfloat16_tESG_Li256ELb1ELb0ELb0ELb1EEENS1_36VarlenDynamicPersistentTileSchedulerILi128ELi160ELi256ELi128ELb0ELb0ELb1ELb1ELb0ELb1EEEEEEEEEvNT_6ParamsE --------------------------
	.section	.nv.constant0._ZN7cutlass13device_kernelIN5flash11enable_sm90INS1_16FlashAttnFwdSm90INS1_25CollectiveMainloopFwdSm90ILi2EN4cute5tupleIJNS5_1CILi1EEES8_S8_EEENS6_IJNS7_ILi128EEENS7_ILi160EEENS7_ILi192EEEEEELi128ENS_12float_e4m3_tEfNS_4arch4Sm90ELb0ELb1ELb0ELb1ELb0ELb1ELb0ELb1ELb1ELb0ELb0ELb0EEENS1_21CollectiveEpilogueFwdINS6_IJSA_SA_SB_EEES9_NS_10bfloat16_tESG_Li256ELb1ELb0ELb0ELb1EEENS1_36VarlenDynamicPersistentTileSchedulerILi128ELi160ELi256ELi128ELb0ELb0ELb1ELb1ELb0ELb1EEEEEEEEEvNT_6ParamsE,"a",@progbits
	.sectionflags	@""
	.align	4
.nv.constant0._ZN7cutlass13device_kernelIN5flash11enable_sm90INS1_16FlashAttnFwdSm90INS1_25CollectiveMainloopFwdSm90ILi2EN4cute5tupleIJNS5_1CILi1EEES8_S8_EEENS6_IJNS7_ILi128EEENS7_ILi160EEENS7_ILi192EEEEEELi128ENS_12float_e4m3_tEfNS_4arch4Sm90ELb0ELb1ELb0ELb1ELb0ELb1ELb0ELb1ELb1ELb0ELb0ELb0EEENS1_21CollectiveEpilogueFwdINS6_IJSA_SA_SB_EEES9_NS_10bfloat16_tESG_Li256ELb1ELb0ELb0ELb1EEENS1_36VarlenDynamicPersistentTileSchedulerILi128ELi160ELi256ELi128ELb0ELb0ELb1ELb1ELb0ELb1EEEEEEEEEvNT_6ParamsE:
	.zero		3200


//--------------------- .nv.constant0._ZN7cutlass13device_kernelIN5flash11enable_sm90INS1_16FlashAttnFwdSm90INS1_25CollectiveMainloopFwdSm90ILi2EN4cute5tupleIJNS5_1CILi1EEES8_S8_EEENS6_IJNS7_ILi128EEENS7_ILi160EEENS7_ILi192EEEEEELi128ENS_12float_e4m3_tEfNS_4arch4Sm90ELb1ELb0ELb0ELb0ELb0ELb0ELb0ELb1ELb1ELb0ELb0ELb0EEENS1_21CollectiveEpilogueFwdINS6_IJSA_SA_SB_EEES9_NS_10bfloat16_tESG_Li256ELb0ELb0ELb0ELb1EEENS1_30DynamicPersistentTileSchedulerILi256ELi128ELb0ELb0ELb1EEEEEEEEEvNT_6ParamsE --------------------------
	.section	.nv.constant0._ZN7cutlass13device_kernelIN5flash11enable_sm90INS1_16FlashAttnFwdSm90INS1_25CollectiveMainloopFwdSm90ILi2EN4cute5tupleIJNS5_1CILi1EEES8_S8_EEENS6_IJNS7_ILi128EEENS7_ILi160EEENS7_ILi192EEEEEELi128ENS_12float_e4m3_tEfNS_4arch4Sm90ELb1ELb0ELb0ELb0ELb0ELb0ELb0ELb1ELb1ELb0ELb0ELb0EEENS1_21CollectiveEpilogueFwdINS6_IJSA_SA_SB_EEES9_NS_10bfloat16_tESG_Li256ELb0ELb0ELb0ELb1EEENS1_30DynamicPersistentTileSchedulerILi256ELi128ELb0ELb0ELb1EEEEEEEEEvNT_6ParamsE,"a",@progbits
	.sectionflags	@""
	.align	4
.nv.constant0._ZN7cutlass13device_kernelIN5flash11enable_sm90INS1_16FlashAttnFwdSm90INS1_25CollectiveMainloopFwdSm90ILi2EN4cute5tupleIJNS5_1CILi1EEES8_S8_EEENS6_IJNS7_ILi128EEENS7_ILi160EEENS7_ILi192EEEEEELi128ENS_12float_e4m3_tEfNS_4arch4Sm90ELb1ELb0ELb0ELb0ELb0ELb0ELb0ELb1ELb1ELb0ELb0ELb0EEENS1_21CollectiveEpilogueFwdINS6_IJSA_SA_SB_EEES9_NS_10bfloat16_tESG_Li256ELb0ELb0ELb0ELb1EEENS1_30DynamicPersistentTileSchedulerILi256ELi128ELb0ELb0ELb1EEEEEEEEEvNT_6ParamsE:
	.zero		3584


//--------------------- .nv.constant0._ZN7cutlass13device_kernelIN5flash11enable_sm90INS1_16FlashAttnFwdSm90INS1_25CollectiveMainloopFwdSm90ILi2EN4cute5tupleIJNS5_1CILi1EEES8_S8_EEENS6_IJNS7_ILi128EEENS7_ILi160EEENS7_ILi192EEEEEELi128ENS_12float_e4m3_tEfNS_4arch4Sm90ELb1ELb0ELb0ELb1ELb0ELb0ELb0ELb1ELb1ELb0ELb0ELb0EEENS1_21CollectiveEpilogueFwdINS6_IJSA_SA_SB_EEES9_NS_10bfloat16_tESG_Li256ELb1ELb0ELb0ELb1EEENS1_36VarlenDynamicPersistentTileSchedulerILi128ELi160ELi256ELi128ELb0ELb0ELb1ELb1ELb1ELb1EEEEEEEEEvNT_6ParamsE --------------------------
	.section	.nv.constant0._ZN7cutlass13device_kernelIN5flash11enable_sm90INS1_16FlashAttnFwdSm90INS1_25CollectiveMainloopFwdSm90ILi2EN4cute5tupleIJNS5_1CILi1EEES8_S8_EEENS6_IJNS7_ILi128EEENS7_ILi160EEENS7_ILi192EEEEEELi128ENS_12float_e4m3_tEfNS_4arch4Sm90ELb1ELb0ELb0ELb1ELb0ELb0ELb0ELb1ELb1ELb0ELb0ELb0EEENS1_21CollectiveEpilogueFwdINS6_IJSA_SA_SB_EEES9_NS_10bfloat16_tESG_Li256ELb1ELb0ELb0ELb1EEENS1_36VarlenDynamicPersistentTileSchedulerILi128ELi160ELi256ELi128ELb0ELb0ELb1ELb1ELb1ELb1EEEEEEEEEvNT_6ParamsE,"a",@progbits
	.sectionflags	@""
	.align	4
.nv.constant0._ZN7cutlass13device_kernelIN5flash11enable_sm90INS1_16FlashAttnFwdSm90INS1_25CollectiveMainloopFwdSm90ILi2EN4cute5tupleIJNS5_1CILi1EEES8_S8_EEENS6_IJNS7_ILi128EEENS7_ILi160EEENS7_ILi192EEEEEELi128ENS_12float_e4m3_tEfNS_4arch4Sm90ELb1ELb0ELb0ELb1ELb0ELb0ELb0ELb1ELb1ELb0ELb0ELb0EEENS1_21CollectiveEpilogueFwdINS6_IJSA_SA_SB_EEES9_NS_10bfloat16_tESG_Li256ELb1ELb0ELb0ELb1EEENS1_36VarlenDynamicPersistentTileSchedulerILi128ELi160ELi256ELi128ELb0ELb0ELb1ELb1ELb1ELb1EEEEEEEEEvNT_6ParamsE:
	.zero		3200


//--------------------- .nv.constant0._ZN7cutlass13device_kernelIN5flash11enable_sm90INS1_16FlashAttnFwdSm90INS1_25CollectiveMainloopFwdSm90ILi2EN4cute5tupleIJNS5_1CILi1EEES8_S8_EEENS6_IJNS7_ILi128EEENS7_ILi160EEENS7_ILi192EEEEEELi128ENS_12float_e4m3_tEfNS_4arch4Sm90ELb1ELb0ELb0ELb1ELb0ELb1ELb0ELb1ELb1ELb0ELb0ELb0EEENS1_21CollectiveEpilogueFwdINS6_IJSA_SA_SB_EEES9_NS_10bfloat16_tESG_Li256ELb1ELb0ELb0ELb1EEENS1_36VarlenDynamicPersistentTileSchedulerILi128ELi160ELi256ELi128ELb0ELb0ELb1ELb1ELb1ELb1EEEEEEEEEvNT_6ParamsE --------------------------
	.section	.nv.constant0._ZN7cutlass13device_kernelIN5flash11enable_sm90INS1_16FlashAttnFwdSm90INS1_25CollectiveMainloopFwdSm90ILi2EN4cute5tupleIJNS5_1CILi1EEES8_S8_EEENS6_IJNS7_ILi128EEENS7_ILi160EEENS7_ILi192EEEEEELi128ENS_12float_e4m3_tEfNS_4arch4Sm90ELb1ELb0ELb0ELb1ELb0ELb1ELb0ELb1ELb1ELb0ELb0ELb0EEENS1_21CollectiveEpilogueFwdINS6_IJSA_SA_SB_EEES9_NS_10bfloat16_tESG_Li256ELb1ELb0ELb0ELb1EEENS1_36VarlenDynamicPersistentTileSchedulerILi128ELi160ELi256ELi128ELb0ELb0ELb1ELb1ELb1ELb1EEEEEEEEEvNT_6ParamsE,"a",@progbits
	.sectionflags	@""
	.align	4
.nv.constant0._ZN7cutlass13device_kernelIN5flash11enable_sm90INS1_16FlashAttnFwdSm90INS1_25CollectiveMainloopFwdSm90ILi2EN4cute5tupleIJNS5_1CILi1EEES8_S8_EEENS6_IJNS7_ILi128EEENS7_ILi160EEENS7_ILi192EEEEEELi128ENS_12float_e4m3_tEfNS_4arch4Sm90ELb1ELb0ELb0ELb1ELb0ELb1ELb0ELb1ELb1ELb0ELb0ELb0EEENS1_21CollectiveEpilogueFwdINS6_IJSA_SA_SB_EEES9_NS_10bfloat16_tESG_Li256ELb1ELb0ELb0ELb1EEENS1_36VarlenDynamicPersistentTileSchedulerILi128ELi160ELi256ELi128ELb0ELb0ELb1ELb1ELb1ELb1EEEEEEEEEvNT_6ParamsE:
	.zero		3200


//--------------------- SYMBOLS --------------------------

	.type		.nv.reservedSmem.offset0,@object
	.size		.nv.reservedSmem.offset0,0x4
	.type		__assertfail,@function
